	.target	sm_80

	.elftype	@"ET_EXEC"


//--------------------- .note.nv.tkinfo           --------------------------
	.section	.note.nv.tkinfo,"",@"SHT_NOTE"
	.sectionflags	@"SHF_NOTE_NV_TKINFO"
	.tkinfo
        /*0018*/ 	.word	0x00000002
        /*0030*/ 	.string	""
        /*0030*/ 	.string	"ptxas"
        /*0030*/ 	.string	"Cuda compilation tools, release 13.0, V13.0.88"
        /*0030*/ 	.string	"Build cuda_13.0.r13.0/compiler.36424714_0"
        /*0030*/ 	.string	"-arch sm_80 -m 64 "



//--------------------- .note.nv.cuinfo           --------------------------
	.section	.note.nv.cuinfo,"",@"SHT_NOTE"
	.sectionflags	@"SHF_NOTE_NV_CUINFO"
        /*0018*/ 	.short	0x0002
        /*001a*/ 	.short	0x0050
        /*001c*/ 	.short	0x0082
	.zero		2


//--------------------- .nv.info                  --------------------------
	.section	.nv.info,"",@"SHT_CUDA_INFO"
	.align	4


	//----- nvinfo : EIATTR_REGCOUNT
	.align		4
        /*0000*/ 	.byte	0x04, 0x2f
        /*0002*/ 	.short	(.L_12 - .L_11)
	.align		4
.L_11:
        /*0004*/ 	.word	index@(_ZN7cutlass13device_kernelIN5flash22FlashAttnBwdPreprocessIN4cute5tupleIJNS3_1CILi64EEENS5_ILi96EEEEEENS_10bfloat16_tEfNS_4arch4Sm80ELb1ELb1EEEEEvNT_6ParamsE)
        /*0008*/ 	.word	0x00000034


	//----- nvinfo : EIATTR_FRAME_SIZE
	.align		4
.L_12:
        /*000c*/ 	.byte	0x04, 0x11
        /*000e*/ 	.short	(.L_14 - .L_13)
	.align		4
.L_13:
        /*0010*/ 	.word	index@(_ZN7cutlass13device_kernelIN5flash22FlashAttnBwdPreprocessIN4cute5tupleIJNS3_1CILi64EEENS5_ILi96EEEEEENS_10bfloat16_tEfNS_4arch4Sm80ELb1ELb1EEEEEvNT_6ParamsE)
        /*0014*/ 	.word	0x00000000


	//----- nvinfo : EIATTR_REGCOUNT
	.align		4
.L_14:
        /*0018*/ 	.byte	0x04, 0x2f
        /*001a*/ 	.short	(.L_16 - .L_15)
	.align		4
.L_15:
        /*001c*/ 	.word	index@(_ZN7cutlass13device_kernelIN5flash19enable_sm80_to_sm89INS1_16FlashAttnBwdSm80INS1_25CollectiveMainloopBwdSm80ILi2ELi2EN4cute5tupleIJNS5_1CILi64EEENS7_ILi128EEENS7_ILi96EEEEEENS_10bfloat16_tEfNS_4arch4Sm80ELb1ELb0ELb0ELb1ELb1ELb0ELb0ELb0ELi2ELi2ELi4ELi2ELb0EEENS1_24CollectiveEpilogueBwdGQAISB_fSE_Li256ELb1ELb1EEENS1_25SingleTileBwdLPTSchedulerILb1ELi128ELb1EEEEEEEEEvNT_6ParamsE)
        /*0020*/ 	.word	0x000000ff


	//----- nvinfo : EIATTR_FRAME_SIZE
	.align		4
.L_16:
        /*0024*/ 	.byte	0x04, 0x11
        /*0026*/ 	.short	(.L_18 - .L_17)
	.align		4
.L_17:
        /*0028*/ 	.word	index@($__internal_11_$__cuda_sm70_warpsync)
        /*002c*/ 	.word	0x00000000


	//----- nvinfo : EIATTR_FRAME_SIZE
	.align		4
.L_18:
        /*0030*/ 	.byte	0x04, 0x11
        /*0032*/ 	.short	(.L_20 - .L_19)
	.align		4
.L_19:
        /*0034*/ 	.word	index@(_ZN7cutlass13device_kernelIN5flash19enable_sm80_to_sm89INS1_16FlashAttnBwdSm80INS1_25CollectiveMainloopBwdSm80ILi2ELi2EN4cute5tupleIJNS5_1CILi64EEENS7_ILi128EEENS7_ILi96EEEEEENS_10bfloat16_tEfNS_4arch4Sm80ELb1ELb0ELb0ELb1ELb1ELb0ELb0ELb0ELi2ELi2ELi4ELi2ELb0EEENS1_24CollectiveEpilogueBwdGQAISB_fSE_Li256ELb1ELb1EEENS1_25SingleTileBwdLPTSchedulerILb1ELi128ELb1EEEEEEEEEvNT_6ParamsE)
        /*0038*/ 	.word	0x00000000


	//----- nvinfo : EIATTR_REGCOUNT
	.align		4
.L_20:
        /*003c*/ 	.byte	0x04, 0x2f
        /*003e*/ 	.short	(.L_22 - .L_21)
	.align		4
.L_21:
        /*0040*/ 	.word	index@(_ZN7cutlass13device_kernelIN5flash32FlashAttnBwdPostprocessConvertdQIN4cute5tupleIJNS3_1CILi64EEENS5_ILi96EEEEEENS_10bfloat16_tEfNS_4arch4Sm80ELi256ENS3_8TiledMMAINS3_8MMA_AtomIJNS3_30SM80_16x8x16_F32BF16BF16F32_TNEEEENS3_6LayoutINS4_IJNS5_ILi2EEENS5_ILi4EEENS5_ILi1EEEEEENS4_IJSJ_SH_NS5_ILi0EEEEEEEENS4_IJNS5_ILi32EEESO_NS5_ILi16EEEEEEEELb0EEEEEvNT_6ParamsE)
        /*0044*/ 	.word	0x0000002f


	//----- nvinfo : EIATTR_FRAME_SIZE
	.align		4
.L_22:
        /*0048*/ 	.byte	0x04, 0x11
        /*004a*/ 	.short	(.L_24 - .L_23)
	.align		4
.L_23:
        /*004c*/ 	.word	index@(_ZN7cutlass13device_kernelIN5flash32FlashAttnBwdPostprocessConvertdQIN4cute5tupleIJNS3_1CILi64EEENS5_ILi96EEEEEENS_10bfloat16_tEfNS_4arch4Sm80ELi256ENS3_8TiledMMAINS3_8MMA_AtomIJNS3_30SM80_16x8x16_F32BF16BF16F32_TNEEEENS3_6LayoutINS4_IJNS5_ILi2EEENS5_ILi4EEENS5_ILi1EEEEEENS4_IJSJ_SH_NS5_ILi0EEEEEEEENS4_IJNS5_ILi32EEESO_NS5_ILi16EEEEEEEELb0EEEEEvNT_6ParamsE)
        /*0050*/ 	.word	0x00000000


	//----- nvinfo : EIATTR_REGCOUNT
	.align		4
.L_24:
        /*0054*/ 	.byte	0x04, 0x2f
        /*0056*/ 	.short	(.L_26 - .L_25)
	.align		4
.L_25:
        /*0058*/ 	.word	index@(_ZN7cutlass13device_kernelIN5flash32FlashAttnBwdPostprocessConvertdQIN4cute5tupleIJNS3_1CILi128EEENS5_ILi96EEEEEENS_10bfloat16_tEfNS_4arch4Sm80ELi256ENS3_8TiledMMAINS3_8MMA_AtomIJNS3_30SM80_16x8x16_F32BF16BF16F32_TNEEEENS3_6LayoutINS4_IJNS5_ILi4EEENS5_ILi2EEENS5_ILi1EEEEEENS4_IJSJ_SH_NS5_ILi0EEEEEEEENS4_IJNS5_ILi64EEENS5_ILi32EEENS5_ILi16EEEEEEEELb0EEEEEvNT_6ParamsE)
        /*005c*/ 	.word	0x00000047


	//----- nvinfo : EIATTR_FRAME_SIZE
	.align		4
.L_26:
        /*0060*/ 	.byte	0x04, 0x11
        /*0062*/ 	.short	(.L_28 - .L_27)
	.align		4
.L_27:
        /*0064*/ 	.word	index@(_ZN7cutlass13device_kernelIN5flash32FlashAttnBwdPostprocessConvertdQIN4cute5tupleIJNS3_1CILi128EEENS5_ILi96EEEEEENS_10bfloat16_tEfNS_4arch4Sm80ELi256ENS3_8TiledMMAINS3_8MMA_AtomIJNS3_30SM80_16x8x16_F32BF16BF16F32_TNEEEENS3_6LayoutINS4_IJNS5_ILi4EEENS5_ILi2EEENS5_ILi1EEEEEENS4_IJSJ_SH_NS5_ILi0EEEEEEEENS4_IJNS5_ILi64EEENS5_ILi32EEENS5_ILi16EEEEEEEELb0EEEEEvNT_6ParamsE)
        /*0068*/ 	.word	0x00000000


	//----- nvinfo : EIATTR_REGCOUNT
	.align		4
.L_28:
        /*006c*/ 	.byte	0x04, 0x2f
        /*006e*/ 	.short	(.L_30 - .L_29)
	.align		4
.L_29:
        /*0070*/ 	.word	index@(_ZN7cutlass13device_kernelIN5flash19enable_sm80_to_sm89INS1_16FlashAttnBwdSm80INS1_25CollectiveMainloopBwdSm80ILi2ELi2EN4cute5tupleIJNS5_1CILi64EEENS7_ILi128EEENS7_ILi96EEEEEENS_10bfloat16_tEfNS_4arch4Sm80ELb1ELb0ELb0ELb1ELb0ELb0ELb0ELb0ELi2ELi2ELi4ELi2ELb0EEENS1_24CollectiveEpilogueBwdGQAISB_fSE_Li256ELb1ELb0EEENS1_25SingleTileBwdLPTSchedulerILb1ELi128ELb0EEEEEEEEEvNT_6ParamsE)
        /*0074*/ 	.word	0x000000ff


	//----- nvinfo : EIATTR_FRAME_SIZE
	.align		4
.L_30:
        /*0078*/ 	.byte	0x04, 0x11
        /*007a*/ 	.short	(.L_32 - .L_31)
	.align		4
.L_31:
        /*007c*/ 	.word	index@(_ZN7cutlass13device_kernelIN5flash19enable_sm80_to_sm89INS1_16FlashAttnBwdSm80INS1_25CollectiveMainloopBwdSm80ILi2ELi2EN4cute5tupleIJNS5_1CILi64EEENS7_ILi128EEENS7_ILi96EEEEEENS_10bfloat16_tEfNS_4arch4Sm80ELb1ELb0ELb0ELb1ELb0ELb0ELb0ELb0ELi2ELi2ELi4ELi2ELb0EEENS1_24CollectiveEpilogueBwdGQAISB_fSE_Li256ELb1ELb0EEENS1_25SingleTileBwdLPTSchedulerILb1ELi128ELb0EEEEEEEEEvNT_6ParamsE)
        /*0080*/ 	.word	0x00000000


	//----- nvinfo : EIATTR_REGCOUNT
	.align		4
.L_32:
        /*0084*/ 	.byte	0x04, 0x2f
        /*0086*/ 	.short	(.L_34 - .L_33)
	.align		4
.L_33:
        /*0088*/ 	.word	index@(_ZN7cutlass13device_kernelIN5flash19enable_sm80_to_sm89INS1_16FlashAttnBwdSm80INS1_25CollectiveMainloopBwdSm80ILi2ELi2EN4cute5tupleIJNS5_1CILi64EEENS7_ILi128EEENS7_ILi96EEEEEENS_10bfloat16_tEfNS_4arch4Sm80ELb1ELb0ELb0ELb1ELb1ELb0ELb0ELb0ELi2ELi2ELi4ELi2ELb0EEENS1_21CollectiveEpilogueBwdISB_SC_SE_Li256ELb1ELb0ELi2EEENS1_25SingleTileBwdLPTSchedulerILb1ELi128ELb1EEEEEEEEEvNT_6ParamsE)
        /*008c*/ 	.word	0x000000ff


	//----- nvinfo : EIATTR_FRAME_SIZE
	.align		4
.L_34:
        /*0090*/ 	.byte	0x04, 0x11
        /*0092*/ 	.short	(.L_36 - .L_35)
	.align		4
.L_35:
        /*0094*/ 	.word	index@(_ZN7cutlass13device_kernelIN5flash19enable_sm80_to_sm89INS1_16FlashAttnBwdSm80INS1_25CollectiveMainloopBwdSm80ILi2ELi2EN4cute5tupleIJNS5_1CILi64EEENS7_ILi128EEENS7_ILi96EEEEEENS_10bfloat16_tEfNS_4arch4Sm80ELb1ELb0ELb0ELb1ELb1ELb0ELb0ELb0ELi2ELi2ELi4ELi2ELb0EEENS1_21CollectiveEpilogueBwdISB_SC_SE_Li256ELb1ELb0ELi2EEENS1_25SingleTileBwdLPTSchedulerILb1ELi128ELb1EEEEEEEEEvNT_6ParamsE)
        /*0098*/ 	.word	0x00000000


	//----- nvinfo : EIATTR_REGCOUNT
	.align		4
.L_36:
        /*009c*/ 	.byte	0x04, 0x2f
        /*009e*/ 	.short	(.L_38 - .L_37)
	.align		4
.L_37:
        /*00a0*/ 	.word	index@(_ZN7cutlass13device_kernelIN5flash19enable_sm80_to_sm89INS1_16FlashAttnBwdSm80INS1_25CollectiveMainloopBwdSm80ILi2ELi2EN4cute5tupleIJNS5_1CILi64EEENS7_ILi128EEENS7_ILi96EEEEEENS_10bfloat16_tEfNS_4arch4Sm80ELb1ELb0ELb0ELb1ELb0ELb0ELb0ELb0ELi2ELi2ELi4ELi2ELb0EEENS1_21CollectiveEpilogueBwdISB_SC_SE_Li256ELb1ELb0ELi2EEENS1_25SingleTileBwdLPTSchedulerILb1ELi128ELb0EEEEEEEEEvNT_6ParamsE)
        /*00a4*/ 	.word	0x000000ff


	//----- nvinfo : EIATTR_FRAME_SIZE
	.align		4
.L_38:
        /*00a8*/ 	.byte	0x04, 0x11
        /*00aa*/ 	.short	(.L_40 - .L_39)
	.align		4
.L_39:
        /*00ac*/ 	.word	index@(_ZN7cutlass13device_kernelIN5flash19enable_sm80_to_sm89INS1_16FlashAttnBwdSm80INS1_25CollectiveMainloopBwdSm80ILi2ELi2EN4cute5tupleIJNS5_1CILi64EEENS7_ILi128EEENS7_ILi96EEEEEENS_10bfloat16_tEfNS_4arch4Sm80ELb1ELb0ELb0ELb1ELb0ELb0ELb0ELb0ELi2ELi2ELi4ELi2ELb0EEENS1_21CollectiveEpilogueBwdISB_SC_SE_Li256ELb1ELb0ELi2EEENS1_25SingleTileBwdLPTSchedulerILb1ELi128ELb0EEEEEEEEEvNT_6ParamsE)
        /*00b0*/ 	.word	0x00000000


	//----- nvinfo : EIATTR_REGCOUNT
	.align		4
.L_40:
        /*00b4*/ 	.byte	0x04, 0x2f
        /*00b6*/ 	.short	(.L_42 - .L_41)
	.align		4
.L_41:
        /*00b8*/ 	.word	index@(_ZN7cutlass13device_kernelIN5flash22FlashAttnBwdPreprocessIN4cute5tupleIJNS3_1CILi64EEENS5_ILi96EEEEEENS_10bfloat16_tEfNS_4arch4Sm80ELb1ELb0EEEEEvNT_6ParamsE)
        /*00bc*/ 	.word	0x0000002f


	//----- nvinfo : EIATTR_FRAME_SIZE
	.align		4
.L_42:
        /*00c0*/ 	.byte	0x04, 0x11
        /*00c2*/ 	.short	(.L_44 - .L_43)
	.align		4
.L_43:
        /*00c4*/ 	.word	index@(_ZN7cutlass13device_kernelIN5flash22FlashAttnBwdPreprocessIN4cute5tupleIJNS3_1CILi64EEENS5_ILi96EEEEEENS_10bfloat16_tEfNS_4arch4Sm80ELb1ELb0EEEEEvNT_6ParamsE)
        /*00c8*/ 	.word	0x00000000


	//----- nvinfo : EIATTR_REGCOUNT
	.align		4
.L_44:
        /*00cc*/ 	.byte	0x04, 0x2f
        /*00ce*/ 	.short	(.L_46 - .L_45)
	.align		4
.L_45:
        /*00d0*/ 	.word	index@(_ZN7cutlass13device_kernelIN5flash19enable_sm80_to_sm89INS1_16FlashAttnBwdSm80INS1_25CollectiveMainloopBwdSm80ILi2ELi2EN4cute5tupleIJNS5_1CILi64EEENS7_ILi128EEENS7_ILi96EEEEEENS_10bfloat16_tEfNS_4arch4Sm80ELb1ELb0ELb0ELb0ELb1ELb0ELb0ELb0ELi2ELi2ELi4ELi2ELb0EEENS1_24CollectiveEpilogueBwdGQAISB_fSE_Li256ELb0ELb1EEENS1_25SingleTileBwdLPTSchedulerILb0ELi128ELb1EEEEEEEEEvNT_6ParamsE)
        /*00d4*/ 	.word	0x000000ff


	//----- nvinfo : EIATTR_FRAME_SIZE
	.align		4
.L_46:
        /*00d8*/ 	.byte	0x04, 0x11
        /*00da*/ 	.short	(.L_48 - .L_47)
	.align		4
.L_47:
        /*00dc*/ 	.word	index@($__internal_10_$__cuda_sm70_warpsync)
        /*00e0*/ 	.word	0x00000000


	//----- nvinfo : EIATTR_FRAME_SIZE
	.align		4
.L_48:
        /*00e4*/ 	.byte	0x04, 0x11
        /*00e6*/ 	.short	(.L_50 - .L_49)
	.align		4
.L_49:
        /*00e8*/ 	.word	index@(_ZN7cutlass13device_kernelIN5flash19enable_sm80_to_sm89INS1_16FlashAttnBwdSm80INS1_25CollectiveMainloopBwdSm80ILi2ELi2EN4cute5tupleIJNS5_1CILi64EEENS7_ILi128EEENS7_ILi96EEEEEENS_10bfloat16_tEfNS_4arch4Sm80ELb1ELb0ELb0ELb0ELb1ELb0ELb0ELb0ELi2ELi2ELi4ELi2ELb0EEENS1_24CollectiveEpilogueBwdGQAISB_fSE_Li256ELb0ELb1EEENS1_25SingleTileBwdLPTSchedulerILb0ELi128ELb1EEEEEEEEEvNT_6ParamsE)
        /*00ec*/ 	.word	0x00000000


	//----- nvinfo : EIATTR_REGCOUNT
	.align		4
.L_50:
        /*00f0*/ 	.byte	0x04, 0x2f
        /*00f2*/ 	.short	(.L_52 - .L_51)
	.align		4
.L_51:
        /*00f4*/ 	.word	index@(_ZN7cutlass13device_kernelIN5flash19enable_sm80_to_sm89INS1_16FlashAttnBwdSm80INS1_25CollectiveMainloopBwdSm80ILi2ELi2EN4cute5tupleIJNS5_1CILi64EEENS7_ILi128EEENS7_ILi96EEEEEENS_10bfloat16_tEfNS_4arch4Sm80ELb1ELb0ELb0ELb0ELb0ELb0ELb0ELb0ELi2ELi2ELi4ELi2ELb0EEENS1_24CollectiveEpilogueBwdGQAISB_fSE_Li256ELb0ELb0EEENS1_25SingleTileBwdLPTSchedulerILb0ELi128ELb0EEEEEEEEEvNT_6ParamsE)
        /*00f8*/ 	.word	0x000000ff


	//----- nvinfo : EIATTR_FRAME_SIZE
	.align		4
.L_52:
        /*00fc*/ 	.byte	0x04, 0x11
        /*00fe*/ 	.short	(.L_54 - .L_53)
	.align		4
.L_53:
        /*0100*/ 	.word	index@(_ZN7cutlass13device_kernelIN5flash19enable_sm80_to_sm89INS1_16FlashAttnBwdSm80INS1_25CollectiveMainloopBwdSm80ILi2ELi2EN4cute5tupleIJNS5_1CILi64EEENS7_ILi128EEENS7_ILi96EEEEEENS_10bfloat16_tEfNS_4arch4Sm80ELb1ELb0ELb0ELb0ELb0ELb0ELb0ELb0ELi2ELi2ELi4ELi2ELb0EEENS1_24CollectiveEpilogueBwdGQAISB_fSE_Li256ELb0ELb0EEENS1_25SingleTileBwdLPTSchedulerILb0ELi128ELb0EEEEEEEEEvNT_6ParamsE)
        /*0104*/ 	.word	0x00000000


	//----- nvinfo : EIATTR_REGCOUNT
	.align		4
.L_54:
        /*0108*/ 	.byte	0x04, 0x2f
        /*010a*/ 	.short	(.L_56 - .L_55)
	.align		4
.L_55:
        /*010c*/ 	.word	index@(_ZN7cutlass13device_kernelIN5flash19enable_sm80_to_sm89INS1_16FlashAttnBwdSm80INS1_25CollectiveMainloopBwdSm80ILi2ELi2EN4cute5tupleIJNS5_1CILi64EEENS7_ILi128EEENS7_ILi96EEEEEENS_10bfloat16_tEfNS_4arch4Sm80ELb1ELb0ELb0ELb0ELb1ELb0ELb0ELb0ELi2ELi2ELi4ELi2ELb0EEENS1_21CollectiveEpilogueBwdISB_SC_SE_Li256ELb0ELb0ELi2EEENS1_25SingleTileBwdLPTSchedulerILb0ELi128ELb1EEEEEEEEEvNT_6ParamsE)
        /*0110*/ 	.word	0x000000ff


	//----- nvinfo : EIATTR_FRAME_SIZE
	.align		4
.L_56:
        /*0114*/ 	.byte	0x04, 0x11
        /*0116*/ 	.short	(.L_58 - .L_57)
	.align		4
.L_57:
        /*0118*/ 	.word	index@(_ZN7cutlass13device_kernelIN5flash19enable_sm80_to_sm89INS1_16FlashAttnBwdSm80INS1_25CollectiveMainloopBwdSm80ILi2ELi2EN4cute5tupleIJNS5_1CILi64EEENS7_ILi128EEENS7_ILi96EEEEEENS_10bfloat16_tEfNS_4arch4Sm80ELb1ELb0ELb0ELb0ELb1ELb0ELb0ELb0ELi2ELi2ELi4ELi2ELb0EEENS1_21CollectiveEpilogueBwdISB_SC_SE_Li256ELb0ELb0ELi2EEENS1_25SingleTileBwdLPTSchedulerILb0ELi128ELb1EEEEEEEEEvNT_6ParamsE)
        /*011c*/ 	.word	0x00000000


	//----- nvinfo : EIATTR_REGCOUNT
	.align		4
.L_58:
        /*0120*/ 	.byte	0x04, 0x2f
        /*0122*/ 	.short	(.L_60 - .L_59)
	.align		4
.L_59:
        /*0124*/ 	.word	index@(_ZN7cutlass13device_kernelIN5flash19enable_sm80_to_sm89INS1_16FlashAttnBwdSm80INS1_25CollectiveMainloopBwdSm80ILi2ELi2EN4cute5tupleIJNS5_1CILi64EEENS7_ILi128EEENS7_ILi96EEEEEENS_10bfloat16_tEfNS_4arch4Sm80ELb1ELb0ELb0ELb0ELb0ELb0ELb0ELb0ELi2ELi2ELi4ELi2ELb0EEENS1_21CollectiveEpilogueBwdISB_SC_SE_Li256ELb0ELb0ELi2EEENS1_25SingleTileBwdLPTSchedulerILb0ELi128ELb0EEEEEEEEEvNT_6ParamsE)
        /*0128*/ 	.word	0x000000ff


	//----- nvinfo : EIATTR_FRAME_SIZE
	.align		4
.L_60:
        /*012c*/ 	.byte	0x04, 0x11
        /*012e*/ 	.short	(.L_62 - .L_61)
	.align		4
.L_61:
        /*0130*/ 	.word	index@(_ZN7cutlass13device_kernelIN5flash19enable_sm80_to_sm89INS1_16FlashAttnBwdSm80INS1_25CollectiveMainloopBwdSm80ILi2ELi2EN4cute5tupleIJNS5_1CILi64EEENS7_ILi128EEENS7_ILi96EEEEEENS_10bfloat16_tEfNS_4arch4Sm80ELb1ELb0ELb0ELb0ELb0ELb0ELb0ELb0ELi2ELi2ELi4ELi2ELb0EEENS1_21CollectiveEpilogueBwdISB_SC_SE_Li256ELb0ELb0ELi2EEENS1_25SingleTileBwdLPTSchedulerILb0ELi128ELb0EEEEEEEEEvNT_6ParamsE)
        /*0134*/ 	.word	0x00000000


	//----- nvinfo : EIATTR_REGCOUNT
	.align		4
.L_62:
        /*0138*/ 	.byte	0x04, 0x2f
        /*013a*/ 	.short	(.L_64 - .L_63)
	.align		4
.L_63:
        /*013c*/ 	.word	index@(_ZN7cutlass13device_kernelIN5flash19enable_sm80_to_sm89INS1_16FlashAttnBwdSm80INS1_25CollectiveMainloopBwdSm80ILi2ELi2EN4cute5tupleIJNS5_1CILi64EEENS7_ILi128EEENS7_ILi96EEEEEENS_10bfloat16_tEfNS_4arch4Sm80ELb0ELb1ELb0ELb1ELb1ELb0ELb0ELb0ELi2ELi2ELi4ELi2ELb0EEENS1_24CollectiveEpilogueBwdGQAISB_fSE_Li256ELb1ELb1EEENS1_19SingleTileSchedulerILb1ELb0ELb0ELi128EEEEEEEEEvNT_6ParamsE)
        /*0140*/ 	.word	0x000000ff


	//----- nvinfo : EIATTR_FRAME_SIZE
	.align		4
.L_64:
        /*0144*/ 	.byte	0x04, 0x11
        /*0146*/ 	.short	(.L_66 - .L_65)
	.align		4
.L_65:
        /*0148*/ 	.word	index@($__internal_9_$__cuda_sm70_warpsync)
        /*014c*/ 	.word	0x00000000


	//----- nvinfo : EIATTR_FRAME_SIZE
	.align		4
.L_66:
        /*0150*/ 	.byte	0x04, 0x11
        /*0152*/ 	.short	(.L_68 - .L_67)
	.align		4
.L_67:
        /*0154*/ 	.word	index@(_ZN7cutlass13device_kernelIN5flash19enable_sm80_to_sm89INS1_16FlashAttnBwdSm80INS1_25CollectiveMainloopBwdSm80ILi2ELi2EN4cute5tupleIJNS5_1CILi64EEENS7_ILi128EEENS7_ILi96EEEEEENS_10bfloat16_tEfNS_4arch4Sm80ELb0ELb1ELb0ELb1ELb1ELb0ELb0ELb0ELi2ELi2ELi4ELi2ELb0EEENS1_24CollectiveEpilogueBwdGQAISB_fSE_Li256ELb1ELb1EEENS1_19SingleTileSchedulerILb1ELb0ELb0ELi128EEEEEEEEEvNT_6ParamsE)
        /*0158*/ 	.word	0x00000010


	//----- nvinfo : EIATTR_REGCOUNT
	.align		4
.L_68:
        /*015c*/ 	.byte	0x04, 0x2f
        /*015e*/ 	.short	(.L_70 - .L_69)
	.align		4
.L_69:
        /*0160*/ 	.word	index@(_ZN7cutlass13device_kernelIN5flash19enable_sm80_to_sm89INS1_16FlashAttnBwdSm80INS1_25CollectiveMainloopBwdSm80ILi2ELi2EN4cute5tupleIJNS5_1CILi64EEENS7_ILi128EEENS7_ILi96EEEEEENS_10bfloat16_tEfNS_4arch4Sm80ELb0ELb1ELb0ELb1ELb0ELb0ELb0ELb0ELi2ELi2ELi4ELi2ELb0EEENS1_24CollectiveEpilogueBwdGQAISB_fSE_Li256ELb1ELb0EEENS1_19SingleTileSchedulerILb1ELb0ELb0ELi128EEEEEEEEEvNT_6ParamsE)
        /*0164*/ 	.word	0x000000ff


	//----- nvinfo : EIATTR_FRAME_SIZE
	.align		4
.L_70:
        /*0168*/ 	.byte	0x04, 0x11
        /*016a*/ 	.short	(.L_72 - .L_71)
	.align		4
.L_71:
        /*016c*/ 	.word	index@(_ZN7cutlass13device_kernelIN5flash19enable_sm80_to_sm89INS1_16FlashAttnBwdSm80INS1_25CollectiveMainloopBwdSm80ILi2ELi2EN4cute5tupleIJNS5_1CILi64EEENS7_ILi128EEENS7_ILi96EEEEEENS_10bfloat16_tEfNS_4arch4Sm80ELb0ELb1ELb0ELb1ELb0ELb0ELb0ELb0ELi2ELi2ELi4ELi2ELb0EEENS1_24CollectiveEpilogueBwdGQAISB_fSE_Li256ELb1ELb0EEENS1_19SingleTileSchedulerILb1ELb0ELb0ELi128EEEEEEEEEvNT_6ParamsE)
        /*0170*/ 	.word	0x00000010


	//----- nvinfo : EIATTR_REGCOUNT
	.align		4
.L_72:
        /*0174*/ 	.byte	0x04, 0x2f
        /*0176*/ 	.short	(.L_74 - .L_73)
	.align		4
.L_73:
        /*0178*/ 	.word	index@(_ZN7cutlass13device_kernelIN5flash19enable_sm80_to_sm89INS1_16FlashAttnBwdSm80INS1_25CollectiveMainloopBwdSm80ILi2ELi2EN4cute5tupleIJNS5_1CILi64EEENS7_ILi128EEENS7_ILi96EEEEEENS_10bfloat16_tEfNS_4arch4Sm80ELb0ELb1ELb0ELb1ELb1ELb0ELb0ELb0ELi2ELi2ELi4ELi2ELb0EEENS1_21CollectiveEpilogueBwdISB_SC_SE_Li256ELb1ELb0ELi2EEENS1_19SingleTileSchedulerILb1ELb0ELb0ELi128EEEEEEEEEvNT_6ParamsE)
        /*017c*/ 	.word	0x000000ff


	//----- nvinfo : EIATTR_FRAME_SIZE
	.align		4
.L_74:
        /*0180*/ 	.byte	0x04, 0x11
        /*0182*/ 	.short	(.L_76 - .L_75)
	.align		4
.L_75:
        /*0184*/ 	.word	index@(_ZN7cutlass13device_kernelIN5flash19enable_sm80_to_sm89INS1_16FlashAttnBwdSm80INS1_25CollectiveMainloopBwdSm80ILi2ELi2EN4cute5tupleIJNS5_1CILi64EEENS7_ILi128EEENS7_ILi96EEEEEENS_10bfloat16_tEfNS_4arch4Sm80ELb0ELb1ELb0ELb1ELb1ELb0ELb0ELb0ELi2ELi2ELi4ELi2ELb0EEENS1_21CollectiveEpilogueBwdISB_SC_SE_Li256ELb1ELb0ELi2EEENS1_19SingleTileSchedulerILb1ELb0ELb0ELi128EEEEEEEEEvNT_6ParamsE)
        /*0188*/ 	.word	0x00000010


	//----- nvinfo : EIATTR_REGCOUNT
	.align		4
.L_76:
        /*018c*/ 	.byte	0x04, 0x2f
        /*018e*/ 	.short	(.L_78 - .L_77)
	.align		4
.L_77:
        /*0190*/ 	.word	index@(_ZN7cutlass13device_kernelIN5flash19enable_sm80_to_sm89INS1_16FlashAttnBwdSm80INS1_25CollectiveMainloopBwdSm80ILi2ELi2EN4cute5tupleIJNS5_1CILi64EEENS7_ILi128EEENS7_ILi96EEEEEENS_10bfloat16_tEfNS_4arch4Sm80ELb0ELb1ELb0ELb1ELb0ELb0ELb0ELb0ELi2ELi2ELi4ELi2ELb0EEENS1_21CollectiveEpilogueBwdISB_SC_SE_Li256ELb1ELb0ELi2EEENS1_19SingleTileSchedulerILb1ELb0ELb0ELi128EEEEEEEEEvNT_6ParamsE)
        /*0194*/ 	.word	0x000000ff


	//----- nvinfo : EIATTR_FRAME_SIZE
	.align		4
.L_78:
        /*0198*/ 	.byte	0x04, 0x11
        /*019a*/ 	.short	(.L_80 - .L_79)
	.align		4
.L_79:
        /*019c*/ 	.word	index@(_ZN7cutlass13device_kernelIN5flash19enable_sm80_to_sm89INS1_16FlashAttnBwdSm80INS1_25CollectiveMainloopBwdSm80ILi2ELi2EN4cute5tupleIJNS5_1CILi64EEENS7_ILi128EEENS7_ILi96EEEEEENS_10bfloat16_tEfNS_4arch4Sm80ELb0ELb1ELb0ELb1ELb0ELb0ELb0ELb0ELi2ELi2ELi4ELi2ELb0EEENS1_21CollectiveEpilogueBwdISB_SC_SE_Li256ELb1ELb0ELi2EEENS1_19SingleTileSchedulerILb1ELb0ELb0ELi128EEEEEEEEEvNT_6ParamsE)
        /*01a0*/ 	.word	0x00000010


	//----- nvinfo : EIATTR_REGCOUNT
	.align		4
.L_80:
        /*01a4*/ 	.byte	0x04, 0x2f
        /*01a6*/ 	.short	(.L_82 - .L_81)
	.align		4
.L_81:
        /*01a8*/ 	.word	index@(_ZN7cutlass13device_kernelIN5flash19enable_sm80_to_sm89INS1_16FlashAttnBwdSm80INS1_25CollectiveMainloopBwdSm80ILi2ELi2EN4cute5tupleIJNS5_1CILi64EEENS7_ILi128EEENS7_ILi96EEEEEENS_10bfloat16_tEfNS_4arch4Sm80ELb0ELb1ELb0ELb0ELb1ELb0ELb0ELb0ELi2ELi2ELi4ELi2ELb0EEENS1_24CollectiveEpilogueBwdGQAISB_fSE_Li256ELb0ELb1EEENS1_19SingleTileSchedulerILb0ELb0ELb0ELi128EEEEEEEEEvNT_6ParamsE)
        /*01ac*/ 	.word	0x000000fd


	//----- nvinfo : EIATTR_FRAME_SIZE
	.align		4
.L_82:
        /*01b0*/ 	.byte	0x04, 0x11
        /*01b2*/ 	.short	(.L_84 - .L_83)
	.align		4
.L_83:
        /*01b4*/ 	.word	index@($__internal_8_$__cuda_sm70_warpsync)
        /*01b8*/ 	.word	0x00000000


	//----- nvinfo : EIATTR_FRAME_SIZE
	.align		4
.L_84:
        /*01bc*/ 	.byte	0x04, 0x11
        /*01be*/ 	.short	(.L_86 - .L_85)
	.align		4
.L_85:
        /*01c0*/ 	.word	index@(_ZN7cutlass13device_kernelIN5flash19enable_sm80_to_sm89INS1_16FlashAttnBwdSm80INS1_25CollectiveMainloopBwdSm80ILi2ELi2EN4cute5tupleIJNS5_1CILi64EEENS7_ILi128EEENS7_ILi96EEEEEENS_10bfloat16_tEfNS_4arch4Sm80ELb0ELb1ELb0ELb0ELb1ELb0ELb0ELb0ELi2ELi2ELi4ELi2ELb0EEENS1_24CollectiveEpilogueBwdGQAISB_fSE_Li256ELb0ELb1EEENS1_19SingleTileSchedulerILb0ELb0ELb0ELi128EEEEEEEEEvNT_6ParamsE)
        /*01c4*/ 	.word	0x00000000


	//----- nvinfo : EIATTR_REGCOUNT
	.align		4
.L_86:
        /*01c8*/ 	.byte	0x04, 0x2f
        /*01ca*/ 	.short	(.L_88 - .L_87)
	.align		4
.L_87:
        /*01cc*/ 	.word	index@(_ZN7cutlass13device_kernelIN5flash19enable_sm80_to_sm89INS1_16FlashAttnBwdSm80INS1_25CollectiveMainloopBwdSm80ILi2ELi2EN4cute5tupleIJNS5_1CILi64EEENS7_ILi128EEENS7_ILi96EEEEEENS_10bfloat16_tEfNS_4arch4Sm80ELb0ELb1ELb0ELb0ELb0ELb0ELb0ELb0ELi2ELi2ELi4ELi2ELb0EEENS1_24CollectiveEpilogueBwdGQAISB_fSE_Li256ELb0ELb0EEENS1_19SingleTileSchedulerILb0ELb0ELb0ELi128EEEEEEEEEvNT_6ParamsE)
        /*01d0*/ 	.word	0x000000fd


	//----- nvinfo : EIATTR_FRAME_SIZE
	.align		4
.L_88:
        /*01d4*/ 	.byte	0x04, 0x11
        /*01d6*/ 	.short	(.L_90 - .L_89)
	.align		4
.L_89:
        /*01d8*/ 	.word	index@(_ZN7cutlass13device_kernelIN5flash19enable_sm80_to_sm89INS1_16FlashAttnBwdSm80INS1_25CollectiveMainloopBwdSm80ILi2ELi2EN4cute5tupleIJNS5_1CILi64EEENS7_ILi128EEENS7_ILi96EEEEEENS_10bfloat16_tEfNS_4arch4Sm80ELb0ELb1ELb0ELb0ELb0ELb0ELb0ELb0ELi2ELi2ELi4ELi2ELb0EEENS1_24CollectiveEpilogueBwdGQAISB_fSE_Li256ELb0ELb0EEENS1_19SingleTileSchedulerILb0ELb0ELb0ELi128EEEEEEEEEvNT_6ParamsE)
        /*01dc*/ 	.word	0x00000000


	//----- nvinfo : EIATTR_REGCOUNT
	.align		4
.L_90:
        /*01e0*/ 	.byte	0x04, 0x2f
        /*01e2*/ 	.short	(.L_92 - .L_91)
	.align		4
.L_91:
        /*01e4*/ 	.word	index@(_ZN7cutlass13device_kernelIN5flash19enable_sm80_to_sm89INS1_16FlashAttnBwdSm80INS1_25CollectiveMainloopBwdSm80ILi2ELi2EN4cute5tupleIJNS5_1CILi64EEENS7_ILi128EEENS7_ILi96EEEEEENS_10bfloat16_tEfNS_4arch4Sm80ELb0ELb1ELb0ELb0ELb1ELb0ELb0ELb0ELi2ELi2ELi4ELi2ELb0EEENS1_21CollectiveEpilogueBwdISB_SC_SE_Li256ELb0ELb0ELi2EEENS1_19SingleTileSchedulerILb0ELb0ELb0ELi128EEEEEEEEEvNT_6ParamsE)
        /*01e8*/ 	.word	0x000000fd


	//----- nvinfo : EIATTR_FRAME_SIZE
	.align		4
.L_92:
        /*01ec*/ 	.byte	0x04, 0x11
        /*01ee*/ 	.short	(.L_94 - .L_93)
	.align		4
.L_93:
        /*01f0*/ 	.word	index@(_ZN7cutlass13device_kernelIN5flash19enable_sm80_to_sm89INS1_16FlashAttnBwdSm80INS1_25CollectiveMainloopBwdSm80ILi2ELi2EN4cute5tupleIJNS5_1CILi64EEENS7_ILi128EEENS7_ILi96EEEEEENS_10bfloat16_tEfNS_4arch4Sm80ELb0ELb1ELb0ELb0ELb1ELb0ELb0ELb0ELi2ELi2ELi4ELi2ELb0EEENS1_21CollectiveEpilogueBwdISB_SC_SE_Li256ELb0ELb0ELi2EEENS1_19SingleTileSchedulerILb0ELb0ELb0ELi128EEEEEEEEEvNT_6ParamsE)
        /*01f4*/ 	.word	0x00000000


	//----- nvinfo : EIATTR_REGCOUNT
	.align		4
.L_94:
        /*01f8*/ 	.byte	0x04, 0x2f
        /*01fa*/ 	.short	(.L_96 - .L_95)
	.align		4
.L_95:
        /*01fc*/ 	.word	index@(_ZN7cutlass13device_kernelIN5flash19enable_sm80_to_sm89INS1_16FlashAttnBwdSm80INS1_25CollectiveMainloopBwdSm80ILi2ELi2EN4cute5tupleIJNS5_1CILi64EEENS7_ILi128EEENS7_ILi96EEEEEENS_10bfloat16_tEfNS_4arch4Sm80ELb0ELb1ELb0ELb0ELb0ELb0ELb0ELb0ELi2ELi2ELi4ELi2ELb0EEENS1_21CollectiveEpilogueBwdISB_SC_SE_Li256ELb0ELb0ELi2EEENS1_19SingleTileSchedulerILb0ELb0ELb0ELi128EEEEEEEEEvNT_6ParamsE)
        /*0200*/ 	.word	0x000000fd


	//----- nvinfo : EIATTR_FRAME_SIZE
	.align		4
.L_96:
        /*0204*/ 	.byte	0x04, 0x11
        /*0206*/ 	.short	(.L_98 - .L_97)
	.align		4
.L_97:
        /*0208*/ 	.word	index@(_ZN7cutlass13device_kernelIN5flash19enable_sm80_to_sm89INS1_16FlashAttnBwdSm80INS1_25CollectiveMainloopBwdSm80ILi2ELi2EN4cute5tupleIJNS5_1CILi64EEENS7_ILi128EEENS7_ILi96EEEEEENS_10bfloat16_tEfNS_4arch4Sm80ELb0ELb1ELb0ELb0ELb0ELb0ELb0ELb0ELi2ELi2ELi4ELi2ELb0EEENS1_21CollectiveEpilogueBwdISB_SC_SE_Li256ELb0ELb0ELi2EEENS1_19SingleTileSchedulerILb0ELb0ELb0ELi128EEEEEEEEEvNT_6ParamsE)
        /*020c*/ 	.word	0x00000000


	//----- nvinfo : EIATTR_REGCOUNT
	.align		4
.L_98:
        /*0210*/ 	.byte	0x04, 0x2f
        /*0212*/ 	.short	(.L_100 - .L_99)
	.align		4
.L_99:
        /*0214*/ 	.word	index@(_ZN7cutlass13device_kernelIN5flash19enable_sm80_to_sm89INS1_16FlashAttnBwdSm80INS1_25CollectiveMainloopBwdSm80ILi2ELi2EN4cute5tupleIJNS5_1CILi64EEENS7_ILi128EEENS7_ILi96EEEEEENS_10bfloat16_tEfNS_4arch4Sm80ELb0ELb0ELb0ELb1ELb1ELb0ELb0ELb0ELi2ELi2ELi4ELi2ELb0EEENS1_24CollectiveEpilogueBwdGQAISB_fSE_Li256ELb1ELb1EEENS1_19SingleTileSchedulerILb1ELb0ELb0ELi128EEEEEEEEEvNT_6ParamsE)
        /*0218*/ 	.word	0x000000fc


	//----- nvinfo : EIATTR_FRAME_SIZE
	.align		4
.L_100:
        /*021c*/ 	.byte	0x04, 0x11
        /*021e*/ 	.short	(.L_102 - .L_101)
	.align		4
.L_101:
        /*0220*/ 	.word	index@($__internal_7_$__cuda_sm70_warpsync)
        /*0224*/ 	.word	0x00000000


	//----- nvinfo : EIATTR_FRAME_SIZE
	.align		4
.L_102:
        /*0228*/ 	.byte	0x04, 0x11
        /*022a*/ 	.short	(.L_104 - .L_103)
	.align		4
.L_103:
        /*022c*/ 	.word	index@(_ZN7cutlass13device_kernelIN5flash19enable_sm80_to_sm89INS1_16FlashAttnBwdSm80INS1_25CollectiveMainloopBwdSm80ILi2ELi2EN4cute5tupleIJNS5_1CILi64EEENS7_ILi128EEENS7_ILi96EEEEEENS_10bfloat16_tEfNS_4arch4Sm80ELb0ELb0ELb0ELb1ELb1ELb0ELb0ELb0ELi2ELi2ELi4ELi2ELb0EEENS1_24CollectiveEpilogueBwdGQAISB_fSE_Li256ELb1ELb1EEENS1_19SingleTileSchedulerILb1ELb0ELb0ELi128EEEEEEEEEvNT_6ParamsE)
        /*0230*/ 	.word	0x00000000


	//----- nvinfo : EIATTR_REGCOUNT
	.align		4
.L_104:
        /*0234*/ 	.byte	0x04, 0x2f
        /*0236*/ 	.short	(.L_106 - .L_105)
	.align		4
.L_105:
        /*0238*/ 	.word	index@(_ZN7cutlass13device_kernelIN5flash19enable_sm80_to_sm89INS1_16FlashAttnBwdSm80INS1_25CollectiveMainloopBwdSm80ILi2ELi2EN4cute5tupleIJNS5_1CILi64EEENS7_ILi128EEENS7_ILi96EEEEEENS_10bfloat16_tEfNS_4arch4Sm80ELb0ELb0ELb0ELb1ELb0ELb0ELb0ELb0ELi2ELi2ELi4ELi2ELb0EEENS1_24CollectiveEpilogueBwdGQAISB_fSE_Li256ELb1ELb0EEENS1_19SingleTileSchedulerILb1ELb0ELb0ELi128EEEEEEEEEvNT_6ParamsE)
        /*023c*/ 	.word	0x000000fc


	//----- nvinfo : EIATTR_FRAME_SIZE
	.align		4
.L_106:
        /*0240*/ 	.byte	0x04, 0x11
        /*0242*/ 	.short	(.L_108 - .L_107)
	.align		4
.L_107:
        /*0244*/ 	.word	index@(_ZN7cutlass13device_kernelIN5flash19enable_sm80_to_sm89INS1_16FlashAttnBwdSm80INS1_25CollectiveMainloopBwdSm80ILi2ELi2EN4cute5tupleIJNS5_1CILi64EEENS7_ILi128EEENS7_ILi96EEEEEENS_10bfloat16_tEfNS_4arch4Sm80ELb0ELb0ELb0ELb1ELb0ELb0ELb0ELb0ELi2ELi2ELi4ELi2ELb0EEENS1_24CollectiveEpilogueBwdGQAISB_fSE_Li256ELb1ELb0EEENS1_19SingleTileSchedulerILb1ELb0ELb0ELi128EEEEEEEEEvNT_6ParamsE)
        /*0248*/ 	.word	0x00000000


	//----- nvinfo : EIATTR_REGCOUNT
	.align		4
.L_108:
        /*024c*/ 	.byte	0x04, 0x2f
        /*024e*/ 	.short	(.L_110 - .L_109)
	.align		4
.L_109:
        /*0250*/ 	.word	index@(_ZN7cutlass13device_kernelIN5flash19enable_sm80_to_sm89INS1_16FlashAttnBwdSm80INS1_25CollectiveMainloopBwdSm80ILi2ELi2EN4cute5tupleIJNS5_1CILi64EEENS7_ILi128EEENS7_ILi96EEEEEENS_10bfloat16_tEfNS_4arch4Sm80ELb0ELb0ELb0ELb1ELb1ELb0ELb0ELb0ELi2ELi2ELi4ELi2ELb0EEENS1_21CollectiveEpilogueBwdISB_SC_SE_Li256ELb1ELb0ELi2EEENS1_19SingleTileSchedulerILb1ELb0ELb0ELi128EEEEEEEEEvNT_6ParamsE)
        /*0254*/ 	.word	0x000000fc


	//----- nvinfo : EIATTR_FRAME_SIZE
	.align		4
.L_110:
        /*0258*/ 	.byte	0x04, 0x11
        /*025a*/ 	.short	(.L_112 - .L_111)
	.align		4
.L_111:
        /*025c*/ 	.word	index@(_ZN7cutlass13device_kernelIN5flash19enable_sm80_to_sm89INS1_16FlashAttnBwdSm80INS1_25CollectiveMainloopBwdSm80ILi2ELi2EN4cute5tupleIJNS5_1CILi64EEENS7_ILi128EEENS7_ILi96EEEEEENS_10bfloat16_tEfNS_4arch4Sm80ELb0ELb0ELb0ELb1ELb1ELb0ELb0ELb0ELi2ELi2ELi4ELi2ELb0EEENS1_21CollectiveEpilogueBwdISB_SC_SE_Li256ELb1ELb0ELi2EEENS1_19SingleTileSchedulerILb1ELb0ELb0ELi128EEEEEEEEEvNT_6ParamsE)
        /*0260*/ 	.word	0x00000000


	//----- nvinfo : EIATTR_REGCOUNT
	.align		4
.L_112:
        /*0264*/ 	.byte	0x04, 0x2f
        /*0266*/ 	.short	(.L_114 - .L_113)
	.align		4
.L_113:
        /*0268*/ 	.word	index@(_ZN7cutlass13device_kernelIN5flash19enable_sm80_to_sm89INS1_16FlashAttnBwdSm80INS1_25CollectiveMainloopBwdSm80ILi2ELi2EN4cute5tupleIJNS5_1CILi64EEENS7_ILi128EEENS7_ILi96EEEEEENS_10bfloat16_tEfNS_4arch4Sm80ELb0ELb0ELb0ELb1ELb0ELb0ELb0ELb0ELi2ELi2ELi4ELi2ELb0EEENS1_21CollectiveEpilogueBwdISB_SC_SE_Li256ELb1ELb0ELi2EEENS1_19SingleTileSchedulerILb1ELb0ELb0ELi128EEEEEEEEEvNT_6ParamsE)
        /*026c*/ 	.word	0x000000fc


	//----- nvinfo : EIATTR_FRAME_SIZE
	.align		4
.L_114:
        /*0270*/ 	.byte	0x04, 0x11
        /*0272*/ 	.short	(.L_116 - .L_115)
	.align		4
.L_115:
        /*0274*/ 	.word	index@(_ZN7cutlass13device_kernelIN5flash19enable_sm80_to_sm89INS1_16FlashAttnBwdSm80INS1_25CollectiveMainloopBwdSm80ILi2ELi2EN4cute5tupleIJNS5_1CILi64EEENS7_ILi128EEENS7_ILi96EEEEEENS_10bfloat16_tEfNS_4arch4Sm80ELb0ELb0ELb0ELb1ELb0ELb0ELb0ELb0ELi2ELi2ELi4ELi2ELb0EEENS1_21CollectiveEpilogueBwdISB_SC_SE_Li256ELb1ELb0ELi2EEENS1_19SingleTileSchedulerILb1ELb0ELb0ELi128EEEEEEEEEvNT_6ParamsE)
        /*0278*/ 	.word	0x00000000


	//----- nvinfo : EIATTR_REGCOUNT
	.align		4
.L_116:
        /*027c*/ 	.byte	0x04, 0x2f
        /*027e*/ 	.short	(.L_118 - .L_117)
	.align		4
.L_117:
        /*0280*/ 	.word	index@(_ZN7cutlass13device_kernelIN5flash19enable_sm80_to_sm89INS1_16FlashAttnBwdSm80INS1_25CollectiveMainloopBwdSm80ILi2ELi2EN4cute5tupleIJNS5_1CILi64EEENS7_ILi128EEENS7_ILi96EEEEEENS_10bfloat16_tEfNS_4arch4Sm80ELb0ELb0ELb0ELb0ELb1ELb0ELb0ELb0ELi2ELi2ELi4ELi2ELb0EEENS1_24CollectiveEpilogueBwdGQAISB_fSE_Li256ELb0ELb1EEENS1_19SingleTileSchedulerILb0ELb0ELb0ELi128EEEEEEEEEvNT_6ParamsE)
        /*0284*/ 	.word	0x000000f8


	//----- nvinfo : EIATTR_FRAME_SIZE
	.align		4
.L_118:
        /*0288*/ 	.byte	0x04, 0x11
        /*028a*/ 	.short	(.L_120 - .L_119)
	.align		4
.L_119:
        /*028c*/ 	.word	index@($__internal_6_$__cuda_sm70_warpsync)
        /*0290*/ 	.word	0x00000000


	//----- nvinfo : EIATTR_FRAME_SIZE
	.align		4
.L_120:
        /*0294*/ 	.byte	0x04, 0x11
        /*0296*/ 	.short	(.L_122 - .L_121)
	.align		4
.L_121:
        /*0298*/ 	.word	index@(_ZN7cutlass13device_kernelIN5flash19enable_sm80_to_sm89INS1_16FlashAttnBwdSm80INS1_25CollectiveMainloopBwdSm80ILi2ELi2EN4cute5tupleIJNS5_1CILi64EEENS7_ILi128EEENS7_ILi96EEEEEENS_10bfloat16_tEfNS_4arch4Sm80ELb0ELb0ELb0ELb0ELb1ELb0ELb0ELb0ELi2ELi2ELi4ELi2ELb0EEENS1_24CollectiveEpilogueBwdGQAISB_fSE_Li256ELb0ELb1EEENS1_19SingleTileSchedulerILb0ELb0ELb0ELi128EEEEEEEEEvNT_6ParamsE)
        /*029c*/ 	.word	0x00000000


	//----- nvinfo : EIATTR_REGCOUNT
	.align		4
.L_122:
        /*02a0*/ 	.byte	0x04, 0x2f
        /*02a2*/ 	.short	(.L_124 - .L_123)
	.align		4
.L_123:
        /*02a4*/ 	.word	index@(_ZN7cutlass13device_kernelIN5flash19enable_sm80_to_sm89INS1_16FlashAttnBwdSm80INS1_25CollectiveMainloopBwdSm80ILi2ELi2EN4cute5tupleIJNS5_1CILi64EEENS7_ILi128EEENS7_ILi96EEEEEENS_10bfloat16_tEfNS_4arch4Sm80ELb0ELb0ELb0ELb0ELb0ELb0ELb0ELb0ELi2ELi2ELi4ELi2ELb0EEENS1_24CollectiveEpilogueBwdGQAISB_fSE_Li256ELb0ELb0EEENS1_19SingleTileSchedulerILb0ELb0ELb0ELi128EEEEEEEEEvNT_6ParamsE)
        /*02a8*/ 	.word	0x000000f8


	//----- nvinfo : EIATTR_FRAME_SIZE
	.align		4
.L_124:
        /*02ac*/ 	.byte	0x04, 0x11
        /*02ae*/ 	.short	(.L_126 - .L_125)
	.align		4
.L_125:
        /*02b0*/ 	.word	index@(_ZN7cutlass13device_kernelIN5flash19enable_sm80_to_sm89INS1_16FlashAttnBwdSm80INS1_25CollectiveMainloopBwdSm80ILi2ELi2EN4cute5tupleIJNS5_1CILi64EEENS7_ILi128EEENS7_ILi96EEEEEENS_10bfloat16_tEfNS_4arch4Sm80ELb0ELb0ELb0ELb0ELb0ELb0ELb0ELb0ELi2ELi2ELi4ELi2ELb0EEENS1_24CollectiveEpilogueBwdGQAISB_fSE_Li256ELb0ELb0EEENS1_19SingleTileSchedulerILb0ELb0ELb0ELi128EEEEEEEEEvNT_6ParamsE)
        /*02b4*/ 	.word	0x00000000


	//----- nvinfo : EIATTR_REGCOUNT
	.align		4
.L_126:
        /*02b8*/ 	.byte	0x04, 0x2f
        /*02ba*/ 	.short	(.L_128 - .L_127)
	.align		4
.L_127:
        /*02bc*/ 	.word	index@(_ZN7cutlass13device_kernelIN5flash19enable_sm80_to_sm89INS1_16FlashAttnBwdSm80INS1_25CollectiveMainloopBwdSm80ILi2ELi2EN4cute5tupleIJNS5_1CILi64EEENS7_ILi128EEENS7_ILi96EEEEEENS_10bfloat16_tEfNS_4arch4Sm80ELb0ELb0ELb0ELb0ELb1ELb0ELb0ELb0ELi2ELi2ELi4ELi2ELb0EEENS1_21CollectiveEpilogueBwdISB_SC_SE_Li256ELb0ELb0ELi2EEENS1_19SingleTileSchedulerILb0ELb0ELb0ELi128EEEEEEEEEvNT_6ParamsE)
        /*02c0*/ 	.word	0x000000ff


	//----- nvinfo : EIATTR_FRAME_SIZE
	.align		4
.L_128:
        /*02c4*/ 	.byte	0x04, 0x11
        /*02c6*/ 	.short	(.L_130 - .L_129)
	.align		4
.L_129:
        /*02c8*/ 	.word	index@(_ZN7cutlass13device_kernelIN5flash19enable_sm80_to_sm89INS1_16FlashAttnBwdSm80INS1_25CollectiveMainloopBwdSm80ILi2ELi2EN4cute5tupleIJNS5_1CILi64EEENS7_ILi128EEENS7_ILi96EEEEEENS_10bfloat16_tEfNS_4arch4Sm80ELb0ELb0ELb0ELb0ELb1ELb0ELb0ELb0ELi2ELi2ELi4ELi2ELb0EEENS1_21CollectiveEpilogueBwdISB_SC_SE_Li256ELb0ELb0ELi2EEENS1_19SingleTileSchedulerILb0ELb0ELb0ELi128EEEEEEEEEvNT_6ParamsE)
        /*02cc*/ 	.word	0x00000000


	//----- nvinfo : EIATTR_REGCOUNT
	.align		4
.L_130:
        /*02d0*/ 	.byte	0x04, 0x2f
        /*02d2*/ 	.short	(.L_132 - .L_131)
	.align		4
.L_131:
        /*02d4*/ 	.word	index@(_ZN7cutlass13device_kernelIN5flash19enable_sm80_to_sm89INS1_16FlashAttnBwdSm80INS1_25CollectiveMainloopBwdSm80ILi2ELi2EN4cute5tupleIJNS5_1CILi64EEENS7_ILi128EEENS7_ILi96EEEEEENS_10bfloat16_tEfNS_4arch4Sm80ELb0ELb0ELb0ELb0ELb0ELb0ELb0ELb0ELi2ELi2ELi4ELi2ELb0EEENS1_21CollectiveEpilogueBwdISB_SC_SE_Li256ELb0ELb0ELi2EEENS1_19SingleTileSchedulerILb0ELb0ELb0ELi128EEEEEEEEEvNT_6ParamsE)
        /*02d8*/ 	.word	0x000000ff


	//----- nvinfo : EIATTR_FRAME_SIZE
	.align		4
.L_132:
        /*02dc*/ 	.byte	0x04, 0x11
        /*02de*/ 	.short	(.L_134 - .L_133)
	.align		4
.L_133:
        /*02e0*/ 	.word	index@(_ZN7cutlass13device_kernelIN5flash19enable_sm80_to_sm89INS1_16FlashAttnBwdSm80INS1_25CollectiveMainloopBwdSm80ILi2ELi2EN4cute5tupleIJNS5_1CILi64EEENS7_ILi128EEENS7_ILi96EEEEEENS_10bfloat16_tEfNS_4arch4Sm80ELb0ELb0ELb0ELb0ELb0ELb0ELb0ELb0ELi2ELi2ELi4ELi2ELb0EEENS1_21CollectiveEpilogueBwdISB_SC_SE_Li256ELb0ELb0ELi2EEENS1_19SingleTileSchedulerILb0ELb0ELb0ELi128EEEEEEEEEvNT_6ParamsE)
        /*02e4*/ 	.word	0x00000000


	//----- nvinfo : EIATTR_REGCOUNT
	.align		4
.L_134:
        /*02e8*/ 	.byte	0x04, 0x2f
        /*02ea*/ 	.short	(.L_136 - .L_135)
	.align		4
.L_135:
        /*02ec*/ 	.word	index@(_ZN7cutlass13device_kernelIN5flash19enable_sm80_to_sm89INS1_16FlashAttnBwdSm80INS1_25CollectiveMainloopBwdSm80ILi2ELi1EN4cute5tupleIJNS5_1CILi64EEENS7_ILi128EEENS7_ILi96EEEEEENS_10bfloat16_tEfNS_4arch4Sm80ELb1ELb0ELb0ELb1ELb1ELb0ELb0ELb0ELi2ELi2ELi4ELi2ELb1EEENS1_24CollectiveEpilogueBwdGQAISB_fSE_Li256ELb1ELb1EEENS1_25SingleTileBwdLPTSchedulerILb1ELi128ELb1EEEEEEEEEvNT_6ParamsE)
        /*02f0*/ 	.word	0x000000ff


	//----- nvinfo : EIATTR_FRAME_SIZE
	.align		4
.L_136:
        /*02f4*/ 	.byte	0x04, 0x11
        /*02f6*/ 	.short	(.L_138 - .L_137)
	.align		4
.L_137:
        /*02f8*/ 	.word	index@($__internal_5_$__cuda_sm70_warpsync)
        /*02fc*/ 	.word	0x00000000


	//----- nvinfo : EIATTR_FRAME_SIZE
	.align		4
.L_138:
        /*0300*/ 	.byte	0x04, 0x11
        /*0302*/ 	.short	(.L_140 - .L_139)
	.align		4
.L_139:
        /*0304*/ 	.word	index@(_ZN7cutlass13device_kernelIN5flash19enable_sm80_to_sm89INS1_16FlashAttnBwdSm80INS1_25CollectiveMainloopBwdSm80ILi2ELi1EN4cute5tupleIJNS5_1CILi64EEENS7_ILi128EEENS7_ILi96EEEEEENS_10bfloat16_tEfNS_4arch4Sm80ELb1ELb0ELb0ELb1ELb1ELb0ELb0ELb0ELi2ELi2ELi4ELi2ELb1EEENS1_24CollectiveEpilogueBwdGQAISB_fSE_Li256ELb1ELb1EEENS1_25SingleTileBwdLPTSchedulerILb1ELi128ELb1EEEEEEEEEvNT_6ParamsE)
        /*0308*/ 	.word	0x00000028


	//----- nvinfo : EIATTR_REGCOUNT
	.align		4
.L_140:
        /*030c*/ 	.byte	0x04, 0x2f
        /*030e*/ 	.short	(.L_142 - .L_141)
	.align		4
.L_141:
        /*0310*/ 	.word	index@(_ZN7cutlass13device_kernelIN5flash19enable_sm80_to_sm89INS1_16FlashAttnBwdSm80INS1_25CollectiveMainloopBwdSm80ILi2ELi1EN4cute5tupleIJNS5_1CILi64EEENS7_ILi128EEENS7_ILi96EEEEEENS_10bfloat16_tEfNS_4arch4Sm80ELb1ELb0ELb0ELb1ELb0ELb0ELb0ELb0ELi2ELi2ELi4ELi2ELb1EEENS1_24CollectiveEpilogueBwdGQAISB_fSE_Li256ELb1ELb0EEENS1_25SingleTileBwdLPTSchedulerILb1ELi128ELb0EEEEEEEEEvNT_6ParamsE)
        /*0314*/ 	.word	0x000000ff


	//----- nvinfo : EIATTR_FRAME_SIZE
	.align		4
.L_142:
        /*0318*/ 	.byte	0x04, 0x11
        /*031a*/ 	.short	(.L_144 - .L_143)
	.align		4
.L_143:
        /*031c*/ 	.word	index@(_ZN7cutlass13device_kernelIN5flash19enable_sm80_to_sm89INS1_16FlashAttnBwdSm80INS1_25CollectiveMainloopBwdSm80ILi2ELi1EN4cute5tupleIJNS5_1CILi64EEENS7_ILi128EEENS7_ILi96EEEEEENS_10bfloat16_tEfNS_4arch4Sm80ELb1ELb0ELb0ELb1ELb0ELb0ELb0ELb0ELi2ELi2ELi4ELi2ELb1EEENS1_24CollectiveEpilogueBwdGQAISB_fSE_Li256ELb1ELb0EEENS1_25SingleTileBwdLPTSchedulerILb1ELi128ELb0EEEEEEEEEvNT_6ParamsE)
        /*0320*/ 	.word	0x00000058


	//----- nvinfo : EIATTR_REGCOUNT
	.align		4
.L_144:
        /*0324*/ 	.byte	0x04, 0x2f
        /*0326*/ 	.short	(.L_146 - .L_145)
	.align		4
.L_145:
        /*0328*/ 	.word	index@(_ZN7cutlass13device_kernelIN5flash19enable_sm80_to_sm89INS1_16FlashAttnBwdSm80INS1_25CollectiveMainloopBwdSm80ILi2ELi1EN4cute5tupleIJNS5_1CILi64EEENS7_ILi128EEENS7_ILi96EEEEEENS_10bfloat16_tEfNS_4arch4Sm80ELb1ELb0ELb0ELb1ELb1ELb0ELb0ELb0ELi2ELi2ELi4ELi2ELb1EEENS1_21CollectiveEpilogueBwdISB_SC_SE_Li256ELb1ELb0ELi2EEENS1_25SingleTileBwdLPTSchedulerILb1ELi128ELb1EEEEEEEEEvNT_6ParamsE)
        /*032c*/ 	.word	0x000000ff


	//----- nvinfo : EIATTR_FRAME_SIZE
	.align		4
.L_146:
        /*0330*/ 	.byte	0x04, 0x11
        /*0332*/ 	.short	(.L_148 - .L_147)
	.align		4
.L_147:
        /*0334*/ 	.word	index@(_ZN7cutlass13device_kernelIN5flash19enable_sm80_to_sm89INS1_16FlashAttnBwdSm80INS1_25CollectiveMainloopBwdSm80ILi2ELi1EN4cute5tupleIJNS5_1CILi64EEENS7_ILi128EEENS7_ILi96EEEEEENS_10bfloat16_tEfNS_4arch4Sm80ELb1ELb0ELb0ELb1ELb1ELb0ELb0ELb0ELi2ELi2ELi4ELi2ELb1EEENS1_21CollectiveEpilogueBwdISB_SC_SE_Li256ELb1ELb0ELi2EEENS1_25SingleTileBwdLPTSchedulerILb1ELi128ELb1EEEEEEEEEvNT_6ParamsE)
        /*0338*/ 	.word	0x00000058


	//----- nvinfo : EIATTR_REGCOUNT
	.align		4
.L_148:
        /*033c*/ 	.byte	0x04, 0x2f
        /*033e*/ 	.short	(.L_150 - .L_149)
	.align		4
.L_149:
        /*0340*/ 	.word	index@(_ZN7cutlass13device_kernelIN5flash19enable_sm80_to_sm89INS1_16FlashAttnBwdSm80INS1_25CollectiveMainloopBwdSm80ILi2ELi1EN4cute5tupleIJNS5_1CILi64EEENS7_ILi128EEENS7_ILi96EEEEEENS_10bfloat16_tEfNS_4arch4Sm80ELb1ELb0ELb0ELb1ELb0ELb0ELb0ELb0ELi2ELi2ELi4ELi2ELb1EEENS1_21CollectiveEpilogueBwdISB_SC_SE_Li256ELb1ELb0ELi2EEENS1_25SingleTileBwdLPTSchedulerILb1ELi128ELb0EEEEEEEEEvNT_6ParamsE)
        /*0344*/ 	.word	0x000000ff


	//----- nvinfo : EIATTR_FRAME_SIZE
	.align		4
.L_150:
        /*0348*/ 	.byte	0x04, 0x11
        /*034a*/ 	.short	(.L_152 - .L_151)
	.align		4
.L_151:
        /*034c*/ 	.word	index@(_ZN7cutlass13device_kernelIN5flash19enable_sm80_to_sm89INS1_16FlashAttnBwdSm80INS1_25CollectiveMainloopBwdSm80ILi2ELi1EN4cute5tupleIJNS5_1CILi64EEENS7_ILi128EEENS7_ILi96EEEEEENS_10bfloat16_tEfNS_4arch4Sm80ELb1ELb0ELb0ELb1ELb0ELb0ELb0ELb0ELi2ELi2ELi4ELi2ELb1EEENS1_21CollectiveEpilogueBwdISB_SC_SE_Li256ELb1ELb0ELi2EEENS1_25SingleTileBwdLPTSchedulerILb1ELi128ELb0EEEEEEEEEvNT_6ParamsE)
        /*0350*/ 	.word	0x00000028


	//----- nvinfo : EIATTR_REGCOUNT
	.align		4
.L_152:
        /*0354*/ 	.byte	0x04, 0x2f
        /*0356*/ 	.short	(.L_154 - .L_153)
	.align		4
.L_153:
        /*0358*/ 	.word	index@(_ZN7cutlass13device_kernelIN5flash19enable_sm80_to_sm89INS1_16FlashAttnBwdSm80INS1_25CollectiveMainloopBwdSm80ILi2ELi1EN4cute5tupleIJNS5_1CILi64EEENS7_ILi128EEENS7_ILi96EEEEEENS_10bfloat16_tEfNS_4arch4Sm80ELb1ELb0ELb0ELb0ELb1ELb0ELb0ELb0ELi2ELi2ELi4ELi2ELb1EEENS1_24CollectiveEpilogueBwdGQAISB_fSE_Li256ELb0ELb1EEENS1_25SingleTileBwdLPTSchedulerILb0ELi128ELb1EEEEEEEEEvNT_6ParamsE)
        /*035c*/ 	.word	0x000000ff


	//----- nvinfo : EIATTR_FRAME_SIZE
	.align		4
.L_154:
        /*0360*/ 	.byte	0x04, 0x11
        /*0362*/ 	.short	(.L_156 - .L_155)
	.align		4
.L_155:
        /*0364*/ 	.word	index@($__internal_4_$__cuda_sm70_warpsync)
        /*0368*/ 	.word	0x00000000


	//----- nvinfo : EIATTR_FRAME_SIZE
	.align		4
.L_156:
        /*036c*/ 	.byte	0x04, 0x11
        /*036e*/ 	.short	(.L_158 - .L_157)
	.align		4
.L_157:
        /*0370*/ 	.word	index@(_ZN7cutlass13device_kernelIN5flash19enable_sm80_to_sm89INS1_16FlashAttnBwdSm80INS1_25CollectiveMainloopBwdSm80ILi2ELi1EN4cute5tupleIJNS5_1CILi64EEENS7_ILi128EEENS7_ILi96EEEEEENS_10bfloat16_tEfNS_4arch4Sm80ELb1ELb0ELb0ELb0ELb1ELb0ELb0ELb0ELi2ELi2ELi4ELi2ELb1EEENS1_24CollectiveEpilogueBwdGQAISB_fSE_Li256ELb0ELb1EEENS1_25SingleTileBwdLPTSchedulerILb0ELi128ELb1EEEEEEEEEvNT_6ParamsE)
        /*0374*/ 	.word	0x00000028


	//----- nvinfo : EIATTR_REGCOUNT
	.align		4
.L_158:
        /*0378*/ 	.byte	0x04, 0x2f
        /*037a*/ 	.short	(.L_160 - .L_159)
	.align		4
.L_159:
        /*037c*/ 	.word	index@(_ZN7cutlass13device_kernelIN5flash19enable_sm80_to_sm89INS1_16FlashAttnBwdSm80INS1_25CollectiveMainloopBwdSm80ILi2ELi1EN4cute5tupleIJNS5_1CILi64EEENS7_ILi128EEENS7_ILi96EEEEEENS_10bfloat16_tEfNS_4arch4Sm80ELb1ELb0ELb0ELb0ELb0ELb0ELb0ELb0ELi2ELi2ELi4ELi2ELb1EEENS1_24CollectiveEpilogueBwdGQAISB_fSE_Li256ELb0ELb0EEENS1_25SingleTileBwdLPTSchedulerILb0ELi128ELb0EEEEEEEEEvNT_6ParamsE)
        /*0380*/ 	.word	0x000000ff


	//----- nvinfo : EIATTR_FRAME_SIZE
	.align		4
.L_160:
        /*0384*/ 	.byte	0x04, 0x11
        /*0386*/ 	.short	(.L_162 - .L_161)
	.align		4
.L_161:
        /*0388*/ 	.word	index@(_ZN7cutlass13device_kernelIN5flash19enable_sm80_to_sm89INS1_16FlashAttnBwdSm80INS1_25CollectiveMainloopBwdSm80ILi2ELi1EN4cute5tupleIJNS5_1CILi64EEENS7_ILi128EEENS7_ILi96EEEEEENS_10bfloat16_tEfNS_4arch4Sm80ELb1ELb0ELb0ELb0ELb0ELb0ELb0ELb0ELi2ELi2ELi4ELi2ELb1EEENS1_24CollectiveEpilogueBwdGQAISB_fSE_Li256ELb0ELb0EEENS1_25SingleTileBwdLPTSchedulerILb0ELi128ELb0EEEEEEEEEvNT_6ParamsE)
        /*038c*/ 	.word	0x00000028


	//----- nvinfo : EIATTR_REGCOUNT
	.align		4
.L_162:
        /*0390*/ 	.byte	0x04, 0x2f
        /*0392*/ 	.short	(.L_164 - .L_163)
	.align		4
.L_163:
        /*0394*/ 	.word	index@(_ZN7cutlass13device_kernelIN5flash19enable_sm80_to_sm89INS1_16FlashAttnBwdSm80INS1_25CollectiveMainloopBwdSm80ILi2ELi1EN4cute5tupleIJNS5_1CILi64EEENS7_ILi128EEENS7_ILi96EEEEEENS_10bfloat16_tEfNS_4arch4Sm80ELb1ELb0ELb0ELb0ELb1ELb0ELb0ELb0ELi2ELi2ELi4ELi2ELb1EEENS1_21CollectiveEpilogueBwdISB_SC_SE_Li256ELb0ELb0ELi2EEENS1_25SingleTileBwdLPTSchedulerILb0ELi128ELb1EEEEEEEEEvNT_6ParamsE)
        /*0398*/ 	.word	0x000000ff


	//----- nvinfo : EIATTR_FRAME_SIZE
	.align		4
.L_164:
        /*039c*/ 	.byte	0x04, 0x11
        /*039e*/ 	.short	(.L_166 - .L_165)
	.align		4
.L_165:
        /*03a0*/ 	.word	index@(_ZN7cutlass13device_kernelIN5flash19enable_sm80_to_sm89INS1_16FlashAttnBwdSm80INS1_25CollectiveMainloopBwdSm80ILi2ELi1EN4cute5tupleIJNS5_1CILi64EEENS7_ILi128EEENS7_ILi96EEEEEENS_10bfloat16_tEfNS_4arch4Sm80ELb1ELb0ELb0ELb0ELb1ELb0ELb0ELb0ELi2ELi2ELi4ELi2ELb1EEENS1_21CollectiveEpilogueBwdISB_SC_SE_Li256ELb0ELb0ELi2EEENS1_25SingleTileBwdLPTSchedulerILb0ELi128ELb1EEEEEEEEEvNT_6ParamsE)
        /*03a4*/ 	.word	0x00000028


	//----- nvinfo : EIATTR_REGCOUNT
	.align		4
.L_166:
        /*03a8*/ 	.byte	0x04, 0x2f
        /*03aa*/ 	.short	(.L_168 - .L_167)
	.align		4
.L_167:
        /*03ac*/ 	.word	index@(_ZN7cutlass13device_kernelIN5flash19enable_sm80_to_sm89INS1_16FlashAttnBwdSm80INS1_25CollectiveMainloopBwdSm80ILi2ELi1EN4cute5tupleIJNS5_1CILi64EEENS7_ILi128EEENS7_ILi96EEEEEENS_10bfloat16_tEfNS_4arch4Sm80ELb1ELb0ELb0ELb0ELb0ELb0ELb0ELb0ELi2ELi2ELi4ELi2ELb1EEENS1_21CollectiveEpilogueBwdISB_SC_SE_Li256ELb0ELb0ELi2EEENS1_25SingleTileBwdLPTSchedulerILb0ELi128ELb0EEEEEEEEEvNT_6ParamsE)
        /*03b0*/ 	.word	0x000000ff


	//----- nvinfo : EIATTR_FRAME_SIZE
	.align		4
.L_168:
        /*03b4*/ 	.byte	0x04, 0x11
        /*03b6*/ 	.short	(.L_170 - .L_169)
	.align		4
.L_169:
        /*03b8*/ 	.word	index@(_ZN7cutlass13device_kernelIN5flash19enable_sm80_to_sm89INS1_16FlashAttnBwdSm80INS1_25CollectiveMainloopBwdSm80ILi2ELi1EN4cute5tupleIJNS5_1CILi64EEENS7_ILi128EEENS7_ILi96EEEEEENS_10bfloat16_tEfNS_4arch4Sm80ELb1ELb0ELb0ELb0ELb0ELb0ELb0ELb0ELi2ELi2ELi4ELi2ELb1EEENS1_21CollectiveEpilogueBwdISB_SC_SE_Li256ELb0ELb0ELi2EEENS1_25SingleTileBwdLPTSchedulerILb0ELi128ELb0EEEEEEEEEvNT_6ParamsE)
        /*03bc*/ 	.word	0x00000028


	//----- nvinfo : EIATTR_REGCOUNT
	.align		4
.L_170:
        /*03c0*/ 	.byte	0x04, 0x2f
        /*03c2*/ 	.short	(.L_172 - .L_171)
	.align		4
.L_171:
        /*03c4*/ 	.word	index@(_ZN7cutlass13device_kernelIN5flash19enable_sm80_to_sm89INS1_16FlashAttnBwdSm80INS1_25CollectiveMainloopBwdSm80ILi2ELi1EN4cute5tupleIJNS5_1CILi64EEENS7_ILi128EEENS7_ILi96EEEEEENS_10bfloat16_tEfNS_4arch4Sm80ELb0ELb1ELb0ELb1ELb1ELb0ELb0ELb0ELi2ELi2ELi4ELi2ELb1EEENS1_24CollectiveEpilogueBwdGQAISB_fSE_Li256ELb1ELb1EEENS1_19SingleTileSchedulerILb1ELb0ELb0ELi128EEEEEEEEEvNT_6ParamsE)
        /*03c8*/ 	.word	0x000000ff


	//----- nvinfo : EIATTR_FRAME_SIZE
	.align		4
.L_172:
        /*03cc*/ 	.byte	0x04, 0x11
        /*03ce*/ 	.short	(.L_174 - .L_173)
	.align		4
.L_173:
        /*03d0*/ 	.word	index@($__internal_3_$__cuda_sm70_warpsync)
        /*03d4*/ 	.word	0x00000000


	//----- nvinfo : EIATTR_FRAME_SIZE
	.align		4
.L_174:
        /*03d8*/ 	.byte	0x04, 0x11
        /*03da*/ 	.short	(.L_176 - .L_175)
	.align		4
.L_175:
        /*03dc*/ 	.word	index@(_ZN7cutlass13device_kernelIN5flash19enable_sm80_to_sm89INS1_16FlashAttnBwdSm80INS1_25CollectiveMainloopBwdSm80ILi2ELi1EN4cute5tupleIJNS5_1CILi64EEENS7_ILi128EEENS7_ILi96EEEEEENS_10bfloat16_tEfNS_4arch4Sm80ELb0ELb1ELb0ELb1ELb1ELb0ELb0ELb0ELi2ELi2ELi4ELi2ELb1EEENS1_24CollectiveEpilogueBwdGQAISB_fSE_Li256ELb1ELb1EEENS1_19SingleTileSchedulerILb1ELb0ELb0ELi128EEEEEEEEEvNT_6ParamsE)
        /*03e0*/ 	.word	0x00000050


	//----- nvinfo : EIATTR_REGCOUNT
	.align		4
.L_176:
        /*03e4*/ 	.byte	0x04, 0x2f
        /*03e6*/ 	.short	(.L_178 - .L_177)
	.align		4
.L_177:
        /*03e8*/ 	.word	index@(_ZN7cutlass13device_kernelIN5flash19enable_sm80_to_sm89INS1_16FlashAttnBwdSm80INS1_25CollectiveMainloopBwdSm80ILi2ELi1EN4cute5tupleIJNS5_1CILi64EEENS7_ILi128EEENS7_ILi96EEEEEENS_10bfloat16_tEfNS_4arch4Sm80ELb0ELb1ELb0ELb1ELb0ELb0ELb0ELb0ELi2ELi2ELi4ELi2ELb1EEENS1_24CollectiveEpilogueBwdGQAISB_fSE_Li256ELb1ELb0EEENS1_19SingleTileSchedulerILb1ELb0ELb0ELi128EEEEEEEEEvNT_6ParamsE)
        /*03ec*/ 	.word	0x000000ff


	//----- nvinfo : EIATTR_FRAME_SIZE
	.align		4
.L_178:
        /*03f0*/ 	.byte	0x04, 0x11
        /*03f2*/ 	.short	(.L_180 - .L_179)
	.align		4
.L_179:
        /*03f4*/ 	.word	index@(_ZN7cutlass13device_kernelIN5flash19enable_sm80_to_sm89INS1_16FlashAttnBwdSm80INS1_25CollectiveMainloopBwdSm80ILi2ELi1EN4cute5tupleIJNS5_1CILi64EEENS7_ILi128EEENS7_ILi96EEEEEENS_10bfloat16_tEfNS_4arch4Sm80ELb0ELb1ELb0ELb1ELb0ELb0ELb0ELb0ELi2ELi2ELi4ELi2ELb1EEENS1_24CollectiveEpilogueBwdGQAISB_fSE_Li256ELb1ELb0EEENS1_19SingleTileSchedulerILb1ELb0ELb0ELi128EEEEEEEEEvNT_6ParamsE)
        /*03f8*/ 	.word	0x00000050


	//----- nvinfo : EIATTR_REGCOUNT
	.align		4
.L_180:
        /*03fc*/ 	.byte	0x04, 0x2f
        /*03fe*/ 	.short	(.L_182 - .L_181)
	.align		4
.L_181:
        /*0400*/ 	.word	index@(_ZN7cutlass13device_kernelIN5flash19enable_sm80_to_sm89INS1_16FlashAttnBwdSm80INS1_25CollectiveMainloopBwdSm80ILi2ELi1EN4cute5tupleIJNS5_1CILi64EEENS7_ILi128EEENS7_ILi96EEEEEENS_10bfloat16_tEfNS_4arch4Sm80ELb0ELb1ELb0ELb1ELb1ELb0ELb0ELb0ELi2ELi2ELi4ELi2ELb1EEENS1_21CollectiveEpilogueBwdISB_SC_SE_Li256ELb1ELb0ELi2EEENS1_19SingleTileSchedulerILb1ELb0ELb0ELi128EEEEEEEEEvNT_6ParamsE)
        /*0404*/ 	.word	0x000000ff


	//----- nvinfo : EIATTR_FRAME_SIZE
	.align		4
.L_182:
        /*0408*/ 	.byte	0x04, 0x11
        /*040a*/ 	.short	(.L_184 - .L_183)
	.align		4
.L_183:
        /*040c*/ 	.word	index@(_ZN7cutlass13device_kernelIN5flash19enable_sm80_to_sm89INS1_16FlashAttnBwdSm80INS1_25CollectiveMainloopBwdSm80ILi2ELi1EN4cute5tupleIJNS5_1CILi64EEENS7_ILi128EEENS7_ILi96EEEEEENS_10bfloat16_tEfNS_4arch4Sm80ELb0ELb1ELb0ELb1ELb1ELb0ELb0ELb0ELi2ELi2ELi4ELi2ELb1EEENS1_21CollectiveEpilogueBwdISB_SC_SE_Li256ELb1ELb0ELi2EEENS1_19SingleTileSchedulerILb1ELb0ELb0ELi128EEEEEEEEEvNT_6ParamsE)
        /*0410*/ 	.word	0x00000050


	//----- nvinfo : EIATTR_REGCOUNT
	.align		4
.L_184:
        /*0414*/ 	.byte	0x04, 0x2f
        /*0416*/ 	.short	(.L_186 - .L_185)
	.align		4
.L_185:
        /*0418*/ 	.word	index@(_ZN7cutlass13device_kernelIN5flash19enable_sm80_to_sm89INS1_16FlashAttnBwdSm80INS1_25CollectiveMainloopBwdSm80ILi2ELi1EN4cute5tupleIJNS5_1CILi64EEENS7_ILi128EEENS7_ILi96EEEEEENS_10bfloat16_tEfNS_4arch4Sm80ELb0ELb1ELb0ELb1ELb0ELb0ELb0ELb0ELi2ELi2ELi4ELi2ELb1EEENS1_21CollectiveEpilogueBwdISB_SC_SE_Li256ELb1ELb0ELi2EEENS1_19SingleTileSchedulerILb1ELb0ELb0ELi128EEEEEEEEEvNT_6ParamsE)
        /*041c*/ 	.word	0x000000ff


	//----- nvinfo : EIATTR_FRAME_SIZE
	.align		4
.L_186:
        /*0420*/ 	.byte	0x04, 0x11
        /*0422*/ 	.short	(.L_188 - .L_187)
	.align		4
.L_187:
        /*0424*/ 	.word	index@(_ZN7cutlass13device_kernelIN5flash19enable_sm80_to_sm89INS1_16FlashAttnBwdSm80INS1_25CollectiveMainloopBwdSm80ILi2ELi1EN4cute5tupleIJNS5_1CILi64EEENS7_ILi128EEENS7_ILi96EEEEEENS_10bfloat16_tEfNS_4arch4Sm80ELb0ELb1ELb0ELb1ELb0ELb0ELb0ELb0ELi2ELi2ELi4ELi2ELb1EEENS1_21CollectiveEpilogueBwdISB_SC_SE_Li256ELb1ELb0ELi2EEENS1_19SingleTileSchedulerILb1ELb0ELb0ELi128EEEEEEEEEvNT_6ParamsE)
        /*0428*/ 	.word	0x00000050


	//----- nvinfo : EIATTR_REGCOUNT
	.align		4
.L_188:
        /*042c*/ 	.byte	0x04, 0x2f
        /*042e*/ 	.short	(.L_190 - .L_189)
	.align		4
.L_189:
        /*0430*/ 	.word	index@(_ZN7cutlass13device_kernelIN5flash19enable_sm80_to_sm89INS1_16FlashAttnBwdSm80INS1_25CollectiveMainloopBwdSm80ILi2ELi1EN4cute5tupleIJNS5_1CILi64EEENS7_ILi128EEENS7_ILi96EEEEEENS_10bfloat16_tEfNS_4arch4Sm80ELb0ELb1ELb0ELb0ELb1ELb0ELb0ELb0ELi2ELi2ELi4ELi2ELb1EEENS1_24CollectiveEpilogueBwdGQAISB_fSE_Li256ELb0ELb1EEENS1_19SingleTileSchedulerILb0ELb0ELb0ELi128EEEEEEEEEvNT_6ParamsE)
        /*0434*/ 	.word	0x000000ff


	//----- nvinfo : EIATTR_FRAME_SIZE
	.align		4
.L_190:
        /*0438*/ 	.byte	0x04, 0x11
        /*043a*/ 	.short	(.L_192 - .L_191)
	.align		4
.L_191:
        /*043c*/ 	.word	index@($__internal_2_$__cuda_sm70_warpsync)
        /*0440*/ 	.word	0x00000000


	//----- nvinfo : EIATTR_FRAME_SIZE
	.align		4
.L_192:
        /*0444*/ 	.byte	0x04, 0x11
        /*0446*/ 	.short	(.L_194 - .L_193)
	.align		4
.L_193:
        /*0448*/ 	.word	index@(_ZN7cutlass13device_kernelIN5flash19enable_sm80_to_sm89INS1_16FlashAttnBwdSm80INS1_25CollectiveMainloopBwdSm80ILi2ELi1EN4cute5tupleIJNS5_1CILi64EEENS7_ILi128EEENS7_ILi96EEEEEENS_10bfloat16_tEfNS_4arch4Sm80ELb0ELb1ELb0ELb0ELb1ELb0ELb0ELb0ELi2ELi2ELi4ELi2ELb1EEENS1_24CollectiveEpilogueBwdGQAISB_fSE_Li256ELb0ELb1EEENS1_19SingleTileSchedulerILb0ELb0ELb0ELi128EEEEEEEEEvNT_6ParamsE)
        /*044c*/ 	.word	0x00000050


	//----- nvinfo : EIATTR_REGCOUNT
	.align		4
.L_194:
        /*0450*/ 	.byte	0x04, 0x2f
        /*0452*/ 	.short	(.L_196 - .L_195)
	.align		4
.L_195:
        /*0454*/ 	.word	index@(_ZN7cutlass13device_kernelIN5flash19enable_sm80_to_sm89INS1_16FlashAttnBwdSm80INS1_25CollectiveMainloopBwdSm80ILi2ELi1EN4cute5tupleIJNS5_1CILi64EEENS7_ILi128EEENS7_ILi96EEEEEENS_10bfloat16_tEfNS_4arch4Sm80ELb0ELb1ELb0ELb0ELb0ELb0ELb0ELb0ELi2ELi2ELi4ELi2ELb1EEENS1_24CollectiveEpilogueBwdGQAISB_fSE_Li256ELb0ELb0EEENS1_19SingleTileSchedulerILb0ELb0ELb0ELi128EEEEEEEEEvNT_6ParamsE)
        /*0458*/ 	.word	0x000000ff


	//----- nvinfo : EIATTR_FRAME_SIZE
	.align		4
.L_196:
        /*045c*/ 	.byte	0x04, 0x11
        /*045e*/ 	.short	(.L_198 - .L_197)
	.align		4
.L_197:
        /*0460*/ 	.word	index@(_ZN7cutlass13device_kernelIN5flash19enable_sm80_to_sm89INS1_16FlashAttnBwdSm80INS1_25CollectiveMainloopBwdSm80ILi2ELi1EN4cute5tupleIJNS5_1CILi64EEENS7_ILi128EEENS7_ILi96EEEEEENS_10bfloat16_tEfNS_4arch4Sm80ELb0ELb1ELb0ELb0ELb0ELb0ELb0ELb0ELi2ELi2ELi4ELi2ELb1EEENS1_24CollectiveEpilogueBwdGQAISB_fSE_Li256ELb0ELb0EEENS1_19SingleTileSchedulerILb0ELb0ELb0ELi128EEEEEEEEEvNT_6ParamsE)
        /*0464*/ 	.word	0x00000050


	//----- nvinfo : EIATTR_REGCOUNT
	.align		4
.L_198:
        /*0468*/ 	.byte	0x04, 0x2f
        /*046a*/ 	.short	(.L_200 - .L_199)
	.align		4
.L_199:
        /*046c*/ 	.word	index@(_ZN7cutlass13device_kernelIN5flash19enable_sm80_to_sm89INS1_16FlashAttnBwdSm80INS1_25CollectiveMainloopBwdSm80ILi2ELi1EN4cute5tupleIJNS5_1CILi64EEENS7_ILi128EEENS7_ILi96EEEEEENS_10bfloat16_tEfNS_4arch4Sm80ELb0ELb1ELb0ELb0ELb1ELb0ELb0ELb0ELi2ELi2ELi4ELi2ELb1EEENS1_21CollectiveEpilogueBwdISB_SC_SE_Li256ELb0ELb0ELi2EEENS1_19SingleTileSchedulerILb0ELb0ELb0ELi128EEEEEEEEEvNT_6ParamsE)
        /*0470*/ 	.word	0x000000ff


	//----- nvinfo : EIATTR_FRAME_SIZE
	.align		4
.L_200:
        /*0474*/ 	.byte	0x04, 0x11
        /*0476*/ 	.short	(.L_202 - .L_201)
	.align		4
.L_201:
        /*0478*/ 	.word	index@(_ZN7cutlass13device_kernelIN5flash19enable_sm80_to_sm89INS1_16FlashAttnBwdSm80INS1_25CollectiveMainloopBwdSm80ILi2ELi1EN4cute5tupleIJNS5_1CILi64EEENS7_ILi128EEENS7_ILi96EEEEEENS_10bfloat16_tEfNS_4arch4Sm80ELb0ELb1ELb0ELb0ELb1ELb0ELb0ELb0ELi2ELi2ELi4ELi2ELb1EEENS1_21CollectiveEpilogueBwdISB_SC_SE_Li256ELb0ELb0ELi2EEENS1_19SingleTileSchedulerILb0ELb0ELb0ELi128EEEEEEEEEvNT_6ParamsE)
        /*047c*/ 	.word	0x00000050


	//----- nvinfo : EIATTR_REGCOUNT
	.align		4
.L_202:
        /*0480*/ 	.byte	0x04, 0x2f
        /*0482*/ 	.short	(.L_204 - .L_203)
	.align		4
.L_203:
        /*0484*/ 	.word	index@(_ZN7cutlass13device_kernelIN5flash19enable_sm80_to_sm89INS1_16FlashAttnBwdSm80INS1_25CollectiveMainloopBwdSm80ILi2ELi1EN4cute5tupleIJNS5_1CILi64EEENS7_ILi128EEENS7_ILi96EEEEEENS_10bfloat16_tEfNS_4arch4Sm80ELb0ELb1ELb0ELb0ELb0ELb0ELb0ELb0ELi2ELi2ELi4ELi2ELb1EEENS1_21CollectiveEpilogueBwdISB_SC_SE_Li256ELb0ELb0ELi2EEENS1_19SingleTileSchedulerILb0ELb0ELb0ELi128EEEEEEEEEvNT_6ParamsE)
        /*0488*/ 	.word	0x000000ff


	//----- nvinfo : EIATTR_FRAME_SIZE
	.align		4
.L_204:
        /*048c*/ 	.byte	0x04, 0x11
        /*048e*/ 	.short	(.L_206 - .L_205)
	.align		4
.L_205:
        /*0490*/ 	.word	index@(_ZN7cutlass13device_kernelIN5flash19enable_sm80_to_sm89INS1_16FlashAttnBwdSm80INS1_25CollectiveMainloopBwdSm80ILi2ELi1EN4cute5tupleIJNS5_1CILi64EEENS7_ILi128EEENS7_ILi96EEEEEENS_10bfloat16_tEfNS_4arch4Sm80ELb0ELb1ELb0ELb0ELb0ELb0ELb0ELb0ELi2ELi2ELi4ELi2ELb1EEENS1_21CollectiveEpilogueBwdISB_SC_SE_Li256ELb0ELb0ELi2EEENS1_19SingleTileSchedulerILb0ELb0ELb0ELi128EEEEEEEEEvNT_6ParamsE)
        /*0494*/ 	.word	0x00000050


	//----- nvinfo : EIATTR_REGCOUNT
	.align		4
.L_206:
        /*0498*/ 	.byte	0x04, 0x2f
        /*049a*/ 	.short	(.L_208 - .L_207)
	.align		4
.L_207:
        /*049c*/ 	.word	index@(_ZN7cutlass13device_kernelIN5flash19enable_sm80_to_sm89INS1_16FlashAttnBwdSm80INS1_25CollectiveMainloopBwdSm80ILi2ELi1EN4cute5tupleIJNS5_1CILi64EEENS7_ILi128EEENS7_ILi96EEEEEENS_10bfloat16_tEfNS_4arch4Sm80ELb0ELb0ELb0ELb1ELb1ELb0ELb0ELb0ELi2ELi2ELi4ELi2ELb1EEENS1_24CollectiveEpilogueBwdGQAISB_fSE_Li256ELb1ELb1EEENS1_19SingleTileSchedulerILb1ELb0ELb0ELi128EEEEEEEEEvNT_6ParamsE)
        /*04a0*/ 	.word	0x000000ff


	//----- nvinfo : EIATTR_FRAME_SIZE
	.align		4
.L_208:
        /*04a4*/ 	.byte	0x04, 0x11
        /*04a6*/ 	.short	(.L_210 - .L_209)
	.align		4
.L_209:
        /*04a8*/ 	.word	index@($__internal_1_$__cuda_sm70_warpsync)
        /*04ac*/ 	.word	0x00000000


	//----- nvinfo : EIATTR_FRAME_SIZE
	.align		4
.L_210:
        /*04b0*/ 	.byte	0x04, 0x11
        /*04b2*/ 	.short	(.L_212 - .L_211)
	.align		4
.L_211:
        /*04b4*/ 	.word	index@(_ZN7cutlass13device_kernelIN5flash19enable_sm80_to_sm89INS1_16FlashAttnBwdSm80INS1_25CollectiveMainloopBwdSm80ILi2ELi1EN4cute5tupleIJNS5_1CILi64EEENS7_ILi128EEENS7_ILi96EEEEEENS_10bfloat16_tEfNS_4arch4Sm80ELb0ELb0ELb0ELb1ELb1ELb0ELb0ELb0ELi2ELi2ELi4ELi2ELb1EEENS1_24CollectiveEpilogueBwdGQAISB_fSE_Li256ELb1ELb1EEENS1_19SingleTileSchedulerILb1ELb0ELb0ELi128EEEEEEEEEvNT_6ParamsE)
        /*04b8*/ 	.word	0x00000010


	//----- nvinfo : EIATTR_REGCOUNT
	.align		4
.L_212:
        /*04bc*/ 	.byte	0x04, 0x2f
        /*04be*/ 	.short	(.L_214 - .L_213)
	.align		4
.L_213:
        /*04c0*/ 	.word	index@(_ZN7cutlass13device_kernelIN5flash19enable_sm80_to_sm89INS1_16FlashAttnBwdSm80INS1_25CollectiveMainloopBwdSm80ILi2ELi1EN4cute5tupleIJNS5_1CILi64EEENS7_ILi128EEENS7_ILi96EEEEEENS_10bfloat16_tEfNS_4arch4Sm80ELb0ELb0ELb0ELb1ELb0ELb0ELb0ELb0ELi2ELi2ELi4ELi2ELb1EEENS1_24CollectiveEpilogueBwdGQAISB_fSE_Li256ELb1ELb0EEENS1_19SingleTileSchedulerILb1ELb0ELb0ELi128EEEEEEEEEvNT_6ParamsE)
        /*04c4*/ 	.word	0x000000ff


	//----- nvinfo : EIATTR_FRAME_SIZE
	.align		4
.L_214:
        /*04c8*/ 	.byte	0x04, 0x11
        /*04ca*/ 	.short	(.L_216 - .L_215)
	.align		4
.L_215:
        /*04cc*/ 	.word	index@(_ZN7cutlass13device_kernelIN5flash19enable_sm80_to_sm89INS1_16FlashAttnBwdSm80INS1_25CollectiveMainloopBwdSm80ILi2ELi1EN4cute5tupleIJNS5_1CILi64EEENS7_ILi128EEENS7_ILi96EEEEEENS_10bfloat16_tEfNS_4arch4Sm80ELb0ELb0ELb0ELb1ELb0ELb0ELb0ELb0ELi2ELi2ELi4ELi2ELb1EEENS1_24CollectiveEpilogueBwdGQAISB_fSE_Li256ELb1ELb0EEENS1_19SingleTileSchedulerILb1ELb0ELb0ELi128EEEEEEEEEvNT_6ParamsE)
        /*04d0*/ 	.word	0x00000010


	//----- nvinfo : EIATTR_REGCOUNT
	.align		4
.L_216:
        /*04d4*/ 	.byte	0x04, 0x2f
        /*04d6*/ 	.short	(.L_218 - .L_217)
	.align		4
.L_217:
        /*04d8*/ 	.word	index@(_ZN7cutlass13device_kernelIN5flash19enable_sm80_to_sm89INS1_16FlashAttnBwdSm80INS1_25CollectiveMainloopBwdSm80ILi2ELi1EN4cute5tupleIJNS5_1CILi64EEENS7_ILi128EEENS7_ILi96EEEEEENS_10bfloat16_tEfNS_4arch4Sm80ELb0ELb0ELb0ELb1ELb1ELb0ELb0ELb0ELi2ELi2ELi4ELi2ELb1EEENS1_21CollectiveEpilogueBwdISB_SC_SE_Li256ELb1ELb0ELi2EEENS1_19SingleTileSchedulerILb1ELb0ELb0ELi128EEEEEEEEEvNT_6ParamsE)
        /*04dc*/ 	.word	0x000000ff


	//----- nvinfo : EIATTR_FRAME_SIZE
	.align		4
.L_218:
        /*04e0*/ 	.byte	0x04, 0x11
        /*04e2*/ 	.short	(.L_220 - .L_219)
	.align		4
.L_219:
        /*04e4*/ 	.word	index@(_ZN7cutlass13device_kernelIN5flash19enable_sm80_to_sm89INS1_16FlashAttnBwdSm80INS1_25CollectiveMainloopBwdSm80ILi2ELi1EN4cute5tupleIJNS5_1CILi64EEENS7_ILi128EEENS7_ILi96EEEEEENS_10bfloat16_tEfNS_4arch4Sm80ELb0ELb0ELb0ELb1ELb1ELb0ELb0ELb0ELi2ELi2ELi4ELi2ELb1EEENS1_21CollectiveEpilogueBwdISB_SC_SE_Li256ELb1ELb0ELi2EEENS1_19SingleTileSchedulerILb1ELb0ELb0ELi128EEEEEEEEEvNT_6ParamsE)
        /*04e8*/ 	.word	0x00000010


	//----- nvinfo : EIATTR_REGCOUNT
	.align		4
.L_220:
        /*04ec*/ 	.byte	0x04, 0x2f
        /*04ee*/ 	.short	(.L_222 - .L_221)
	.align		4
.L_221:
        /*04f0*/ 	.word	index@(_ZN7cutlass13device_kernelIN5flash19enable_sm80_to_sm89INS1_16FlashAttnBwdSm80INS1_25CollectiveMainloopBwdSm80ILi2ELi1EN4cute5tupleIJNS5_1CILi64EEENS7_ILi128EEENS7_ILi96EEEEEENS_10bfloat16_tEfNS_4arch4Sm80ELb0ELb0ELb0ELb1ELb0ELb0ELb0ELb0ELi2ELi2ELi4ELi2ELb1EEENS1_21CollectiveEpilogueBwdISB_SC_SE_Li256ELb1ELb0ELi2EEENS1_19SingleTileSchedulerILb1ELb0ELb0ELi128EEEEEEEEEvNT_6ParamsE)
        /*04f4*/ 	.word	0x000000ff


	//----- nvinfo : EIATTR_FRAME_SIZE
	.align		4
.L_222:
        /*04f8*/ 	.byte	0x04, 0x11
        /*04fa*/ 	.short	(.L_224 - .L_223)
	.align		4
.L_223:
        /*04fc*/ 	.word	index@(_ZN7cutlass13device_kernelIN5flash19enable_sm80_to_sm89INS1_16FlashAttnBwdSm80INS1_25CollectiveMainloopBwdSm80ILi2ELi1EN4cute5tupleIJNS5_1CILi64EEENS7_ILi128EEENS7_ILi96EEEEEENS_10bfloat16_tEfNS_4arch4Sm80ELb0ELb0ELb0ELb1ELb0ELb0ELb0ELb0ELi2ELi2ELi4ELi2ELb1EEENS1_21CollectiveEpilogueBwdISB_SC_SE_Li256ELb1ELb0ELi2EEENS1_19SingleTileSchedulerILb1ELb0ELb0ELi128EEEEEEEEEvNT_6ParamsE)
        /*0500*/ 	.word	0x00000010


	//----- nvinfo : EIATTR_REGCOUNT
	.align		4
.L_224:
        /*0504*/ 	.byte	0x04, 0x2f
        /*0506*/ 	.short	(.L_226 - .L_225)
	.align		4
.L_225:
        /*0508*/ 	.word	index@(_ZN7cutlass13device_kernelIN5flash19enable_sm80_to_sm89INS1_16FlashAttnBwdSm80INS1_25CollectiveMainloopBwdSm80ILi2ELi1EN4cute5tupleIJNS5_1CILi64EEENS7_ILi128EEENS7_ILi96EEEEEENS_10bfloat16_tEfNS_4arch4Sm80ELb0ELb0ELb0ELb0ELb1ELb0ELb0ELb0ELi2ELi2ELi4ELi2ELb1EEENS1_24CollectiveEpilogueBwdGQAISB_fSE_Li256ELb0ELb1EEENS1_19SingleTileSchedulerILb0ELb0ELb0ELi128EEEEEEEEEvNT_6ParamsE)
        /*050c*/ 	.word	0x000000ff


	//----- nvinfo : EIATTR_FRAME_SIZE
	.align		4
.L_226:
        /*0510*/ 	.byte	0x04, 0x11
        /*0512*/ 	.short	(.L_228 - .L_227)
	.align		4
.L_227:
        /*0514*/ 	.word	index@($__internal_0_$__cuda_sm70_warpsync)
        /*0518*/ 	.word	0x00000000


	//----- nvinfo : EIATTR_FRAME_SIZE
	.align		4
.L_228:
        /*051c*/ 	.byte	0x04, 0x11
        /*051e*/ 	.short	(.L_230 - .L_229)
	.align		4
.L_229:
        /*0520*/ 	.word	index@(_ZN7cutlass13device_kernelIN5flash19enable_sm80_to_sm89INS1_16FlashAttnBwdSm80INS1_25CollectiveMainloopBwdSm80ILi2ELi1EN4cute5tupleIJNS5_1CILi64EEENS7_ILi128EEENS7_ILi96EEEEEENS_10bfloat16_tEfNS_4arch4Sm80ELb0ELb0ELb0ELb0ELb1ELb0ELb0ELb0ELi2ELi2ELi4ELi2ELb1EEENS1_24CollectiveEpilogueBwdGQAISB_fSE_Li256ELb0ELb1EEENS1_19SingleTileSchedulerILb0ELb0ELb0ELi128EEEEEEEEEvNT_6ParamsE)
        /*0524*/ 	.word	0x00000010


	//----- nvinfo : EIATTR_REGCOUNT
	.align		4
.L_230:
        /*0528*/ 	.byte	0x04, 0x2f
        /*052a*/ 	.short	(.L_232 - .L_231)
	.align		4
.L_231:
        /*052c*/ 	.word	index@(_ZN7cutlass13device_kernelIN5flash19enable_sm80_to_sm89INS1_16FlashAttnBwdSm80INS1_25CollectiveMainloopBwdSm80ILi2ELi1EN4cute5tupleIJNS5_1CILi64EEENS7_ILi128EEENS7_ILi96EEEEEENS_10bfloat16_tEfNS_4arch4Sm80ELb0ELb0ELb0ELb0ELb0ELb0ELb0ELb0ELi2ELi2ELi4ELi2ELb1EEENS1_24CollectiveEpilogueBwdGQAISB_fSE_Li256ELb0ELb0EEENS1_19SingleTileSchedulerILb0ELb0ELb0ELi128EEEEEEEEEvNT_6ParamsE)
        /*0530*/ 	.word	0x000000ff


	//----- nvinfo : EIATTR_FRAME_SIZE
	.align		4
.L_232:
        /*0534*/ 	.byte	0x04, 0x11
        /*0536*/ 	.short	(.L_234 - .L_233)
	.align		4
.L_233:
        /*0538*/ 	.word	index@(_ZN7cutlass13device_kernelIN5flash19enable_sm80_to_sm89INS1_16FlashAttnBwdSm80INS1_25CollectiveMainloopBwdSm80ILi2ELi1EN4cute5tupleIJNS5_1CILi64EEENS7_ILi128EEENS7_ILi96EEEEEENS_10bfloat16_tEfNS_4arch4Sm80ELb0ELb0ELb0ELb0ELb0ELb0ELb0ELb0ELi2ELi2ELi4ELi2ELb1EEENS1_24CollectiveEpilogueBwdGQAISB_fSE_Li256ELb0ELb0EEENS1_19SingleTileSchedulerILb0ELb0ELb0ELi128EEEEEEEEEvNT_6ParamsE)
        /*053c*/ 	.word	0x00000010


	//----- nvinfo : EIATTR_REGCOUNT
	.align		4
.L_234:
        /*0540*/ 	.byte	0x04, 0x2f
        /*0542*/ 	.short	(.L_236 - .L_235)
	.align		4
.L_235:
        /*0544*/ 	.word	index@(_ZN7cutlass13device_kernelIN5flash19enable_sm80_to_sm89INS1_16FlashAttnBwdSm80INS1_25CollectiveMainloopBwdSm80ILi2ELi1EN4cute5tupleIJNS5_1CILi64EEENS7_ILi128EEENS7_ILi96EEEEEENS_10bfloat16_tEfNS_4arch4Sm80ELb0ELb0ELb0ELb0ELb1ELb0ELb0ELb0ELi2ELi2ELi4ELi2ELb1EEENS1_21CollectiveEpilogueBwdISB_SC_SE_Li256ELb0ELb0ELi2EEENS1_19SingleTileSchedulerILb0ELb0ELb0ELi128EEEEEEEEEvNT_6ParamsE)
        /*0548*/ 	.word	0x000000ff


	//----- nvinfo : EIATTR_FRAME_SIZE
	.align		4
.L_236:
        /*054c*/ 	.byte	0x04, 0x11
        /*054e*/ 	.short	(.L_238 - .L_237)
	.align		4
.L_237:
        /*0550*/ 	.word	index@(_ZN7cutlass13device_kernelIN5flash19enable_sm80_to_sm89INS1_16FlashAttnBwdSm80INS1_25CollectiveMainloopBwdSm80ILi2ELi1EN4cute5tupleIJNS5_1CILi64EEENS7_ILi128EEENS7_ILi96EEEEEENS_10bfloat16_tEfNS_4arch4Sm80ELb0ELb0ELb0ELb0ELb1ELb0ELb0ELb0ELi2ELi2ELi4ELi2ELb1EEENS1_21CollectiveEpilogueBwdISB_SC_SE_Li256ELb0ELb0ELi2EEENS1_19SingleTileSchedulerILb0ELb0ELb0ELi128EEEEEEEEEvNT_6ParamsE)
        /*0554*/ 	.word	0x00000058


	//----- nvinfo : EIATTR_REGCOUNT
	.align		4
.L_238:
        /*0558*/ 	.byte	0x04, 0x2f
        /*055a*/ 	.short	(.L_240 - .L_239)
	.align		4
.L_239:
        /*055c*/ 	.word	index@(_ZN7cutlass13device_kernelIN5flash19enable_sm80_to_sm89INS1_16FlashAttnBwdSm80INS1_25CollectiveMainloopBwdSm80ILi2ELi1EN4cute5tupleIJNS5_1CILi64EEENS7_ILi128EEENS7_ILi96EEEEEENS_10bfloat16_tEfNS_4arch4Sm80ELb0ELb0ELb0ELb0ELb0ELb0ELb0ELb0ELi2ELi2ELi4ELi2ELb1EEENS1_21CollectiveEpilogueBwdISB_SC_SE_Li256ELb0ELb0ELi2EEENS1_19SingleTileSchedulerILb0ELb0ELb0ELi128EEEEEEEEEvNT_6ParamsE)
        /*0560*/ 	.word	0x000000ff


	//----- nvinfo : EIATTR_FRAME_SIZE
	.align		4
.L_240:
        /*0564*/ 	.byte	0x04, 0x11
        /*0566*/ 	.short	(.L_242 - .L_241)
	.align		4
.L_241:
        /*0568*/ 	.word	index@(_ZN7cutlass13device_kernelIN5flash19enable_sm80_to_sm89INS1_16FlashAttnBwdSm80INS1_25CollectiveMainloopBwdSm80ILi2ELi1EN4cute5tupleIJNS5_1CILi64EEENS7_ILi128EEENS7_ILi96EEEEEENS_10bfloat16_tEfNS_4arch4Sm80ELb0ELb0ELb0ELb0ELb0ELb0ELb0ELb0ELi2ELi2ELi4ELi2ELb1EEENS1_21CollectiveEpilogueBwdISB_SC_SE_Li256ELb0ELb0ELi2EEENS1_19SingleTileSchedulerILb0ELb0ELb0ELi128EEEEEEEEEvNT_6ParamsE)
        /*056c*/ 	.word	0x00000058


	//----- nvinfo : EIATTR_MIN_STACK_SIZE
	.align		4
.L_242:
        /*0570*/ 	.byte	0x04, 0x12
        /*0572*/ 	.short	(.L_244 - .L_243)
	.align		4
.L_243:
        /*0574*/ 	.word	index@(_ZN7cutlass13device_kernelIN5flash19enable_sm80_to_sm89INS1_16FlashAttnBwdSm80INS1_25CollectiveMainloopBwdSm80ILi2ELi1EN4cute5tupleIJNS5_1CILi64EEENS7_ILi128EEENS7_ILi96EEEEEENS_10bfloat16_tEfNS_4arch4Sm80ELb0ELb0ELb0ELb0ELb0ELb0ELb0ELb0ELi2ELi2ELi4ELi2ELb1EEENS1_21CollectiveEpilogueBwdISB_SC_SE_Li256ELb0ELb0ELi2EEENS1_19SingleTileSchedulerILb0ELb0ELb0ELi128EEEEEEEEEvNT_6ParamsE)
        /*0578*/ 	.word	0x00000058


	//----- nvinfo : EIATTR_MIN_STACK_SIZE
	.align		4
.L_244:
        /*057c*/ 	.byte	0x04, 0x12
        /*057e*/ 	.short	(.L_246 - .L_245)
	.align		4
.L_245:
        /*0580*/ 	.word	index@(_ZN7cutlass13device_kernelIN5flash19enable_sm80_to_sm89INS1_16FlashAttnBwdSm80INS1_25CollectiveMainloopBwdSm80ILi2ELi1EN4cute5tupleIJNS5_1CILi64EEENS7_ILi128EEENS7_ILi96EEEEEENS_10bfloat16_tEfNS_4arch4Sm80ELb0ELb0ELb0ELb0ELb1ELb0ELb0ELb0ELi2ELi2ELi4ELi2ELb1EEENS1_21CollectiveEpilogueBwdISB_SC_SE_Li256ELb0ELb0ELi2EEENS1_19SingleTileSchedulerILb0ELb0ELb0ELi128EEEEEEEEEvNT_6ParamsE)
        /*0584*/ 	.word	0x00000058


	//----- nvinfo : EIATTR_MIN_STACK_SIZE
	.align		4
.L_246:
        /*0588*/ 	.byte	0x04, 0x12
        /*058a*/ 	.short	(.L_248 - .L_247)
	.align		4
.L_247:
        /*058c*/ 	.word	index@(_ZN7cutlass13device_kernelIN5flash19enable_sm80_to_sm89INS1_16FlashAttnBwdSm80INS1_25CollectiveMainloopBwdSm80ILi2ELi1EN4cute5tupleIJNS5_1CILi64EEENS7_ILi128EEENS7_ILi96EEEEEENS_10bfloat16_tEfNS_4arch4Sm80ELb0ELb0ELb0ELb0ELb0ELb0ELb0ELb0ELi2ELi2ELi4ELi2ELb1EEENS1_24CollectiveEpilogueBwdGQAISB_fSE_Li256ELb0ELb0EEENS1_19SingleTileSchedulerILb0ELb0ELb0ELi128EEEEEEEEEvNT_6ParamsE)
        /*0590*/ 	.word	0x00000010


	//----- nvinfo : EIATTR_MIN_STACK_SIZE
	.align		4
.L_248:
        /*0594*/ 	.byte	0x04, 0x12
        /*0596*/ 	.short	(.L_250 - .L_249)
	.align		4
.L_249:
        /*0598*/ 	.word	index@(_ZN7cutlass13device_kernelIN5flash19enable_sm80_to_sm89INS1_16FlashAttnBwdSm80INS1_25CollectiveMainloopBwdSm80ILi2ELi1EN4cute5tupleIJNS5_1CILi64EEENS7_ILi128EEENS7_ILi96EEEEEENS_10bfloat16_tEfNS_4arch4Sm80ELb0ELb0ELb0ELb0ELb1ELb0ELb0ELb0ELi2ELi2ELi4ELi2ELb1EEENS1_24CollectiveEpilogueBwdGQAISB_fSE_Li256ELb0ELb1EEENS1_19SingleTileSchedulerILb0ELb0ELb0ELi128EEEEEEEEEvNT_6ParamsE)
        /*059c*/ 	.word	0x00000010


	//----- nvinfo : EIATTR_MIN_STACK_SIZE
	.align		4
.L_250:
        /*05a0*/ 	.byte	0x04, 0x12
        /*05a2*/ 	.short	(.L_252 - .L_251)
	.align		4
.L_251:
        /*05a4*/ 	.word	index@(_ZN7cutlass13device_kernelIN5flash19enable_sm80_to_sm89INS1_16FlashAttnBwdSm80INS1_25CollectiveMainloopBwdSm80ILi2ELi1EN4cute5tupleIJNS5_1CILi64EEENS7_ILi128EEENS7_ILi96EEEEEENS_10bfloat16_tEfNS_4arch4Sm80ELb0ELb0ELb0ELb1ELb0ELb0ELb0ELb0ELi2ELi2ELi4ELi2ELb1EEENS1_21CollectiveEpilogueBwdISB_SC_SE_Li256ELb1ELb0ELi2EEENS1_19SingleTileSchedulerILb1ELb0ELb0ELi128EEEEEEEEEvNT_6ParamsE)
        /*05a8*/ 	.word	0x00000010


	//----- nvinfo : EIATTR_MIN_STACK_SIZE
	.align		4
.L_252:
        /*05ac*/ 	.byte	0x04, 0x12
        /*05ae*/ 	.short	(.L_254 - .L_253)
	.align		4
.L_253:
        /*05b0*/ 	.word	index@(_ZN7cutlass13device_kernelIN5flash19enable_sm80_to_sm89INS1_16FlashAttnBwdSm80INS1_25CollectiveMainloopBwdSm80ILi2ELi1EN4cute5tupleIJNS5_1CILi64EEENS7_ILi128EEENS7_ILi96EEEEEENS_10bfloat16_tEfNS_4arch4Sm80ELb0ELb0ELb0ELb1ELb1ELb0ELb0ELb0ELi2ELi2ELi4ELi2ELb1EEENS1_21CollectiveEpilogueBwdISB_SC_SE_Li256ELb1ELb0ELi2EEENS1_19SingleTileSchedulerILb1ELb0ELb0ELi128EEEEEEEEEvNT_6ParamsE)
        /*05b4*/ 	.word	0x00000010


	//----- nvinfo : EIATTR_MIN_STACK_SIZE
	.align		4
.L_254:
        /*05b8*/ 	.byte	0x04, 0x12
        /*05ba*/ 	.short	(.L_256 - .L_255)
	.align		4
.L_255:
        /*05bc*/ 	.word	index@(_ZN7cutlass13device_kernelIN5flash19enable_sm80_to_sm89INS1_16FlashAttnBwdSm80INS1_25CollectiveMainloopBwdSm80ILi2ELi1EN4cute5tupleIJNS5_1CILi64EEENS7_ILi128EEENS7_ILi96EEEEEENS_10bfloat16_tEfNS_4arch4Sm80ELb0ELb0ELb0ELb1ELb0ELb0ELb0ELb0ELi2ELi2ELi4ELi2ELb1EEENS1_24CollectiveEpilogueBwdGQAISB_fSE_Li256ELb1ELb0EEENS1_19SingleTileSchedulerILb1ELb0ELb0ELi128EEEEEEEEEvNT_6ParamsE)
        /*05c0*/ 	.word	0x00000010


	//----- nvinfo : EIATTR_MIN_STACK_SIZE
	.align		4
.L_256:
        /*05c4*/ 	.byte	0x04, 0x12
        /*05c6*/ 	.short	(.L_258 - .L_257)
	.align		4
.L_257:
        /*05c8*/ 	.word	index@(_ZN7cutlass13device_kernelIN5flash19enable_sm80_to_sm89INS1_16FlashAttnBwdSm80INS1_25CollectiveMainloopBwdSm80ILi2ELi1EN4cute5tupleIJNS5_1CILi64EEENS7_ILi128EEENS7_ILi96EEEEEENS_10bfloat16_tEfNS_4arch4Sm80ELb0ELb0ELb0ELb1ELb1ELb0ELb0ELb0ELi2ELi2ELi4ELi2ELb1EEENS1_24CollectiveEpilogueBwdGQAISB_fSE_Li256ELb1ELb1EEENS1_19SingleTileSchedulerILb1ELb0ELb0ELi128EEEEEEEEEvNT_6ParamsE)
        /*05cc*/ 	.word	0x00000010


	//----- nvinfo : EIATTR_MIN_STACK_SIZE
	.align		4
.L_258:
        /*05d0*/ 	.byte	0x04, 0x12
        /*05d2*/ 	.short	(.L_260 - .L_259)
	.align		4
.L_259:
        /*05d4*/ 	.word	index@(_ZN7cutlass13device_kernelIN5flash19enable_sm80_to_sm89INS1_16FlashAttnBwdSm80INS1_25CollectiveMainloopBwdSm80ILi2ELi1EN4cute5tupleIJNS5_1CILi64EEENS7_ILi128EEENS7_ILi96EEEEEENS_10bfloat16_tEfNS_4arch4Sm80ELb0ELb1ELb0ELb0ELb0ELb0ELb0ELb0ELi2ELi2ELi4ELi2ELb1EEENS1_21CollectiveEpilogueBwdISB_SC_SE_Li256ELb0ELb0ELi2EEENS1_19SingleTileSchedulerILb0ELb0ELb0ELi128EEEEEEEEEvNT_6ParamsE)
        /*05d8*/ 	.word	0x00000050


	//----- nvinfo : EIATTR_MIN_STACK_SIZE
	.align		4
.L_260:
        /*05dc*/ 	.byte	0x04, 0x12
        /*05de*/ 	.short	(.L_262 - .L_261)
	.align		4
.L_261:
        /*05e0*/ 	.word	index@(_ZN7cutlass13device_kernelIN5flash19enable_sm80_to_sm89INS1_16FlashAttnBwdSm80INS1_25CollectiveMainloopBwdSm80ILi2ELi1EN4cute5tupleIJNS5_1CILi64EEENS7_ILi128EEENS7_ILi96EEEEEENS_10bfloat16_tEfNS_4arch4Sm80ELb0ELb1ELb0ELb0ELb1ELb0ELb0ELb0ELi2ELi2ELi4ELi2ELb1EEENS1_21CollectiveEpilogueBwdISB_SC_SE_Li256ELb0ELb0ELi2EEENS1_19SingleTileSchedulerILb0ELb0ELb0ELi128EEEEEEEEEvNT_6ParamsE)
        /*05e4*/ 	.word	0x00000050


	//----- nvinfo : EIATTR_MIN_STACK_SIZE
	.align		4
.L_262:
        /*05e8*/ 	.byte	0x04, 0x12
        /*05ea*/ 	.short	(.L_264 - .L_263)
	.align		4
.L_263:
        /*05ec*/ 	.word	index@(_ZN7cutlass13device_kernelIN5flash19enable_sm80_to_sm89INS1_16FlashAttnBwdSm80INS1_25CollectiveMainloopBwdSm80ILi2ELi1EN4cute5tupleIJNS5_1CILi64EEENS7_ILi128EEENS7_ILi96EEEEEENS_10bfloat16_tEfNS_4arch4Sm80ELb0ELb1ELb0ELb0ELb0ELb0ELb0ELb0ELi2ELi2ELi4ELi2ELb1EEENS1_24CollectiveEpilogueBwdGQAISB_fSE_Li256ELb0ELb0EEENS1_19SingleTileSchedulerILb0ELb0ELb0ELi128EEEEEEEEEvNT_6ParamsE)
        /*05f0*/ 	.word	0x00000050


	//----- nvinfo : EIATTR_MIN_STACK_SIZE
	.align		4
.L_264:
        /*05f4*/ 	.byte	0x04, 0x12
        /*05f6*/ 	.short	(.L_266 - .L_265)
	.align		4
.L_265:
        /*05f8*/ 	.word	index@(_ZN7cutlass13device_kernelIN5flash19enable_sm80_to_sm89INS1_16FlashAttnBwdSm80INS1_25CollectiveMainloopBwdSm80ILi2ELi1EN4cute5tupleIJNS5_1CILi64EEENS7_ILi128EEENS7_ILi96EEEEEENS_10bfloat16_tEfNS_4arch4Sm80ELb0ELb1ELb0ELb0ELb1ELb0ELb0ELb0ELi2ELi2ELi4ELi2ELb1EEENS1_24CollectiveEpilogueBwdGQAISB_fSE_Li256ELb0ELb1EEENS1_19SingleTileSchedulerILb0ELb0ELb0ELi128EEEEEEEEEvNT_6ParamsE)
        /*05fc*/ 	.word	0x00000050


	//----- nvinfo : EIATTR_MIN_STACK_SIZE
	.align		4
.L_266:
        /*0600*/ 	.byte	0x04, 0x12
        /*0602*/ 	.short	(.L_268 - .L_267)
	.align		4
.L_267:
        /*0604*/ 	.word	index@(_ZN7cutlass13device_kernelIN5flash19enable_sm80_to_sm89INS1_16FlashAttnBwdSm80INS1_25CollectiveMainloopBwdSm80ILi2ELi1EN4cute5tupleIJNS5_1CILi64EEENS7_ILi128EEENS7_ILi96EEEEEENS_10bfloat16_tEfNS_4arch4Sm80ELb0ELb1ELb0ELb1ELb0ELb0ELb0ELb0ELi2ELi2ELi4ELi2ELb1EEENS1_21CollectiveEpilogueBwdISB_SC_SE_Li256ELb1ELb0ELi2EEENS1_19SingleTileSchedulerILb1ELb0ELb0ELi128EEEEEEEEEvNT_6ParamsE)
        /*0608*/ 	.word	0x00000050


	//----- nvinfo : EIATTR_MIN_STACK_SIZE
	.align		4
.L_268:
        /*060c*/ 	.byte	0x04, 0x12
        /*060e*/ 	.short	(.L_270 - .L_269)
	.align		4
.L_269:
        /*0610*/ 	.word	index@(_ZN7cutlass13device_kernelIN5flash19enable_sm80_to_sm89INS1_16FlashAttnBwdSm80INS1_25CollectiveMainloopBwdSm80ILi2ELi1EN4cute5tupleIJNS5_1CILi64EEENS7_ILi128EEENS7_ILi96EEEEEENS_10bfloat16_tEfNS_4arch4Sm80ELb0ELb1ELb0ELb1ELb1ELb0ELb0ELb0ELi2ELi2ELi4ELi2ELb1EEENS1_21CollectiveEpilogueBwdISB_SC_SE_Li256ELb1ELb0ELi2EEENS1_19SingleTileSchedulerILb1ELb0ELb0ELi128EEEEEEEEEvNT_6ParamsE)
        /*0614*/ 	.word	0x00000050


	//----- nvinfo : EIATTR_MIN_STACK_SIZE
	.align		4
.L_270:
        /*0618*/ 	.byte	0x04, 0x12
        /*061a*/ 	.short	(.L_272 - .L_271)
	.align		4
.L_271:
        /*061c*/ 	.word	index@(_ZN7cutlass13device_kernelIN5flash19enable_sm80_to_sm89INS1_16FlashAttnBwdSm80INS1_25CollectiveMainloopBwdSm80ILi2ELi1EN4cute5tupleIJNS5_1CILi64EEENS7_ILi128EEENS7_ILi96EEEEEENS_10bfloat16_tEfNS_4arch4Sm80ELb0ELb1ELb0ELb1ELb0ELb0ELb0ELb0ELi2ELi2ELi4ELi2ELb1EEENS1_24CollectiveEpilogueBwdGQAISB_fSE_Li256ELb1ELb0EEENS1_19SingleTileSchedulerILb1ELb0ELb0ELi128EEEEEEEEEvNT_6ParamsE)
        /*0620*/ 	.word	0x00000050


	//----- nvinfo : EIATTR_MIN_STACK_SIZE
	.align		4
.L_272:
        /*0624*/ 	.byte	0x04, 0x12
        /*0626*/ 	.short	(.L_274 - .L_273)
	.align		4
.L_273:
        /*0628*/ 	.word	index@(_ZN7cutlass13device_kernelIN5flash19enable_sm80_to_sm89INS1_16FlashAttnBwdSm80INS1_25CollectiveMainloopBwdSm80ILi2ELi1EN4cute5tupleIJNS5_1CILi64EEENS7_ILi128EEENS7_ILi96EEEEEENS_10bfloat16_tEfNS_4arch4Sm80ELb0ELb1ELb0ELb1ELb1ELb0ELb0ELb0ELi2ELi2ELi4ELi2ELb1EEENS1_24CollectiveEpilogueBwdGQAISB_fSE_Li256ELb1ELb1EEENS1_19SingleTileSchedulerILb1ELb0ELb0ELi128EEEEEEEEEvNT_6ParamsE)
        /*062c*/ 	.word	0x00000050


	//----- nvinfo : EIATTR_MIN_STACK_SIZE
	.align		4
.L_274:
        /*0630*/ 	.byte	0x04, 0x12
        /*0632*/ 	.short	(.L_276 - .L_275)
	.align		4
.L_275:
        /*0634*/ 	.word	index@(_ZN7cutlass13device_kernelIN5flash19enable_sm80_to_sm89INS1_16FlashAttnBwdSm80INS1_25CollectiveMainloopBwdSm80ILi2ELi1EN4cute5tupleIJNS5_1CILi64EEENS7_ILi128EEENS7_ILi96EEEEEENS_10bfloat16_tEfNS_4arch4Sm80ELb1ELb0ELb0ELb0ELb0ELb0ELb0ELb0ELi2ELi2ELi4ELi2ELb1EEENS1_21CollectiveEpilogueBwdISB_SC_SE_Li256ELb0ELb0ELi2EEENS1_25SingleTileBwdLPTSchedulerILb0ELi128ELb0EEEEEEEEEvNT_6ParamsE)
        /*0638*/ 	.word	0x00000028


	//----- nvinfo : EIATTR_MIN_STACK_SIZE
	.align		4
.L_276:
        /*063c*/ 	.byte	0x04, 0x12
        /*063e*/ 	.short	(.L_278 - .L_277)
	.align		4
.L_277:
        /*0640*/ 	.word	index@(_ZN7cutlass13device_kernelIN5flash19enable_sm80_to_sm89INS1_16FlashAttnBwdSm80INS1_25CollectiveMainloopBwdSm80ILi2ELi1EN4cute5tupleIJNS5_1CILi64EEENS7_ILi128EEENS7_ILi96EEEEEENS_10bfloat16_tEfNS_4arch4Sm80ELb1ELb0ELb0ELb0ELb1ELb0ELb0ELb0ELi2ELi2ELi4ELi2ELb1EEENS1_21CollectiveEpilogueBwdISB_SC_SE_Li256ELb0ELb0ELi2EEENS1_25SingleTileBwdLPTSchedulerILb0ELi128ELb1EEEEEEEEEvNT_6ParamsE)
        /*0644*/ 	.word	0x00000028


	//----- nvinfo : EIATTR_MIN_STACK_SIZE
	.align		4
.L_278:
        /*0648*/ 	.byte	0x04, 0x12
        /*064a*/ 	.short	(.L_280 - .L_279)
	.align		4
.L_279:
        /*064c*/ 	.word	index@(_ZN7cutlass13device_kernelIN5flash19enable_sm80_to_sm89INS1_16FlashAttnBwdSm80INS1_25CollectiveMainloopBwdSm80ILi2ELi1EN4cute5tupleIJNS5_1CILi64EEENS7_ILi128EEENS7_ILi96EEEEEENS_10bfloat16_tEfNS_4arch4Sm80ELb1ELb0ELb0ELb0ELb0ELb0ELb0ELb0ELi2ELi2ELi4ELi2ELb1EEENS1_24CollectiveEpilogueBwdGQAISB_fSE_Li256ELb0ELb0EEENS1_25SingleTileBwdLPTSchedulerILb0ELi128ELb0EEEEEEEEEvNT_6ParamsE)
        /*0650*/ 	.word	0x00000028


	//----- nvinfo : EIATTR_MIN_STACK_SIZE
	.align		4
.L_280:
        /*0654*/ 	.byte	0x04, 0x12
        /*0656*/ 	.short	(.L_282 - .L_281)
	.align		4
.L_281:
        /*0658*/ 	.word	index@(_ZN7cutlass13device_kernelIN5flash19enable_sm80_to_sm89INS1_16FlashAttnBwdSm80INS1_25CollectiveMainloopBwdSm80ILi2ELi1EN4cute5tupleIJNS5_1CILi64EEENS7_ILi128EEENS7_ILi96EEEEEENS_10bfloat16_tEfNS_4arch4Sm80ELb1ELb0ELb0ELb0ELb1ELb0ELb0ELb0ELi2ELi2ELi4ELi2ELb1EEENS1_24CollectiveEpilogueBwdGQAISB_fSE_Li256ELb0ELb1EEENS1_25SingleTileBwdLPTSchedulerILb0ELi128ELb1EEEEEEEEEvNT_6ParamsE)
        /*065c*/ 	.word	0x00000028


	//----- nvinfo : EIATTR_MIN_STACK_SIZE
	.align		4
.L_282:
        /*0660*/ 	.byte	0x04, 0x12
        /*0662*/ 	.short	(.L_284 - .L_283)
	.align		4
.L_283:
        /*0664*/ 	.word	index@(_ZN7cutlass13device_kernelIN5flash19enable_sm80_to_sm89INS1_16FlashAttnBwdSm80INS1_25CollectiveMainloopBwdSm80ILi2ELi1EN4cute5tupleIJNS5_1CILi64EEENS7_ILi128EEENS7_ILi96EEEEEENS_10bfloat16_tEfNS_4arch4Sm80ELb1ELb0ELb0ELb1ELb0ELb0ELb0ELb0ELi2ELi2ELi4ELi2ELb1EEENS1_21CollectiveEpilogueBwdISB_SC_SE_Li256ELb1ELb0ELi2EEENS1_25SingleTileBwdLPTSchedulerILb1ELi128ELb0EEEEEEEEEvNT_6ParamsE)
        /*0668*/ 	.word	0x00000028


	//----- nvinfo : EIATTR_MIN_STACK_SIZE
	.align		4
.L_284:
        /*066c*/ 	.byte	0x04, 0x12
        /*066e*/ 	.short	(.L_286 - .L_285)
	.align		4
.L_285:
        /*0670*/ 	.word	index@(_ZN7cutlass13device_kernelIN5flash19enable_sm80_to_sm89INS1_16FlashAttnBwdSm80INS1_25CollectiveMainloopBwdSm80ILi2ELi1EN4cute5tupleIJNS5_1CILi64EEENS7_ILi128EEENS7_ILi96EEEEEENS_10bfloat16_tEfNS_4arch4Sm80ELb1ELb0ELb0ELb1ELb1ELb0ELb0ELb0ELi2ELi2ELi4ELi2ELb1EEENS1_21CollectiveEpilogueBwdISB_SC_SE_Li256ELb1ELb0ELi2EEENS1_25SingleTileBwdLPTSchedulerILb1ELi128ELb1EEEEEEEEEvNT_6ParamsE)
        /*0674*/ 	.word	0x00000058


	//----- nvinfo : EIATTR_MIN_STACK_SIZE
	.align		4
.L_286:
        /*0678*/ 	.byte	0x04, 0x12
        /*067a*/ 	.short	(.L_288 - .L_287)
	.align		4
.L_287:
        /*067c*/ 	.word	index@(_ZN7cutlass13device_kernelIN5flash19enable_sm80_to_sm89INS1_16FlashAttnBwdSm80INS1_25CollectiveMainloopBwdSm80ILi2ELi1EN4cute5tupleIJNS5_1CILi64EEENS7_ILi128EEENS7_ILi96EEEEEENS_10bfloat16_tEfNS_4arch4Sm80ELb1ELb0ELb0ELb1ELb0ELb0ELb0ELb0ELi2ELi2ELi4ELi2ELb1EEENS1_24CollectiveEpilogueBwdGQAISB_fSE_Li256ELb1ELb0EEENS1_25SingleTileBwdLPTSchedulerILb1ELi128ELb0EEEEEEEEEvNT_6ParamsE)
        /*0680*/ 	.word	0x00000058


	//----- nvinfo : EIATTR_MIN_STACK_SIZE
	.align		4
.L_288:
        /*0684*/ 	.byte	0x04, 0x12
        /*0686*/ 	.short	(.L_290 - .L_289)
	.align		4
.L_289:
        /*0688*/ 	.word	index@(_ZN7cutlass13device_kernelIN5flash19enable_sm80_to_sm89INS1_16FlashAttnBwdSm80INS1_25CollectiveMainloopBwdSm80ILi2ELi1EN4cute5tupleIJNS5_1CILi64EEENS7_ILi128EEENS7_ILi96EEEEEENS_10bfloat16_tEfNS_4arch4Sm80ELb1ELb0ELb0ELb1ELb1ELb0ELb0ELb0ELi2ELi2ELi4ELi2ELb1EEENS1_24CollectiveEpilogueBwdGQAISB_fSE_Li256ELb1ELb1EEENS1_25SingleTileBwdLPTSchedulerILb1ELi128ELb1EEEEEEEEEvNT_6ParamsE)
        /*068c*/ 	.word	0x00000028


	//----- nvinfo : EIATTR_MIN_STACK_SIZE
	.align		4
.L_290:
        /*0690*/ 	.byte	0x04, 0x12
        /*0692*/ 	.short	(.L_292 - .L_291)
	.align		4
.L_291:
        /*0694*/ 	.word	index@(_ZN7cutlass13device_kernelIN5flash19enable_sm80_to_sm89INS1_16FlashAttnBwdSm80INS1_25CollectiveMainloopBwdSm80ILi2ELi2EN4cute5tupleIJNS5_1CILi64EEENS7_ILi128EEENS7_ILi96EEEEEENS_10bfloat16_tEfNS_4arch4Sm80ELb0ELb0ELb0ELb0ELb0ELb0ELb0ELb0ELi2ELi2ELi4ELi2ELb0EEENS1_21CollectiveEpilogueBwdISB_SC_SE_Li256ELb0ELb0ELi2EEENS1_19SingleTileSchedulerILb0ELb0ELb0ELi128EEEEEEEEEvNT_6ParamsE)
        /*0698*/ 	.word	0x00000000


	//----- nvinfo : EIATTR_MIN_STACK_SIZE
	.align		4
.L_292:
        /*069c*/ 	.byte	0x04, 0x12
        /*069e*/ 	.short	(.L_294 - .L_293)
	.align		4
.L_293:
        /*06a0*/ 	.word	index@(_ZN7cutlass13device_kernelIN5flash19enable_sm80_to_sm89INS1_16FlashAttnBwdSm80INS1_25CollectiveMainloopBwdSm80ILi2ELi2EN4cute5tupleIJNS5_1CILi64EEENS7_ILi128EEENS7_ILi96EEEEEENS_10bfloat16_tEfNS_4arch4Sm80ELb0ELb0ELb0ELb0ELb1ELb0ELb0ELb0ELi2ELi2ELi4ELi2ELb0EEENS1_21CollectiveEpilogueBwdISB_SC_SE_Li256ELb0ELb0ELi2EEENS1_19SingleTileSchedulerILb0ELb0ELb0ELi128EEEEEEEEEvNT_6ParamsE)
        /*06a4*/ 	.word	0x00000000


	//----- nvinfo : EIATTR_MIN_STACK_SIZE
	.align		4
.L_294:
        /*06a8*/ 	.byte	0x04, 0x12
        /*06aa*/ 	.short	(.L_296 - .L_295)
	.align		4
.L_295:
        /*06ac*/ 	.word	index@(_ZN7cutlass13device_kernelIN5flash19enable_sm80_to_sm89INS1_16FlashAttnBwdSm80INS1_25CollectiveMainloopBwdSm80ILi2ELi2EN4cute5tupleIJNS5_1CILi64EEENS7_ILi128EEENS7_ILi96EEEEEENS_10bfloat16_tEfNS_4arch4Sm80ELb0ELb0ELb0ELb0ELb0ELb0ELb0ELb0ELi2ELi2ELi4ELi2ELb0EEENS1_24CollectiveEpilogueBwdGQAISB_fSE_Li256ELb0ELb0EEENS1_19SingleTileSchedulerILb0ELb0ELb0ELi128EEEEEEEEEvNT_6ParamsE)
        /*06b0*/ 	.word	0x00000000


	//----- nvinfo : EIATTR_MIN_STACK_SIZE
	.align		4
.L_296:
        /*06b4*/ 	.byte	0x04, 0x12
        /*06b6*/ 	.short	(.L_298 - .L_297)
	.align		4
.L_297:
        /*06b8*/ 	.word	index@(_ZN7cutlass13device_kernelIN5flash19enable_sm80_to_sm89INS1_16FlashAttnBwdSm80INS1_25CollectiveMainloopBwdSm80ILi2ELi2EN4cute5tupleIJNS5_1CILi64EEENS7_ILi128EEENS7_ILi96EEEEEENS_10bfloat16_tEfNS_4arch4Sm80ELb0ELb0ELb0ELb0ELb1ELb0ELb0ELb0ELi2ELi2ELi4ELi2ELb0EEENS1_24CollectiveEpilogueBwdGQAISB_fSE_Li256ELb0ELb1EEENS1_19SingleTileSchedulerILb0ELb0ELb0ELi128EEEEEEEEEvNT_6ParamsE)
        /*06bc*/ 	.word	0x00000000


	//----- nvinfo : EIATTR_MIN_STACK_SIZE
	.align		4
.L_298:
        /*06c0*/ 	.byte	0x04, 0x12
        /*06c2*/ 	.short	(.L_300 - .L_299)
	.align		4
.L_299:
        /*06c4*/ 	.word	index@(_ZN7cutlass13device_kernelIN5flash19enable_sm80_to_sm89INS1_16FlashAttnBwdSm80INS1_25CollectiveMainloopBwdSm80ILi2ELi2EN4cute5tupleIJNS5_1CILi64EEENS7_ILi128EEENS7_ILi96EEEEEENS_10bfloat16_tEfNS_4arch4Sm80ELb0ELb0ELb0ELb1ELb0ELb0ELb0ELb0ELi2ELi2ELi4ELi2ELb0EEENS1_21CollectiveEpilogueBwdISB_SC_SE_Li256ELb1ELb0ELi2EEENS1_19SingleTileSchedulerILb1ELb0ELb0ELi128EEEEEEEEEvNT_6ParamsE)
        /*06c8*/ 	.word	0x00000000


	//----- nvinfo : EIATTR_MIN_STACK_SIZE
	.align		4
.L_300:
        /*06cc*/ 	.byte	0x04, 0x12
        /*06ce*/ 	.short	(.L_302 - .L_301)
	.align		4
.L_301:
        /*06d0*/ 	.word	index@(_ZN7cutlass13device_kernelIN5flash19enable_sm80_to_sm89INS1_16FlashAttnBwdSm80INS1_25CollectiveMainloopBwdSm80ILi2ELi2EN4cute5tupleIJNS5_1CILi64EEENS7_ILi128EEENS7_ILi96EEEEEENS_10bfloat16_tEfNS_4arch4Sm80ELb0ELb0ELb0ELb1ELb1ELb0ELb0ELb0ELi2ELi2ELi4ELi2ELb0EEENS1_21CollectiveEpilogueBwdISB_SC_SE_Li256ELb1ELb0ELi2EEENS1_19SingleTileSchedulerILb1ELb0ELb0ELi128EEEEEEEEEvNT_6ParamsE)
        /*06d4*/ 	.word	0x00000000


	//----- nvinfo : EIATTR_MIN_STACK_SIZE
	.align		4
.L_302:
        /*06d8*/ 	.byte	0x04, 0x12
        /*06da*/ 	.short	(.L_304 - .L_303)
	.align		4
.L_303:
        /*06dc*/ 	.word	index@(_ZN7cutlass13device_kernelIN5flash19enable_sm80_to_sm89INS1_16FlashAttnBwdSm80INS1_25CollectiveMainloopBwdSm80ILi2ELi2EN4cute5tupleIJNS5_1CILi64EEENS7_ILi128EEENS7_ILi96EEEEEENS_10bfloat16_tEfNS_4arch4Sm80ELb0ELb0ELb0ELb1ELb0ELb0ELb0ELb0ELi2ELi2ELi4ELi2ELb0EEENS1_24CollectiveEpilogueBwdGQAISB_fSE_Li256ELb1ELb0EEENS1_19SingleTileSchedulerILb1ELb0ELb0ELi128EEEEEEEEEvNT_6ParamsE)
        /*06e0*/ 	.word	0x00000000


	//----- nvinfo : EIATTR_MIN_STACK_SIZE
	.align		4
.L_304:
        /*06e4*/ 	.byte	0x04, 0x12
        /*06e6*/ 	.short	(.L_306 - .L_305)
	.align		4
.L_305:
        /*06e8*/ 	.word	index@(_ZN7cutlass13device_kernelIN5flash19enable_sm80_to_sm89INS1_16FlashAttnBwdSm80INS1_25CollectiveMainloopBwdSm80ILi2ELi2EN4cute5tupleIJNS5_1CILi64EEENS7_ILi128EEENS7_ILi96EEEEEENS_10bfloat16_tEfNS_4arch4Sm80ELb0ELb0ELb0ELb1ELb1ELb0ELb0ELb0ELi2ELi2ELi4ELi2ELb0EEENS1_24CollectiveEpilogueBwdGQAISB_fSE_Li256ELb1ELb1EEENS1_19SingleTileSchedulerILb1ELb0ELb0ELi128EEEEEEEEEvNT_6ParamsE)
        /*06ec*/ 	.word	0x00000000


	//----- nvinfo : EIATTR_MIN_STACK_SIZE
	.align		4
.L_306:
        /*06f0*/ 	.byte	0x04, 0x12
        /*06f2*/ 	.short	(.L_308 - .L_307)
	.align		4
.L_307:
        /*06f4*/ 	.word	index@(_ZN7cutlass13device_kernelIN5flash19enable_sm80_to_sm89INS1_16FlashAttnBwdSm80INS1_25CollectiveMainloopBwdSm80ILi2ELi2EN4cute5tupleIJNS5_1CILi64EEENS7_ILi128EEENS7_ILi96EEEEEENS_10bfloat16_tEfNS_4arch4Sm80ELb0ELb1ELb0ELb0ELb0ELb0ELb0ELb0ELi2ELi2ELi4ELi2ELb0EEENS1_21CollectiveEpilogueBwdISB_SC_SE_Li256ELb0ELb0ELi2EEENS1_19SingleTileSchedulerILb0ELb0ELb0ELi128EEEEEEEEEvNT_6ParamsE)
        /*06f8*/ 	.word	0x00000000


	//----- nvinfo : EIATTR_MIN_STACK_SIZE
	.align		4
.L_308:
        /*06fc*/ 	.byte	0x04, 0x12
        /*06fe*/ 	.short	(.L_310 - .L_309)
	.align		4
.L_309:
        /*0700*/ 	.word	index@(_ZN7cutlass13device_kernelIN5flash19enable_sm80_to_sm89INS1_16FlashAttnBwdSm80INS1_25CollectiveMainloopBwdSm80ILi2ELi2EN4cute5tupleIJNS5_1CILi64EEENS7_ILi128EEENS7_ILi96EEEEEENS_10bfloat16_tEfNS_4arch4Sm80ELb0ELb1ELb0ELb0ELb1ELb0ELb0ELb0ELi2ELi2ELi4ELi2ELb0EEENS1_21CollectiveEpilogueBwdISB_SC_SE_Li256ELb0ELb0ELi2EEENS1_19SingleTileSchedulerILb0ELb0ELb0ELi128EEEEEEEEEvNT_6ParamsE)
        /*0704*/ 	.word	0x00000000


	//----- nvinfo : EIATTR_MIN_STACK_SIZE
	.align		4
.L_310:
        /*0708*/ 	.byte	0x04, 0x12
        /*070a*/ 	.short	(.L_312 - .L_311)
	.align		4
.L_311:
        /*070c*/ 	.word	index@(_ZN7cutlass13device_kernelIN5flash19enable_sm80_to_sm89INS1_16FlashAttnBwdSm80INS1_25CollectiveMainloopBwdSm80ILi2ELi2EN4cute5tupleIJNS5_1CILi64EEENS7_ILi128EEENS7_ILi96EEEEEENS_10bfloat16_tEfNS_4arch4Sm80ELb0ELb1ELb0ELb0ELb0ELb0ELb0ELb0ELi2ELi2ELi4ELi2ELb0EEENS1_24CollectiveEpilogueBwdGQAISB_fSE_Li256ELb0ELb0EEENS1_19SingleTileSchedulerILb0ELb0ELb0ELi128EEEEEEEEEvNT_6ParamsE)
        /*0710*/ 	.word	0x00000000


	//----- nvinfo : EIATTR_MIN_STACK_SIZE
	.align		4
.L_312:
        /*0714*/ 	.byte	0x04, 0x12
        /*0716*/ 	.short	(.L_314 - .L_313)
	.align		4
.L_313:
        /*0718*/ 	.word	index@(_ZN7cutlass13device_kernelIN5flash19enable_sm80_to_sm89INS1_16FlashAttnBwdSm80INS1_25CollectiveMainloopBwdSm80ILi2ELi2EN4cute5tupleIJNS5_1CILi64EEENS7_ILi128EEENS7_ILi96EEEEEENS_10bfloat16_tEfNS_4arch4Sm80ELb0ELb1ELb0ELb0ELb1ELb0ELb0ELb0ELi2ELi2ELi4ELi2ELb0EEENS1_24CollectiveEpilogueBwdGQAISB_fSE_Li256ELb0ELb1EEENS1_19SingleTileSchedulerILb0ELb0ELb0ELi128EEEEEEEEEvNT_6ParamsE)
        /*071c*/ 	.word	0x00000000


	//----- nvinfo : EIATTR_MIN_STACK_SIZE
	.align		4
.L_314:
        /*0720*/ 	.byte	0x04, 0x12
        /*0722*/ 	.short	(.L_316 - .L_315)
	.align		4
.L_315:
        /*0724*/ 	.word	index@(_ZN7cutlass13device_kernelIN5flash19enable_sm80_to_sm89INS1_16FlashAttnBwdSm80INS1_25CollectiveMainloopBwdSm80ILi2ELi2EN4cute5tupleIJNS5_1CILi64EEENS7_ILi128EEENS7_ILi96EEEEEENS_10bfloat16_tEfNS_4arch4Sm80ELb0ELb1ELb0ELb1ELb0ELb0ELb0ELb0ELi2ELi2ELi4ELi2ELb0EEENS1_21CollectiveEpilogueBwdISB_SC_SE_Li256ELb1ELb0ELi2EEENS1_19SingleTileSchedulerILb1ELb0ELb0ELi128EEEEEEEEEvNT_6ParamsE)
        /*0728*/ 	.word	0x00000010


	//----- nvinfo : EIATTR_MIN_STACK_SIZE
	.align		4
.L_316:
        /*072c*/ 	.byte	0x04, 0x12
        /*072e*/ 	.short	(.L_318 - .L_317)
	.align		4
.L_317:
        /*0730*/ 	.word	index@(_ZN7cutlass13device_kernelIN5flash19enable_sm80_to_sm89INS1_16FlashAttnBwdSm80INS1_25CollectiveMainloopBwdSm80ILi2ELi2EN4cute5tupleIJNS5_1CILi64EEENS7_ILi128EEENS7_ILi96EEEEEENS_10bfloat16_tEfNS_4arch4Sm80ELb0ELb1ELb0ELb1ELb1ELb0ELb0ELb0ELi2ELi2ELi4ELi2ELb0EEENS1_21CollectiveEpilogueBwdISB_SC_SE_Li256ELb1ELb0ELi2EEENS1_19SingleTileSchedulerILb1ELb0ELb0ELi128EEEEEEEEEvNT_6ParamsE)
        /*0734*/ 	.word	0x00000010


	//----- nvinfo : EIATTR_MIN_STACK_SIZE
	.align		4
.L_318:
        /*0738*/ 	.byte	0x04, 0x12
        /*073a*/ 	.short	(.L_320 - .L_319)
	.align		4
.L_319:
        /*073c*/ 	.word	index@(_ZN7cutlass13device_kernelIN5flash19enable_sm80_to_sm89INS1_16FlashAttnBwdSm80INS1_25CollectiveMainloopBwdSm80ILi2ELi2EN4cute5tupleIJNS5_1CILi64EEENS7_ILi128EEENS7_ILi96EEEEEENS_10bfloat16_tEfNS_4arch4Sm80ELb0ELb1ELb0ELb1ELb0ELb0ELb0ELb0ELi2ELi2ELi4ELi2ELb0EEENS1_24CollectiveEpilogueBwdGQAISB_fSE_Li256ELb1ELb0EEENS1_19SingleTileSchedulerILb1ELb0ELb0ELi128EEEEEEEEEvNT_6ParamsE)
        /*0740*/ 	.word	0x00000010


	//----- nvinfo : EIATTR_MIN_STACK_SIZE
	.align		4
.L_320:
        /*0744*/ 	.byte	0x04, 0x12
        /*0746*/ 	.short	(.L_322 - .L_321)
	.align		4
.L_321:
        /*0748*/ 	.word	index@(_ZN7cutlass13device_kernelIN5flash19enable_sm80_to_sm89INS1_16FlashAttnBwdSm80INS1_25CollectiveMainloopBwdSm80ILi2ELi2EN4cute5tupleIJNS5_1CILi64EEENS7_ILi128EEENS7_ILi96EEEEEENS_10bfloat16_tEfNS_4arch4Sm80ELb0ELb1ELb0ELb1ELb1ELb0ELb0ELb0ELi2ELi2ELi4ELi2ELb0EEENS1_24CollectiveEpilogueBwdGQAISB_fSE_Li256ELb1ELb1EEENS1_19SingleTileSchedulerILb1ELb0ELb0ELi128EEEEEEEEEvNT_6ParamsE)
        /*074c*/ 	.word	0x00000010


	//----- nvinfo : EIATTR_MIN_STACK_SIZE
	.align		4
.L_322:
        /*0750*/ 	.byte	0x04, 0x12
        /*0752*/ 	.short	(.L_324 - .L_323)
	.align		4
.L_323:
        /*0754*/ 	.word	index@(_ZN7cutlass13device_kernelIN5flash19enable_sm80_to_sm89INS1_16FlashAttnBwdSm80INS1_25CollectiveMainloopBwdSm80ILi2ELi2EN4cute5tupleIJNS5_1CILi64EEENS7_ILi128EEENS7_ILi96EEEEEENS_10bfloat16_tEfNS_4arch4Sm80ELb1ELb0ELb0ELb0ELb0ELb0ELb0ELb0ELi2ELi2ELi4ELi2ELb0EEENS1_21CollectiveEpilogueBwdISB_SC_SE_Li256ELb0ELb0ELi2EEENS1_25SingleTileBwdLPTSchedulerILb0ELi128ELb0EEEEEEEEEvNT_6ParamsE)
        /*0758*/ 	.word	0x00000000


	//----- nvinfo : EIATTR_MIN_STACK_SIZE
	.align		4
.L_324:
        /*075c*/ 	.byte	0x04, 0x12
        /*075e*/ 	.short	(.L_326 - .L_325)
	.align		4
.L_325:
        /*0760*/ 	.word	index@(_ZN7cutlass13device_kernelIN5flash19enable_sm80_to_sm89INS1_16FlashAttnBwdSm80INS1_25CollectiveMainloopBwdSm80ILi2ELi2EN4cute5tupleIJNS5_1CILi64EEENS7_ILi128EEENS7_ILi96EEEEEENS_10bfloat16_tEfNS_4arch4Sm80ELb1ELb0ELb0ELb0ELb1ELb0ELb0ELb0ELi2ELi2ELi4ELi2ELb0EEENS1_21CollectiveEpilogueBwdISB_SC_SE_Li256ELb0ELb0ELi2EEENS1_25SingleTileBwdLPTSchedulerILb0ELi128ELb1EEEEEEEEEvNT_6ParamsE)
        /*0764*/ 	.word	0x00000000


	//----- nvinfo : EIATTR_MIN_STACK_SIZE
	.align		4
.L_326:
        /*0768*/ 	.byte	0x04, 0x12
        /*076a*/ 	.short	(.L_328 - .L_327)
	.align		4
.L_327:
        /*076c*/ 	.word	index@(_ZN7cutlass13device_kernelIN5flash19enable_sm80_to_sm89INS1_16FlashAttnBwdSm80INS1_25CollectiveMainloopBwdSm80ILi2ELi2EN4cute5tupleIJNS5_1CILi64EEENS7_ILi128EEENS7_ILi96EEEEEENS_10bfloat16_tEfNS_4arch4Sm80ELb1ELb0ELb0ELb0ELb0ELb0ELb0ELb0ELi2ELi2ELi4ELi2ELb0EEENS1_24CollectiveEpilogueBwdGQAISB_fSE_Li256ELb0ELb0EEENS1_25SingleTileBwdLPTSchedulerILb0ELi128ELb0EEEEEEEEEvNT_6ParamsE)
        /*0770*/ 	.word	0x00000000


	//----- nvinfo : EIATTR_MIN_STACK_SIZE
	.align		4
.L_328:
        /*0774*/ 	.byte	0x04, 0x12
        /*0776*/ 	.short	(.L_330 - .L_329)
	.align		4
.L_329:
        /*0778*/ 	.word	index@(_ZN7cutlass13device_kernelIN5flash19enable_sm80_to_sm89INS1_16FlashAttnBwdSm80INS1_25CollectiveMainloopBwdSm80ILi2ELi2EN4cute5tupleIJNS5_1CILi64EEENS7_ILi128EEENS7_ILi96EEEEEENS_10bfloat16_tEfNS_4arch4Sm80ELb1ELb0ELb0ELb0ELb1ELb0ELb0ELb0ELi2ELi2ELi4ELi2ELb0EEENS1_24CollectiveEpilogueBwdGQAISB_fSE_Li256ELb0ELb1EEENS1_25SingleTileBwdLPTSchedulerILb0ELi128ELb1EEEEEEEEEvNT_6ParamsE)
        /*077c*/ 	.word	0x00000000


	//----- nvinfo : EIATTR_MIN_STACK_SIZE
	.align		4
.L_330:
        /*0780*/ 	.byte	0x04, 0x12
        /*0782*/ 	.short	(.L_332 - .L_331)
	.align		4
.L_331:
        /*0784*/ 	.word	index@(_ZN7cutlass13device_kernelIN5flash22FlashAttnBwdPreprocessIN4cute5tupleIJNS3_1CILi64EEENS5_ILi96EEEEEENS_10bfloat16_tEfNS_4arch4Sm80ELb1ELb0EEEEEvNT_6ParamsE)
        /*0788*/ 	.word	0x00000000


	//----- nvinfo : EIATTR_MIN_STACK_SIZE
	.align		4
.L_332:
        /*078c*/ 	.byte	0x04, 0x12
        /*078e*/ 	.short	(.L_334 - .L_333)
	.align		4
.L_333:
        /*0790*/ 	.word	index@(_ZN7cutlass13device_kernelIN5flash19enable_sm80_to_sm89INS1_16FlashAttnBwdSm80INS1_25CollectiveMainloopBwdSm80ILi2ELi2EN4cute5tupleIJNS5_1CILi64EEENS7_ILi128EEENS7_ILi96EEEEEENS_10bfloat16_tEfNS_4arch4Sm80ELb1ELb0ELb0ELb1ELb0ELb0ELb0ELb0ELi2ELi2ELi4ELi2ELb0EEENS1_21CollectiveEpilogueBwdISB_SC_SE_Li256ELb1ELb0ELi2EEENS1_25SingleTileBwdLPTSchedulerILb1ELi128ELb0EEEEEEEEEvNT_6ParamsE)
        /*0794*/ 	.word	0x00000000


	//----- nvinfo : EIATTR_MIN_STACK_SIZE
	.align		4
.L_334:
        /*0798*/ 	.byte	0x04, 0x12
        /*079a*/ 	.short	(.L_336 - .L_335)
	.align		4
.L_335:
        /*079c*/ 	.word	index@(_ZN7cutlass13device_kernelIN5flash19enable_sm80_to_sm89INS1_16FlashAttnBwdSm80INS1_25CollectiveMainloopBwdSm80ILi2ELi2EN4cute5tupleIJNS5_1CILi64EEENS7_ILi128EEENS7_ILi96EEEEEENS_10bfloat16_tEfNS_4arch4Sm80ELb1ELb0ELb0ELb1ELb1ELb0ELb0ELb0ELi2ELi2ELi4ELi2ELb0EEENS1_21CollectiveEpilogueBwdISB_SC_SE_Li256ELb1ELb0ELi2EEENS1_25SingleTileBwdLPTSchedulerILb1ELi128ELb1EEEEEEEEEvNT_6ParamsE)
        /*07a0*/ 	.word	0x00000000


	//----- nvinfo : EIATTR_MIN_STACK_SIZE
	.align		4
.L_336:
        /*07a4*/ 	.byte	0x04, 0x12
        /*07a6*/ 	.short	(.L_338 - .L_337)
	.align		4
.L_337:
        /*07a8*/ 	.word	index@(_ZN7cutlass13device_kernelIN5flash19enable_sm80_to_sm89INS1_16FlashAttnBwdSm80INS1_25CollectiveMainloopBwdSm80ILi2ELi2EN4cute5tupleIJNS5_1CILi64EEENS7_ILi128EEENS7_ILi96EEEEEENS_10bfloat16_tEfNS_4arch4Sm80ELb1ELb0ELb0ELb1ELb0ELb0ELb0ELb0ELi2ELi2ELi4ELi2ELb0EEENS1_24CollectiveEpilogueBwdGQAISB_fSE_Li256ELb1ELb0EEENS1_25SingleTileBwdLPTSchedulerILb1ELi128ELb0EEEEEEEEEvNT_6ParamsE)
        /*07ac*/ 	.word	0x00000000


	//----- nvinfo : EIATTR_MIN_STACK_SIZE
	.align		4
.L_338:
        /*07b0*/ 	.byte	0x04, 0x12
        /*07b2*/ 	.short	(.L_340 - .L_339)
	.align		4
.L_339:
        /*07b4*/ 	.word	index@(_ZN7cutlass13device_kernelIN5flash32FlashAttnBwdPostprocessConvertdQIN4cute5tupleIJNS3_1CILi128EEENS5_ILi96EEEEEENS_10bfloat16_tEfNS_4arch4Sm80ELi256ENS3_8TiledMMAINS3_8MMA_AtomIJNS3_30SM80_16x8x16_F32BF16BF16F32_TNEEEENS3_6LayoutINS4_IJNS5_ILi4EEENS5_ILi2EEENS5_ILi1EEEEEENS4_IJSJ_SH_NS5_ILi0EEEEEEEENS4_IJNS5_ILi64EEENS5_ILi32EEENS5_ILi16EEEEEEEELb0EEEEEvNT_6ParamsE)
        /*07b8*/ 	.word	0x00000000


	//----- nvinfo : EIATTR_MIN_STACK_SIZE
	.align		4
.L_340:
        /*07bc*/ 	.byte	0x04, 0x12
        /*07be*/ 	.short	(.L_342 - .L_341)
	.align		4
.L_341:
        /*07c0*/ 	.word	index@(_ZN7cutlass13device_kernelIN5flash32FlashAttnBwdPostprocessConvertdQIN4cute5tupleIJNS3_1CILi64EEENS5_ILi96EEEEEENS_10bfloat16_tEfNS_4arch4Sm80ELi256ENS3_8TiledMMAINS3_8MMA_AtomIJNS3_30SM80_16x8x16_F32BF16BF16F32_TNEEEENS3_6LayoutINS4_IJNS5_ILi2EEENS5_ILi4EEENS5_ILi1EEEEEENS4_IJSJ_SH_NS5_ILi0EEEEEEEENS4_IJNS5_ILi32EEESO_NS5_ILi16EEEEEEEELb0EEEEEvNT_6ParamsE)
        /*07c4*/ 	.word	0x00000000


	//----- nvinfo : EIATTR_MIN_STACK_SIZE
	.align		4
.L_342:
        /*07c8*/ 	.byte	0x04, 0x12
        /*07ca*/ 	.short	(.L_344 - .L_343)
	.align		4
.L_343:
        /*07cc*/ 	.word	index@(_ZN7cutlass13device_kernelIN5flash19enable_sm80_to_sm89INS1_16FlashAttnBwdSm80INS1_25CollectiveMainloopBwdSm80ILi2ELi2EN4cute5tupleIJNS5_1CILi64EEENS7_ILi128EEENS7_ILi96EEEEEENS_10bfloat16_tEfNS_4arch4Sm80ELb1ELb0ELb0ELb1ELb1ELb0ELb0ELb0ELi2ELi2ELi4ELi2ELb0EEENS1_24CollectiveEpilogueBwdGQAISB_fSE_Li256ELb1ELb1EEENS1_25SingleTileBwdLPTSchedulerILb1ELi128ELb1EEEEEEEEEvNT_6ParamsE)
        /*07d0*/ 	.word	0x00000000


	//----- nvinfo : EIATTR_MIN_STACK_SIZE
	.align		4
.L_344:
        /*07d4*/ 	.byte	0x04, 0x12
        /*07d6*/ 	.short	(.L_346 - .L_345)
	.align		4
.L_345:
        /*07d8*/ 	.word	index@(_ZN7cutlass13device_kernelIN5flash22FlashAttnBwdPreprocessIN4cute5tupleIJNS3_1CILi64EEENS5_ILi96EEEEEENS_10bfloat16_tEfNS_4arch4Sm80ELb1ELb1EEEEEvNT_6ParamsE)
        /*07dc*/ 	.word	0x00000000
.L_346:


//--------------------- .nv.info._ZN7cutlass13device_kernelIN5flash19enable_sm80_to_sm89INS1_16FlashAttnBwdSm80INS1_25CollectiveMainloopBwdSm80ILi2ELi1EN4cute5tupleIJNS5_1CILi64EEENS7_ILi128EEENS7_ILi96EEEEEENS_10bfloat16_tEfNS_4arch4Sm80ELb0ELb0ELb0ELb0ELb0ELb0ELb0ELb0ELi2ELi2ELi4ELi2ELb1EEENS1_21CollectiveEpilogueBwdISB_SC_SE_Li256ELb0ELb0ELi2EEENS1_19SingleTileSchedulerILb0ELb0ELb0ELi128EEEEEEEEEvNT_6ParamsE --------------------------
	.section	.nv.info._ZN7cutlass13device_kernelIN5flash19enable_sm80_to_sm89INS1_16FlashAttnBwdSm80INS1_25CollectiveMainloopBwdSm80ILi2ELi1EN4cute5tupleIJNS5_1CILi64EEENS7_ILi128EEENS7_ILi96EEEEEENS_10bfloat16_tEfNS_4arch4Sm80ELb0ELb0ELb0ELb0ELb0ELb0ELb0ELb0ELi2ELi2ELi4ELi2ELb1EEENS1_21CollectiveEpilogueBwdISB_SC_SE_Li256ELb0ELb0ELi2EEENS1_19SingleTileSchedulerILb0ELb0ELb0ELi128EEEEEEEEEvNT_6ParamsE,"",@"SHT_CUDA_INFO"
	.sectionflags	@""
	.align	4


	//----- nvinfo : EIATTR_CUDA_API_VERSION
	.align		4
        /*0000*/ 	.byte	0x04, 0x37
        /*0002*/ 	.short	(.L_348 - .L_347)
.L_347:
        /*0004*/ 	.word	0x00000082


	//----- nvinfo : EIATTR_SW2861232_WAR
	.align		4
.L_348:
        /*0008*/ 	.byte	0x01, 0x35
	.zero		2


	//----- nvinfo : EIATTR_PARAM_CBANK
	.align		4
        /*000c*/ 	.byte	0x04, 0x0a
        /*000e*/ 	.short	(.L_350 - .L_349)
	.align		4
.L_349:
        /*0010*/ 	.word	index@(.nv.constant0._ZN7cutlass13device_kernelIN5flash19enable_sm80_to_sm89INS1_16FlashAttnBwdSm80INS1_25CollectiveMainloopBwdSm80ILi2ELi1EN4cute5tupleIJNS5_1CILi64EEENS7_ILi128EEENS7_ILi96EEEEEENS_10bfloat16_tEfNS_4arch4Sm80ELb0ELb0ELb0ELb0ELb0ELb0ELb0ELb0ELi2ELi2ELi4ELi2ELb1EEENS1_21CollectiveEpilogueBwdISB_SC_SE_Li256ELb0ELb0ELi2EEENS1_19SingleTileSchedulerILb0ELb0ELb0ELi128EEEEEEEEEvNT_6ParamsE)
        /*0014*/ 	.short	0x0160
        /*0016*/ 	.short	0x0270


	//----- nvinfo : EIATTR_CBANK_PARAM_SIZE
	.align		4
.L_350:
        /*0018*/ 	.byte	0x03, 0x19
        /*001a*/ 	.short	0x0270


	//----- nvinfo : EIATTR_KPARAM_INFO
	.align		4
        /*001c*/ 	.byte	0x04, 0x17
        /*001e*/ 	.short	(.L_352 - .L_351)
.L_351:
        /*0020*/ 	.word	0x00000000
        /*0024*/ 	.short	0x0000
        /*0026*/ 	.short	0x0000
        /*0028*/ 	.byte	0x00, 0xf0, 0xc1, 0x09


	//----- nvinfo : EIATTR_MAXREG_COUNT
	.align		4
.L_352:
        /*002c*/ 	.byte	0x03, 0x1b
        /*002e*/ 	.short	0x00ff


	//----- nvinfo : EIATTR_NUM_BARRIERS
	.align		4
        /*0030*/ 	.byte	0x02, 0x4c
        /*0032*/ 	.byte	0x02
	.zero		1


	//----- nvinfo : EIATTR_ANNOTATIONS
	.align		4
        /*0034*/ 	.byte	0x04, 0x55
        /*0036*/ 	.short	(.L_354 - .L_353)


	//   ....[0]....
.L_353:
        /*0038*/ 	.word	0x00000001
        /*003c*/ 	.byte	0x20, 0x02, 0x00, 0x00, 0x01, 0x00, 0x00, 0x00, 0x30, 0x03, 0x00, 0x00, 0x01, 0x00, 0x00, 0x00
        /* <DEDUP_REMOVED lines=14> */
        /*012c*/ 	.byte	0xe0, 0x51, 0x00, 0x00, 0x01, 0x00, 0x00, 0x00, 0x10, 0x52, 0x00, 0x00


	//----- nvinfo : EIATTR_MERCURY_ISA_VERSION
	.align		4
.L_354:
        /*0138*/ 	.byte	0x03, 0x5f
        /*013a*/ 	.short	0x0000


	//----- nvinfo : EIATTR_EXIT_INSTR_OFFSETS
	.align		4
        /*013c*/ 	.byte	0x04, 0x1c
        /*013e*/ 	.short	(.L_356 - .L_355)


	//   ....[0]....
.L_355:
        /*0140*/ 	.word	0x00000040


	//   ....[1]....
        /*0144*/ 	.word	0x00006350


	//   ....[2]....
        /*0148*/ 	.word	0x00006440


	//   ....[3]....
        /*014c*/ 	.word	0x00006460


	//----- nvinfo : EIATTR_CTAIDZ_USED
	.align		4
.L_356:
        /*0150*/ 	.byte	0x01, 0x04
	.zero		2


	//----- nvinfo : EIATTR_MAX_THREADS
	.align		4
        /*0154*/ 	.byte	0x04, 0x05
        /*0156*/ 	.short	(.L_358 - .L_357)
.L_357:
        /*0158*/ 	.word	0x00000100
        /*015c*/ 	.word	0x00000001
        /*0160*/ 	.word	0x00000001


	//----- nvinfo : EIATTR_CRS_STACK_SIZE
	.align		4
.L_358:
        /*0164*/ 	.byte	0x04, 0x1e
        /*0166*/ 	.short	(.L_360 - .L_359)
.L_359:
        /*0168*/ 	.word	0x00000000
.L_360:


//--------------------- .nv.info._ZN7cutlass13device_kernelIN5flash19enable_sm80_to_sm89INS1_16FlashAttnBwdSm80INS1_25CollectiveMainloopBwdSm80ILi2ELi1EN4cute5tupleIJNS5_1CILi64EEENS7_ILi128EEENS7_ILi96EEEEEENS_10bfloat16_tEfNS_4arch4Sm80ELb0ELb0ELb0ELb0ELb1ELb0ELb0ELb0ELi2ELi2ELi4ELi2ELb1EEENS1_21CollectiveEpilogueBwdISB_SC_SE_Li256ELb0ELb0ELi2EEENS1_19SingleTileSchedulerILb0ELb0ELb0ELi128EEEEEEEEEvNT_6ParamsE --------------------------
	.section	.nv.info._ZN7cutlass13device_kernelIN5flash19enable_sm80_to_sm89INS1_16FlashAttnBwdSm80INS1_25CollectiveMainloopBwdSm80ILi2ELi1EN4cute5tupleIJNS5_1CILi64EEENS7_ILi128EEENS7_ILi96EEEEEENS_10bfloat16_tEfNS_4arch4Sm80ELb0ELb0ELb0ELb0ELb1ELb0ELb0ELb0ELi2ELi2ELi4ELi2ELb1EEENS1_21CollectiveEpilogueBwdISB_SC_SE_Li256ELb0ELb0ELi2EEENS1_19SingleTileSchedulerILb0ELb0ELb0ELi128EEEEEEEEEvNT_6ParamsE,"",@"SHT_CUDA_INFO"
	.sectionflags	@""
	.align	4


	//----- nvinfo : EIATTR_CUDA_API_VERSION
	.align		4
        /*0000*/ 	.byte	0x04, 0x37
        /*0002*/ 	.short	(.L_362 - .L_361)
.L_361:
        /*0004*/ 	.word	0x00000082


	//----- nvinfo : EIATTR_SW2861232_WAR
	.align		4
.L_362:
        /*0008*/ 	.byte	0x01, 0x35
	.zero		2


	//----- nvinfo : EIATTR_PARAM_CBANK
	.align		4
        /*000c*/ 	.byte	0x04, 0x0a
        /*000e*/ 	.short	(.L_364 - .L_363)
	.align		4
.L_363:
        /*0010*/ 	.word	index@(.nv.constant0._ZN7cutlass13device_kernelIN5flash19enable_sm80_to_sm89INS1_16FlashAttnBwdSm80INS1_25CollectiveMainloopBwdSm80ILi2ELi1EN4cute5tupleIJNS5_1CILi64EEENS7_ILi128EEENS7_ILi96EEEEEENS_10bfloat16_tEfNS_4arch4Sm80ELb0ELb0ELb0ELb0ELb1ELb0ELb0ELb0ELi2ELi2ELi4ELi2ELb1EEENS1_21CollectiveEpilogueBwdISB_SC_SE_Li256ELb0ELb0ELi2EEENS1_19SingleTileSchedulerILb0ELb0ELb0ELi128EEEEEEEEEvNT_6ParamsE)
        /*0014*/ 	.short	0x0160
        /*0016*/ 	.short	0x0270


	//----- nvinfo : EIATTR_CBANK_PARAM_SIZE
	.align		4
.L_364:
        /*0018*/ 	.byte	0x03, 0x19
        /*001a*/ 	.short	0x0270


	//----- nvinfo : EIATTR_KPARAM_INFO
	.align		4
        /*001c*/ 	.byte	0x04, 0x17
        /*001e*/ 	.short	(.L_366 - .L_365)
.L_365:
        /*0020*/ 	.word	0x00000000
        /*0024*/ 	.short	0x0000
        /*0026*/ 	.short	0x0000
        /*0028*/ 	.byte	0x00, 0xf0, 0xc1, 0x09


	//----- nvinfo : EIATTR_MAXREG_COUNT
	.align		4
.L_366:
        /*002c*/ 	.byte	0x03, 0x1b
        /*002e*/ 	.short	0x00ff


	//----- nvinfo : EIATTR_NUM_BARRIERS
	.align		4
        /*0030*/ 	.byte	0x02, 0x4c
        /*0032*/ 	.byte	0x02
	.zero		1


	//----- nvinfo : EIATTR_ANNOTATIONS
	.align		4
        /*0034*/ 	.byte	0x04, 0x55
        /*0036*/ 	.short	(.L_368 - .L_367)


	//   ....[0]....
.L_367:
        /* <DEDUP_REMOVED lines=17> */


	//----- nvinfo : EIATTR_MERCURY_ISA_VERSION
	.align		4
.L_368:
        /*0138*/ 	.byte	0x03, 0x5f
        /*013a*/ 	.short	0x0000


	//----- nvinfo : EIATTR_EXIT_INSTR_OFFSETS
	.align		4
        /*013c*/ 	.byte	0x04, 0x1c
        /*013e*/ 	.short	(.L_370 - .L_369)


	//   ....[0]....
.L_369:
        /*0140*/ 	.word	0x00000040


	//   ....[1]....
        /*0144*/ 	.word	0x00006350


	//   ....[2]....
        /*0148*/ 	.word	0x00006440


	//   ....[3]....
        /*014c*/ 	.word	0x00006460


	//----- nvinfo : EIATTR_CTAIDZ_USED
	.align		4
.L_370:
        /*0150*/ 	.byte	0x01, 0x04
	.zero		2


	//----- nvinfo : EIATTR_MAX_THREADS
	.align		4
        /*0154*/ 	.byte	0x04, 0x05
        /*0156*/ 	.short	(.L_372 - .L_371)
.L_371:
        /*0158*/ 	.word	0x00000100
        /*015c*/ 	.word	0x00000001
        /*0160*/ 	.word	0x00000001


	//----- nvinfo : EIATTR_CRS_STACK_SIZE
	.align		4
.L_372:
        /*0164*/ 	.byte	0x04, 0x1e
        /*0166*/ 	.short	(.L_374 - .L_373)
.L_373:
        /*0168*/ 	.word	0x00000000
.L_374:


//--------------------- .nv.info._ZN7cutlass13device_kernelIN5flash19enable_sm80_to_sm89INS1_16FlashAttnBwdSm80INS1_25CollectiveMainloopBwdSm80ILi2ELi1EN4cute5tupleIJNS5_1CILi64EEENS7_ILi128EEENS7_ILi96EEEEEENS_10bfloat16_tEfNS_4arch4Sm80ELb0ELb0ELb0ELb0ELb0ELb0ELb0ELb0ELi2ELi2ELi4ELi2ELb1EEENS1_24CollectiveEpilogueBwdGQAISB_fSE_Li256ELb0ELb0EEENS1_19SingleTileSchedulerILb0ELb0ELb0ELi128EEEEEEEEEvNT_6ParamsE --------------------------
	.section	.nv.info._ZN7cutlass13device_kernelIN5flash19enable_sm80_to_sm89INS1_16FlashAttnBwdSm80INS1_25CollectiveMainloopBwdSm80ILi2ELi1EN4cute5tupleIJNS5_1CILi64EEENS7_ILi128EEENS7_ILi96EEEEEENS_10bfloat16_tEfNS_4arch4Sm80ELb0ELb0ELb0ELb0ELb0ELb0ELb0ELb0ELi2ELi2ELi4ELi2ELb1EEENS1_24CollectiveEpilogueBwdGQAISB_fSE_Li256ELb0ELb0EEENS1_19SingleTileSchedulerILb0ELb0ELb0ELi128EEEEEEEEEvNT_6ParamsE,"",@"SHT_CUDA_INFO"
	.sectionflags	@""
	.align	4


	//----- nvinfo : EIATTR_CUDA_API_VERSION
	.align		4
        /*0000*/ 	.byte	0x04, 0x37
        /*0002*/ 	.short	(.L_376 - .L_375)
.L_375:
        /*0004*/ 	.word	0x00000082


	//----- nvinfo : EIATTR_SW2861232_WAR
	.align		4
.L_376:
        /*0008*/ 	.byte	0x01, 0x35
	.zero		2


	//----- nvinfo : EIATTR_PARAM_CBANK
	.align		4
        /*000c*/ 	.byte	0x04, 0x0a
        /*000e*/ 	.short	(.L_378 - .L_377)
	.align		4
.L_377:
        /*0010*/ 	.word	index@(.nv.constant0._ZN7cutlass13device_kernelIN5flash19enable_sm80_to_sm89INS1_16FlashAttnBwdSm80INS1_25CollectiveMainloopBwdSm80ILi2ELi1EN4cute5tupleIJNS5_1CILi64EEENS7_ILi128EEENS7_ILi96EEEEEENS_10bfloat16_tEfNS_4arch4Sm80ELb0ELb0ELb0ELb0ELb0ELb0ELb0ELb0ELi2ELi2ELi4ELi2ELb1EEENS1_24CollectiveEpilogueBwdGQAISB_fSE_Li256ELb0ELb0EEENS1_19SingleTileSchedulerILb0ELb0ELb0ELi128EEEEEEEEEvNT_6ParamsE)
        /*0014*/ 	.short	0x0160
        /*0016*/ 	.short	0x0278


	//----- nvinfo : EIATTR_CBANK_PARAM_SIZE
	.align		4
.L_378:
        /*0018*/ 	.byte	0x03, 0x19
        /*001a*/ 	.short	0x0278


	//----- nvinfo : EIATTR_KPARAM_INFO
	.align		4
        /*001c*/ 	.byte	0x04, 0x17
        /*001e*/ 	.short	(.L_380 - .L_379)
.L_379:
        /*0020*/ 	.word	0x00000000
        /*0024*/ 	.short	0x0000
        /*0026*/ 	.short	0x0000
        /*0028*/ 	.byte	0x00, 0xf0, 0xe1, 0x09


	//----- nvinfo : EIATTR_MAXREG_COUNT
	.align		4
.L_380:
        /*002c*/ 	.byte	0x03, 0x1b
        /*002e*/ 	.short	0x00ff


	//----- nvinfo : EIATTR_NUM_BARRIERS
	.align		4
        /*0030*/ 	.byte	0x02, 0x4c
        /*0032*/ 	.byte	0x02
	.zero		1


	//----- nvinfo : EIATTR_ANNOTATIONS
	.align		4
        /*0034*/ 	.byte	0x04, 0x55
        /*0036*/ 	.short	(.L_382 - .L_381)


	//   ....[0]....
.L_381:
        /*0038*/ 	.word	0x00000001
        /*003c*/ 	.byte	0x50, 0x1b, 0x00, 0x00, 0x01, 0x00, 0x00, 0x00, 0xc0, 0x28, 0x00, 0x00, 0x01, 0x00, 0x00, 0x00
        /*004c*/ 	.byte	0xf0, 0x28, 0x00, 0x00, 0x01, 0x00, 0x00, 0x00, 0x30, 0x2f, 0x00, 0x00, 0x01, 0x00, 0x00, 0x00
        /*005c*/ 	.byte	0x60, 0x2f, 0x00, 0x00, 0x01, 0x00, 0x00, 0x00, 0x20, 0x44, 0x00, 0x00


	//----- nvinfo : EIATTR_MERCURY_ISA_VERSION
	.align		4
.L_382:
        /*0068*/ 	.byte	0x03, 0x5f
        /*006a*/ 	.short	0x0000


	//----- nvinfo : EIATTR_EXIT_INSTR_OFFSETS
	.align		4
        /*006c*/ 	.byte	0x04, 0x1c
        /*006e*/ 	.short	(.L_384 - .L_383)


	//   ....[0]....
.L_383:
        /*0070*/ 	.word	0x00000040


	//   ....[1]....
        /*0074*/ 	.word	0x00005b90


	//----- nvinfo : EIATTR_CTAIDZ_USED
	.align		4
.L_384:
        /*0078*/ 	.byte	0x01, 0x04
	.zero		2


	//----- nvinfo : EIATTR_MAX_THREADS
	.align		4
        /*007c*/ 	.byte	0x04, 0x05
        /*007e*/ 	.short	(.L_386 - .L_385)
.L_385:
        /*0080*/ 	.word	0x00000100
        /*0084*/ 	.word	0x00000001
        /*0088*/ 	.word	0x00000001
.L_386:


//--------------------- .nv.info._ZN7cutlass13device_kernelIN5flash19enable_sm80_to_sm89INS1_16FlashAttnBwdSm80INS1_25CollectiveMainloopBwdSm80ILi2ELi1EN4cute5tupleIJNS5_1CILi64EEENS7_ILi128EEENS7_ILi96EEEEEENS_10bfloat16_tEfNS_4arch4Sm80ELb0ELb0ELb0ELb0ELb1ELb0ELb0ELb0ELi2ELi2ELi4ELi2ELb1EEENS1_24CollectiveEpilogueBwdGQAISB_fSE_Li256ELb0ELb1EEENS1_19SingleTileSchedulerILb0ELb0ELb0ELi128EEEEEEEEEvNT_6ParamsE --------------------------
	.section	.nv.info._ZN7cutlass13device_kernelIN5flash19enable_sm80_to_sm89INS1_16FlashAttnBwdSm80INS1_25CollectiveMainloopBwdSm80ILi2ELi1EN4cute5tupleIJNS5_1CILi64EEENS7_ILi128EEENS7_ILi96EEEEEENS_10bfloat16_tEfNS_4arch4Sm80ELb0ELb0ELb0ELb0ELb1ELb0ELb0ELb0ELi2ELi2ELi4ELi2ELb1EEENS1_24CollectiveEpilogueBwdGQAISB_fSE_Li256ELb0ELb1EEENS1_19SingleTileSchedulerILb0ELb0ELb0ELi128EEEEEEEEEvNT_6ParamsE,"",@"SHT_CUDA_INFO"
	.sectionflags	@""
	.align	4


	//----- nvinfo : EIATTR_CUDA_API_VERSION
	.align		4
        /*0000*/ 	.byte	0x04, 0x37
        /*0002*/ 	.short	(.L_388 - .L_387)
.L_387:
        /*0004*/ 	.word	0x00000082


	//----- nvinfo : EIATTR_SW2861232_WAR
	.align		4
.L_388:
        /*0008*/ 	.byte	0x01, 0x35
	.zero		2


	//----- nvinfo : EIATTR_PARAM_CBANK
	.align		4
        /*000c*/ 	.byte	0x04, 0x0a
        /*000e*/ 	.short	(.L_390 - .L_389)
	.align		4
.L_389:
        /*0010*/ 	.word	index@(.nv.constant0._ZN7cutlass13device_kernelIN5flash19enable_sm80_to_sm89INS1_16FlashAttnBwdSm80INS1_25CollectiveMainloopBwdSm80ILi2ELi1EN4cute5tupleIJNS5_1CILi64EEENS7_ILi128EEENS7_ILi96EEEEEENS_10bfloat16_tEfNS_4arch4Sm80ELb0ELb0ELb0ELb0ELb1ELb0ELb0ELb0ELi2ELi2ELi4ELi2ELb1EEENS1_24CollectiveEpilogueBwdGQAISB_fSE_Li256ELb0ELb1EEENS1_19SingleTileSchedulerILb0ELb0ELb0ELi128EEEEEEEEEvNT_6ParamsE)
        /*0014*/ 	.short	0x0160
        /*0016*/ 	.short	0x0278


	//----- nvinfo : EIATTR_CBANK_PARAM_SIZE
	.align		4
.L_390:
        /*0018*/ 	.byte	0x03, 0x19
        /*001a*/ 	.short	0x0278


	//----- nvinfo : EIATTR_KPARAM_INFO
	.align		4
        /*001c*/ 	.byte	0x04, 0x17
        /*001e*/ 	.short	(.L_392 - .L_391)
.L_391:
        /*0020*/ 	.word	0x00000000
        /*0024*/ 	.short	0x0000
        /*0026*/ 	.short	0x0000
        /*0028*/ 	.byte	0x00, 0xf0, 0xe1, 0x09


	//----- nvinfo : EIATTR_MAXREG_COUNT
	.align		4
.L_392:
        /*002c*/ 	.byte	0x03, 0x1b
        /*002e*/ 	.short	0x00ff


	//----- nvinfo : EIATTR_NUM_BARRIERS
	.align		4
        /*0030*/ 	.byte	0x02, 0x4c
        /*0032*/ 	.byte	0x02
	.zero		1


	//----- nvinfo : EIATTR_ANNOTATIONS
	.align		4
        /*0034*/ 	.byte	0x04, 0x55
        /*0036*/ 	.short	(.L_394 - .L_393)


	//   ....[0]....
.L_393:
        /*0038*/ 	.word	0x00000001
        /*003c*/ 	.byte	0x50, 0x1a, 0x00, 0x00, 0x01, 0x00, 0x00, 0x00, 0xb0, 0x27, 0x00, 0x00, 0x01, 0x00, 0x00, 0x00
        /*004c*/ 	.byte	0xe0, 0x27, 0x00, 0x00, 0x01, 0x00, 0x00, 0x00, 0x20, 0x2e, 0x00, 0x00, 0x01, 0x00, 0x00, 0x00
        /*005c*/ 	.byte	0x50, 0x2e, 0x00, 0x00, 0x01, 0x00, 0x00, 0x00, 0x10, 0x43, 0x00, 0x00


	//----- nvinfo : EIATTR_MERCURY_ISA_VERSION
	.align		4
.L_394:
        /*0068*/ 	.byte	0x03, 0x5f
        /*006a*/ 	.short	0x0000


	//----- nvinfo : EIATTR_COOP_GROUP_MASK_REGIDS
	.align		4
        /*006c*/ 	.byte	0x04, 0x29
        /*006e*/ 	.short	(.L_396 - .L_395)


	//   ....[0]....
.L_395:
        /*0070*/ 	.word	0xffffffff


	//   ....[1]....
        /*0074*/ 	.word	0xffffffff


	//   ....[2]....
        /*0078*/ 	.word	0xffffffff


	//   ....[3]....
        /*007c*/ 	.word	0xffffffff


	//   ....[4]....
        /*0080*/ 	.word	0xffffffff


	//   ....[5]....
        /*0084*/ 	.word	0xffffffff


	//   ....[6]....
        /*0088*/ 	.word	0xffffffff


	//   ....[7]....
        /*008c*/ 	.word	0xffffffff


	//----- nvinfo : EIATTR_COOP_GROUP_INSTR_OFFSETS
	.align		4
.L_396:
        /*0090*/ 	.byte	0x04, 0x28
        /*0092*/ 	.short	(.L_398 - .L_397)


	//   ....[0]....
.L_397:
        /*0094*/ 	.word	0x000054d0


	//   ....[1]....
        /*0098*/ 	.word	0x00005510


	//   ....[2]....
        /*009c*/ 	.word	0x00005940


	//   ....[3]....
        /*00a0*/ 	.word	0x00005950


	//   ....[4]....
        /*00a4*/ 	.word	0x00005b10


	//   ....[5]....
        /*00a8*/ 	.word	0x00005c00


	//   ....[6]....
        /*00ac*/ 	.word	0x00005f30


	//   ....[7]....
        /*00b0*/ 	.word	0x00005f40


	//----- nvinfo : EIATTR_EXIT_INSTR_OFFSETS
	.align		4
.L_398:
        /*00b4*/ 	.byte	0x04, 0x1c
        /*00b6*/ 	.short	(.L_400 - .L_399)


	//   ....[0]....
.L_399:
        /*00b8*/ 	.word	0x00000040


	//   ....[1]....
        /*00bc*/ 	.word	0x00005f50


	//   ....[2]....
        /*00c0*/ 	.word	0x00005ff0


	//----- nvinfo : EIATTR_CTAIDZ_USED
	.align		4
.L_400:
        /*00c4*/ 	.byte	0x01, 0x04
	.zero		2


	//----- nvinfo : EIATTR_MAX_THREADS
	.align		4
        /*00c8*/ 	.byte	0x04, 0x05
        /*00ca*/ 	.short	(.L_402 - .L_401)
.L_401:
        /*00cc*/ 	.word	0x00000100
        /*00d0*/ 	.word	0x00000001
        /*00d4*/ 	.word	0x00000001


	//----- nvinfo : EIATTR_CRS_STACK_SIZE
	.align		4
.L_402:
        /*00d8*/ 	.byte	0x04, 0x1e
        /*00da*/ 	.short	(.L_404 - .L_403)
.L_403:
        /*00dc*/ 	.word	0x00000000
.L_404:


//--------------------- .nv.info._ZN7cutlass13device_kernelIN5flash19enable_sm80_to_sm89INS1_16FlashAttnBwdSm80INS1_25CollectiveMainloopBwdSm80ILi2ELi1EN4cute5tupleIJNS5_1CILi64EEENS7_ILi128EEENS7_ILi96EEEEEENS_10bfloat16_tEfNS_4arch4Sm80ELb0ELb0ELb0ELb1ELb0ELb0ELb0ELb0ELi2ELi2ELi4ELi2ELb1EEENS1_21CollectiveEpilogueBwdISB_SC_SE_Li256ELb1ELb0ELi2EEENS1_19SingleTileSchedulerILb1ELb0ELb0ELi128EEEEEEEEEvNT_6ParamsE --------------------------
	.section	.nv.info._ZN7cutlass13device_kernelIN5flash19enable_sm80_to_sm89INS1_16FlashAttnBwdSm80INS1_25CollectiveMainloopBwdSm80ILi2ELi1EN4cute5tupleIJNS5_1CILi64EEENS7_ILi128EEENS7_ILi96EEEEEENS_10bfloat16_tEfNS_4arch4Sm80ELb0ELb0ELb0ELb1ELb0ELb0ELb0ELb0ELi2ELi2ELi4ELi2ELb1EEENS1_21CollectiveEpilogueBwdISB_SC_SE_Li256ELb1ELb0ELi2EEENS1_19SingleTileSchedulerILb1ELb0ELb0ELi128EEEEEEEEEvNT_6ParamsE,"",@"SHT_CUDA_INFO"
	.sectionflags	@""
	.align	4


	//----- nvinfo : EIATTR_CUDA_API_VERSION
	.align		4
        /*0000*/ 	.byte	0x04, 0x37
        /*0002*/ 	.short	(.L_406 - .L_405)
.L_405:
        /*0004*/ 	.word	0x00000082


	//----- nvinfo : EIATTR_SW2861232_WAR
	.align		4
.L_406:
        /*0008*/ 	.byte	0x01, 0x35
	.zero		2


	//----- nvinfo : EIATTR_PARAM_CBANK
	.align		4
        /*000c*/ 	.byte	0x04, 0x0a
        /*000e*/ 	.short	(.L_408 - .L_407)
	.align		4
.L_407:
        /*0010*/ 	.word	index@(.nv.constant0._ZN7cutlass13device_kernelIN5flash19enable_sm80_to_sm89INS1_16FlashAttnBwdSm80INS1_25CollectiveMainloopBwdSm80ILi2ELi1EN4cute5tupleIJNS5_1CILi64EEENS7_ILi128EEENS7_ILi96EEEEEENS_10bfloat16_tEfNS_4arch4Sm80ELb0ELb0ELb0ELb1ELb0ELb0ELb0ELb0ELi2ELi2ELi4ELi2ELb1EEENS1_21CollectiveEpilogueBwdISB_SC_SE_Li256ELb1ELb0ELi2EEENS1_19SingleTileSchedulerILb1ELb0ELb0ELi128EEEEEEEEEvNT_6ParamsE)
        /*0014*/ 	.short	0x0160
        /*0016*/ 	.short	0x0270


	//----- nvinfo : EIATTR_CBANK_PARAM_SIZE
	.align		4
.L_408:
        /*0018*/ 	.byte	0x03, 0x19
        /*001a*/ 	.short	0x0270


	//----- nvinfo : EIATTR_KPARAM_INFO
	.align		4
        /*001c*/ 	.byte	0x04, 0x17
        /*001e*/ 	.short	(.L_410 - .L_409)
.L_409:
        /*0020*/ 	.word	0x00000000
        /*0024*/ 	.short	0x0000
        /*0026*/ 	.short	0x0000
        /*0028*/ 	.byte	0x00, 0xf0, 0xc1, 0x09


	//----- nvinfo : EIATTR_MAXREG_COUNT
	.align		4
.L_410:
        /*002c*/ 	.byte	0x03, 0x1b
        /*002e*/ 	.short	0x00ff


	//----- nvinfo : EIATTR_NUM_BARRIERS
	.align		4
        /*0030*/ 	.byte	0x02, 0x4c
        /*0032*/ 	.byte	0x02
	.zero		1


	//----- nvinfo : EIATTR_ANNOTATIONS
	.align		4
        /*0034*/ 	.byte	0x04, 0x55
        /*0036*/ 	.short	(.L_412 - .L_411)


	//   ....[0]....
.L_411:
        /*0038*/ 	.word	0x00000001
        /*003c*/ 	.byte	0x80, 0x1a, 0x00, 0x00, 0x01, 0x00, 0x00, 0x00, 0xc0, 0x1a, 0x00, 0x00, 0x01, 0x00, 0x00, 0x00
        /*004c*/ 	.byte	0x30, 0x2a, 0x00, 0x00, 0x01, 0x00, 0x00, 0x00, 0x00, 0x45, 0x00, 0x00


	//----- nvinfo : EIATTR_MERCURY_ISA_VERSION
	.align		4
.L_412:
        /*0058*/ 	.byte	0x03, 0x5f
        /*005a*/ 	.short	0x0000


	//----- nvinfo : EIATTR_COOP_GROUP_MASK_REGIDS
	.align		4
        /*005c*/ 	.byte	0x04, 0x29
        /*005e*/ 	.short	(.L_414 - .L_413)


	//   ....[0]....
.L_413:
        /*0060*/ 	.word	0xffffffff


	//----- nvinfo : EIATTR_COOP_GROUP_INSTR_OFFSETS
	.align		4
.L_414:
        /*0064*/ 	.byte	0x04, 0x28
        /*0066*/ 	.short	(.L_416 - .L_415)


	//   ....[0]....
.L_415:
        /*0068*/ 	.word	0x000000a0


	//----- nvinfo : EIATTR_EXIT_INSTR_OFFSETS
	.align		4
.L_416:
        /*006c*/ 	.byte	0x04, 0x1c
        /*006e*/ 	.short	(.L_418 - .L_417)


	//   ....[0]....
.L_417:
        /*0070*/ 	.word	0x00000310


	//   ....[1]....
        /*0074*/ 	.word	0x00006620


	//   ....[2]....
        /*0078*/ 	.word	0x00006720


	//   ....[3]....
        /*007c*/ 	.word	0x00006740


	//   ....[4]....
        /*0080*/ 	.word	0x00006e00


	//   ....[5]....
        /*0084*/ 	.word	0x00006f00


	//   ....[6]....
        /*0088*/ 	.word	0x00006f20


	//----- nvinfo : EIATTR_CTAIDZ_USED
	.align		4
.L_418:
        /*008c*/ 	.byte	0x01, 0x04
	.zero		2


	//----- nvinfo : EIATTR_MAX_THREADS
	.align		4
        /*0090*/ 	.byte	0x04, 0x05
        /*0092*/ 	.short	(.L_420 - .L_419)
.L_419:
        /*0094*/ 	.word	0x00000100
        /*0098*/ 	.word	0x00000001
        /*009c*/ 	.word	0x00000001


	//----- nvinfo : EIATTR_CRS_STACK_SIZE
	.align		4
.L_420:
        /*00a0*/ 	.byte	0x04, 0x1e
        /*00a2*/ 	.short	(.L_422 - .L_421)
.L_421:
        /*00a4*/ 	.word	0x00000000
.L_422:


//--------------------- .nv.info._ZN7cutlass13device_kernelIN5flash19enable_sm80_to_sm89INS1_16FlashAttnBwdSm80INS1_25CollectiveMainloopBwdSm80ILi2ELi1EN4cute5tupleIJNS5_1CILi64EEENS7_ILi128EEENS7_ILi96EEEEEENS_10bfloat16_tEfNS_4arch4Sm80ELb0ELb0ELb0ELb1ELb1ELb0ELb0ELb0ELi2ELi2ELi4ELi2ELb1EEENS1_21CollectiveEpilogueBwdISB_SC_SE_Li256ELb1ELb0ELi2EEENS1_19SingleTileSchedulerILb1ELb0ELb0ELi128EEEEEEEEEvNT_6ParamsE --------------------------
	.section	.nv.info._ZN7cutlass13device_kernelIN5flash19enable_sm80_to_sm89INS1_16FlashAttnBwdSm80INS1_25CollectiveMainloopBwdSm80ILi2ELi1EN4cute5tupleIJNS5_1CILi64EEENS7_ILi128EEENS7_ILi96EEEEEENS_10bfloat16_tEfNS_4arch4Sm80ELb0ELb0ELb0ELb1ELb1ELb0ELb0ELb0ELi2ELi2ELi4ELi2ELb1EEENS1_21CollectiveEpilogueBwdISB_SC_SE_Li256ELb1ELb0ELi2EEENS1_19SingleTileSchedulerILb1ELb0ELb0ELi128EEEEEEEEEvNT_6ParamsE,"",@"SHT_CUDA_INFO"
	.sectionflags	@""
	.align	4


	//----- nvinfo : EIATTR_CUDA_API_VERSION
	.align		4
        /*0000*/ 	.byte	0x04, 0x37
        /*0002*/ 	.short	(.L_424 - .L_423)
.L_423:
        /*0004*/ 	.word	0x00000082


	//----- nvinfo : EIATTR_SW2861232_WAR
	.align		4
.L_424:
        /*0008*/ 	.byte	0x01, 0x35
	.zero		2


	//----- nvinfo : EIATTR_PARAM_CBANK
	.align		4
        /*000c*/ 	.byte	0x04, 0x0a
        /*000e*/ 	.short	(.L_426 - .L_425)
	.align		4
.L_425:
        /*0010*/ 	.word	index@(.nv.constant0._ZN7cutlass13device_kernelIN5flash19enable_sm80_to_sm89INS1_16FlashAttnBwdSm80INS1_25CollectiveMainloopBwdSm80ILi2ELi1EN4cute5tupleIJNS5_1CILi64EEENS7_ILi128EEENS7_ILi96EEEEEENS_10bfloat16_tEfNS_4arch4Sm80ELb0ELb0ELb0ELb1ELb1ELb0ELb0ELb0ELi2ELi2ELi4ELi2ELb1EEENS1_21CollectiveEpilogueBwdISB_SC_SE_Li256ELb1ELb0ELi2EEENS1_19SingleTileSchedulerILb1ELb0ELb0ELi128EEEEEEEEEvNT_6ParamsE)
        /*0014*/ 	.short	0x0160
        /*0016*/ 	.short	0x0270


	//----- nvinfo : EIATTR_CBANK_PARAM_SIZE
	.align		4
.L_426:
        /*0018*/ 	.byte	0x03, 0x19
        /*001a*/ 	.short	0x0270


	//----- nvinfo : EIATTR_KPARAM_INFO
	.align		4
        /*001c*/ 	.byte	0x04, 0x17
        /*001e*/ 	.short	(.L_428 - .L_427)
.L_427:
        /*0020*/ 	.word	0x00000000
        /*0024*/ 	.short	0x0000
        /*0026*/ 	.short	0x0000
        /*0028*/ 	.byte	0x00, 0xf0, 0xc1, 0x09


	//----- nvinfo : EIATTR_MAXREG_COUNT
	.align		4
.L_428:
        /*002c*/ 	.byte	0x03, 0x1b
        /*002e*/ 	.short	0x00ff


	//----- nvinfo : EIATTR_NUM_BARRIERS
	.align		4
        /*0030*/ 	.byte	0x02, 0x4c
        /*0032*/ 	.byte	0x02
	.zero		1


	//----- nvinfo : EIATTR_ANNOTATIONS
	.align		4
        /*0034*/ 	.byte	0x04, 0x55
        /*0036*/ 	.short	(.L_430 - .L_429)


	//   ....[0]....
.L_429:
        /*0038*/ 	.word	0x00000001
        /*003c*/ 	.byte	0x80, 0x1a, 0x00, 0x00, 0x01, 0x00, 0x00, 0x00, 0xc0, 0x1a, 0x00, 0x00, 0x01, 0x00, 0x00, 0x00
        /*004c*/ 	.byte	0x30, 0x2a, 0x00, 0x00, 0x01, 0x00, 0x00, 0x00, 0x00, 0x45, 0x00, 0x00


	//----- nvinfo : EIATTR_MERCURY_ISA_VERSION
	.align		4
.L_430:
        /*0058*/ 	.byte	0x03, 0x5f
        /*005a*/ 	.short	0x0000


	//----- nvinfo : EIATTR_COOP_GROUP_MASK_REGIDS
	.align		4
        /*005c*/ 	.byte	0x04, 0x29
        /*005e*/ 	.short	(.L_432 - .L_431)


	//   ....[0]....
.L_431:
        /*0060*/ 	.word	0xffffffff


	//----- nvinfo : EIATTR_COOP_GROUP_INSTR_OFFSETS
	.align		4
.L_432:
        /*0064*/ 	.byte	0x04, 0x28
        /*0066*/ 	.short	(.L_434 - .L_433)


	//   ....[0]....
.L_433:
        /*0068*/ 	.word	0x000000a0


	//----- nvinfo : EIATTR_EXIT_INSTR_OFFSETS
	.align		4
.L_434:
        /*006c*/ 	.byte	0x04, 0x1c
        /*006e*/ 	.short	(.L_436 - .L_435)


	//   ....[0]....
.L_435:
        /*0070*/ 	.word	0x00000310


	//   ....[1]....
        /*0074*/ 	.word	0x00006620


	//   ....[2]....
        /*0078*/ 	.word	0x00006720


	//   ....[3]....
        /*007c*/ 	.word	0x00006740


	//   ....[4]....
        /*0080*/ 	.word	0x00006e00


	//   ....[5]....
        /*0084*/ 	.word	0x00006f00


	//   ....[6]....
        /*0088*/ 	.word	0x00006f20


	//----- nvinfo : EIATTR_CTAIDZ_USED
	.align		4
.L_436:
        /*008c*/ 	.byte	0x01, 0x04
	.zero		2


	//----- nvinfo : EIATTR_MAX_THREADS
	.align		4
        /*0090*/ 	.byte	0x04, 0x05
        /*0092*/ 	.short	(.L_438 - .L_437)
.L_437:
        /*0094*/ 	.word	0x00000100
        /*0098*/ 	.word	0x00000001
        /*009c*/ 	.word	0x00000001


	//----- nvinfo : EIATTR_CRS_STACK_SIZE
	.align		4
.L_438:
        /*00a0*/ 	.byte	0x04, 0x1e
        /*00a2*/ 	.short	(.L_440 - .L_439)
.L_439:
        /*00a4*/ 	.word	0x00000000
.L_440:


//--------------------- .nv.info._ZN7cutlass13device_kernelIN5flash19enable_sm80_to_sm89INS1_16FlashAttnBwdSm80INS1_25CollectiveMainloopBwdSm80ILi2ELi1EN4cute5tupleIJNS5_1CILi64EEENS7_ILi128EEENS7_ILi96EEEEEENS_10bfloat16_tEfNS_4arch4Sm80ELb0ELb0ELb0ELb1ELb0ELb0ELb0ELb0ELi2ELi2ELi4ELi2ELb1EEENS1_24CollectiveEpilogueBwdGQAISB_fSE_Li256ELb1ELb0EEENS1_19SingleTileSchedulerILb1ELb0ELb0ELi128EEEEEEEEEvNT_6ParamsE --------------------------
	.section	.nv.info._ZN7cutlass13device_kernelIN5flash19enable_sm80_to_sm89INS1_16FlashAttnBwdSm80INS1_25CollectiveMainloopBwdSm80ILi2ELi1EN4cute5tupleIJNS5_1CILi64EEENS7_ILi128EEENS7_ILi96EEEEEENS_10bfloat16_tEfNS_4arch4Sm80ELb0ELb0ELb0ELb1ELb0ELb0ELb0ELb0ELi2ELi2ELi4ELi2ELb1EEENS1_24CollectiveEpilogueBwdGQAISB_fSE_Li256ELb1ELb0EEENS1_19SingleTileSchedulerILb1ELb0ELb0ELi128EEEEEEEEEvNT_6ParamsE,"",@"SHT_CUDA_INFO"
	.sectionflags	@""
	.align	4


	//----- nvinfo : EIATTR_CUDA_API_VERSION
	.align		4
        /*0000*/ 	.byte	0x04, 0x37
        /*0002*/ 	.short	(.L_442 - .L_441)
.L_441:
        /*0004*/ 	.word	0x00000082


	//----- nvinfo : EIATTR_SW2861232_WAR
	.align		4
.L_442:
        /*0008*/ 	.byte	0x01, 0x35
	.zero		2


	//----- nvinfo : EIATTR_PARAM_CBANK
	.align		4
        /*000c*/ 	.byte	0x04, 0x0a
        /*000e*/ 	.short	(.L_444 - .L_443)
	.align		4
.L_443:
        /*0010*/ 	.word	index@(.nv.constant0._ZN7cutlass13device_kernelIN5flash19enable_sm80_to_sm89INS1_16FlashAttnBwdSm80INS1_25CollectiveMainloopBwdSm80ILi2ELi1EN4cute5tupleIJNS5_1CILi64EEENS7_ILi128EEENS7_ILi96EEEEEENS_10bfloat16_tEfNS_4arch4Sm80ELb0ELb0ELb0ELb1ELb0ELb0ELb0ELb0ELi2ELi2ELi4ELi2ELb1EEENS1_24CollectiveEpilogueBwdGQAISB_fSE_Li256ELb1ELb0EEENS1_19SingleTileSchedulerILb1ELb0ELb0ELi128EEEEEEEEEvNT_6ParamsE)
        /*0014*/ 	.short	0x0160
        /*0016*/ 	.short	0x0278


	//----- nvinfo : EIATTR_CBANK_PARAM_SIZE
	.align		4
.L_444:
        /*0018*/ 	.byte	0x03, 0x19
        /*001a*/ 	.short	0x0278


	//----- nvinfo : EIATTR_KPARAM_INFO
	.align		4
        /*001c*/ 	.byte	0x04, 0x17
        /*001e*/ 	.short	(.L_446 - .L_445)
.L_445:
        /*0020*/ 	.word	0x00000000
        /*0024*/ 	.short	0x0000
        /*0026*/ 	.short	0x0000
        /*0028*/ 	.byte	0x00, 0xf0, 0xe1, 0x09


	//----- nvinfo : EIATTR_MAXREG_COUNT
	.align		4
.L_446:
        /*002c*/ 	.byte	0x03, 0x1b
        /*002e*/ 	.short	0x00ff


	//----- nvinfo : EIATTR_NUM_BARRIERS
	.align		4
        /*0030*/ 	.byte	0x02, 0x4c
        /*0032*/ 	.byte	0x02
	.zero		1


	//----- nvinfo : EIATTR_ANNOTATIONS
	.align		4
        /*0034*/ 	.byte	0x04, 0x55
        /*0036*/ 	.short	(.L_448 - .L_447)


	//   ....[0]....
.L_447:
        /*0038*/ 	.word	0x00000001
        /*003c*/ 	.byte	0xd0, 0x19, 0x00, 0x00, 0x01, 0x00, 0x00, 0x00, 0x00, 0x1b, 0x00, 0x00, 0x01, 0x00, 0x00, 0x00
        /*004c*/ 	.byte	0x70, 0x2a, 0x00, 0x00, 0x01, 0x00, 0x00, 0x00, 0x40, 0x45, 0x00, 0x00


	//----- nvinfo : EIATTR_MERCURY_ISA_VERSION
	.align		4
.L_448:
        /*0058*/ 	.byte	0x03, 0x5f
        /*005a*/ 	.short	0x0000


	//----- nvinfo : EIATTR_COOP_GROUP_MASK_REGIDS
	.align		4
        /*005c*/ 	.byte	0x04, 0x29
        /*005e*/ 	.short	(.L_450 - .L_449)


	//   ....[0]....
.L_449:
        /*0060*/ 	.word	0xffffffff


	//----- nvinfo : EIATTR_COOP_GROUP_INSTR_OFFSETS
	.align		4
.L_450:
        /*0064*/ 	.byte	0x04, 0x28
        /*0066*/ 	.short	(.L_452 - .L_451)


	//   ....[0]....
.L_451:
        /*0068*/ 	.word	0x000000a0


	//----- nvinfo : EIATTR_EXIT_INSTR_OFFSETS
	.align		4
.L_452:
        /*006c*/ 	.byte	0x04, 0x1c
        /*006e*/ 	.short	(.L_454 - .L_453)


	//   ....[0]....
.L_453:
        /*0070*/ 	.word	0x00000310


	//   ....[1]....
        /*0074*/ 	.word	0x00005610


	//   ....[2]....
        /*0078*/ 	.word	0x00005f20


	//----- nvinfo : EIATTR_CTAIDZ_USED
	.align		4
.L_454:
        /*007c*/ 	.byte	0x01, 0x04
	.zero		2


	//----- nvinfo : EIATTR_MAX_THREADS
	.align		4
        /*0080*/ 	.byte	0x04, 0x05
        /*0082*/ 	.short	(.L_456 - .L_455)
.L_455:
        /*0084*/ 	.word	0x00000100
        /*0088*/ 	.word	0x00000001
        /*008c*/ 	.word	0x00000001
.L_456:


//--------------------- .nv.info._ZN7cutlass13device_kernelIN5flash19enable_sm80_to_sm89INS1_16FlashAttnBwdSm80INS1_25CollectiveMainloopBwdSm80ILi2ELi1EN4cute5tupleIJNS5_1CILi64EEENS7_ILi128EEENS7_ILi96EEEEEENS_10bfloat16_tEfNS_4arch4Sm80ELb0ELb0ELb0ELb1ELb1ELb0ELb0ELb0ELi2ELi2ELi4ELi2ELb1EEENS1_24CollectiveEpilogueBwdGQAISB_fSE_Li256ELb1ELb1EEENS1_19SingleTileSchedulerILb1ELb0ELb0ELi128EEEEEEEEEvNT_6ParamsE --------------------------
	.section	.nv.info._ZN7cutlass13device_kernelIN5flash19enable_sm80_to_sm89INS1_16FlashAttnBwdSm80INS1_25CollectiveMainloopBwdSm80ILi2ELi1EN4cute5tupleIJNS5_1CILi64EEENS7_ILi128EEENS7_ILi96EEEEEENS_10bfloat16_tEfNS_4arch4Sm80ELb0ELb0ELb0ELb1ELb1ELb0ELb0ELb0ELi2ELi2ELi4ELi2ELb1EEENS1_24CollectiveEpilogueBwdGQAISB_fSE_Li256ELb1ELb1EEENS1_19SingleTileSchedulerILb1ELb0ELb0ELi128EEEEEEEEEvNT_6ParamsE,"",@"SHT_CUDA_INFO"
	.sectionflags	@""
	.align	4


	//----- nvinfo : EIATTR_CUDA_API_VERSION
	.align		4
        /*0000*/ 	.byte	0x04, 0x37
        /*0002*/ 	.short	(.L_458 - .L_457)
.L_457:
        /*0004*/ 	.word	0x00000082


	//----- nvinfo : EIATTR_SW2861232_WAR
	.align		4
.L_458:
        /*0008*/ 	.byte	0x01, 0x35
	.zero		2


	//----- nvinfo : EIATTR_PARAM_CBANK
	.align		4
        /*000c*/ 	.byte	0x04, 0x0a
        /*000e*/ 	.short	(.L_460 - .L_459)
	.align		4
.L_459:
        /*0010*/ 	.word	index@(.nv.constant0._ZN7cutlass13device_kernelIN5flash19enable_sm80_to_sm89INS1_16FlashAttnBwdSm80INS1_25CollectiveMainloopBwdSm80ILi2ELi1EN4cute5tupleIJNS5_1CILi64EEENS7_ILi128EEENS7_ILi96EEEEEENS_10bfloat16_tEfNS_4arch4Sm80ELb0ELb0ELb0ELb1ELb1ELb0ELb0ELb0ELi2ELi2ELi4ELi2ELb1EEENS1_24CollectiveEpilogueBwdGQAISB_fSE_Li256ELb1ELb1EEENS1_19SingleTileSchedulerILb1ELb0ELb0ELi128EEEEEEEEEvNT_6ParamsE)
        /*0014*/ 	.short	0x0160
        /*0016*/ 	.short	0x0278


	//----- nvinfo : EIATTR_CBANK_PARAM_SIZE
	.align		4
.L_460:
        /*0018*/ 	.byte	0x03, 0x19
        /*001a*/ 	.short	0x0278


	//----- nvinfo : EIATTR_KPARAM_INFO
	.align		4
        /*001c*/ 	.byte	0x04, 0x17
        /*001e*/ 	.short	(.L_462 - .L_461)
.L_461:
        /*0020*/ 	.word	0x00000000
        /*0024*/ 	.short	0x0000
        /*0026*/ 	.short	0x0000
        /*0028*/ 	.byte	0x00, 0xf0, 0xe1, 0x09


	//----- nvinfo : EIATTR_MAXREG_COUNT
	.align		4
.L_462:
        /*002c*/ 	.byte	0x03, 0x1b
        /*002e*/ 	.short	0x00ff


	//----- nvinfo : EIATTR_NUM_BARRIERS
	.align		4
        /*0030*/ 	.byte	0x02, 0x4c
        /*0032*/ 	.byte	0x02
	.zero		1


	//----- nvinfo : EIATTR_ANNOTATIONS
	.align		4
        /*0034*/ 	.byte	0x04, 0x55
        /*0036*/ 	.short	(.L_464 - .L_463)


	//   ....[0]....
.L_463:
        /*0038*/ 	.word	0x00000001
        /*003c*/ 	.byte	0xd0, 0x19, 0x00, 0x00, 0x01, 0x00, 0x00, 0x00, 0x00, 0x1b, 0x00, 0x00, 0x01, 0x00, 0x00, 0x00
        /*004c*/ 	.byte	0x70, 0x2a, 0x00, 0x00, 0x01, 0x00, 0x00, 0x00, 0x40, 0x45, 0x00, 0x00


	//----- nvinfo : EIATTR_MERCURY_ISA_VERSION
	.align		4
.L_464:
        /*0058*/ 	.byte	0x03, 0x5f
        /*005a*/ 	.short	0x0000


	//----- nvinfo : EIATTR_COOP_GROUP_MASK_REGIDS
	.align		4
        /*005c*/ 	.byte	0x04, 0x29
        /*005e*/ 	.short	(.L_466 - .L_465)


	//   ....[0]....
.L_465:
        /*0060*/ 	.word	0xffffffff


	//   ....[1]....
        /*0064*/ 	.word	0xffffffff


	//   ....[2]....
        /*0068*/ 	.word	0xffffffff


	//   ....[3]....
        /*006c*/ 	.word	0xffffffff


	//   ....[4]....
        /*0070*/ 	.word	0xffffffff


	//   ....[5]....
        /*0074*/ 	.word	0xffffffff


	//   ....[6]....
        /*0078*/ 	.word	0xffffffff


	//   ....[7]....
        /*007c*/ 	.word	0xffffffff


	//   ....[8]....
        /*0080*/ 	.word	0xffffffff


	//----- nvinfo : EIATTR_COOP_GROUP_INSTR_OFFSETS
	.align		4
.L_466:
        /*0084*/ 	.byte	0x04, 0x28
        /*0086*/ 	.short	(.L_468 - .L_467)


	//   ....[0]....
.L_467:
        /*0088*/ 	.word	0x000000a0


	//   ....[1]....
        /*008c*/ 	.word	0x00005960


	//   ....[2]....
        /*0090*/ 	.word	0x000059a0


	//   ....[3]....
        /*0094*/ 	.word	0x00005d90


	//   ....[4]....
        /*0098*/ 	.word	0x00005da0


	//   ....[5]....
        /*009c*/ 	.word	0x00005f30


	//   ....[6]....
        /*00a0*/ 	.word	0x00005f80


	//   ....[7]....
        /*00a4*/ 	.word	0x00006330


	//   ....[8]....
        /*00a8*/ 	.word	0x00006340


	//----- nvinfo : EIATTR_EXIT_INSTR_OFFSETS
	.align		4
.L_468:
        /*00ac*/ 	.byte	0x04, 0x1c
        /*00ae*/ 	.short	(.L_470 - .L_469)


	//   ....[0]....
.L_469:
        /*00b0*/ 	.word	0x00000310


	//   ....[1]....
        /*00b4*/ 	.word	0x00005610


	//   ....[2]....
        /*00b8*/ 	.word	0x00006350


	//   ....[3]....
        /*00bc*/ 	.word	0x000063f0


	//----- nvinfo : EIATTR_CTAIDZ_USED
	.align		4
.L_470:
        /*00c0*/ 	.byte	0x01, 0x04
	.zero		2


	//----- nvinfo : EIATTR_MAX_THREADS
	.align		4
        /*00c4*/ 	.byte	0x04, 0x05
        /*00c6*/ 	.short	(.L_472 - .L_471)
.L_471:
        /*00c8*/ 	.word	0x00000100
        /*00cc*/ 	.word	0x00000001
        /*00d0*/ 	.word	0x00000001


	//----- nvinfo : EIATTR_CRS_STACK_SIZE
	.align		4
.L_472:
        /*00d4*/ 	.byte	0x04, 0x1e
        /*00d6*/ 	.short	(.L_474 - .L_473)
.L_473:
        /*00d8*/ 	.word	0x00000000
.L_474:


//--------------------- .nv.info._ZN7cutlass13device_kernelIN5flash19enable_sm80_to_sm89INS1_16FlashAttnBwdSm80INS1_25CollectiveMainloopBwdSm80ILi2ELi1EN4cute5tupleIJNS5_1CILi64EEENS7_ILi128EEENS7_ILi96EEEEEENS_10bfloat16_tEfNS_4arch4Sm80ELb0ELb1ELb0ELb0ELb0ELb0ELb0ELb0ELi2ELi2ELi4ELi2ELb1EEENS1_21CollectiveEpilogueBwdISB_SC_SE_Li256ELb0ELb0ELi2EEENS1_19SingleTileSchedulerILb0ELb0ELb0ELi128EEEEEEEEEvNT_6ParamsE --------------------------
	.section	.nv.info._ZN7cutlass13device_kernelIN5flash19enable_sm80_to_sm89INS1_16FlashAttnBwdSm80INS1_25CollectiveMainloopBwdSm80ILi2ELi1EN4cute5tupleIJNS5_1CILi64EEENS7_ILi128EEENS7_ILi96EEEEEENS_10bfloat16_tEfNS_4arch4Sm80ELb0ELb1ELb0ELb0ELb0ELb0ELb0ELb0ELi2ELi2ELi4ELi2ELb1EEENS1_21CollectiveEpilogueBwdISB_SC_SE_Li256ELb0ELb0ELi2EEENS1_19SingleTileSchedulerILb0ELb0ELb0ELi128EEEEEEEEEvNT_6ParamsE,"",@"SHT_CUDA_INFO"
	.sectionflags	@""
	.align	4


	//----- nvinfo : EIATTR_CUDA_API_VERSION
	.align		4
        /*0000*/ 	.byte	0x04, 0x37
        /*0002*/ 	.short	(.L_476 - .L_475)
.L_475:
        /*0004*/ 	.word	0x00000082


	//----- nvinfo : EIATTR_SW2861232_WAR
	.align		4
.L_476:
        /*0008*/ 	.byte	0x01, 0x35
	.zero		2


	//----- nvinfo : EIATTR_PARAM_CBANK
	.align		4
        /*000c*/ 	.byte	0x04, 0x0a
        /*000e*/ 	.short	(.L_478 - .L_477)
	.align		4
.L_477:
        /*0010*/ 	.word	index@(.nv.constant0._ZN7cutlass13device_kernelIN5flash19enable_sm80_to_sm89INS1_16FlashAttnBwdSm80INS1_25CollectiveMainloopBwdSm80ILi2ELi1EN4cute5tupleIJNS5_1CILi64EEENS7_ILi128EEENS7_ILi96EEEEEENS_10bfloat16_tEfNS_4arch4Sm80ELb0ELb1ELb0ELb0ELb0ELb0ELb0ELb0ELi2ELi2ELi4ELi2ELb1EEENS1_21CollectiveEpilogueBwdISB_SC_SE_Li256ELb0ELb0ELi2EEENS1_19SingleTileSchedulerILb0ELb0ELb0ELi128EEEEEEEEEvNT_6ParamsE)
        /*0014*/ 	.short	0x0160
        /*0016*/ 	.short	0x0270


	//----- nvinfo : EIATTR_CBANK_PARAM_SIZE
	.align		4
.L_478:
        /*0018*/ 	.byte	0x03, 0x19
        /*001a*/ 	.short	0x0270


	//----- nvinfo : EIATTR_KPARAM_INFO
	.align		4
        /*001c*/ 	.byte	0x04, 0x17
        /*001e*/ 	.short	(.L_480 - .L_479)
.L_479:
        /*0020*/ 	.word	0x00000000
        /*0024*/ 	.short	0x0000
        /*0026*/ 	.short	0x0000
        /*0028*/ 	.byte	0x00, 0xf0, 0xc1, 0x09


	//----- nvinfo : EIATTR_MAXREG_COUNT
	.align		4
.L_480:
        /*002c*/ 	.byte	0x03, 0x1b
        /*002e*/ 	.short	0x00ff


	//----- nvinfo : EIATTR_NUM_BARRIERS
	.align		4
        /*0030*/ 	.byte	0x02, 0x4c
        /*0032*/ 	.byte	0x02
	.zero		1


	//----- nvinfo : EIATTR_ANNOTATIONS
	.align		4
        /*0034*/ 	.byte	0x04, 0x55
        /*0036*/ 	.short	(.L_482 - .L_481)


	//   ....[0]....
.L_481:
        /* <DEDUP_REMOVED lines=17> */


	//----- nvinfo : EIATTR_MERCURY_ISA_VERSION
	.align		4
.L_482:
        /*0138*/ 	.byte	0x03, 0x5f
        /*013a*/ 	.short	0x0000


	//----- nvinfo : EIATTR_EXIT_INSTR_OFFSETS
	.align		4
        /*013c*/ 	.byte	0x04, 0x1c
        /*013e*/ 	.short	(.L_484 - .L_483)


	//   ....[0]....
.L_483:
        /*0140*/ 	.word	0x00000040


	//   ....[1]....
        /*0144*/ 	.word	0x000074c0


	//   ....[2]....
        /*0148*/ 	.word	0x000075c0


	//   ....[3]....
        /*014c*/ 	.word	0x000075e0


	//   ....[4]....
        /*0150*/ 	.word	0x00007b70


	//   ....[5]....
        /*0154*/ 	.word	0x00007c60


	//   ....[6]....
        /*0158*/ 	.word	0x00007c80


	//----- nvinfo : EIATTR_CTAIDZ_USED
	.align		4
.L_484:
        /*015c*/ 	.byte	0x01, 0x04
	.zero		2


	//----- nvinfo : EIATTR_MAX_THREADS
	.align		4
        /*0160*/ 	.byte	0x04, 0x05
        /*0162*/ 	.short	(.L_486 - .L_485)
.L_485:
        /*0164*/ 	.word	0x00000100
        /*0168*/ 	.word	0x00000001
        /*016c*/ 	.word	0x00000001


	//----- nvinfo : EIATTR_CRS_STACK_SIZE
	.align		4
.L_486:
        /*0170*/ 	.byte	0x04, 0x1e
        /*0172*/ 	.short	(.L_488 - .L_487)
.L_487:
        /*0174*/ 	.word	0x00000000
.L_488:


//--------------------- .nv.info._ZN7cutlass13device_kernelIN5flash19enable_sm80_to_sm89INS1_16FlashAttnBwdSm80INS1_25CollectiveMainloopBwdSm80ILi2ELi1EN4cute5tupleIJNS5_1CILi64EEENS7_ILi128EEENS7_ILi96EEEEEENS_10bfloat16_tEfNS_4arch4Sm80ELb0ELb1ELb0ELb0ELb1ELb0ELb0ELb0ELi2ELi2ELi4ELi2ELb1EEENS1_21CollectiveEpilogueBwdISB_SC_SE_Li256ELb0ELb0ELi2EEENS1_19SingleTileSchedulerILb0ELb0ELb0ELi128EEEEEEEEEvNT_6ParamsE --------------------------
	.section	.nv.info._ZN7cutlass13device_kernelIN5flash19enable_sm80_to_sm89INS1_16FlashAttnBwdSm80INS1_25CollectiveMainloopBwdSm80ILi2ELi1EN4cute5tupleIJNS5_1CILi64EEENS7_ILi128EEENS7_ILi96EEEEEENS_10bfloat16_tEfNS_4arch4Sm80ELb0ELb1ELb0ELb0ELb1ELb0ELb0ELb0ELi2ELi2ELi4ELi2ELb1EEENS1_21CollectiveEpilogueBwdISB_SC_SE_Li256ELb0ELb0ELi2EEENS1_19SingleTileSchedulerILb0ELb0ELb0ELi128EEEEEEEEEvNT_6ParamsE,"",@"SHT_CUDA_INFO"
	.sectionflags	@""
	.align	4


	//----- nvinfo : EIATTR_CUDA_API_VERSION
	.align		4
        /*0000*/ 	.byte	0x04, 0x37
        /*0002*/ 	.short	(.L_490 - .L_489)
.L_489:
        /*0004*/ 	.word	0x00000082


	//----- nvinfo : EIATTR_SW2861232_WAR
	.align		4
.L_490:
        /*0008*/ 	.byte	0x01, 0x35
	.zero		2


	//----- nvinfo : EIATTR_PARAM_CBANK
	.align		4
        /*000c*/ 	.byte	0x04, 0x0a
        /*000e*/ 	.short	(.L_492 - .L_491)
	.align		4
.L_491:
        /*0010*/ 	.word	index@(.nv.constant0._ZN7cutlass13device_kernelIN5flash19enable_sm80_to_sm89INS1_16FlashAttnBwdSm80INS1_25CollectiveMainloopBwdSm80ILi2ELi1EN4cute5tupleIJNS5_1CILi64EEENS7_ILi128EEENS7_ILi96EEEEEENS_10bfloat16_tEfNS_4arch4Sm80ELb0ELb1ELb0ELb0ELb1ELb0ELb0ELb0ELi2ELi2ELi4ELi2ELb1EEENS1_21CollectiveEpilogueBwdISB_SC_SE_Li256ELb0ELb0ELi2EEENS1_19SingleTileSchedulerILb0ELb0ELb0ELi128EEEEEEEEEvNT_6ParamsE)
        /*0014*/ 	.short	0x0160
        /*0016*/ 	.short	0x0270


	//----- nvinfo : EIATTR_CBANK_PARAM_SIZE
	.align		4
.L_492:
        /*0018*/ 	.byte	0x03, 0x19
        /*001a*/ 	.short	0x0270


	//----- nvinfo : EIATTR_KPARAM_INFO
	.align		4
        /*001c*/ 	.byte	0x04, 0x17
        /*001e*/ 	.short	(.L_494 - .L_493)
.L_493:
        /*0020*/ 	.word	0x00000000
        /*0024*/ 	.short	0x0000
        /*0026*/ 	.short	0x0000
        /*0028*/ 	.byte	0x00, 0xf0, 0xc1, 0x09


	//----- nvinfo : EIATTR_MAXREG_COUNT
	.align		4
.L_494:
        /*002c*/ 	.byte	0x03, 0x1b
        /*002e*/ 	.short	0x00ff


	//----- nvinfo : EIATTR_NUM_BARRIERS
	.align		4
        /*0030*/ 	.byte	0x02, 0x4c
        /*0032*/ 	.byte	0x02
	.zero		1


	//----- nvinfo : EIATTR_ANNOTATIONS
	.align		4
        /*0034*/ 	.byte	0x04, 0x55
        /*0036*/ 	.short	(.L_496 - .L_495)


	//   ....[0]....
.L_495:
        /* <DEDUP_REMOVED lines=17> */


	//----- nvinfo : EIATTR_MERCURY_ISA_VERSION
	.align		4
.L_496:
        /*0138*/ 	.byte	0x03, 0x5f
        /*013a*/ 	.short	0x0000


	//----- nvinfo : EIATTR_EXIT_INSTR_OFFSETS
	.align		4
        /*013c*/ 	.byte	0x04, 0x1c
        /*013e*/ 	.short	(.L_498 - .L_497)


	//   ....[0]....
.L_497:
        /*0140*/ 	.word	0x00000040


	//   ....[1]....
        /*0144*/ 	.word	0x000074c0


	//   ....[2]....
        /*0148*/ 	.word	0x000075c0


	//   ....[3]....
        /*014c*/ 	.word	0x000075e0


	//   ....[4]....
        /*0150*/ 	.word	0x00007b70


	//   ....[5]....
        /*0154*/ 	.word	0x00007c60


	//   ....[6]....
        /*0158*/ 	.word	0x00007c80


	//----- nvinfo : EIATTR_CTAIDZ_USED
	.align		4
.L_498:
        /*015c*/ 	.byte	0x01, 0x04
	.zero		2


	//----- nvinfo : EIATTR_MAX_THREADS
	.align		4
        /*0160*/ 	.byte	0x04, 0x05
        /*0162*/ 	.short	(.L_500 - .L_499)
.L_499:
        /*0164*/ 	.word	0x00000100
        /*0168*/ 	.word	0x00000001
        /*016c*/ 	.word	0x00000001


	//----- nvinfo : EIATTR_CRS_STACK_SIZE
	.align		4
.L_500:
        /*0170*/ 	.byte	0x04, 0x1e
        /*0172*/ 	.short	(.L_502 - .L_501)
.L_501:
        /*0174*/ 	.word	0x00000000
.L_502:


//--------------------- .nv.info._ZN7cutlass13device_kernelIN5flash19enable_sm80_to_sm89INS1_16FlashAttnBwdSm80INS1_25CollectiveMainloopBwdSm80ILi2ELi1EN4cute5tupleIJNS5_1CILi64EEENS7_ILi128EEENS7_ILi96EEEEEENS_10bfloat16_tEfNS_4arch4Sm80ELb0ELb1ELb0ELb0ELb0ELb0ELb0ELb0ELi2ELi2ELi4ELi2ELb1EEENS1_24CollectiveEpilogueBwdGQAISB_fSE_Li256ELb0ELb0EEENS1_19SingleTileSchedulerILb0ELb0ELb0ELi128EEEEEEEEEvNT_6ParamsE --------------------------
	.section	.nv.info._ZN7cutlass13device_kernelIN5flash19enable_sm80_to_sm89INS1_16FlashAttnBwdSm80INS1_25CollectiveMainloopBwdSm80ILi2ELi1EN4cute5tupleIJNS5_1CILi64EEENS7_ILi128EEENS7_ILi96EEEEEENS_10bfloat16_tEfNS_4arch4Sm80ELb0ELb1ELb0ELb0ELb0ELb0ELb0ELb0ELi2ELi2ELi4ELi2ELb1EEENS1_24CollectiveEpilogueBwdGQAISB_fSE_Li256ELb0ELb0EEENS1_19SingleTileSchedulerILb0ELb0ELb0ELi128EEEEEEEEEvNT_6ParamsE,"",@"SHT_CUDA_INFO"
	.sectionflags	@""
	.align	4


	//----- nvinfo : EIATTR_CUDA_API_VERSION
	.align		4
        /*0000*/ 	.byte	0x04, 0x37
        /*0002*/ 	.short	(.L_504 - .L_503)
.L_503:
        /*0004*/ 	.word	0x00000082


	//----- nvinfo : EIATTR_SW2861232_WAR
	.align		4
.L_504:
        /*0008*/ 	.byte	0x01, 0x35
	.zero		2


	//----- nvinfo : EIATTR_PARAM_CBANK
	.align		4
        /*000c*/ 	.byte	0x04, 0x0a
        /*000e*/ 	.short	(.L_506 - .L_505)
	.align		4
.L_505:
        /*0010*/ 	.word	index@(.nv.constant0._ZN7cutlass13device_kernelIN5flash19enable_sm80_to_sm89INS1_16FlashAttnBwdSm80INS1_25CollectiveMainloopBwdSm80ILi2ELi1EN4cute5tupleIJNS5_1CILi64EEENS7_ILi128EEENS7_ILi96EEEEEENS_10bfloat16_tEfNS_4arch4Sm80ELb0ELb1ELb0ELb0ELb0ELb0ELb0ELb0ELi2ELi2ELi4ELi2ELb1EEENS1_24CollectiveEpilogueBwdGQAISB_fSE_Li256ELb0ELb0EEENS1_19SingleTileSchedulerILb0ELb0ELb0ELi128EEEEEEEEEvNT_6ParamsE)
        /*0014*/ 	.short	0x0160
        /*0016*/ 	.short	0x0278


	//----- nvinfo : EIATTR_CBANK_PARAM_SIZE
	.align		4
.L_506:
        /*0018*/ 	.byte	0x03, 0x19
        /*001a*/ 	.short	0x0278


	//----- nvinfo : EIATTR_KPARAM_INFO
	.align		4
        /*001c*/ 	.byte	0x04, 0x17
        /*001e*/ 	.short	(.L_508 - .L_507)
.L_507:
        /*0020*/ 	.word	0x00000000
        /*0024*/ 	.short	0x0000
        /*0026*/ 	.short	0x0000
        /*0028*/ 	.byte	0x00, 0xf0, 0xe1, 0x09


	//----- nvinfo : EIATTR_MAXREG_COUNT
	.align		4
.L_508:
        /*002c*/ 	.byte	0x03, 0x1b
        /*002e*/ 	.short	0x00ff


	//----- nvinfo : EIATTR_NUM_BARRIERS
	.align		4
        /*0030*/ 	.byte	0x02, 0x4c
        /*0032*/ 	.byte	0x02
	.zero		1


	//----- nvinfo : EIATTR_ANNOTATIONS
	.align		4
        /*0034*/ 	.byte	0x04, 0x55
        /*0036*/ 	.short	(.L_510 - .L_509)


	//   ....[0]....
.L_509:
        /* <DEDUP_REMOVED lines=16> */


	//----- nvinfo : EIATTR_MERCURY_ISA_VERSION
	.align		4
.L_510:
        /*0128*/ 	.byte	0x03, 0x5f
        /*012a*/ 	.short	0x0000


	//----- nvinfo : EIATTR_EXIT_INSTR_OFFSETS
	.align		4
        /*012c*/ 	.byte	0x04, 0x1c
        /*012e*/ 	.short	(.L_512 - .L_511)


	//   ....[0]....
.L_511:
        /*0130*/ 	.word	0x00000040


	//   ....[1]....
        /*0134*/ 	.word	0x00006440


	//   ....[2]....
        /*0138*/ 	.word	0x00006c70


	//----- nvinfo : EIATTR_CTAIDZ_USED
	.align		4
.L_512:
        /*013c*/ 	.byte	0x01, 0x04
	.zero		2


	//----- nvinfo : EIATTR_MAX_THREADS
	.align		4
        /*0140*/ 	.byte	0x04, 0x05
        /*0142*/ 	.short	(.L_514 - .L_513)
.L_513:
        /*0144*/ 	.word	0x00000100
        /*0148*/ 	.word	0x00000001
        /*014c*/ 	.word	0x00000001


	//----- nvinfo : EIATTR_CRS_STACK_SIZE
	.align		4
.L_514:
        /*0150*/ 	.byte	0x04, 0x1e
        /*0152*/ 	.short	(.L_516 - .L_515)
.L_515:
        /*0154*/ 	.word	0x00000000
.L_516:


//--------------------- .nv.info._ZN7cutlass13device_kernelIN5flash19enable_sm80_to_sm89INS1_16FlashAttnBwdSm80INS1_25CollectiveMainloopBwdSm80ILi2ELi1EN4cute5tupleIJNS5_1CILi64EEENS7_ILi128EEENS7_ILi96EEEEEENS_10bfloat16_tEfNS_4arch4Sm80ELb0ELb1ELb0ELb0ELb1ELb0ELb0ELb0ELi2ELi2ELi4ELi2ELb1EEENS1_24CollectiveEpilogueBwdGQAISB_fSE_Li256ELb0ELb1EEENS1_19SingleTileSchedulerILb0ELb0ELb0ELi128EEEEEEEEEvNT_6ParamsE --------------------------
	.section	.nv.info._ZN7cutlass13device_kernelIN5flash19enable_sm80_to_sm89INS1_16FlashAttnBwdSm80INS1_25CollectiveMainloopBwdSm80ILi2ELi1EN4cute5tupleIJNS5_1CILi64EEENS7_ILi128EEENS7_ILi96EEEEEENS_10bfloat16_tEfNS_4arch4Sm80ELb0ELb1ELb0ELb0ELb1ELb0ELb0ELb0ELi2ELi2ELi4ELi2ELb1EEENS1_24CollectiveEpilogueBwdGQAISB_fSE_Li256ELb0ELb1EEENS1_19SingleTileSchedulerILb0ELb0ELb0ELi128EEEEEEEEEvNT_6ParamsE,"",@"SHT_CUDA_INFO"
	.sectionflags	@""
	.align	4


	//----- nvinfo : EIATTR_CUDA_API_VERSION
	.align		4
        /*0000*/ 	.byte	0x04, 0x37
        /*0002*/ 	.short	(.L_518 - .L_517)
.L_517:
        /*0004*/ 	.word	0x00000082


	//----- nvinfo : EIATTR_SW2861232_WAR
	.align		4
.L_518:
        /*0008*/ 	.byte	0x01, 0x35
	.zero		2


	//----- nvinfo : EIATTR_PARAM_CBANK
	.align		4
        /*000c*/ 	.byte	0x04, 0x0a
        /*000e*/ 	.short	(.L_520 - .L_519)
	.align		4
.L_519:
        /*0010*/ 	.word	index@(.nv.constant0._ZN7cutlass13device_kernelIN5flash19enable_sm80_to_sm89INS1_16FlashAttnBwdSm80INS1_25CollectiveMainloopBwdSm80ILi2ELi1EN4cute5tupleIJNS5_1CILi64EEENS7_ILi128EEENS7_ILi96EEEEEENS_10bfloat16_tEfNS_4arch4Sm80ELb0ELb1ELb0ELb0ELb1ELb0ELb0ELb0ELi2ELi2ELi4ELi2ELb1EEENS1_24CollectiveEpilogueBwdGQAISB_fSE_Li256ELb0ELb1EEENS1_19SingleTileSchedulerILb0ELb0ELb0ELi128EEEEEEEEEvNT_6ParamsE)
        /*0014*/ 	.short	0x0160
        /*0016*/ 	.short	0x0278


	//----- nvinfo : EIATTR_CBANK_PARAM_SIZE
	.align		4
.L_520:
        /*0018*/ 	.byte	0x03, 0x19
        /*001a*/ 	.short	0x0278


	//----- nvinfo : EIATTR_KPARAM_INFO
	.align		4
        /*001c*/ 	.byte	0x04, 0x17
        /*001e*/ 	.short	(.L_522 - .L_521)
.L_521:
        /*0020*/ 	.word	0x00000000
        /*0024*/ 	.short	0x0000
        /*0026*/ 	.short	0x0000
        /*0028*/ 	.byte	0x00, 0xf0, 0xe1, 0x09


	//----- nvinfo : EIATTR_MAXREG_COUNT
	.align		4
.L_522:
        /*002c*/ 	.byte	0x03, 0x1b
        /*002e*/ 	.short	0x00ff


	//----- nvinfo : EIATTR_NUM_BARRIERS
	.align		4
        /*0030*/ 	.byte	0x02, 0x4c
        /*0032*/ 	.byte	0x02
	.zero		1


	//----- nvinfo : EIATTR_ANNOTATIONS
	.align		4
        /*0034*/ 	.byte	0x04, 0x55
        /*0036*/ 	.short	(.L_524 - .L_523)


	//   ....[0]....
.L_523:
        /* <DEDUP_REMOVED lines=17> */


	//----- nvinfo : EIATTR_MERCURY_ISA_VERSION
	.align		4
.L_524:
        /*0138*/ 	.byte	0x03, 0x5f
        /*013a*/ 	.short	0x0000


	//----- nvinfo : EIATTR_COOP_GROUP_MASK_REGIDS
	.align		4
        /*013c*/ 	.byte	0x04, 0x29
        /*013e*/ 	.short	(.L_526 - .L_525)


	//   ....[0]....
.L_525:
        /*0140*/ 	.word	0xffffffff


	//   ....[1]....
        /*0144*/ 	.word	0xffffffff


	//   ....[2]....
        /*0148*/ 	.word	0xffffffff


	//   ....[3]....
        /*014c*/ 	.word	0xffffffff


	//   ....[4]....
        /*0150*/ 	.word	0xffffffff


	//   ....[5]....
        /*0154*/ 	.word	0xffffffff


	//   ....[6]....
        /*0158*/ 	.word	0xffffffff


	//   ....[7]....
        /*015c*/ 	.word	0xffffffff


	//----- nvinfo : EIATTR_COOP_GROUP_INSTR_OFFSETS
	.align		4
.L_526:
        /*0160*/ 	.byte	0x04, 0x28
        /*0162*/ 	.short	(.L_528 - .L_527)


	//   ....[0]....
.L_527:
        /*0164*/ 	.word	0x00006730


	//   ....[1]....
        /*0168*/ 	.word	0x000067a0


	//   ....[2]....
        /*016c*/ 	.word	0x00006b60


	//   ....[3]....
        /*0170*/ 	.word	0x00006b70


	//   ....[4]....
        /*0174*/ 	.word	0x00006d00


	//   ....[5]....
        /*0178*/ 	.word	0x00006d50


	//   ....[6]....
        /*017c*/ 	.word	0x00007100


	//   ....[7]....
        /*0180*/ 	.word	0x00007110


	//----- nvinfo : EIATTR_EXIT_INSTR_OFFSETS
	.align		4
.L_528:
        /*0184*/ 	.byte	0x04, 0x1c
        /*0186*/ 	.short	(.L_530 - .L_529)


	//   ....[0]....
.L_529:
        /*0188*/ 	.word	0x00000040


	//   ....[1]....
        /*018c*/ 	.word	0x000064c0


	//   ....[2]....
        /*0190*/ 	.word	0x00007120


	//   ....[3]....
        /*0194*/ 	.word	0x000071c0


	//----- nvinfo : EIATTR_CTAIDZ_USED
	.align		4
.L_530:
        /*0198*/ 	.byte	0x01, 0x04
	.zero		2


	//----- nvinfo : EIATTR_MAX_THREADS
	.align		4
        /*019c*/ 	.byte	0x04, 0x05
        /*019e*/ 	.short	(.L_532 - .L_531)
.L_531:
        /*01a0*/ 	.word	0x00000100
        /*01a4*/ 	.word	0x00000001
        /*01a8*/ 	.word	0x00000001


	//----- nvinfo : EIATTR_CRS_STACK_SIZE
	.align		4
.L_532:
        /*01ac*/ 	.byte	0x04, 0x1e
        /*01ae*/ 	.short	(.L_534 - .L_533)
.L_533:
        /*01b0*/ 	.word	0x00000000
.L_534:


//--------------------- .nv.info._ZN7cutlass13device_kernelIN5flash19enable_sm80_to_sm89INS1_16FlashAttnBwdSm80INS1_25CollectiveMainloopBwdSm80ILi2ELi1EN4cute5tupleIJNS5_1CILi64EEENS7_ILi128EEENS7_ILi96EEEEEENS_10bfloat16_tEfNS_4arch4Sm80ELb0ELb1ELb0ELb1ELb0ELb0ELb0ELb0ELi2ELi2ELi4ELi2ELb1EEENS1_21CollectiveEpilogueBwdISB_SC_SE_Li256ELb1ELb0ELi2EEENS1_19SingleTileSchedulerILb1ELb0ELb0ELi128EEEEEEEEEvNT_6ParamsE --------------------------
	.section	.nv.info._ZN7cutlass13device_kernelIN5flash19enable_sm80_to_sm89INS1_16FlashAttnBwdSm80INS1_25CollectiveMainloopBwdSm80ILi2ELi1EN4cute5tupleIJNS5_1CILi64EEENS7_ILi128EEENS7_ILi96EEEEEENS_10bfloat16_tEfNS_4arch4Sm80ELb0ELb1ELb0ELb1ELb0ELb0ELb0ELb0ELi2ELi2ELi4ELi2ELb1EEENS1_21CollectiveEpilogueBwdISB_SC_SE_Li256ELb1ELb0ELi2EEENS1_19SingleTileSchedulerILb1ELb0ELb0ELi128EEEEEEEEEvNT_6ParamsE,"",@"SHT_CUDA_INFO"
	.sectionflags	@""
	.align	4


	//----- nvinfo : EIATTR_CUDA_API_VERSION
	.align		4
        /*0000*/ 	.byte	0x04, 0x37
        /*0002*/ 	.short	(.L_536 - .L_535)
.L_535:
        /*0004*/ 	.word	0x00000082


	//----- nvinfo : EIATTR_SW2861232_WAR
	.align		4
.L_536:
        /*0008*/ 	.byte	0x01, 0x35
	.zero		2


	//----- nvinfo : EIATTR_PARAM_CBANK
	.align		4
        /*000c*/ 	.byte	0x04, 0x0a
        /*000e*/ 	.short	(.L_538 - .L_537)
	.align		4
.L_537:
        /*0010*/ 	.word	index@(.nv.constant0._ZN7cutlass13device_kernelIN5flash19enable_sm80_to_sm89INS1_16FlashAttnBwdSm80INS1_25CollectiveMainloopBwdSm80ILi2ELi1EN4cute5tupleIJNS5_1CILi64EEENS7_ILi128EEENS7_ILi96EEEEEENS_10bfloat16_tEfNS_4arch4Sm80ELb0ELb1ELb0ELb1ELb0ELb0ELb0ELb0ELi2ELi2ELi4ELi2ELb1EEENS1_21CollectiveEpilogueBwdISB_SC_SE_Li256ELb1ELb0ELi2EEENS1_19SingleTileSchedulerILb1ELb0ELb0ELi128EEEEEEEEEvNT_6ParamsE)
        /*0014*/ 	.short	0x0160
        /*0016*/ 	.short	0x0270


	//----- nvinfo : EIATTR_CBANK_PARAM_SIZE
	.align		4
.L_538:
        /*0018*/ 	.byte	0x03, 0x19
        /*001a*/ 	.short	0x0270


	//----- nvinfo : EIATTR_KPARAM_INFO
	.align		4
        /*001c*/ 	.byte	0x04, 0x17
        /*001e*/ 	.short	(.L_540 - .L_539)
.L_539:
        /*0020*/ 	.word	0x00000000
        /*0024*/ 	.short	0x0000
        /*0026*/ 	.short	0x0000
        /*0028*/ 	.byte	0x00, 0xf0, 0xc1, 0x09


	//----- nvinfo : EIATTR_MAXREG_COUNT
	.align		4
.L_540:
        /*002c*/ 	.byte	0x03, 0x1b
        /*002e*/ 	.short	0x00ff


	//----- nvinfo : EIATTR_NUM_BARRIERS
	.align		4
        /*0030*/ 	.byte	0x02, 0x4c
        /*0032*/ 	.byte	0x02
	.zero		1


	//----- nvinfo : EIATTR_ANNOTATIONS
	.align		4
        /*0034*/ 	.byte	0x04, 0x55
        /*0036*/ 	.short	(.L_542 - .L_541)


	//   ....[0]....
.L_541:
        /* <DEDUP_REMOVED lines=15> */
        /*011c*/ 	.byte	0xf0, 0x77, 0x00, 0x00


	//----- nvinfo : EIATTR_MERCURY_ISA_VERSION
	.align		4
.L_542:
        /*0120*/ 	.byte	0x03, 0x5f
        /*0122*/ 	.short	0x0000


	//----- nvinfo : EIATTR_COOP_GROUP_MASK_REGIDS
	.align		4
        /*0124*/ 	.byte	0x04, 0x29
        /*0126*/ 	.short	(.L_544 - .L_543)


	//   ....[0]....
.L_543:
        /*0128*/ 	.word	0xffffffff


	//----- nvinfo : EIATTR_COOP_GROUP_INSTR_OFFSETS
	.align		4
.L_544:
        /*012c*/ 	.byte	0x04, 0x28
        /*012e*/ 	.short	(.L_546 - .L_545)


	//   ....[0]....
.L_545:
        /*0130*/ 	.word	0x000000a0


	//----- nvinfo : EIATTR_EXIT_INSTR_OFFSETS
	.align		4
.L_546:
        /*0134*/ 	.byte	0x04, 0x1c
        /*0136*/ 	.short	(.L_548 - .L_547)


	//   ....[0]....
.L_547:
        /*0138*/ 	.word	0x00000340


	//   ....[1]....
        /*013c*/ 	.word	0x000076c0


	//   ....[2]....
        /*0140*/ 	.word	0x000077c0


	//   ....[3]....
        /*0144*/ 	.word	0x000077e0


	//   ....[4]....
        /*0148*/ 	.word	0x00007eb0


	//   ....[5]....
        /*014c*/ 	.word	0x00007fa0


	//   ....[6]....
        /*0150*/ 	.word	0x00007fc0


	//----- nvinfo : EIATTR_CTAIDZ_USED
	.align		4
.L_548:
        /*0154*/ 	.byte	0x01, 0x04
	.zero		2


	//----- nvinfo : EIATTR_MAX_THREADS
	.align		4
        /*0158*/ 	.byte	0x04, 0x05
        /*015a*/ 	.short	(.L_550 - .L_549)
.L_549:
        /*015c*/ 	.word	0x00000100
        /*0160*/ 	.word	0x00000001
        /*0164*/ 	.word	0x00000001


	//----- nvinfo : EIATTR_CRS_STACK_SIZE
	.align		4
.L_550:
        /*0168*/ 	.byte	0x04, 0x1e
        /*016a*/ 	.short	(.L_552 - .L_551)
.L_551:
        /*016c*/ 	.word	0x00000000
.L_552:


//--------------------- .nv.info._ZN7cutlass13device_kernelIN5flash19enable_sm80_to_sm89INS1_16FlashAttnBwdSm80INS1_25CollectiveMainloopBwdSm80ILi2ELi1EN4cute5tupleIJNS5_1CILi64EEENS7_ILi128EEENS7_ILi96EEEEEENS_10bfloat16_tEfNS_4arch4Sm80ELb0ELb1ELb0ELb1ELb1ELb0ELb0ELb0ELi2ELi2ELi4ELi2ELb1EEENS1_21CollectiveEpilogueBwdISB_SC_SE_Li256ELb1ELb0ELi2EEENS1_19SingleTileSchedulerILb1ELb0ELb0ELi128EEEEEEEEEvNT_6ParamsE --------------------------
	.section	.nv.info._ZN7cutlass13device_kernelIN5flash19enable_sm80_to_sm89INS1_16FlashAttnBwdSm80INS1_25CollectiveMainloopBwdSm80ILi2ELi1EN4cute5tupleIJNS5_1CILi64EEENS7_ILi128EEENS7_ILi96EEEEEENS_10bfloat16_tEfNS_4arch4Sm80ELb0ELb1ELb0ELb1ELb1ELb0ELb0ELb0ELi2ELi2ELi4ELi2ELb1EEENS1_21CollectiveEpilogueBwdISB_SC_SE_Li256ELb1ELb0ELi2EEENS1_19SingleTileSchedulerILb1ELb0ELb0ELi128EEEEEEEEEvNT_6ParamsE,"",@"SHT_CUDA_INFO"
	.sectionflags	@""
	.align	4


	//----- nvinfo : EIATTR_CUDA_API_VERSION
	.align		4
        /*0000*/ 	.byte	0x04, 0x37
        /*0002*/ 	.short	(.L_554 - .L_553)
.L_553:
        /*0004*/ 	.word	0x00000082


	//----- nvinfo : EIATTR_SW2861232_WAR
	.align		4
.L_554:
        /*0008*/ 	.byte	0x01, 0x35
	.zero		2


	//----- nvinfo : EIATTR_PARAM_CBANK
	.align		4
        /*000c*/ 	.byte	0x04, 0x0a
        /*000e*/ 	.short	(.L_556 - .L_555)
	.align		4
.L_555:
        /*0010*/ 	.word	index@(.nv.constant0._ZN7cutlass13device_kernelIN5flash19enable_sm80_to_sm89INS1_16FlashAttnBwdSm80INS1_25CollectiveMainloopBwdSm80ILi2ELi1EN4cute5tupleIJNS5_1CILi64EEENS7_ILi128EEENS7_ILi96EEEEEENS_10bfloat16_tEfNS_4arch4Sm80ELb0ELb1ELb0ELb1ELb1ELb0ELb0ELb0ELi2ELi2ELi4ELi2ELb1EEENS1_21CollectiveEpilogueBwdISB_SC_SE_Li256ELb1ELb0ELi2EEENS1_19SingleTileSchedulerILb1ELb0ELb0ELi128EEEEEEEEEvNT_6ParamsE)
        /*0014*/ 	.short	0x0160
        /*0016*/ 	.short	0x0270


	//----- nvinfo : EIATTR_CBANK_PARAM_SIZE
	.align		4
.L_556:
        /*0018*/ 	.byte	0x03, 0x19
        /*001a*/ 	.short	0x0270


	//----- nvinfo : EIATTR_KPARAM_INFO
	.align		4
        /*001c*/ 	.byte	0x04, 0x17
        /*001e*/ 	.short	(.L_558 - .L_557)
.L_557:
        /*0020*/ 	.word	0x00000000
        /*0024*/ 	.short	0x0000
        /*0026*/ 	.short	0x0000
        /*0028*/ 	.byte	0x00, 0xf0, 0xc1, 0x09


	//----- nvinfo : EIATTR_MAXREG_COUNT
	.align		4
.L_558:
        /*002c*/ 	.byte	0x03, 0x1b
        /*002e*/ 	.short	0x00ff


	//----- nvinfo : EIATTR_NUM_BARRIERS
	.align		4
        /*0030*/ 	.byte	0x02, 0x4c
        /*0032*/ 	.byte	0x02
	.zero		1


	//----- nvinfo : EIATTR_ANNOTATIONS
	.align		4
        /*0034*/ 	.byte	0x04, 0x55
        /*0036*/ 	.short	(.L_560 - .L_559)


	//   ....[0]....
.L_559:
        /* <DEDUP_REMOVED lines=16> */


	//----- nvinfo : EIATTR_MERCURY_ISA_VERSION
	.align		4
.L_560:
        /*0120*/ 	.byte	0x03, 0x5f
        /*0122*/ 	.short	0x0000


	//----- nvinfo : EIATTR_COOP_GROUP_MASK_REGIDS
	.align		4
        /*0124*/ 	.byte	0x04, 0x29
        /*0126*/ 	.short	(.L_562 - .L_561)


	//   ....[0]....
.L_561:
        /*0128*/ 	.word	0xffffffff


	//----- nvinfo : EIATTR_COOP_GROUP_INSTR_OFFSETS
	.align		4
.L_562:
        /*012c*/ 	.byte	0x04, 0x28
        /*012e*/ 	.short	(.L_564 - .L_563)


	//   ....[0]....
.L_563:
        /*0130*/ 	.word	0x000000a0


	//----- nvinfo : EIATTR_EXIT_INSTR_OFFSETS
	.align		4
.L_564:
        /*0134*/ 	.byte	0x04, 0x1c
        /*0136*/ 	.short	(.L_566 - .L_565)


	//   ....[0]....
.L_565:
        /*0138*/ 	.word	0x00000340


	//   ....[1]....
        /*013c*/ 	.word	0x000076c0


	//   ....[2]....
        /*0140*/ 	.word	0x000077c0


	//   ....[3]....
        /*0144*/ 	.word	0x000077e0


	//   ....[4]....
        /*0148*/ 	.word	0x00007eb0


	//   ....[5]....
        /*014c*/ 	.word	0x00007fa0


	//   ....[6]....
        /*0150*/ 	.word	0x00007fc0


	//----- nvinfo : EIATTR_CTAIDZ_USED
	.align		4
.L_566:
        /*0154*/ 	.byte	0x01, 0x04
	.zero		2


	//----- nvinfo : EIATTR_MAX_THREADS
	.align		4
        /*0158*/ 	.byte	0x04, 0x05
        /*015a*/ 	.short	(.L_568 - .L_567)
.L_567:
        /*015c*/ 	.word	0x00000100
        /*0160*/ 	.word	0x00000001
        /*0164*/ 	.word	0x00000001


	//----- nvinfo : EIATTR_CRS_STACK_SIZE
	.align		4
.L_568:
        /*0168*/ 	.byte	0x04, 0x1e
        /*016a*/ 	.short	(.L_570 - .L_569)
.L_569:
        /*016c*/ 	.word	0x00000000
.L_570:


//--------------------- .nv.info._ZN7cutlass13device_kernelIN5flash19enable_sm80_to_sm89INS1_16FlashAttnBwdSm80INS1_25CollectiveMainloopBwdSm80ILi2ELi1EN4cute5tupleIJNS5_1CILi64EEENS7_ILi128EEENS7_ILi96EEEEEENS_10bfloat16_tEfNS_4arch4Sm80ELb0ELb1ELb0ELb1ELb0ELb0ELb0ELb0ELi2ELi2ELi4ELi2ELb1EEENS1_24CollectiveEpilogueBwdGQAISB_fSE_Li256ELb1ELb0EEENS1_19SingleTileSchedulerILb1ELb0ELb0ELi128EEEEEEEEEvNT_6ParamsE --------------------------
	.section	.nv.info._ZN7cutlass13device_kernelIN5flash19enable_sm80_to_sm89INS1_16FlashAttnBwdSm80INS1_25CollectiveMainloopBwdSm80ILi2ELi1EN4cute5tupleIJNS5_1CILi64EEENS7_ILi128EEENS7_ILi96EEEEEENS_10bfloat16_tEfNS_4arch4Sm80ELb0ELb1ELb0ELb1ELb0ELb0ELb0ELb0ELi2ELi2ELi4ELi2ELb1EEENS1_24CollectiveEpilogueBwdGQAISB_fSE_Li256ELb1ELb0EEENS1_19SingleTileSchedulerILb1ELb0ELb0ELi128EEEEEEEEEvNT_6ParamsE,"",@"SHT_CUDA_INFO"
	.sectionflags	@""
	.align	4


	//----- nvinfo : EIATTR_CUDA_API_VERSION
	.align		4
        /*0000*/ 	.byte	0x04, 0x37
        /*0002*/ 	.short	(.L_572 - .L_571)
.L_571:
        /*0004*/ 	.word	0x00000082


	//----- nvinfo : EIATTR_SW2861232_WAR
	.align		4
.L_572:
        /*0008*/ 	.byte	0x01, 0x35
	.zero		2


	//----- nvinfo : EIATTR_PARAM_CBANK
	.align		4
        /*000c*/ 	.byte	0x04, 0x0a
        /*000e*/ 	.short	(.L_574 - .L_573)
	.align		4
.L_573:
        /*0010*/ 	.word	index@(.nv.constant0._ZN7cutlass13device_kernelIN5flash19enable_sm80_to_sm89INS1_16FlashAttnBwdSm80INS1_25CollectiveMainloopBwdSm80ILi2ELi1EN4cute5tupleIJNS5_1CILi64EEENS7_ILi128EEENS7_ILi96EEEEEENS_10bfloat16_tEfNS_4arch4Sm80ELb0ELb1ELb0ELb1ELb0ELb0ELb0ELb0ELi2ELi2ELi4ELi2ELb1EEENS1_24CollectiveEpilogueBwdGQAISB_fSE_Li256ELb1ELb0EEENS1_19SingleTileSchedulerILb1ELb0ELb0ELi128EEEEEEEEEvNT_6ParamsE)
        /*0014*/ 	.short	0x0160
        /*0016*/ 	.short	0x0278


	//----- nvinfo : EIATTR_CBANK_PARAM_SIZE
	.align		4
.L_574:
        /*0018*/ 	.byte	0x03, 0x19
        /*001a*/ 	.short	0x0278


	//----- nvinfo : EIATTR_KPARAM_INFO
	.align		4
        /*001c*/ 	.byte	0x04, 0x17
        /*001e*/ 	.short	(.L_576 - .L_575)
.L_575:
        /*0020*/ 	.word	0x00000000
        /*0024*/ 	.short	0x0000
        /*0026*/ 	.short	0x0000
        /*0028*/ 	.byte	0x00, 0xf0, 0xe1, 0x09


	//----- nvinfo : EIATTR_MAXREG_COUNT
	.align		4
.L_576:
        /*002c*/ 	.byte	0x03, 0x1b
        /*002e*/ 	.short	0x00ff


	//----- nvinfo : EIATTR_NUM_BARRIERS
	.align		4
        /*0030*/ 	.byte	0x02, 0x4c
        /*0032*/ 	.byte	0x02
	.zero		1


	//----- nvinfo : EIATTR_ANNOTATIONS
	.align		4
        /*0034*/ 	.byte	0x04, 0x55
        /*0036*/ 	.short	(.L_578 - .L_577)


	//   ....[0]....
.L_577:
        /* <DEDUP_REMOVED lines=15> */


	//----- nvinfo : EIATTR_MERCURY_ISA_VERSION
	.align		4
.L_578:
        /*0118*/ 	.byte	0x03, 0x5f
        /*011a*/ 	.short	0x0000


	//----- nvinfo : EIATTR_COOP_GROUP_MASK_REGIDS
	.align		4
        /*011c*/ 	.byte	0x04, 0x29
        /*011e*/ 	.short	(.L_580 - .L_579)


	//   ....[0]....
.L_579:
        /*0120*/ 	.word	0xffffffff


	//----- nvinfo : EIATTR_COOP_GROUP_INSTR_OFFSETS
	.align		4
.L_580:
        /*0124*/ 	.byte	0x04, 0x28
        /*0126*/ 	.short	(.L_582 - .L_581)


	//   ....[0]....
.L_581:
        /*0128*/ 	.word	0x000000a0


	//----- nvinfo : EIATTR_EXIT_INSTR_OFFSETS
	.align		4
.L_582:
        /*012c*/ 	.byte	0x04, 0x1c
        /*012e*/ 	.short	(.L_584 - .L_583)


	//   ....[0]....
.L_583:
        /*0130*/ 	.word	0x00000340


	//   ....[1]....
        /*0134*/ 	.word	0x000065f0


	//   ....[2]....
        /*0138*/ 	.word	0x00006f20


	//----- nvinfo : EIATTR_CTAIDZ_USED
	.align		4
.L_584:
        /*013c*/ 	.byte	0x01, 0x04
	.zero		2


	//----- nvinfo : EIATTR_MAX_THREADS
	.align		4
        /*0140*/ 	.byte	0x04, 0x05
        /*0142*/ 	.short	(.L_586 - .L_585)
.L_585:
        /*0144*/ 	.word	0x00000100
        /*0148*/ 	.word	0x00000001
        /*014c*/ 	.word	0x00000001


	//----- nvinfo : EIATTR_CRS_STACK_SIZE
	.align		4
.L_586:
        /*0150*/ 	.byte	0x04, 0x1e
        /*0152*/ 	.short	(.L_588 - .L_587)
.L_587:
        /*0154*/ 	.word	0x00000000
.L_588:


//--------------------- .nv.info._ZN7cutlass13device_kernelIN5flash19enable_sm80_to_sm89INS1_16FlashAttnBwdSm80INS1_25CollectiveMainloopBwdSm80ILi2ELi1EN4cute5tupleIJNS5_1CILi64EEENS7_ILi128EEENS7_ILi96EEEEEENS_10bfloat16_tEfNS_4arch4Sm80ELb0ELb1ELb0ELb1ELb1ELb0ELb0ELb0ELi2ELi2ELi4ELi2ELb1EEENS1_24CollectiveEpilogueBwdGQAISB_fSE_Li256ELb1ELb1EEENS1_19SingleTileSchedulerILb1ELb0ELb0ELi128EEEEEEEEEvNT_6ParamsE --------------------------
	.section	.nv.info._ZN7cutlass13device_kernelIN5flash19enable_sm80_to_sm89INS1_16FlashAttnBwdSm80INS1_25CollectiveMainloopBwdSm80ILi2ELi1EN4cute5tupleIJNS5_1CILi64EEENS7_ILi128EEENS7_ILi96EEEEEENS_10bfloat16_tEfNS_4arch4Sm80ELb0ELb1ELb0ELb1ELb1ELb0ELb0ELb0ELi2ELi2ELi4ELi2ELb1EEENS1_24CollectiveEpilogueBwdGQAISB_fSE_Li256ELb1ELb1EEENS1_19SingleTileSchedulerILb1ELb0ELb0ELi128EEEEEEEEEvNT_6ParamsE,"",@"SHT_CUDA_INFO"
	.sectionflags	@""
	.align	4


	//----- nvinfo : EIATTR_CUDA_API_VERSION
	.align		4
        /*0000*/ 	.byte	0x04, 0x37
        /*0002*/ 	.short	(.L_590 - .L_589)
.L_589:
        /*0004*/ 	.word	0x00000082


	//----- nvinfo : EIATTR_SW2861232_WAR
	.align		4
.L_590:
        /*0008*/ 	.byte	0x01, 0x35
	.zero		2


	//----- nvinfo : EIATTR_PARAM_CBANK
	.align		4
        /*000c*/ 	.byte	0x04, 0x0a
        /*000e*/ 	.short	(.L_592 - .L_591)
	.align		4
.L_591:
        /*0010*/ 	.word	index@(.nv.constant0._ZN7cutlass13device_kernelIN5flash19enable_sm80_to_sm89INS1_16FlashAttnBwdSm80INS1_25CollectiveMainloopBwdSm80ILi2ELi1EN4cute5tupleIJNS5_1CILi64EEENS7_ILi128EEENS7_ILi96EEEEEENS_10bfloat16_tEfNS_4arch4Sm80ELb0ELb1ELb0ELb1ELb1ELb0ELb0ELb0ELi2ELi2ELi4ELi2ELb1EEENS1_24CollectiveEpilogueBwdGQAISB_fSE_Li256ELb1ELb1EEENS1_19SingleTileSchedulerILb1ELb0ELb0ELi128EEEEEEEEEvNT_6ParamsE)
        /*0014*/ 	.short	0x0160
        /*0016*/ 	.short	0x0278


	//----- nvinfo : EIATTR_CBANK_PARAM_SIZE
	.align		4
.L_592:
        /*0018*/ 	.byte	0x03, 0x19
        /*001a*/ 	.short	0x0278


	//----- nvinfo : EIATTR_KPARAM_INFO
	.align		4
        /*001c*/ 	.byte	0x04, 0x17
        /*001e*/ 	.short	(.L_594 - .L_593)
.L_593:
        /*0020*/ 	.word	0x00000000
        /*0024*/ 	.short	0x0000
        /*0026*/ 	.short	0x0000
        /*0028*/ 	.byte	0x00, 0xf0, 0xe1, 0x09


	//----- nvinfo : EIATTR_MAXREG_COUNT
	.align		4
.L_594:
        /*002c*/ 	.byte	0x03, 0x1b
        /*002e*/ 	.short	0x00ff


	//----- nvinfo : EIATTR_NUM_BARRIERS
	.align		4
        /*0030*/ 	.byte	0x02, 0x4c
        /*0032*/ 	.byte	0x02
	.zero		1


	//----- nvinfo : EIATTR_ANNOTATIONS
	.align		4
        /*0034*/ 	.byte	0x04, 0x55
        /*0036*/ 	.short	(.L_596 - .L_595)


	//   ....[0]....
.L_595:
        /* <DEDUP_REMOVED lines=15> */


	//----- nvinfo : EIATTR_MERCURY_ISA_VERSION
	.align		4
.L_596:
        /*0118*/ 	.byte	0x03, 0x5f
        /*011a*/ 	.short	0x0000


	//----- nvinfo : EIATTR_COOP_GROUP_MASK_REGIDS
	.align		4
        /*011c*/ 	.byte	0x04, 0x29
        /*011e*/ 	.short	(.L_598 - .L_597)


	//   ....[0]....
.L_597:
        /*0120*/ 	.word	0xffffffff


	//   ....[1]....
        /*0124*/ 	.word	0xffffffff


	//   ....[2]....
        /*0128*/ 	.word	0xffffffff


	//   ....[3]....
        /*012c*/ 	.word	0xffffffff


	//   ....[4]....
        /*0130*/ 	.word	0xffffffff


	//   ....[5]....
        /*0134*/ 	.word	0xffffffff


	//   ....[6]....
        /*0138*/ 	.word	0xffffffff


	//   ....[7]....
        /*013c*/ 	.word	0xffffffff


	//   ....[8]....
        /*0140*/ 	.word	0xffffffff


	//----- nvinfo : EIATTR_COOP_GROUP_INSTR_OFFSETS
	.align		4
.L_598:
        /*0144*/ 	.byte	0x04, 0x28
        /*0146*/ 	.short	(.L_600 - .L_599)


	//   ....[0]....
.L_599:
        /*0148*/ 	.word	0x000000a0


	//   ....[1]....
        /*014c*/ 	.word	0x00006940


	//   ....[2]....
        /*0150*/ 	.word	0x00006970


	//   ....[3]....
        /*0154*/ 	.word	0x00006d80


	//   ....[4]....
        /*0158*/ 	.word	0x00006d90


	//   ....[5]....
        /*015c*/ 	.word	0x00006f20


	//   ....[6]....
        /*0160*/ 	.word	0x00006f70


	//   ....[7]....
        /*0164*/ 	.word	0x00007320


	//   ....[8]....
        /*0168*/ 	.word	0x00007330


	//----- nvinfo : EIATTR_EXIT_INSTR_OFFSETS
	.align		4
.L_600:
        /*016c*/ 	.byte	0x04, 0x1c
        /*016e*/ 	.short	(.L_602 - .L_601)


	//   ....[0]....
.L_601:
        /*0170*/ 	.word	0x00000340


	//   ....[1]....
        /*0174*/ 	.word	0x000065f0


	//   ....[2]....
        /*0178*/ 	.word	0x00007340


	//   ....[3]....
        /*017c*/ 	.word	0x000073e0


	//----- nvinfo : EIATTR_CTAIDZ_USED
	.align		4
.L_602:
        /*0180*/ 	.byte	0x01, 0x04
	.zero		2


	//----- nvinfo : EIATTR_MAX_THREADS
	.align		4
        /*0184*/ 	.byte	0x04, 0x05
        /*0186*/ 	.short	(.L_604 - .L_603)
.L_603:
        /*0188*/ 	.word	0x00000100
        /*018c*/ 	.word	0x00000001
        /*0190*/ 	.word	0x00000001


	//----- nvinfo : EIATTR_CRS_STACK_SIZE
	.align		4
.L_604:
        /*0194*/ 	.byte	0x04, 0x1e
        /*0196*/ 	.short	(.L_606 - .L_605)
.L_605:
        /*0198*/ 	.word	0x00000000
.L_606:


//--------------------- .nv.info._ZN7cutlass13device_kernelIN5flash19enable_sm80_to_sm89INS1_16FlashAttnBwdSm80INS1_25CollectiveMainloopBwdSm80ILi2ELi1EN4cute5tupleIJNS5_1CILi64EEENS7_ILi128EEENS7_ILi96EEEEEENS_10bfloat16_tEfNS_4arch4Sm80ELb1ELb0ELb0ELb0ELb0ELb0ELb0ELb0ELi2ELi2ELi4ELi2ELb1EEENS1_21CollectiveEpilogueBwdISB_SC_SE_Li256ELb0ELb0ELi2EEENS1_25SingleTileBwdLPTSchedulerILb0ELi128ELb0EEEEEEEEEvNT_6ParamsE --------------------------
	.section	.nv.info._ZN7cutlass13device_kernelIN5flash19enable_sm80_to_sm89INS1_16FlashAttnBwdSm80INS1_25CollectiveMainloopBwdSm80ILi2ELi1EN4cute5tupleIJNS5_1CILi64EEENS7_ILi128EEENS7_ILi96EEEEEENS_10bfloat16_tEfNS_4arch4Sm80ELb1ELb0ELb0ELb0ELb0ELb0ELb0ELb0ELi2ELi2ELi4ELi2ELb1EEENS1_21CollectiveEpilogueBwdISB_SC_SE_Li256ELb0ELb0ELi2EEENS1_25SingleTileBwdLPTSchedulerILb0ELi128ELb0EEEEEEEEEvNT_6ParamsE,"",@"SHT_CUDA_INFO"
	.sectionflags	@""
	.align	4


	//----- nvinfo : EIATTR_CUDA_API_VERSION
	.align		4
        /*0000*/ 	.byte	0x04, 0x37
        /*0002*/ 	.short	(.L_608 - .L_607)
.L_607:
        /*0004*/ 	.word	0x00000082


	//----- nvinfo : EIATTR_SW2861232_WAR
	.align		4
.L_608:
        /*0008*/ 	.byte	0x01, 0x35
	.zero		2


	//----- nvinfo : EIATTR_PARAM_CBANK
	.align		4
        /*000c*/ 	.byte	0x04, 0x0a
        /*000e*/ 	.short	(.L_610 - .L_609)
	.align		4
.L_609:
        /*0010*/ 	.word	index@(.nv.constant0._ZN7cutlass13device_kernelIN5flash19enable_sm80_to_sm89INS1_16FlashAttnBwdSm80INS1_25CollectiveMainloopBwdSm80ILi2ELi1EN4cute5tupleIJNS5_1CILi64EEENS7_ILi128EEENS7_ILi96EEEEEENS_10bfloat16_tEfNS_4arch4Sm80ELb1ELb0ELb0ELb0ELb0ELb0ELb0ELb0ELi2ELi2ELi4ELi2ELb1EEENS1_21CollectiveEpilogueBwdISB_SC_SE_Li256ELb0ELb0ELi2EEENS1_25SingleTileBwdLPTSchedulerILb0ELi128ELb0EEEEEEEEEvNT_6ParamsE)
        /*0014*/ 	.short	0x0160
        /*0016*/ 	.short	0x0288


	//----- nvinfo : EIATTR_CBANK_PARAM_SIZE
	.align		4
.L_610:
        /*0018*/ 	.byte	0x03, 0x19
        /*001a*/ 	.short	0x0288


	//----- nvinfo : EIATTR_KPARAM_INFO
	.align		4
        /*001c*/ 	.byte	0x04, 0x17
        /*001e*/ 	.short	(.L_612 - .L_611)
.L_611:
        /*0020*/ 	.word	0x00000000
        /*0024*/ 	.short	0x0000
        /*0026*/ 	.short	0x0000
        /*0028*/ 	.byte	0x00, 0xf0, 0x21, 0x0a


	//----- nvinfo : EIATTR_MAXREG_COUNT
	.align		4
.L_612:
        /*002c*/ 	.byte	0x03, 0x1b
        /*002e*/ 	.short	0x00ff


	//----- nvinfo : EIATTR_NUM_BARRIERS
	.align		4
        /*0030*/ 	.byte	0x02, 0x4c
        /*0032*/ 	.byte	0x02
	.zero		1


	//----- nvinfo : EIATTR_ANNOTATIONS
	.align		4
        /*0034*/ 	.byte	0x04, 0x55
        /*0036*/ 	.short	(.L_614 - .L_613)


	//   ....[0]....
.L_613:
        /* <DEDUP_REMOVED lines=10> */


	//----- nvinfo : EIATTR_MERCURY_ISA_VERSION
	.align		4
.L_614:
        /*00c0*/ 	.byte	0x03, 0x5f
        /*00c2*/ 	.short	0x0000


	//----- nvinfo : EIATTR_COOP_GROUP_MASK_REGIDS
	.align		4
        /*00c4*/ 	.byte	0x04, 0x29
        /*00c6*/ 	.short	(.L_616 - .L_615)


	//   ....[0]....
.L_615:
        /*00c8*/ 	.word	0xffffffff


	//----- nvinfo : EIATTR_COOP_GROUP_INSTR_OFFSETS
	.align		4
.L_616:
        /*00cc*/ 	.byte	0x04, 0x28
        /*00ce*/ 	.short	(.L_618 - .L_617)


	//   ....[0]....
.L_617:
        /*00d0*/ 	.word	0x00000090


	//----- nvinfo : EIATTR_EXIT_INSTR_OFFSETS
	.align		4
.L_618:
        /*00d4*/ 	.byte	0x04, 0x1c
        /*00d6*/ 	.short	(.L_620 - .L_619)


	//   ....[0]....
.L_619:
        /*00d8*/ 	.word	0x00000580


	//   ....[1]....
        /*00dc*/ 	.word	0x00006c80


	//   ....[2]....
        /*00e0*/ 	.word	0x00006d80


	//   ....[3]....
        /*00e4*/ 	.word	0x00006da0


	//   ....[4]....
        /*00e8*/ 	.word	0x00007390


	//   ....[5]....
        /*00ec*/ 	.word	0x00007490


	//   ....[6]....
        /*00f0*/ 	.word	0x000074b0


	//----- nvinfo : EIATTR_MAX_THREADS
	.align		4
.L_620:
        /*00f4*/ 	.byte	0x04, 0x05
        /*00f6*/ 	.short	(.L_622 - .L_621)
.L_621:
        /*00f8*/ 	.word	0x00000100
        /*00fc*/ 	.word	0x00000001
        /*0100*/ 	.word	0x00000001


	//----- nvinfo : EIATTR_CRS_STACK_SIZE
	.align		4
.L_622:
        /*0104*/ 	.byte	0x04, 0x1e
        /*0106*/ 	.short	(.L_624 - .L_623)
.L_623:
        /*0108*/ 	.word	0x00000000
.L_624:


//--------------------- .nv.info._ZN7cutlass13device_kernelIN5flash19enable_sm80_to_sm89INS1_16FlashAttnBwdSm80INS1_25CollectiveMainloopBwdSm80ILi2ELi1EN4cute5tupleIJNS5_1CILi64EEENS7_ILi128EEENS7_ILi96EEEEEENS_10bfloat16_tEfNS_4arch4Sm80ELb1ELb0ELb0ELb0ELb1ELb0ELb0ELb0ELi2ELi2ELi4ELi2ELb1EEENS1_21CollectiveEpilogueBwdISB_SC_SE_Li256ELb0ELb0ELi2EEENS1_25SingleTileBwdLPTSchedulerILb0ELi128ELb1EEEEEEEEEvNT_6ParamsE --------------------------
	.section	.nv.info._ZN7cutlass13device_kernelIN5flash19enable_sm80_to_sm89INS1_16FlashAttnBwdSm80INS1_25CollectiveMainloopBwdSm80ILi2ELi1EN4cute5tupleIJNS5_1CILi64EEENS7_ILi128EEENS7_ILi96EEEEEENS_10bfloat16_tEfNS_4arch4Sm80ELb1ELb0ELb0ELb0ELb1ELb0ELb0ELb0ELi2ELi2ELi4ELi2ELb1EEENS1_21CollectiveEpilogueBwdISB_SC_SE_Li256ELb0ELb0ELi2EEENS1_25SingleTileBwdLPTSchedulerILb0ELi128ELb1EEEEEEEEEvNT_6ParamsE,"",@"SHT_CUDA_INFO"
	.sectionflags	@""
	.align	4


	//----- nvinfo : EIATTR_CUDA_API_VERSION
	.align		4
        /*0000*/ 	.byte	0x04, 0x37
        /*0002*/ 	.short	(.L_626 - .L_625)
.L_625:
        /*0004*/ 	.word	0x00000082


	//----- nvinfo : EIATTR_SW2861232_WAR
	.align		4
.L_626:
        /*0008*/ 	.byte	0x01, 0x35
	.zero		2


	//----- nvinfo : EIATTR_PARAM_CBANK
	.align		4
        /*000c*/ 	.byte	0x04, 0x0a
        /*000e*/ 	.short	(.L_628 - .L_627)
	.align		4
.L_627:
        /*0010*/ 	.word	index@(.nv.constant0._ZN7cutlass13device_kernelIN5flash19enable_sm80_to_sm89INS1_16FlashAttnBwdSm80INS1_25CollectiveMainloopBwdSm80ILi2ELi1EN4cute5tupleIJNS5_1CILi64EEENS7_ILi128EEENS7_ILi96EEEEEENS_10bfloat16_tEfNS_4arch4Sm80ELb1ELb0ELb0ELb0ELb1ELb0ELb0ELb0ELi2ELi2ELi4ELi2ELb1EEENS1_21CollectiveEpilogueBwdISB_SC_SE_Li256ELb0ELb0ELi2EEENS1_25SingleTileBwdLPTSchedulerILb0ELi128ELb1EEEEEEEEEvNT_6ParamsE)
        /*0014*/ 	.short	0x0160
        /*0016*/ 	.short	0x0288


	//----- nvinfo : EIATTR_CBANK_PARAM_SIZE
	.align		4
.L_628:
        /*0018*/ 	.byte	0x03, 0x19
        /*001a*/ 	.short	0x0288


	//----- nvinfo : EIATTR_KPARAM_INFO
	.align		4
        /*001c*/ 	.byte	0x04, 0x17
        /*001e*/ 	.short	(.L_630 - .L_629)
.L_629:
        /*0020*/ 	.word	0x00000000
        /*0024*/ 	.short	0x0000
        /*0026*/ 	.short	0x0000
        /*0028*/ 	.byte	0x00, 0xf0, 0x21, 0x0a


	//----- nvinfo : EIATTR_MAXREG_COUNT
	.align		4
.L_630:
        /*002c*/ 	.byte	0x03, 0x1b
        /*002e*/ 	.short	0x00ff


	//----- nvinfo : EIATTR_NUM_BARRIERS
	.align		4
        /*0030*/ 	.byte	0x02, 0x4c
        /*0032*/ 	.byte	0x02
	.zero		1


	//----- nvinfo : EIATTR_ANNOTATIONS
	.align		4
        /*0034*/ 	.byte	0x04, 0x55
        /*0036*/ 	.short	(.L_632 - .L_631)


	//   ....[0]....
.L_631:
        /* <DEDUP_REMOVED lines=10> */


	//----- nvinfo : EIATTR_MERCURY_ISA_VERSION
	.align		4
.L_632:
        /*00c0*/ 	.byte	0x03, 0x5f
        /*00c2*/ 	.short	0x0000


	//----- nvinfo : EIATTR_COOP_GROUP_MASK_REGIDS
	.align		4
        /*00c4*/ 	.byte	0x04, 0x29
        /*00c6*/ 	.short	(.L_634 - .L_633)


	//   ....[0]....
.L_633:
        /*00c8*/ 	.word	0xffffffff


	//----- nvinfo : EIATTR_COOP_GROUP_INSTR_OFFSETS
	.align		4
.L_634:
        /*00cc*/ 	.byte	0x04, 0x28
        /*00ce*/ 	.short	(.L_636 - .L_635)


	//   ....[0]....
.L_635:
        /*00d0*/ 	.word	0x00000090


	//----- nvinfo : EIATTR_EXIT_INSTR_OFFSETS
	.align		4
.L_636:
        /*00d4*/ 	.byte	0x04, 0x1c
        /*00d6*/ 	.short	(.L_638 - .L_637)


	//   ....[0]....
.L_637:
        /*00d8*/ 	.word	0x000005e0


	//   ....[1]....
        /*00dc*/ 	.word	0x00006ce0


	//   ....[2]....
        /*00e0*/ 	.word	0x00006de0


	//   ....[3]....
        /*00e4*/ 	.word	0x00006e00


	//   ....[4]....
        /*00e8*/ 	.word	0x000073f0


	//   ....[5]....
        /*00ec*/ 	.word	0x000074f0


	//   ....[6]....
        /*00f0*/ 	.word	0x00007510


	//----- nvinfo : EIATTR_MAX_THREADS
	.align		4
.L_638:
        /*00f4*/ 	.byte	0x04, 0x05
        /*00f6*/ 	.short	(.L_640 - .L_639)
.L_639:
        /*00f8*/ 	.word	0x00000100
        /*00fc*/ 	.word	0x00000001
        /*0100*/ 	.word	0x00000001


	//----- nvinfo : EIATTR_CRS_STACK_SIZE
	.align		4
.L_640:
        /*0104*/ 	.byte	0x04, 0x1e
        /*0106*/ 	.short	(.L_642 - .L_641)
.L_641:
        /*0108*/ 	.word	0x00000000
.L_642:


//--------------------- .nv.info._ZN7cutlass13device_kernelIN5flash19enable_sm80_to_sm89INS1_16FlashAttnBwdSm80INS1_25CollectiveMainloopBwdSm80ILi2ELi1EN4cute5tupleIJNS5_1CILi64EEENS7_ILi128EEENS7_ILi96EEEEEENS_10bfloat16_tEfNS_4arch4Sm80ELb1ELb0ELb0ELb0ELb0ELb0ELb0ELb0ELi2ELi2ELi4ELi2ELb1EEENS1_24CollectiveEpilogueBwdGQAISB_fSE_Li256ELb0ELb0EEENS1_25SingleTileBwdLPTSchedulerILb0ELi128ELb0EEEEEEEEEvNT_6ParamsE --------------------------
	.section	.nv.info._ZN7cutlass13device_kernelIN5flash19enable_sm80_to_sm89INS1_16FlashAttnBwdSm80INS1_25CollectiveMainloopBwdSm80ILi2ELi1EN4cute5tupleIJNS5_1CILi64EEENS7_ILi128EEENS7_ILi96EEEEEENS_10bfloat16_tEfNS_4arch4Sm80ELb1ELb0ELb0ELb0ELb0ELb0ELb0ELb0ELi2ELi2ELi4ELi2ELb1EEENS1_24CollectiveEpilogueBwdGQAISB_fSE_Li256ELb0ELb0EEENS1_25SingleTileBwdLPTSchedulerILb0ELi128ELb0EEEEEEEEEvNT_6ParamsE,"",@"SHT_CUDA_INFO"
	.sectionflags	@""
	.align	4


	//----- nvinfo : EIATTR_CUDA_API_VERSION
	.align		4
        /*0000*/ 	.byte	0x04, 0x37
        /*0002*/ 	.short	(.L_644 - .L_643)
.L_643:
        /*0004*/ 	.word	0x00000082


	//----- nvinfo : EIATTR_SW2861232_WAR
	.align		4
.L_644:
        /*0008*/ 	.byte	0x01, 0x35
	.zero		2


	//----- nvinfo : EIATTR_PARAM_CBANK
	.align		4
        /*000c*/ 	.byte	0x04, 0x0a
        /*000e*/ 	.short	(.L_646 - .L_645)
	.align		4
.L_645:
        /*0010*/ 	.word	index@(.nv.constant0._ZN7cutlass13device_kernelIN5flash19enable_sm80_to_sm89INS1_16FlashAttnBwdSm80INS1_25CollectiveMainloopBwdSm80ILi2ELi1EN4cute5tupleIJNS5_1CILi64EEENS7_ILi128EEENS7_ILi96EEEEEENS_10bfloat16_tEfNS_4arch4Sm80ELb1ELb0ELb0ELb0ELb0ELb0ELb0ELb0ELi2ELi2ELi4ELi2ELb1EEENS1_24CollectiveEpilogueBwdGQAISB_fSE_Li256ELb0ELb0EEENS1_25SingleTileBwdLPTSchedulerILb0ELi128ELb0EEEEEEEEEvNT_6ParamsE)
        /*0014*/ 	.short	0x0160
        /*0016*/ 	.short	0x0290


	//----- nvinfo : EIATTR_CBANK_PARAM_SIZE
	.align		4
.L_646:
        /*0018*/ 	.byte	0x03, 0x19
        /*001a*/ 	.short	0x0290


	//----- nvinfo : EIATTR_KPARAM_INFO
	.align		4
        /*001c*/ 	.byte	0x04, 0x17
        /*001e*/ 	.short	(.L_648 - .L_647)
.L_647:
        /*0020*/ 	.word	0x00000000
        /*0024*/ 	.short	0x0000
        /*0026*/ 	.short	0x0000
        /*0028*/ 	.byte	0x00, 0xf0, 0x41, 0x0a


	//----- nvinfo : EIATTR_MAXREG_COUNT
	.align		4
.L_648:
        /*002c*/ 	.byte	0x03, 0x1b
        /*002e*/ 	.short	0x00ff


	//----- nvinfo : EIATTR_NUM_BARRIERS
	.align		4
        /*0030*/ 	.byte	0x02, 0x4c
        /*0032*/ 	.byte	0x02
	.zero		1


	//----- nvinfo : EIATTR_ANNOTATIONS
	.align		4
        /*0034*/ 	.byte	0x04, 0x55
        /*0036*/ 	.short	(.L_650 - .L_649)


	//   ....[0]....
.L_649:
        /* <DEDUP_REMOVED lines=9> */


	//----- nvinfo : EIATTR_MERCURY_ISA_VERSION
	.align		4
.L_650:
        /*00b8*/ 	.byte	0x03, 0x5f
        /*00ba*/ 	.short	0x0000


	//----- nvinfo : EIATTR_COOP_GROUP_MASK_REGIDS
	.align		4
        /*00bc*/ 	.byte	0x04, 0x29
        /*00be*/ 	.short	(.L_652 - .L_651)


	//   ....[0]....
.L_651:
        /*00c0*/ 	.word	0xffffffff


	//----- nvinfo : EIATTR_COOP_GROUP_INSTR_OFFSETS
	.align		4
.L_652:
        /*00c4*/ 	.byte	0x04, 0x28
        /*00c6*/ 	.short	(.L_654 - .L_653)


	//   ....[0]....
.L_653:
        /*00c8*/ 	.word	0x00000090


	//----- nvinfo : EIATTR_EXIT_INSTR_OFFSETS
	.align		4
.L_654:
        /*00cc*/ 	.byte	0x04, 0x1c
        /*00ce*/ 	.short	(.L_656 - .L_655)


	//   ....[0]....
.L_655:
        /*00d0*/ 	.word	0x00000580


	//   ....[1]....
        /*00d4*/ 	.word	0x00005ce0


	//   ....[2]....
        /*00d8*/ 	.word	0x00006590


	//----- nvinfo : EIATTR_MAX_THREADS
	.align		4
.L_656:
        /*00dc*/ 	.byte	0x04, 0x05
        /*00de*/ 	.short	(.L_658 - .L_657)
.L_657:
        /*00e0*/ 	.word	0x00000100
        /*00e4*/ 	.word	0x00000001
        /*00e8*/ 	.word	0x00000001
.L_658:


//--------------------- .nv.info._ZN7cutlass13device_kernelIN5flash19enable_sm80_to_sm89INS1_16FlashAttnBwdSm80INS1_25CollectiveMainloopBwdSm80ILi2ELi1EN4cute5tupleIJNS5_1CILi64EEENS7_ILi128EEENS7_ILi96EEEEEENS_10bfloat16_tEfNS_4arch4Sm80ELb1ELb0ELb0ELb0ELb1ELb0ELb0ELb0ELi2ELi2ELi4ELi2ELb1EEENS1_24CollectiveEpilogueBwdGQAISB_fSE_Li256ELb0ELb1EEENS1_25SingleTileBwdLPTSchedulerILb0ELi128ELb1EEEEEEEEEvNT_6ParamsE --------------------------
	.section	.nv.info._ZN7cutlass13device_kernelIN5flash19enable_sm80_to_sm89INS1_16FlashAttnBwdSm80INS1_25CollectiveMainloopBwdSm80ILi2ELi1EN4cute5tupleIJNS5_1CILi64EEENS7_ILi128EEENS7_ILi96EEEEEENS_10bfloat16_tEfNS_4arch4Sm80ELb1ELb0ELb0ELb0ELb1ELb0ELb0ELb0ELi2ELi2ELi4ELi2ELb1EEENS1_24CollectiveEpilogueBwdGQAISB_fSE_Li256ELb0ELb1EEENS1_25SingleTileBwdLPTSchedulerILb0ELi128ELb1EEEEEEEEEvNT_6ParamsE,"",@"SHT_CUDA_INFO"
	.sectionflags	@""
	.align	4


	//----- nvinfo : EIATTR_CUDA_API_VERSION
	.align		4
        /*0000*/ 	.byte	0x04, 0x37
        /*0002*/ 	.short	(.L_660 - .L_659)
.L_659:
        /*0004*/ 	.word	0x00000082


	//----- nvinfo : EIATTR_SW2861232_WAR
	.align		4
.L_660:
        /*0008*/ 	.byte	0x01, 0x35
	.zero		2


	//----- nvinfo : EIATTR_PARAM_CBANK
	.align		4
        /*000c*/ 	.byte	0x04, 0x0a
        /*000e*/ 	.short	(.L_662 - .L_661)
	.align		4
.L_661:
        /*0010*/ 	.word	index@(.nv.constant0._ZN7cutlass13device_kernelIN5flash19enable_sm80_to_sm89INS1_16FlashAttnBwdSm80INS1_25CollectiveMainloopBwdSm80ILi2ELi1EN4cute5tupleIJNS5_1CILi64EEENS7_ILi128EEENS7_ILi96EEEEEENS_10bfloat16_tEfNS_4arch4Sm80ELb1ELb0ELb0ELb0ELb1ELb0ELb0ELb0ELi2ELi2ELi4ELi2ELb1EEENS1_24CollectiveEpilogueBwdGQAISB_fSE_Li256ELb0ELb1EEENS1_25SingleTileBwdLPTSchedulerILb0ELi128ELb1EEEEEEEEEvNT_6ParamsE)
        /*0014*/ 	.short	0x0160
        /*0016*/ 	.short	0x0290


	//----- nvinfo : EIATTR_CBANK_PARAM_SIZE
	.align		4
.L_662:
        /*0018*/ 	.byte	0x03, 0x19
        /*001a*/ 	.short	0x0290


	//----- nvinfo : EIATTR_KPARAM_INFO
	.align		4
        /*001c*/ 	.byte	0x04, 0x17
        /*001e*/ 	.short	(.L_664 - .L_663)
.L_663:
        /*0020*/ 	.word	0x00000000
        /*0024*/ 	.short	0x0000
        /*0026*/ 	.short	0x0000
        /*0028*/ 	.byte	0x00, 0xf0, 0x41, 0x0a


	//----- nvinfo : EIATTR_MAXREG_COUNT
	.align		4
.L_664:
        /*002c*/ 	.byte	0x03, 0x1b
        /*002e*/ 	.short	0x00ff


	//----- nvinfo : EIATTR_NUM_BARRIERS
	.align		4
        /*0030*/ 	.byte	0x02, 0x4c
        /*0032*/ 	.byte	0x02
	.zero		1


	//----- nvinfo : EIATTR_ANNOTATIONS
	.align		4
        /*0034*/ 	.byte	0x04, 0x55
        /*0036*/ 	.short	(.L_666 - .L_665)


	//   ....[0]....
.L_665:
        /* <DEDUP_REMOVED lines=10> */


	//----- nvinfo : EIATTR_MERCURY_ISA_VERSION
	.align		4
.L_666:
        /*00c0*/ 	.byte	0x03, 0x5f
        /*00c2*/ 	.short	0x0000


	//----- nvinfo : EIATTR_COOP_GROUP_MASK_REGIDS
	.align		4
        /*00c4*/ 	.byte	0x04, 0x29
        /*00c6*/ 	.short	(.L_668 - .L_667)


	//   ....[0]....
.L_667:
        /*00c8*/ 	.word	0xffffffff


	//   ....[1]....
        /*00cc*/ 	.word	0xffffffff


	//   ....[2]....
        /*00d0*/ 	.word	0xffffffff


	//   ....[3]....
        /*00d4*/ 	.word	0xffffffff


	//   ....[4]....
        /*00d8*/ 	.word	0xffffffff


	//   ....[5]....
        /*00dc*/ 	.word	0xffffffff


	//   ....[6]....
        /*00e0*/ 	.word	0xffffffff


	//   ....[7]....
        /*00e4*/ 	.word	0xffffffff


	//   ....[8]....
        /*00e8*/ 	.word	0xffffffff


	//----- nvinfo : EIATTR_COOP_GROUP_INSTR_OFFSETS
	.align		4
.L_668:
        /*00ec*/ 	.byte	0x04, 0x28
        /*00ee*/ 	.short	(.L_670 - .L_669)


	//   ....[0]....
.L_669:
        /*00f0*/ 	.word	0x00000090


	//   ....[1]....
        /*00f4*/ 	.word	0x00006000


	//   ....[2]....
        /*00f8*/ 	.word	0x00006060


	//   ....[3]....
        /*00fc*/ 	.word	0x00006470


	//   ....[4]....
        /*0100*/ 	.word	0x00006480


	//   ....[5]....
        /*0104*/ 	.word	0x00006640


	//   ....[6]....
        /*0108*/ 	.word	0x00006730


	//   ....[7]....
        /*010c*/ 	.word	0x00006a60


	//   ....[8]....
        /*0110*/ 	.word	0x00006a70


	//----- nvinfo : EIATTR_EXIT_INSTR_OFFSETS
	.align		4
.L_670:
        /*0114*/ 	.byte	0x04, 0x1c
        /*0116*/ 	.short	(.L_672 - .L_671)


	//   ....[0]....
.L_671:
        /*0118*/ 	.word	0x000005e0


	//   ....[1]....
        /*011c*/ 	.word	0x00005d60


	//   ....[2]....
        /*0120*/ 	.word	0x00006a80


	//   ....[3]....
        /*0124*/ 	.word	0x00006b20


	//----- nvinfo : EIATTR_MAX_THREADS
	.align		4
.L_672:
        /*0128*/ 	.byte	0x04, 0x05
        /*012a*/ 	.short	(.L_674 - .L_673)
.L_673:
        /*012c*/ 	.word	0x00000100
        /*0130*/ 	.word	0x00000001
        /*0134*/ 	.word	0x00000001


	//----- nvinfo : EIATTR_CRS_STACK_SIZE
	.align		4
.L_674:
        /*0138*/ 	.byte	0x04, 0x1e
        /*013a*/ 	.short	(.L_676 - .L_675)
.L_675:
        /*013c*/ 	.word	0x00000000
.L_676:


//--------------------- .nv.info._ZN7cutlass13device_kernelIN5flash19enable_sm80_to_sm89INS1_16FlashAttnBwdSm80INS1_25CollectiveMainloopBwdSm80ILi2ELi1EN4cute5tupleIJNS5_1CILi64EEENS7_ILi128EEENS7_ILi96EEEEEENS_10bfloat16_tEfNS_4arch4Sm80ELb1ELb0ELb0ELb1ELb0ELb0ELb0ELb0ELi2ELi2ELi4ELi2ELb1EEENS1_21CollectiveEpilogueBwdISB_SC_SE_Li256ELb1ELb0ELi2EEENS1_25SingleTileBwdLPTSchedulerILb1ELi128ELb0EEEEEEEEEvNT_6ParamsE --------------------------
	.section	.nv.info._ZN7cutlass13device_kernelIN5flash19enable_sm80_to_sm89INS1_16FlashAttnBwdSm80INS1_25CollectiveMainloopBwdSm80ILi2ELi1EN4cute5tupleIJNS5_1CILi64EEENS7_ILi128EEENS7_ILi96EEEEEENS_10bfloat16_tEfNS_4arch4Sm80ELb1ELb0ELb0ELb1ELb0ELb0ELb0ELb0ELi2ELi2ELi4ELi2ELb1EEENS1_21CollectiveEpilogueBwdISB_SC_SE_Li256ELb1ELb0ELi2EEENS1_25SingleTileBwdLPTSchedulerILb1ELi128ELb0EEEEEEEEEvNT_6ParamsE,"",@"SHT_CUDA_INFO"
	.sectionflags	@""
	.align	4


	//----- nvinfo : EIATTR_CUDA_API_VERSION
	.align		4
        /*0000*/ 	.byte	0x04, 0x37
        /*0002*/ 	.short	(.L_678 - .L_677)
.L_677:
        /*0004*/ 	.word	0x00000082


	//----- nvinfo : EIATTR_SW2861232_WAR
	.align		4
.L_678:
        /*0008*/ 	.byte	0x01, 0x35
	.zero		2


	//----- nvinfo : EIATTR_PARAM_CBANK
	.align		4
        /*000c*/ 	.byte	0x04, 0x0a
        /*000e*/ 	.short	(.L_680 - .L_679)
	.align		4
.L_679:
        /*0010*/ 	.word	index@(.nv.constant0._ZN7cutlass13device_kernelIN5flash19enable_sm80_to_sm89INS1_16FlashAttnBwdSm80INS1_25CollectiveMainloopBwdSm80ILi2ELi1EN4cute5tupleIJNS5_1CILi64EEENS7_ILi128EEENS7_ILi96EEEEEENS_10bfloat16_tEfNS_4arch4Sm80ELb1ELb0ELb0ELb1ELb0ELb0ELb0ELb0ELi2ELi2ELi4ELi2ELb1EEENS1_21CollectiveEpilogueBwdISB_SC_SE_Li256ELb1ELb0ELi2EEENS1_25SingleTileBwdLPTSchedulerILb1ELi128ELb0EEEEEEEEEvNT_6ParamsE)
        /*0014*/ 	.short	0x0160
        /*0016*/ 	.short	0x0288


	//----- nvinfo : EIATTR_CBANK_PARAM_SIZE
	.align		4
.L_680:
        /*0018*/ 	.byte	0x03, 0x19
        /*001a*/ 	.short	0x0288


	//----- nvinfo : EIATTR_KPARAM_INFO
	.align		4
        /*001c*/ 	.byte	0x04, 0x17
        /*001e*/ 	.short	(.L_682 - .L_681)
.L_681:
        /*0020*/ 	.word	0x00000000
        /*0024*/ 	.short	0x0000
        /*0026*/ 	.short	0x0000
        /*0028*/ 	.byte	0x00, 0xf0, 0x21, 0x0a


	//----- nvinfo : EIATTR_MAXREG_COUNT
	.align		4
.L_682:
        /*002c*/ 	.byte	0x03, 0x1b
        /*002e*/ 	.short	0x00ff


	//----- nvinfo : EIATTR_NUM_BARRIERS
	.align		4
        /*0030*/ 	.byte	0x02, 0x4c
        /*0032*/ 	.byte	0x02
	.zero		1


	//----- nvinfo : EIATTR_ANNOTATIONS
	.align		4
        /*0034*/ 	.byte	0x04, 0x55
        /*0036*/ 	.short	(.L_684 - .L_683)


	//   ....[0]....
.L_683:
        /*0038*/ 	.word	0x00000001
        /*003c*/ 	.byte	0x70, 0x21, 0x00, 0x00, 0x01, 0x00, 0x00, 0x00, 0xf0, 0x21, 0x00, 0x00, 0x01, 0x00, 0x00, 0x00
        /*004c*/ 	.byte	0xa0, 0x22, 0x00, 0x00, 0x01, 0x00, 0x00, 0x00, 0x40, 0x25, 0x00, 0x00, 0x01, 0x00, 0x00, 0x00
        /*005c*/ 	.byte	0x30, 0x2b, 0x00, 0x00, 0x01, 0x00, 0x00, 0x00, 0x20, 0x36, 0x00, 0x00, 0x01, 0x00, 0x00, 0x00
        /*006c*/ 	.byte	0xa0, 0x38, 0x00, 0x00, 0x01, 0x00, 0x00, 0x00, 0xe0, 0x38, 0x00, 0x00, 0x01, 0x00, 0x00, 0x00
        /*007c*/ 	.byte	0x10, 0x39, 0x00, 0x00, 0x01, 0x00, 0x00, 0x00, 0x70, 0x41, 0x00, 0x00, 0x01, 0x00, 0x00, 0x00
        /*008c*/ 	.byte	0x80, 0x53, 0x00, 0x00, 0x01, 0x00, 0x00, 0x00, 0xc0, 0x53, 0x00, 0x00


	//----- nvinfo : EIATTR_MERCURY_ISA_VERSION
	.align		4
.L_684:
        /*0098*/ 	.byte	0x03, 0x5f
        /*009a*/ 	.short	0x0000


	//----- nvinfo : EIATTR_COOP_GROUP_MASK_REGIDS
	.align		4
        /*009c*/ 	.byte	0x04, 0x29
        /*009e*/ 	.short	(.L_686 - .L_685)


	//   ....[0]....
.L_685:
        /*00a0*/ 	.word	0xffffffff


	//----- nvinfo : EIATTR_COOP_GROUP_INSTR_OFFSETS
	.align		4
.L_686:
        /*00a4*/ 	.byte	0x04, 0x28
        /*00a6*/ 	.short	(.L_688 - .L_687)


	//   ....[0]....
.L_687:
        /*00a8*/ 	.word	0x00000060


	//----- nvinfo : EIATTR_EXIT_INSTR_OFFSETS
	.align		4
.L_688:
        /*00ac*/ 	.byte	0x04, 0x1c
        /*00ae*/ 	.short	(.L_690 - .L_689)


	//   ....[0]....
.L_689:
        /*00b0*/ 	.word	0x000009d0


	//   ....[1]....
        /*00b4*/ 	.word	0x00007620


	//   ....[2]....
        /*00b8*/ 	.word	0x00007720


	//   ....[3]....
        /*00bc*/ 	.word	0x00007740


	//   ....[4]....
        /*00c0*/ 	.word	0x00007f20


	//   ....[5]....
        /*00c4*/ 	.word	0x00008010


	//   ....[6]....
        /*00c8*/ 	.word	0x00008030


	//----- nvinfo : EIATTR_MAX_THREADS
	.align		4
.L_690:
        /*00cc*/ 	.byte	0x04, 0x05
        /*00ce*/ 	.short	(.L_692 - .L_691)
.L_691:
        /*00d0*/ 	.word	0x00000100
        /*00d4*/ 	.word	0x00000001
        /*00d8*/ 	.word	0x00000001


	//----- nvinfo : EIATTR_CRS_STACK_SIZE
	.align		4
.L_692:
        /*00dc*/ 	.byte	0x04, 0x1e
        /*00de*/ 	.short	(.L_694 - .L_693)
.L_693:
        /*00e0*/ 	.word	0x00000000
.L_694:


//--------------------- .nv.info._ZN7cutlass13device_kernelIN5flash19enable_sm80_to_sm89INS1_16FlashAttnBwdSm80INS1_25CollectiveMainloopBwdSm80ILi2ELi1EN4cute5tupleIJNS5_1CILi64EEENS7_ILi128EEENS7_ILi96EEEEEENS_10bfloat16_tEfNS_4arch4Sm80ELb1ELb0ELb0ELb1ELb1ELb0ELb0ELb0ELi2ELi2ELi4ELi2ELb1EEENS1_21CollectiveEpilogueBwdISB_SC_SE_Li256ELb1ELb0ELi2EEENS1_25SingleTileBwdLPTSchedulerILb1ELi128ELb1EEEEEEEEEvNT_6ParamsE --------------------------
	.section	.nv.info._ZN7cutlass13device_kernelIN5flash19enable_sm80_to_sm89INS1_16FlashAttnBwdSm80INS1_25CollectiveMainloopBwdSm80ILi2ELi1EN4cute5tupleIJNS5_1CILi64EEENS7_ILi128EEENS7_ILi96EEEEEENS_10bfloat16_tEfNS_4arch4Sm80ELb1ELb0ELb0ELb1ELb1ELb0ELb0ELb0ELi2ELi2ELi4ELi2ELb1EEENS1_21CollectiveEpilogueBwdISB_SC_SE_Li256ELb1ELb0ELi2EEENS1_25SingleTileBwdLPTSchedulerILb1ELi128ELb1EEEEEEEEEvNT_6ParamsE,"",@"SHT_CUDA_INFO"
	.sectionflags	@""
	.align	4


	//----- nvinfo : EIATTR_CUDA_API_VERSION
	.align		4
        /*0000*/ 	.byte	0x04, 0x37
        /*0002*/ 	.short	(.L_696 - .L_695)
.L_695:
        /*0004*/ 	.word	0x00000082


	//----- nvinfo : EIATTR_SW2861232_WAR
	.align		4
.L_696:
        /*0008*/ 	.byte	0x01, 0x35
	.zero		2


	//----- nvinfo : EIATTR_PARAM_CBANK
	.align		4
        /*000c*/ 	.byte	0x04, 0x0a
        /*000e*/ 	.short	(.L_698 - .L_697)
	.align		4
.L_697:
        /*0010*/ 	.word	index@(.nv.constant0._ZN7cutlass13device_kernelIN5flash19enable_sm80_to_sm89INS1_16FlashAttnBwdSm80INS1_25CollectiveMainloopBwdSm80ILi2ELi1EN4cute5tupleIJNS5_1CILi64EEENS7_ILi128EEENS7_ILi96EEEEEENS_10bfloat16_tEfNS_4arch4Sm80ELb1ELb0ELb0ELb1ELb1ELb0ELb0ELb0ELi2ELi2ELi4ELi2ELb1EEENS1_21CollectiveEpilogueBwdISB_SC_SE_Li256ELb1ELb0ELi2EEENS1_25SingleTileBwdLPTSchedulerILb1ELi128ELb1EEEEEEEEEvNT_6ParamsE)
        /*0014*/ 	.short	0x0160
        /*0016*/ 	.short	0x0288


	//----- nvinfo : EIATTR_CBANK_PARAM_SIZE
	.align		4
.L_698:
        /*0018*/ 	.byte	0x03, 0x19
        /*001a*/ 	.short	0x0288


	//----- nvinfo : EIATTR_KPARAM_INFO
	.align		4
        /*001c*/ 	.byte	0x04, 0x17
        /*001e*/ 	.short	(.L_700 - .L_699)
.L_699:
        /*0020*/ 	.word	0x00000000
        /*0024*/ 	.short	0x0000
        /*0026*/ 	.short	0x0000
        /*0028*/ 	.byte	0x00, 0xf0, 0x21, 0x0a


	//----- nvinfo : EIATTR_MAXREG_COUNT
	.align		4
.L_700:
        /*002c*/ 	.byte	0x03, 0x1b
        /*002e*/ 	.short	0x00ff


	//----- nvinfo : EIATTR_NUM_BARRIERS
	.align		4
        /*0030*/ 	.byte	0x02, 0x4c
        /*0032*/ 	.byte	0x02
	.zero		1


	//----- nvinfo : EIATTR_ANNOTATIONS
	.align		4
        /*0034*/ 	.byte	0x04, 0x55
        /*0036*/ 	.short	(.L_702 - .L_701)


	//   ....[0]....
.L_701:
        /* <DEDUP_REMOVED lines=18> */


	//----- nvinfo : EIATTR_MERCURY_ISA_VERSION
	.align		4
.L_702:
        /*0140*/ 	.byte	0x03, 0x5f
        /*0142*/ 	.short	0x0000


	//----- nvinfo : EIATTR_COOP_GROUP_MASK_REGIDS
	.align		4
        /*0144*/ 	.byte	0x04, 0x29
        /*0146*/ 	.short	(.L_704 - .L_703)


	//   ....[0]....
.L_703:
        /*0148*/ 	.word	0xffffffff


	//----- nvinfo : EIATTR_COOP_GROUP_INSTR_OFFSETS
	.align		4
.L_704:
        /*014c*/ 	.byte	0x04, 0x28
        /*014e*/ 	.short	(.L_706 - .L_705)


	//   ....[0]....
.L_705:
        /*0150*/ 	.word	0x00000060


	//----- nvinfo : EIATTR_EXIT_INSTR_OFFSETS
	.align		4
.L_706:
        /*0154*/ 	.byte	0x04, 0x1c
        /*0156*/ 	.short	(.L_708 - .L_707)


	//   ....[0]....
.L_707:
        /*0158*/ 	.word	0x00000a10


	//   ....[1]....
        /*015c*/ 	.word	0x00007680


	//   ....[2]....
        /*0160*/ 	.word	0x00007780


	//   ....[3]....
        /*0164*/ 	.word	0x000077a0


	//   ....[4]....
        /*0168*/ 	.word	0x00007f70


	//   ....[5]....
        /*016c*/ 	.word	0x00008060


	//   ....[6]....
        /*0170*/ 	.word	0x00008080


	//----- nvinfo : EIATTR_MAX_THREADS
	.align		4
.L_708:
        /*0174*/ 	.byte	0x04, 0x05
        /*0176*/ 	.short	(.L_710 - .L_709)
.L_709:
        /*0178*/ 	.word	0x00000100
        /*017c*/ 	.word	0x00000001
        /*0180*/ 	.word	0x00000001


	//----- nvinfo : EIATTR_CRS_STACK_SIZE
	.align		4
.L_710:
        /*0184*/ 	.byte	0x04, 0x1e
        /*0186*/ 	.short	(.L_712 - .L_711)
.L_711:
        /*0188*/ 	.word	0x00000000
.L_712:


//--------------------- .nv.info._ZN7cutlass13device_kernelIN5flash19enable_sm80_to_sm89INS1_16FlashAttnBwdSm80INS1_25CollectiveMainloopBwdSm80ILi2ELi1EN4cute5tupleIJNS5_1CILi64EEENS7_ILi128EEENS7_ILi96EEEEEENS_10bfloat16_tEfNS_4arch4Sm80ELb1ELb0ELb0ELb1ELb0ELb0ELb0ELb0ELi2ELi2ELi4ELi2ELb1EEENS1_24CollectiveEpilogueBwdGQAISB_fSE_Li256ELb1ELb0EEENS1_25SingleTileBwdLPTSchedulerILb1ELi128ELb0EEEEEEEEEvNT_6ParamsE --------------------------
	.section	.nv.info._ZN7cutlass13device_kernelIN5flash19enable_sm80_to_sm89INS1_16FlashAttnBwdSm80INS1_25CollectiveMainloopBwdSm80ILi2ELi1EN4cute5tupleIJNS5_1CILi64EEENS7_ILi128EEENS7_ILi96EEEEEENS_10bfloat16_tEfNS_4arch4Sm80ELb1ELb0ELb0ELb1ELb0ELb0ELb0ELb0ELi2ELi2ELi4ELi2ELb1EEENS1_24CollectiveEpilogueBwdGQAISB_fSE_Li256ELb1ELb0EEENS1_25SingleTileBwdLPTSchedulerILb1ELi128ELb0EEEEEEEEEvNT_6ParamsE,"",@"SHT_CUDA_INFO"
	.sectionflags	@""
	.align	4


	//----- nvinfo : EIATTR_CUDA_API_VERSION
	.align		4
        /*0000*/ 	.byte	0x04, 0x37
        /*0002*/ 	.short	(.L_714 - .L_713)
.L_713:
        /*0004*/ 	.word	0x00000082


	//----- nvinfo : EIATTR_SW2861232_WAR
	.align		4
.L_714:
        /*0008*/ 	.byte	0x01, 0x35
	.zero		2


	//----- nvinfo : EIATTR_PARAM_CBANK
	.align		4
        /*000c*/ 	.byte	0x04, 0x0a
        /*000e*/ 	.short	(.L_716 - .L_715)
	.align		4
.L_715:
        /*0010*/ 	.word	index@(.nv.constant0._ZN7cutlass13device_kernelIN5flash19enable_sm80_to_sm89INS1_16FlashAttnBwdSm80INS1_25CollectiveMainloopBwdSm80ILi2ELi1EN4cute5tupleIJNS5_1CILi64EEENS7_ILi128EEENS7_ILi96EEEEEENS_10bfloat16_tEfNS_4arch4Sm80ELb1ELb0ELb0ELb1ELb0ELb0ELb0ELb0ELi2ELi2ELi4ELi2ELb1EEENS1_24CollectiveEpilogueBwdGQAISB_fSE_Li256ELb1ELb0EEENS1_25SingleTileBwdLPTSchedulerILb1ELi128ELb0EEEEEEEEEvNT_6ParamsE)
        /*0014*/ 	.short	0x0160
        /*0016*/ 	.short	0x0290


	//----- nvinfo : EIATTR_CBANK_PARAM_SIZE
	.align		4
.L_716:
        /*0018*/ 	.byte	0x03, 0x19
        /*001a*/ 	.short	0x0290


	//----- nvinfo : EIATTR_KPARAM_INFO
	.align		4
        /*001c*/ 	.byte	0x04, 0x17
        /*001e*/ 	.short	(.L_718 - .L_717)
.L_717:
        /*0020*/ 	.word	0x00000000
        /*0024*/ 	.short	0x0000
        /*0026*/ 	.short	0x0000
        /*0028*/ 	.byte	0x00, 0xf0, 0x41, 0x0a


	//----- nvinfo : EIATTR_MAXREG_COUNT
	.align		4
.L_718:
        /*002c*/ 	.byte	0x03, 0x1b
        /*002e*/ 	.short	0x00ff


	//----- nvinfo : EIATTR_NUM_BARRIERS
	.align		4
        /*0030*/ 	.byte	0x02, 0x4c
        /*0032*/ 	.byte	0x02
	.zero		1


	//----- nvinfo : EIATTR_ANNOTATIONS
	.align		4
        /*0034*/ 	.byte	0x04, 0x55
        /*0036*/ 	.short	(.L_720 - .L_719)


	//   ....[0]....
.L_719:
        /* <DEDUP_REMOVED lines=17> */


	//----- nvinfo : EIATTR_MERCURY_ISA_VERSION
	.align		4
.L_720:
        /*0138*/ 	.byte	0x03, 0x5f
        /*013a*/ 	.short	0x0000


	//----- nvinfo : EIATTR_COOP_GROUP_MASK_REGIDS
	.align		4
        /*013c*/ 	.byte	0x04, 0x29
        /*013e*/ 	.short	(.L_722 - .L_721)


	//   ....[0]....
.L_721:
        /*0140*/ 	.word	0xffffffff


	//----- nvinfo : EIATTR_COOP_GROUP_INSTR_OFFSETS
	.align		4
.L_722:
        /*0144*/ 	.byte	0x04, 0x28
        /*0146*/ 	.short	(.L_724 - .L_723)


	//   ....[0]....
.L_723:
        /*0148*/ 	.word	0x00000060


	//----- nvinfo : EIATTR_EXIT_INSTR_OFFSETS
	.align		4
.L_724:
        /*014c*/ 	.byte	0x04, 0x1c
        /*014e*/ 	.short	(.L_726 - .L_725)


	//   ....[0]....
.L_725:
        /*0150*/ 	.word	0x00000a00


	//   ....[1]....
        /*0154*/ 	.word	0x000063e0


	//   ....[2]....
        /*0158*/ 	.word	0x00006d60


	//----- nvinfo : EIATTR_MAX_THREADS
	.align		4
.L_726:
        /*015c*/ 	.byte	0x04, 0x05
        /*015e*/ 	.short	(.L_728 - .L_727)
.L_727:
        /*0160*/ 	.word	0x00000100
        /*0164*/ 	.word	0x00000001
        /*0168*/ 	.word	0x00000001
.L_728:


//--------------------- .nv.info._ZN7cutlass13device_kernelIN5flash19enable_sm80_to_sm89INS1_16FlashAttnBwdSm80INS1_25CollectiveMainloopBwdSm80ILi2ELi1EN4cute5tupleIJNS5_1CILi64EEENS7_ILi128EEENS7_ILi96EEEEEENS_10bfloat16_tEfNS_4arch4Sm80ELb1ELb0ELb0ELb1ELb1ELb0ELb0ELb0ELi2ELi2ELi4ELi2ELb1EEENS1_24CollectiveEpilogueBwdGQAISB_fSE_Li256ELb1ELb1EEENS1_25SingleTileBwdLPTSchedulerILb1ELi128ELb1EEEEEEEEEvNT_6ParamsE --------------------------
	.section	.nv.info._ZN7cutlass13device_kernelIN5flash19enable_sm80_to_sm89INS1_16FlashAttnBwdSm80INS1_25CollectiveMainloopBwdSm80ILi2ELi1EN4cute5tupleIJNS5_1CILi64EEENS7_ILi128EEENS7_ILi96EEEEEENS_10bfloat16_tEfNS_4arch4Sm80ELb1ELb0ELb0ELb1ELb1ELb0ELb0ELb0ELi2ELi2ELi4ELi2ELb1EEENS1_24CollectiveEpilogueBwdGQAISB_fSE_Li256ELb1ELb1EEENS1_25SingleTileBwdLPTSchedulerILb1ELi128ELb1EEEEEEEEEvNT_6ParamsE,"",@"SHT_CUDA_INFO"
	.sectionflags	@""
	.align	4


	//----- nvinfo : EIATTR_CUDA_API_VERSION
	.align		4
        /*0000*/ 	.byte	0x04, 0x37
        /*0002*/ 	.short	(.L_730 - .L_729)
.L_729:
        /*0004*/ 	.word	0x00000082


	//----- nvinfo : EIATTR_SW2861232_WAR
	.align		4
.L_730:
        /*0008*/ 	.byte	0x01, 0x35
	.zero		2


	//----- nvinfo : EIATTR_PARAM_CBANK
	.align		4
        /*000c*/ 	.byte	0x04, 0x0a
        /*000e*/ 	.short	(.L_732 - .L_731)
	.align		4
.L_731:
        /*0010*/ 	.word	index@(.nv.constant0._ZN7cutlass13device_kernelIN5flash19enable_sm80_to_sm89INS1_16FlashAttnBwdSm80INS1_25CollectiveMainloopBwdSm80ILi2ELi1EN4cute5tupleIJNS5_1CILi64EEENS7_ILi128EEENS7_ILi96EEEEEENS_10bfloat16_tEfNS_4arch4Sm80ELb1ELb0ELb0ELb1ELb1ELb0ELb0ELb0ELi2ELi2ELi4ELi2ELb1EEENS1_24CollectiveEpilogueBwdGQAISB_fSE_Li256ELb1ELb1EEENS1_25SingleTileBwdLPTSchedulerILb1ELi128ELb1EEEEEEEEEvNT_6ParamsE)
        /*0014*/ 	.short	0x0160
        /*0016*/ 	.short	0x0290


	//----- nvinfo : EIATTR_CBANK_PARAM_SIZE
	.align		4
.L_732:
        /*0018*/ 	.byte	0x03, 0x19
        /*001a*/ 	.short	0x0290


	//----- nvinfo : EIATTR_KPARAM_INFO
	.align		4
        /*001c*/ 	.byte	0x04, 0x17
        /*001e*/ 	.short	(.L_734 - .L_733)
.L_733:
        /*0020*/ 	.word	0x00000000
        /*0024*/ 	.short	0x0000
        /*0026*/ 	.short	0x0000
        /*0028*/ 	.byte	0x00, 0xf0, 0x41, 0x0a


	//----- nvinfo : EIATTR_MAXREG_COUNT
	.align		4
.L_734:
        /*002c*/ 	.byte	0x03, 0x1b
        /*002e*/ 	.short	0x00ff


	//----- nvinfo : EIATTR_NUM_BARRIERS
	.align		4
        /*0030*/ 	.byte	0x02, 0x4c
        /*0032*/ 	.byte	0x02
	.zero		1


	//----- nvinfo : EIATTR_ANNOTATIONS
	.align		4
        /*0034*/ 	.byte	0x04, 0x55
        /*0036*/ 	.short	(.L_736 - .L_735)


	//   ....[0]....
.L_735:
        /*0038*/ 	.word	0x00000001
        /*003c*/ 	.byte	0xa0, 0x22, 0x00, 0x00, 0x01, 0x00, 0x00, 0x00, 0x50, 0x23, 0x00, 0x00, 0x01, 0x00, 0x00, 0x00
        /*004c*/ 	.byte	0x90, 0x23, 0x00, 0x00, 0x01, 0x00, 0x00, 0x00, 0xf0, 0x25, 0x00, 0x00, 0x01, 0x00, 0x00, 0x00
        /*005c*/ 	.byte	0xe0, 0x2b, 0x00, 0x00, 0x01, 0x00, 0x00, 0x00, 0xd0, 0x36, 0x00, 0x00, 0x01, 0x00, 0x00, 0x00
        /*006c*/ 	.byte	0x50, 0x39, 0x00, 0x00, 0x01, 0x00, 0x00, 0x00, 0x90, 0x39, 0x00, 0x00, 0x01, 0x00, 0x00, 0x00
        /*007c*/ 	.byte	0xc0, 0x39, 0x00, 0x00, 0x01, 0x00, 0x00, 0x00, 0x20, 0x42, 0x00, 0x00, 0x01, 0x00, 0x00, 0x00
        /*008c*/ 	.byte	0x30, 0x54, 0x00, 0x00, 0x01, 0x00, 0x00, 0x00, 0x70, 0x54, 0x00, 0x00


	//----- nvinfo : EIATTR_MERCURY_ISA_VERSION
	.align		4
.L_736:
        /*0098*/ 	.byte	0x03, 0x5f
        /*009a*/ 	.short	0x0000


	//----- nvinfo : EIATTR_COOP_GROUP_MASK_REGIDS
	.align		4
        /*009c*/ 	.byte	0x04, 0x29
        /*009e*/ 	.short	(.L_738 - .L_737)


	//   ....[0]....
.L_737:
        /*00a0*/ 	.word	0xffffffff


	//   ....[1]....
        /*00a4*/ 	.word	0xffffffff


	//   ....[2]....
        /*00a8*/ 	.word	0xffffffff


	//   ....[3]....
        /*00ac*/ 	.word	0xffffffff


	//   ....[4]....
        /*00b0*/ 	.word	0xffffffff


	//   ....[5]....
        /*00b4*/ 	.word	0xffffffff


	//   ....[6]....
        /*00b8*/ 	.word	0xffffffff


	//   ....[7]....
        /*00bc*/ 	.word	0xffffffff


	//   ....[8]....
        /*00c0*/ 	.word	0xffffffff


	//----- nvinfo : EIATTR_COOP_GROUP_INSTR_OFFSETS
	.align		4
.L_738:
        /*00c4*/ 	.byte	0x04, 0x28
        /*00c6*/ 	.short	(.L_740 - .L_739)


	//   ....[0]....
.L_739:
        /*00c8*/ 	.word	0x00000060


	//   ....[1]....
        /*00cc*/ 	.word	0x00006930


	//   ....[2]....
        /*00d0*/ 	.word	0x00006960


	//   ....[3]....
        /*00d4*/ 	.word	0x00006dc0


	//   ....[4]....
        /*00d8*/ 	.word	0x00006dd0


	//   ....[5]....
        /*00dc*/ 	.word	0x00006f90


	//   ....[6]....
        /*00e0*/ 	.word	0x00007070


	//   ....[7]....
        /*00e4*/ 	.word	0x000073a0


	//   ....[8]....
        /*00e8*/ 	.word	0x000073b0


	//----- nvinfo : EIATTR_EXIT_INSTR_OFFSETS
	.align		4
.L_740:
        /*00ec*/ 	.byte	0x04, 0x1c
        /*00ee*/ 	.short	(.L_742 - .L_741)


	//   ....[0]....
.L_741:
        /*00f0*/ 	.word	0x000009d0


	//   ....[1]....
        /*00f4*/ 	.word	0x00006540


	//   ....[2]....
        /*00f8*/ 	.word	0x000073c0


	//   ....[3]....
        /*00fc*/ 	.word	0x00007460


	//----- nvinfo : EIATTR_MAX_THREADS
	.align		4
.L_742:
        /*0100*/ 	.byte	0x04, 0x05
        /*0102*/ 	.short	(.L_744 - .L_743)
.L_743:
        /*0104*/ 	.word	0x00000100
        /*0108*/ 	.word	0x00000001
        /*010c*/ 	.word	0x00000001


	//----- nvinfo : EIATTR_CRS_STACK_SIZE
	.align		4
.L_744:
        /*0110*/ 	.byte	0x04, 0x1e
        /*0112*/ 	.short	(.L_746 - .L_745)
.L_745:
        /*0114*/ 	.word	0x00000000
.L_746:


//--------------------- .nv.info._ZN7cutlass13device_kernelIN5flash19enable_sm80_to_sm89INS1_16FlashAttnBwdSm80INS1_25CollectiveMainloopBwdSm80ILi2ELi2EN4cute5tupleIJNS5_1CILi64EEENS7_ILi128EEENS7_ILi96EEEEEENS_10bfloat16_tEfNS_4arch4Sm80ELb0ELb0ELb0ELb0ELb0ELb0ELb0ELb0ELi2ELi2ELi4ELi2ELb0EEENS1_21CollectiveEpilogueBwdISB_SC_SE_Li256ELb0ELb0ELi2EEENS1_19SingleTileSchedulerILb0ELb0ELb0ELi128EEEEEEEEEvNT_6ParamsE --------------------------
	.section	.nv.info._ZN7cutlass13device_kernelIN5flash19enable_sm80_to_sm89INS1_16FlashAttnBwdSm80INS1_25CollectiveMainloopBwdSm80ILi2ELi2EN4cute5tupleIJNS5_1CILi64EEENS7_ILi128EEENS7_ILi96EEEEEENS_10bfloat16_tEfNS_4arch4Sm80ELb0ELb0ELb0ELb0ELb0ELb0ELb0ELb0ELi2ELi2ELi4ELi2ELb0EEENS1_21CollectiveEpilogueBwdISB_SC_SE_Li256ELb0ELb0ELi2EEENS1_19SingleTileSchedulerILb0ELb0ELb0ELi128EEEEEEEEEvNT_6ParamsE,"",@"SHT_CUDA_INFO"
	.sectionflags	@""
	.align	4


	//----- nvinfo : EIATTR_CUDA_API_VERSION
	.align		4
        /*0000*/ 	.byte	0x04, 0x37
        /*0002*/ 	.short	(.L_748 - .L_747)
.L_747:
        /*0004*/ 	.word	0x00000082


	//----- nvinfo : EIATTR_SW2861232_WAR
	.align		4
.L_748:
        /*0008*/ 	.byte	0x01, 0x35
	.zero		2


	//----- nvinfo : EIATTR_PARAM_CBANK
	.align		4
        /*000c*/ 	.byte	0x04, 0x0a
        /*000e*/ 	.short	(.L_750 - .L_749)
	.align		4
.L_749:
        /*0010*/ 	.word	index@(.nv.constant0._ZN7cutlass13device_kernelIN5flash19enable_sm80_to_sm89INS1_16FlashAttnBwdSm80INS1_25CollectiveMainloopBwdSm80ILi2ELi2EN4cute5tupleIJNS5_1CILi64EEENS7_ILi128EEENS7_ILi96EEEEEENS_10bfloat16_tEfNS_4arch4Sm80ELb0ELb0ELb0ELb0ELb0ELb0ELb0ELb0ELi2ELi2ELi4ELi2ELb0EEENS1_21CollectiveEpilogueBwdISB_SC_SE_Li256ELb0ELb0ELi2EEENS1_19SingleTileSchedulerILb0ELb0ELb0ELi128EEEEEEEEEvNT_6ParamsE)
        /*0014*/ 	.short	0x0160
        /*0016*/ 	.short	0x0270


	//----- nvinfo : EIATTR_CBANK_PARAM_SIZE
	.align		4
.L_750:
        /*0018*/ 	.byte	0x03, 0x19
        /*001a*/ 	.short	0x0270


	//----- nvinfo : EIATTR_KPARAM_INFO
	.align		4
        /*001c*/ 	.byte	0x04, 0x17
        /*001e*/ 	.short	(.L_752 - .L_751)
.L_751:
        /*0020*/ 	.word	0x00000000
        /*0024*/ 	.short	0x0000
        /*0026*/ 	.short	0x0000
        /*0028*/ 	.byte	0x00, 0xf0, 0xc1, 0x09


	//----- nvinfo : EIATTR_MAXREG_COUNT
	.align		4
.L_752:
        /*002c*/ 	.byte	0x03, 0x1b
        /*002e*/ 	.short	0x00ff


	//----- nvinfo : EIATTR_NUM_BARRIERS
	.align		4
        /*0030*/ 	.byte	0x02, 0x4c
        /*0032*/ 	.byte	0x02
	.zero		1


	//----- nvinfo : EIATTR_MERCURY_ISA_VERSION
	.align		4
        /*0034*/ 	.byte	0x03, 0x5f
        /*0036*/ 	.short	0x0000


	//----- nvinfo : EIATTR_EXIT_INSTR_OFFSETS
	.align		4
        /*0038*/ 	.byte	0x04, 0x1c
        /*003a*/ 	.short	(.L_754 - .L_753)


	//   ....[0]....
.L_753:
        /*003c*/ 	.word	0x00000030


	//   ....[1]....
        /*0040*/ 	.word	0x000062b0


	//   ....[2]....
        /*0044*/ 	.word	0x000063b0


	//   ....[3]....
        /*0048*/ 	.word	0x000063d0


	//----- nvinfo : EIATTR_CTAIDZ_USED
	.align		4
.L_754:
        /*004c*/ 	.byte	0x01, 0x04
	.zero		2


	//----- nvinfo : EIATTR_MAX_THREADS
	.align		4
        /*0050*/ 	.byte	0x04, 0x05
        /*0052*/ 	.short	(.L_756 - .L_755)
.L_755:
        /*0054*/ 	.word	0x00000100
        /*0058*/ 	.word	0x00000001
        /*005c*/ 	.word	0x00000001


	//----- nvinfo : EIATTR_CRS_STACK_SIZE
	.align		4
.L_756:
        /*0060*/ 	.byte	0x04, 0x1e
        /*0062*/ 	.short	(.L_758 - .L_757)
.L_757:
        /*0064*/ 	.word	0x00000000
.L_758:


//--------------------- .nv.info._ZN7cutlass13device_kernelIN5flash19enable_sm80_to_sm89INS1_16FlashAttnBwdSm80INS1_25CollectiveMainloopBwdSm80ILi2ELi2EN4cute5tupleIJNS5_1CILi64EEENS7_ILi128EEENS7_ILi96EEEEEENS_10bfloat16_tEfNS_4arch4Sm80ELb0ELb0ELb0ELb0ELb1ELb0ELb0ELb0ELi2ELi2ELi4ELi2ELb0EEENS1_21CollectiveEpilogueBwdISB_SC_SE_Li256ELb0ELb0ELi2EEENS1_19SingleTileSchedulerILb0ELb0ELb0ELi128EEEEEEEEEvNT_6ParamsE --------------------------
	.section	.nv.info._ZN7cutlass13device_kernelIN5flash19enable_sm80_to_sm89INS1_16FlashAttnBwdSm80INS1_25CollectiveMainloopBwdSm80ILi2ELi2EN4cute5tupleIJNS5_1CILi64EEENS7_ILi128EEENS7_ILi96EEEEEENS_10bfloat16_tEfNS_4arch4Sm80ELb0ELb0ELb0ELb0ELb1ELb0ELb0ELb0ELi2ELi2ELi4ELi2ELb0EEENS1_21CollectiveEpilogueBwdISB_SC_SE_Li256ELb0ELb0ELi2EEENS1_19SingleTileSchedulerILb0ELb0ELb0ELi128EEEEEEEEEvNT_6ParamsE,"",@"SHT_CUDA_INFO"
	.sectionflags	@""
	.align	4


	//----- nvinfo : EIATTR_CUDA_API_VERSION
	.align		4
        /*0000*/ 	.byte	0x04, 0x37
        /*0002*/ 	.short	(.L_760 - .L_759)
.L_759:
        /*0004*/ 	.word	0x00000082


	//----- nvinfo : EIATTR_SW2861232_WAR
	.align		4
.L_760:
        /*0008*/ 	.byte	0x01, 0x35
	.zero		2


	//----- nvinfo : EIATTR_PARAM_CBANK
	.align		4
        /*000c*/ 	.byte	0x04, 0x0a
        /*000e*/ 	.short	(.L_762 - .L_761)
	.align		4
.L_761:
        /*0010*/ 	.word	index@(.nv.constant0._ZN7cutlass13device_kernelIN5flash19enable_sm80_to_sm89INS1_16FlashAttnBwdSm80INS1_25CollectiveMainloopBwdSm80ILi2ELi2EN4cute5tupleIJNS5_1CILi64EEENS7_ILi128EEENS7_ILi96EEEEEENS_10bfloat16_tEfNS_4arch4Sm80ELb0ELb0ELb0ELb0ELb1ELb0ELb0ELb0ELi2ELi2ELi4ELi2ELb0EEENS1_21CollectiveEpilogueBwdISB_SC_SE_Li256ELb0ELb0ELi2EEENS1_19SingleTileSchedulerILb0ELb0ELb0ELi128EEEEEEEEEvNT_6ParamsE)
        /*0014*/ 	.short	0x0160
        /*0016*/ 	.short	0x0270


	//----- nvinfo : EIATTR_CBANK_PARAM_SIZE
	.align		4
.L_762:
        /*0018*/ 	.byte	0x03, 0x19
        /*001a*/ 	.short	0x0270


	//----- nvinfo : EIATTR_KPARAM_INFO
	.align		4
        /*001c*/ 	.byte	0x04, 0x17
        /*001e*/ 	.short	(.L_764 - .L_763)
.L_763:
        /*0020*/ 	.word	0x00000000
        /*0024*/ 	.short	0x0000
        /*0026*/ 	.short	0x0000
        /*0028*/ 	.byte	0x00, 0xf0, 0xc1, 0x09


	//----- nvinfo : EIATTR_MAXREG_COUNT
	.align		4
.L_764:
        /*002c*/ 	.byte	0x03, 0x1b
        /*002e*/ 	.short	0x00ff


	//----- nvinfo : EIATTR_NUM_BARRIERS
	.align		4
        /*0030*/ 	.byte	0x02, 0x4c
        /*0032*/ 	.byte	0x02
	.zero		1


	//----- nvinfo : EIATTR_MERCURY_ISA_VERSION
	.align		4
        /*0034*/ 	.byte	0x03, 0x5f
        /*0036*/ 	.short	0x0000


	//----- nvinfo : EIATTR_EXIT_INSTR_OFFSETS
	.align		4
        /*0038*/ 	.byte	0x04, 0x1c
        /*003a*/ 	.short	(.L_766 - .L_765)


	//   ....[0]....
.L_765:
        /*003c*/ 	.word	0x00000030


	//   ....[1]....
        /*0040*/ 	.word	0x000062b0


	//   ....[2]....
        /*0044*/ 	.word	0x000063b0


	//   ....[3]....
        /*0048*/ 	.word	0x000063d0


	//----- nvinfo : EIATTR_CTAIDZ_USED
	.align		4
.L_766:
        /*004c*/ 	.byte	0x01, 0x04
	.zero		2


	//----- nvinfo : EIATTR_MAX_THREADS
	.align		4
        /*0050*/ 	.byte	0x04, 0x05
        /*0052*/ 	.short	(.L_768 - .L_767)
.L_767:
        /*0054*/ 	.word	0x00000100
        /*0058*/ 	.word	0x00000001
        /*005c*/ 	.word	0x00000001


	//----- nvinfo : EIATTR_CRS_STACK_SIZE
	.align		4
.L_768:
        /*0060*/ 	.byte	0x04, 0x1e
        /*0062*/ 	.short	(.L_770 - .L_769)
.L_769:
        /*0064*/ 	.word	0x00000000
.L_770:


//--------------------- .nv.info._ZN7cutlass13device_kernelIN5flash19enable_sm80_to_sm89INS1_16FlashAttnBwdSm80INS1_25CollectiveMainloopBwdSm80ILi2ELi2EN4cute5tupleIJNS5_1CILi64EEENS7_ILi128EEENS7_ILi96EEEEEENS_10bfloat16_tEfNS_4arch4Sm80ELb0ELb0ELb0ELb0ELb0ELb0ELb0ELb0ELi2ELi2ELi4ELi2ELb0EEENS1_24CollectiveEpilogueBwdGQAISB_fSE_Li256ELb0ELb0EEENS1_19SingleTileSchedulerILb0ELb0ELb0ELi128EEEEEEEEEvNT_6ParamsE --------------------------
	.section	.nv.info._ZN7cutlass13device_kernelIN5flash19enable_sm80_to_sm89INS1_16FlashAttnBwdSm80INS1_25CollectiveMainloopBwdSm80ILi2ELi2EN4cute5tupleIJNS5_1CILi64EEENS7_ILi128EEENS7_ILi96EEEEEENS_10bfloat16_tEfNS_4arch4Sm80ELb0ELb0ELb0ELb0ELb0ELb0ELb0ELb0ELi2ELi2ELi4ELi2ELb0EEENS1_24CollectiveEpilogueBwdGQAISB_fSE_Li256ELb0ELb0EEENS1_19SingleTileSchedulerILb0ELb0ELb0ELi128EEEEEEEEEvNT_6ParamsE,"",@"SHT_CUDA_INFO"
	.sectionflags	@""
	.align	4


	//----- nvinfo : EIATTR_CUDA_API_VERSION
	.align		4
        /*0000*/ 	.byte	0x04, 0x37
        /*0002*/ 	.short	(.L_772 - .L_771)
.L_771:
        /*0004*/ 	.word	0x00000082


	//----- nvinfo : EIATTR_SW2861232_WAR
	.align		4
.L_772:
        /*0008*/ 	.byte	0x01, 0x35
	.zero		2


	//----- nvinfo : EIATTR_PARAM_CBANK
	.align		4
        /*000c*/ 	.byte	0x04, 0x0a
        /*000e*/ 	.short	(.L_774 - .L_773)
	.align		4
.L_773:
        /*0010*/ 	.word	index@(.nv.constant0._ZN7cutlass13device_kernelIN5flash19enable_sm80_to_sm89INS1_16FlashAttnBwdSm80INS1_25CollectiveMainloopBwdSm80ILi2ELi2EN4cute5tupleIJNS5_1CILi64EEENS7_ILi128EEENS7_ILi96EEEEEENS_10bfloat16_tEfNS_4arch4Sm80ELb0ELb0ELb0ELb0ELb0ELb0ELb0ELb0ELi2ELi2ELi4ELi2ELb0EEENS1_24CollectiveEpilogueBwdGQAISB_fSE_Li256ELb0ELb0EEENS1_19SingleTileSchedulerILb0ELb0ELb0ELi128EEEEEEEEEvNT_6ParamsE)
        /*0014*/ 	.short	0x0160
        /*0016*/ 	.short	0x0278


	//----- nvinfo : EIATTR_CBANK_PARAM_SIZE
	.align		4
.L_774:
        /*0018*/ 	.byte	0x03, 0x19
        /*001a*/ 	.short	0x0278


	//----- nvinfo : EIATTR_KPARAM_INFO
	.align		4
        /*001c*/ 	.byte	0x04, 0x17
        /*001e*/ 	.short	(.L_776 - .L_775)
.L_775:
        /*0020*/ 	.word	0x00000000
        /*0024*/ 	.short	0x0000
        /*0026*/ 	.short	0x0000
        /*0028*/ 	.byte	0x00, 0xf0, 0xe1, 0x09


	//----- nvinfo : EIATTR_MAXREG_COUNT
	.align		4
.L_776:
        /*002c*/ 	.byte	0x03, 0x1b
        /*002e*/ 	.short	0x00ff


	//----- nvinfo : EIATTR_NUM_BARRIERS
	.align		4
        /*0030*/ 	.byte	0x02, 0x4c
        /*0032*/ 	.byte	0x02
	.zero		1


	//----- nvinfo : EIATTR_MERCURY_ISA_VERSION
	.align		4
        /*0034*/ 	.byte	0x03, 0x5f
        /*0036*/ 	.short	0x0000


	//----- nvinfo : EIATTR_EXIT_INSTR_OFFSETS
	.align		4
        /*0038*/ 	.byte	0x04, 0x1c
        /*003a*/ 	.short	(.L_778 - .L_777)


	//   ....[0]....
.L_777:
        /*003c*/ 	.word	0x00000030


	//   ....[1]....
        /*0040*/ 	.word	0x00005af0


	//----- nvinfo : EIATTR_CTAIDZ_USED
	.align		4
.L_778:
        /*0044*/ 	.byte	0x01, 0x04
	.zero		2


	//----- nvinfo : EIATTR_MAX_THREADS
	.align		4
        /*0048*/ 	.byte	0x04, 0x05
        /*004a*/ 	.short	(.L_780 - .L_779)
.L_779:
        /*004c*/ 	.word	0x00000100
        /*0050*/ 	.word	0x00000001
        /*0054*/ 	.word	0x00000001


	//----- nvinfo : EIATTR_CRS_STACK_SIZE
	.align		4
.L_780:
        /*0058*/ 	.byte	0x04, 0x1e
        /*005a*/ 	.short	(.L_782 - .L_781)
.L_781:
        /*005c*/ 	.word	0x00000000
.L_782:


//--------------------- .nv.info._ZN7cutlass13device_kernelIN5flash19enable_sm80_to_sm89INS1_16FlashAttnBwdSm80INS1_25CollectiveMainloopBwdSm80ILi2ELi2EN4cute5tupleIJNS5_1CILi64EEENS7_ILi128EEENS7_ILi96EEEEEENS_10bfloat16_tEfNS_4arch4Sm80ELb0ELb0ELb0ELb0ELb1ELb0ELb0ELb0ELi2ELi2ELi4ELi2ELb0EEENS1_24CollectiveEpilogueBwdGQAISB_fSE_Li256ELb0ELb1EEENS1_19SingleTileSchedulerILb0ELb0ELb0ELi128EEEEEEEEEvNT_6ParamsE --------------------------
	.section	.nv.info._ZN7cutlass13device_kernelIN5flash19enable_sm80_to_sm89INS1_16FlashAttnBwdSm80INS1_25CollectiveMainloopBwdSm80ILi2ELi2EN4cute5tupleIJNS5_1CILi64EEENS7_ILi128EEENS7_ILi96EEEEEENS_10bfloat16_tEfNS_4arch4Sm80ELb0ELb0ELb0ELb0ELb1ELb0ELb0ELb0ELi2ELi2ELi4ELi2ELb0EEENS1_24CollectiveEpilogueBwdGQAISB_fSE_Li256ELb0ELb1EEENS1_19SingleTileSchedulerILb0ELb0ELb0ELi128EEEEEEEEEvNT_6ParamsE,"",@"SHT_CUDA_INFO"
	.sectionflags	@""
	.align	4


	//----- nvinfo : EIATTR_CUDA_API_VERSION
	.align		4
        /*0000*/ 	.byte	0x04, 0x37
        /*0002*/ 	.short	(.L_784 - .L_783)
.L_783:
        /*0004*/ 	.word	0x00000082


	//----- nvinfo : EIATTR_SW2861232_WAR
	.align		4
.L_784:
        /*0008*/ 	.byte	0x01, 0x35
	.zero		2


	//----- nvinfo : EIATTR_PARAM_CBANK
	.align		4
        /*000c*/ 	.byte	0x04, 0x0a
        /*000e*/ 	.short	(.L_786 - .L_785)
	.align		4
.L_785:
        /*0010*/ 	.word	index@(.nv.constant0._ZN7cutlass13device_kernelIN5flash19enable_sm80_to_sm89INS1_16FlashAttnBwdSm80INS1_25CollectiveMainloopBwdSm80ILi2ELi2EN4cute5tupleIJNS5_1CILi64EEENS7_ILi128EEENS7_ILi96EEEEEENS_10bfloat16_tEfNS_4arch4Sm80ELb0ELb0ELb0ELb0ELb1ELb0ELb0ELb0ELi2ELi2ELi4ELi2ELb0EEENS1_24CollectiveEpilogueBwdGQAISB_fSE_Li256ELb0ELb1EEENS1_19SingleTileSchedulerILb0ELb0ELb0ELi128EEEEEEEEEvNT_6ParamsE)
        /*0014*/ 	.short	0x0160
        /*0016*/ 	.short	0x0278


	//----- nvinfo : EIATTR_CBANK_PARAM_SIZE
	.align		4
.L_786:
        /*0018*/ 	.byte	0x03, 0x19
        /*001a*/ 	.short	0x0278


	//----- nvinfo : EIATTR_KPARAM_INFO
	.align		4
        /*001c*/ 	.byte	0x04, 0x17
        /*001e*/ 	.short	(.L_788 - .L_787)
.L_787:
        /*0020*/ 	.word	0x00000000
        /*0024*/ 	.short	0x0000
        /*0026*/ 	.short	0x0000
        /*0028*/ 	.byte	0x00, 0xf0, 0xe1, 0x09


	//----- nvinfo : EIATTR_MAXREG_COUNT
	.align		4
.L_788:
        /*002c*/ 	.byte	0x03, 0x1b
        /*002e*/ 	.short	0x00ff


	//----- nvinfo : EIATTR_NUM_BARRIERS
	.align		4
        /*0030*/ 	.byte	0x02, 0x4c
        /*0032*/ 	.byte	0x02
	.zero		1


	//----- nvinfo : EIATTR_MERCURY_ISA_VERSION
	.align		4
        /*0034*/ 	.byte	0x03, 0x5f
        /*0036*/ 	.short	0x0000


	//----- nvinfo : EIATTR_COOP_GROUP_MASK_REGIDS
	.align		4
        /*0038*/ 	.byte	0x04, 0x29
        /*003a*/ 	.short	(.L_790 - .L_789)


	//   ....[0]....
.L_789:
        /*003c*/ 	.word	0xffffffff


	//   ....[1]....
        /*0040*/ 	.word	0xffffffff


	//   ....[2]....
        /*0044*/ 	.word	0xffffffff


	//   ....[3]....
        /*0048*/ 	.word	0xffffffff


	//   ....[4]....
        /*004c*/ 	.word	0xffffffff


	//   ....[5]....
        /*0050*/ 	.word	0xffffffff


	//   ....[6]....
        /*0054*/ 	.word	0xffffffff


	//   ....[7]....
        /*0058*/ 	.word	0xffffffff


	//----- nvinfo : EIATTR_COOP_GROUP_INSTR_OFFSETS
	.align		4
.L_790:
        /*005c*/ 	.byte	0x04, 0x28
        /*005e*/ 	.short	(.L_792 - .L_791)


	//   ....[0]....
.L_791:
        /*0060*/ 	.word	0x000054d0


	//   ....[1]....
        /*0064*/ 	.word	0x00005510


	//   ....[2]....
        /*0068*/ 	.word	0x00005940


	//   ....[3]....
        /*006c*/ 	.word	0x00005950


	//   ....[4]....
        /*0070*/ 	.word	0x00005b10


	//   ....[5]....
        /*0074*/ 	.word	0x00005c00


	//   ....[6]....
        /*0078*/ 	.word	0x00005f30


	//   ....[7]....
        /*007c*/ 	.word	0x00005f40


	//----- nvinfo : EIATTR_EXIT_INSTR_OFFSETS
	.align		4
.L_792:
        /*0080*/ 	.byte	0x04, 0x1c
        /*0082*/ 	.short	(.L_794 - .L_793)


	//   ....[0]....
.L_793:
        /*0084*/ 	.word	0x00000030


	//   ....[1]....
        /*0088*/ 	.word	0x00005f50


	//   ....[2]....
        /*008c*/ 	.word	0x00005ff0


	//----- nvinfo : EIATTR_CTAIDZ_USED
	.align		4
.L_794:
        /*0090*/ 	.byte	0x01, 0x04
	.zero		2


	//----- nvinfo : EIATTR_MAX_THREADS
	.align		4
        /*0094*/ 	.byte	0x04, 0x05
        /*0096*/ 	.short	(.L_796 - .L_795)
.L_795:
        /*0098*/ 	.word	0x00000100
        /*009c*/ 	.word	0x00000001
        /*00a0*/ 	.word	0x00000001


	//----- nvinfo : EIATTR_CRS_STACK_SIZE
	.align		4
.L_796:
        /*00a4*/ 	.byte	0x04, 0x1e
        /*00a6*/ 	.short	(.L_798 - .L_797)
.L_797:
        /*00a8*/ 	.word	0x00000000
.L_798:


//--------------------- .nv.info._ZN7cutlass13device_kernelIN5flash19enable_sm80_to_sm89INS1_16FlashAttnBwdSm80INS1_25CollectiveMainloopBwdSm80ILi2ELi2EN4cute5tupleIJNS5_1CILi64EEENS7_ILi128EEENS7_ILi96EEEEEENS_10bfloat16_tEfNS_4arch4Sm80ELb0ELb0ELb0ELb1ELb0ELb0ELb0ELb0ELi2ELi2ELi4ELi2ELb0EEENS1_21CollectiveEpilogueBwdISB_SC_SE_Li256ELb1ELb0ELi2EEENS1_19SingleTileSchedulerILb1ELb0ELb0ELi128EEEEEEEEEvNT_6ParamsE --------------------------
	.section	.nv.info._ZN7cutlass13device_kernelIN5flash19enable_sm80_to_sm89INS1_16FlashAttnBwdSm80INS1_25CollectiveMainloopBwdSm80ILi2ELi2EN4cute5tupleIJNS5_1CILi64EEENS7_ILi128EEENS7_ILi96EEEEEENS_10bfloat16_tEfNS_4arch4Sm80ELb0ELb0ELb0ELb1ELb0ELb0ELb0ELb0ELi2ELi2ELi4ELi2ELb0EEENS1_21CollectiveEpilogueBwdISB_SC_SE_Li256ELb1ELb0ELi2EEENS1_19SingleTileSchedulerILb1ELb0ELb0ELi128EEEEEEEEEvNT_6ParamsE,"",@"SHT_CUDA_INFO"
	.sectionflags	@""
	.align	4


	//----- nvinfo : EIATTR_CUDA_API_VERSION
	.align		4
        /*0000*/ 	.byte	0x04, 0x37
        /*0002*/ 	.short	(.L_800 - .L_799)
.L_799:
        /*0004*/ 	.word	0x00000082


	//----- nvinfo : EIATTR_SW2861232_WAR
	.align		4
.L_800:
        /*0008*/ 	.byte	0x01, 0x35
	.zero		2


	//----- nvinfo : EIATTR_PARAM_CBANK
	.align		4
        /*000c*/ 	.byte	0x04, 0x0a
        /*000e*/ 	.short	(.L_802 - .L_801)
	.align		4
.L_801:
        /*0010*/ 	.word	index@(.nv.constant0._ZN7cutlass13device_kernelIN5flash19enable_sm80_to_sm89INS1_16FlashAttnBwdSm80INS1_25CollectiveMainloopBwdSm80ILi2ELi2EN4cute5tupleIJNS5_1CILi64EEENS7_ILi128EEENS7_ILi96EEEEEENS_10bfloat16_tEfNS_4arch4Sm80ELb0ELb0ELb0ELb1ELb0ELb0ELb0ELb0ELi2ELi2ELi4ELi2ELb0EEENS1_21CollectiveEpilogueBwdISB_SC_SE_Li256ELb1ELb0ELi2EEENS1_19SingleTileSchedulerILb1ELb0ELb0ELi128EEEEEEEEEvNT_6ParamsE)
        /*0014*/ 	.short	0x0160
        /*0016*/ 	.short	0x0270


	//----- nvinfo : EIATTR_CBANK_PARAM_SIZE
	.align		4
.L_802:
        /*0018*/ 	.byte	0x03, 0x19
        /*001a*/ 	.short	0x0270


	//----- nvinfo : EIATTR_KPARAM_INFO
	.align		4
        /*001c*/ 	.byte	0x04, 0x17
        /*001e*/ 	.short	(.L_804 - .L_803)
.L_803:
        /*0020*/ 	.word	0x00000000
        /*0024*/ 	.short	0x0000
        /*0026*/ 	.short	0x0000
        /*0028*/ 	.byte	0x00, 0xf0, 0xc1, 0x09


	//----- nvinfo : EIATTR_MAXREG_COUNT
	.align		4
.L_804:
        /*002c*/ 	.byte	0x03, 0x1b
        /*002e*/ 	.short	0x00ff


	//----- nvinfo : EIATTR_NUM_BARRIERS
	.align		4
        /*0030*/ 	.byte	0x02, 0x4c
        /*0032*/ 	.byte	0x02
	.zero		1


	//----- nvinfo : EIATTR_MERCURY_ISA_VERSION
	.align		4
        /*0034*/ 	.byte	0x03, 0x5f
        /*0036*/ 	.short	0x0000


	//----- nvinfo : EIATTR_COOP_GROUP_MASK_REGIDS
	.align		4
        /*0038*/ 	.byte	0x04, 0x29
        /*003a*/ 	.short	(.L_806 - .L_805)


	//   ....[0]....
.L_805:
        /*003c*/ 	.word	0xffffffff


	//----- nvinfo : EIATTR_COOP_GROUP_INSTR_OFFSETS
	.align		4
.L_806:
        /*0040*/ 	.byte	0x04, 0x28
        /*0042*/ 	.short	(.L_808 - .L_807)


	//   ....[0]....
.L_807:
        /*0044*/ 	.word	0x00000080


	//----- nvinfo : EIATTR_EXIT_INSTR_OFFSETS
	.align		4
.L_808:
        /*0048*/ 	.byte	0x04, 0x1c
        /*004a*/ 	.short	(.L_810 - .L_809)


	//   ....[0]....
.L_809:
        /*004c*/ 	.word	0x00000300


	//   ....[1]....
        /*0050*/ 	.word	0x000064e0


	//   ....[2]....
        /*0054*/ 	.word	0x000065e0


	//   ....[3]....
        /*0058*/ 	.word	0x00006600


	//   ....[4]....
        /*005c*/ 	.word	0x00006cd0


	//   ....[5]....
        /*0060*/ 	.word	0x00006dd0


	//   ....[6]....
        /*0064*/ 	.word	0x00006df0


	//----- nvinfo : EIATTR_CTAIDZ_USED
	.align		4
.L_810:
        /*0068*/ 	.byte	0x01, 0x04
	.zero		2


	//----- nvinfo : EIATTR_MAX_THREADS
	.align		4
        /*006c*/ 	.byte	0x04, 0x05
        /*006e*/ 	.short	(.L_812 - .L_811)
.L_811:
        /*0070*/ 	.word	0x00000100
        /*0074*/ 	.word	0x00000001
        /*0078*/ 	.word	0x00000001


	//----- nvinfo : EIATTR_CRS_STACK_SIZE
	.align		4
.L_812:
        /*007c*/ 	.byte	0x04, 0x1e
        /*007e*/ 	.short	(.L_814 - .L_813)
.L_813:
        /*0080*/ 	.word	0x00000000
.L_814:


//--------------------- .nv.info._ZN7cutlass13device_kernelIN5flash19enable_sm80_to_sm89INS1_16FlashAttnBwdSm80INS1_25CollectiveMainloopBwdSm80ILi2ELi2EN4cute5tupleIJNS5_1CILi64EEENS7_ILi128EEENS7_ILi96EEEEEENS_10bfloat16_tEfNS_4arch4Sm80ELb0ELb0ELb0ELb1ELb1ELb0ELb0ELb0ELi2ELi2ELi4ELi2ELb0EEENS1_21CollectiveEpilogueBwdISB_SC_SE_Li256ELb1ELb0ELi2EEENS1_19SingleTileSchedulerILb1ELb0ELb0ELi128EEEEEEEEEvNT_6ParamsE --------------------------
	.section	.nv.info._ZN7cutlass13device_kernelIN5flash19enable_sm80_to_sm89INS1_16FlashAttnBwdSm80INS1_25CollectiveMainloopBwdSm80ILi2ELi2EN4cute5tupleIJNS5_1CILi64EEENS7_ILi128EEENS7_ILi96EEEEEENS_10bfloat16_tEfNS_4arch4Sm80ELb0ELb0ELb0ELb1ELb1ELb0ELb0ELb0ELi2ELi2ELi4ELi2ELb0EEENS1_21CollectiveEpilogueBwdISB_SC_SE_Li256ELb1ELb0ELi2EEENS1_19SingleTileSchedulerILb1ELb0ELb0ELi128EEEEEEEEEvNT_6ParamsE,"",@"SHT_CUDA_INFO"
	.sectionflags	@""
	.align	4


	//----- nvinfo : EIATTR_CUDA_API_VERSION
	.align		4
        /*0000*/ 	.byte	0x04, 0x37
        /*0002*/ 	.short	(.L_816 - .L_815)
.L_815:
        /*0004*/ 	.word	0x00000082


	//----- nvinfo : EIATTR_SW2861232_WAR
	.align		4
.L_816:
        /*0008*/ 	.byte	0x01, 0x35
	.zero		2


	//----- nvinfo : EIATTR_PARAM_CBANK
	.align		4
        /*000c*/ 	.byte	0x04, 0x0a
        /*000e*/ 	.short	(.L_818 - .L_817)
	.align		4
.L_817:
        /*0010*/ 	.word	index@(.nv.constant0._ZN7cutlass13device_kernelIN5flash19enable_sm80_to_sm89INS1_16FlashAttnBwdSm80INS1_25CollectiveMainloopBwdSm80ILi2ELi2EN4cute5tupleIJNS5_1CILi64EEENS7_ILi128EEENS7_ILi96EEEEEENS_10bfloat16_tEfNS_4arch4Sm80ELb0ELb0ELb0ELb1ELb1ELb0ELb0ELb0ELi2ELi2ELi4ELi2ELb0EEENS1_21CollectiveEpilogueBwdISB_SC_SE_Li256ELb1ELb0ELi2EEENS1_19SingleTileSchedulerILb1ELb0ELb0ELi128EEEEEEEEEvNT_6ParamsE)
        /*0014*/ 	.short	0x0160
        /*0016*/ 	.short	0x0270


	//----- nvinfo : EIATTR_CBANK_PARAM_SIZE
	.align		4
.L_818:
        /*0018*/ 	.byte	0x03, 0x19
        /*001a*/ 	.short	0x0270


	//----- nvinfo : EIATTR_KPARAM_INFO
	.align		4
        /*001c*/ 	.byte	0x04, 0x17
        /*001e*/ 	.short	(.L_820 - .L_819)
.L_819:
        /*0020*/ 	.word	0x00000000
        /*0024*/ 	.short	0x0000
        /*0026*/ 	.short	0x0000
        /*0028*/ 	.byte	0x00, 0xf0, 0xc1, 0x09


	//----- nvinfo : EIATTR_MAXREG_COUNT
	.align		4
.L_820:
        /*002c*/ 	.byte	0x03, 0x1b
        /*002e*/ 	.short	0x00ff


	//----- nvinfo : EIATTR_NUM_BARRIERS
	.align		4
        /*0030*/ 	.byte	0x02, 0x4c
        /*0032*/ 	.byte	0x02
	.zero		1


	//----- nvinfo : EIATTR_MERCURY_ISA_VERSION
	.align		4
        /*0034*/ 	.byte	0x03, 0x5f
        /*0036*/ 	.short	0x0000


	//----- nvinfo : EIATTR_COOP_GROUP_MASK_REGIDS
	.align		4
        /*0038*/ 	.byte	0x04, 0x29
        /*003a*/ 	.short	(.L_822 - .L_821)


	//   ....[0]....
.L_821:
        /*003c*/ 	.word	0xffffffff


	//----- nvinfo : EIATTR_COOP_GROUP_INSTR_OFFSETS
	.align		4
.L_822:
        /*0040*/ 	.byte	0x04, 0x28
        /*0042*/ 	.short	(.L_824 - .L_823)


	//   ....[0]....
.L_823:
        /*0044*/ 	.word	0x00000080


	//----- nvinfo : EIATTR_EXIT_INSTR_OFFSETS
	.align		4
.L_824:
        /*0048*/ 	.byte	0x04, 0x1c
        /*004a*/ 	.short	(.L_826 - .L_825)


	//   ....[0]....
.L_825:
        /*004c*/ 	.word	0x00000300


	//   ....[1]....
        /*0050*/ 	.word	0x000064e0


	//   ....[2]....
        /*0054*/ 	.word	0x000065e0


	//   ....[3]....
        /*0058*/ 	.word	0x00006600


	//   ....[4]....
        /*005c*/ 	.word	0x00006cd0


	//   ....[5]....
        /*0060*/ 	.word	0x00006dd0


	//   ....[6]....
        /*0064*/ 	.word	0x00006df0


	//----- nvinfo : EIATTR_CTAIDZ_USED
	.align		4
.L_826:
        /*0068*/ 	.byte	0x01, 0x04
	.zero		2


	//----- nvinfo : EIATTR_MAX_THREADS
	.align		4
        /*006c*/ 	.byte	0x04, 0x05
        /*006e*/ 	.short	(.L_828 - .L_827)
.L_827:
        /*0070*/ 	.word	0x00000100
        /*0074*/ 	.word	0x00000001
        /*0078*/ 	.word	0x00000001


	//----- nvinfo : EIATTR_CRS_STACK_SIZE
	.align		4
.L_828:
        /*007c*/ 	.byte	0x04, 0x1e
        /*007e*/ 	.short	(.L_830 - .L_829)
.L_829:
        /*0080*/ 	.word	0x00000000
.L_830:


//--------------------- .nv.info._ZN7cutlass13device_kernelIN5flash19enable_sm80_to_sm89INS1_16FlashAttnBwdSm80INS1_25CollectiveMainloopBwdSm80ILi2ELi2EN4cute5tupleIJNS5_1CILi64EEENS7_ILi128EEENS7_ILi96EEEEEENS_10bfloat16_tEfNS_4arch4Sm80ELb0ELb0ELb0ELb1ELb0ELb0ELb0ELb0ELi2ELi2ELi4ELi2ELb0EEENS1_24CollectiveEpilogueBwdGQAISB_fSE_Li256ELb1ELb0EEENS1_19SingleTileSchedulerILb1ELb0ELb0ELi128EEEEEEEEEvNT_6ParamsE --------------------------
	.section	.nv.info._ZN7cutlass13device_kernelIN5flash19enable_sm80_to_sm89INS1_16FlashAttnBwdSm80INS1_25CollectiveMainloopBwdSm80ILi2ELi2EN4cute5tupleIJNS5_1CILi64EEENS7_ILi128EEENS7_ILi96EEEEEENS_10bfloat16_tEfNS_4arch4Sm80ELb0ELb0ELb0ELb1ELb0ELb0ELb0ELb0ELi2ELi2ELi4ELi2ELb0EEENS1_24CollectiveEpilogueBwdGQAISB_fSE_Li256ELb1ELb0EEENS1_19SingleTileSchedulerILb1ELb0ELb0ELi128EEEEEEEEEvNT_6ParamsE,"",@"SHT_CUDA_INFO"
	.sectionflags	@""
	.align	4


	//----- nvinfo : EIATTR_CUDA_API_VERSION
	.align		4
        /*0000*/ 	.byte	0x04, 0x37
        /*0002*/ 	.short	(.L_832 - .L_831)
.L_831:
        /*0004*/ 	.word	0x00000082


	//----- nvinfo : EIATTR_SW2861232_WAR
	.align		4
.L_832:
        /*0008*/ 	.byte	0x01, 0x35
	.zero		2


	//----- nvinfo : EIATTR_PARAM_CBANK
	.align		4
        /*000c*/ 	.byte	0x04, 0x0a
        /*000e*/ 	.short	(.L_834 - .L_833)
	.align		4
.L_833:
        /*0010*/ 	.word	index@(.nv.constant0._ZN7cutlass13device_kernelIN5flash19enable_sm80_to_sm89INS1_16FlashAttnBwdSm80INS1_25CollectiveMainloopBwdSm80ILi2ELi2EN4cute5tupleIJNS5_1CILi64EEENS7_ILi128EEENS7_ILi96EEEEEENS_10bfloat16_tEfNS_4arch4Sm80ELb0ELb0ELb0ELb1ELb0ELb0ELb0ELb0ELi2ELi2ELi4ELi2ELb0EEENS1_24CollectiveEpilogueBwdGQAISB_fSE_Li256ELb1ELb0EEENS1_19SingleTileSchedulerILb1ELb0ELb0ELi128EEEEEEEEEvNT_6ParamsE)
        /*0014*/ 	.short	0x0160
        /*0016*/ 	.short	0x0278


	//----- nvinfo : EIATTR_CBANK_PARAM_SIZE
	.align		4
.L_834:
        /*0018*/ 	.byte	0x03, 0x19
        /*001a*/ 	.short	0x0278


	//----- nvinfo : EIATTR_KPARAM_INFO
	.align		4
        /*001c*/ 	.byte	0x04, 0x17
        /*001e*/ 	.short	(.L_836 - .L_835)
.L_835:
        /*0020*/ 	.word	0x00000000
        /*0024*/ 	.short	0x0000
        /*0026*/ 	.short	0x0000
        /*0028*/ 	.byte	0x00, 0xf0, 0xe1, 0x09


	//----- nvinfo : EIATTR_MAXREG_COUNT
	.align		4
.L_836:
        /*002c*/ 	.byte	0x03, 0x1b
        /*002e*/ 	.short	0x00ff


	//----- nvinfo : EIATTR_NUM_BARRIERS
	.align		4
        /*0030*/ 	.byte	0x02, 0x4c
        /*0032*/ 	.byte	0x02
	.zero		1


	//----- nvinfo : EIATTR_MERCURY_ISA_VERSION
	.align		4
        /*0034*/ 	.byte	0x03, 0x5f
        /*0036*/ 	.short	0x0000


	//----- nvinfo : EIATTR_COOP_GROUP_MASK_REGIDS
	.align		4
        /*0038*/ 	.byte	0x04, 0x29
        /*003a*/ 	.short	(.L_838 - .L_837)


	//   ....[0]....
.L_837:
        /*003c*/ 	.word	0xffffffff


	//----- nvinfo : EIATTR_COOP_GROUP_INSTR_OFFSETS
	.align		4
.L_838:
        /*0040*/ 	.byte	0x04, 0x28
        /*0042*/ 	.short	(.L_840 - .L_839)


	//   ....[0]....
.L_839:
        /*0044*/ 	.word	0x00000080


	//----- nvinfo : EIATTR_EXIT_INSTR_OFFSETS
	.align		4
.L_840:
        /*0048*/ 	.byte	0x04, 0x1c
        /*004a*/ 	.short	(.L_842 - .L_841)


	//   ....[0]....
.L_841:
        /*004c*/ 	.word	0x00000300


	//   ....[1]....
        /*0050*/ 	.word	0x00005490


	//   ....[2]....
        /*0054*/ 	.word	0x00005db0


	//----- nvinfo : EIATTR_CTAIDZ_USED
	.align		4
.L_842:
        /*0058*/ 	.byte	0x01, 0x04
	.zero		2


	//----- nvinfo : EIATTR_MAX_THREADS
	.align		4
        /*005c*/ 	.byte	0x04, 0x05
        /*005e*/ 	.short	(.L_844 - .L_843)
.L_843:
        /*0060*/ 	.word	0x00000100
        /*0064*/ 	.word	0x00000001
        /*0068*/ 	.word	0x00000001


	//----- nvinfo : EIATTR_CRS_STACK_SIZE
	.align		4
.L_844:
        /*006c*/ 	.byte	0x04, 0x1e
        /*006e*/ 	.short	(.L_846 - .L_845)
.L_845:
        /*0070*/ 	.word	0x00000000
.L_846:


//--------------------- .nv.info._ZN7cutlass13device_kernelIN5flash19enable_sm80_to_sm89INS1_16FlashAttnBwdSm80INS1_25CollectiveMainloopBwdSm80ILi2ELi2EN4cute5tupleIJNS5_1CILi64EEENS7_ILi128EEENS7_ILi96EEEEEENS_10bfloat16_tEfNS_4arch4Sm80ELb0ELb0ELb0ELb1ELb1ELb0ELb0ELb0ELi2ELi2ELi4ELi2ELb0EEENS1_24CollectiveEpilogueBwdGQAISB_fSE_Li256ELb1ELb1EEENS1_19SingleTileSchedulerILb1ELb0ELb0ELi128EEEEEEEEEvNT_6ParamsE --------------------------
	.section	.nv.info._ZN7cutlass13device_kernelIN5flash19enable_sm80_to_sm89INS1_16FlashAttnBwdSm80INS1_25CollectiveMainloopBwdSm80ILi2ELi2EN4cute5tupleIJNS5_1CILi64EEENS7_ILi128EEENS7_ILi96EEEEEENS_10bfloat16_tEfNS_4arch4Sm80ELb0ELb0ELb0ELb1ELb1ELb0ELb0ELb0ELi2ELi2ELi4ELi2ELb0EEENS1_24CollectiveEpilogueBwdGQAISB_fSE_Li256ELb1ELb1EEENS1_19SingleTileSchedulerILb1ELb0ELb0ELi128EEEEEEEEEvNT_6ParamsE,"",@"SHT_CUDA_INFO"
	.sectionflags	@""
	.align	4


	//----- nvinfo : EIATTR_CUDA_API_VERSION
	.align		4
        /*0000*/ 	.byte	0x04, 0x37
        /*0002*/ 	.short	(.L_848 - .L_847)
.L_847:
        /*0004*/ 	.word	0x00000082


	//----- nvinfo : EIATTR_SW2861232_WAR
	.align		4
.L_848:
        /*0008*/ 	.byte	0x01, 0x35
	.zero		2


	//----- nvinfo : EIATTR_PARAM_CBANK
	.align		4
        /*000c*/ 	.byte	0x04, 0x0a
        /*000e*/ 	.short	(.L_850 - .L_849)
	.align		4
.L_849:
        /*0010*/ 	.word	index@(.nv.constant0._ZN7cutlass13device_kernelIN5flash19enable_sm80_to_sm89INS1_16FlashAttnBwdSm80INS1_25CollectiveMainloopBwdSm80ILi2ELi2EN4cute5tupleIJNS5_1CILi64EEENS7_ILi128EEENS7_ILi96EEEEEENS_10bfloat16_tEfNS_4arch4Sm80ELb0ELb0ELb0ELb1ELb1ELb0ELb0ELb0ELi2ELi2ELi4ELi2ELb0EEENS1_24CollectiveEpilogueBwdGQAISB_fSE_Li256ELb1ELb1EEENS1_19SingleTileSchedulerILb1ELb0ELb0ELi128EEEEEEEEEvNT_6ParamsE)
        /*0014*/ 	.short	0x0160
        /*0016*/ 	.short	0x0278


	//----- nvinfo : EIATTR_CBANK_PARAM_SIZE
	.align		4
.L_850:
        /*0018*/ 	.byte	0x03, 0x19
        /*001a*/ 	.short	0x0278


	//----- nvinfo : EIATTR_KPARAM_INFO
	.align		4
        /*001c*/ 	.byte	0x04, 0x17
        /*001e*/ 	.short	(.L_852 - .L_851)
.L_851:
        /*0020*/ 	.word	0x00000000
        /*0024*/ 	.short	0x0000
        /*0026*/ 	.short	0x0000
        /*0028*/ 	.byte	0x00, 0xf0, 0xe1, 0x09


	//----- nvinfo : EIATTR_MAXREG_COUNT
	.align		4
.L_852:
        /*002c*/ 	.byte	0x03, 0x1b
        /*002e*/ 	.short	0x00ff


	//----- nvinfo : EIATTR_NUM_BARRIERS
	.align		4
        /*0030*/ 	.byte	0x02, 0x4c
        /*0032*/ 	.byte	0x02
	.zero		1


	//----- nvinfo : EIATTR_MERCURY_ISA_VERSION
	.align		4
        /*0034*/ 	.byte	0x03, 0x5f
        /*0036*/ 	.short	0x0000


	//----- nvinfo : EIATTR_COOP_GROUP_MASK_REGIDS
	.align		4
        /*0038*/ 	.byte	0x04, 0x29
        /*003a*/ 	.short	(.L_854 - .L_853)


	//   ....[0]....
.L_853:
        /*003c*/ 	.word	0xffffffff


	//   ....[1]....
        /*0040*/ 	.word	0xffffffff


	//   ....[2]....
        /*0044*/ 	.word	0xffffffff


	//   ....[3]....
        /*0048*/ 	.word	0xffffffff


	//   ....[4]....
        /*004c*/ 	.word	0xffffffff


	//   ....[5]....
        /*0050*/ 	.word	0xffffffff


	//   ....[6]....
        /*0054*/ 	.word	0xffffffff


	//   ....[7]....
        /*0058*/ 	.word	0xffffffff


	//   ....[8]....
        /*005c*/ 	.word	0xffffffff


	//----- nvinfo : EIATTR_COOP_GROUP_INSTR_OFFSETS
	.align		4
.L_854:
        /*0060*/ 	.byte	0x04, 0x28
        /*0062*/ 	.short	(.L_856 - .L_855)


	//   ....[0]....
.L_855:
        /*0064*/ 	.word	0x00000080


	//   ....[1]....
        /*0068*/ 	.word	0x000057e0


	//   ....[2]....
        /*006c*/ 	.word	0x00005810


	//   ....[3]....
        /*0070*/ 	.word	0x00005c10


	//   ....[4]....
        /*0074*/ 	.word	0x00005c20


	//   ....[5]....
        /*0078*/ 	.word	0x00005db0


	//   ....[6]....
        /*007c*/ 	.word	0x00005e00


	//   ....[7]....
        /*0080*/ 	.word	0x000061b0


	//   ....[8]....
        /*0084*/ 	.word	0x000061c0


	//----- nvinfo : EIATTR_EXIT_INSTR_OFFSETS
	.align		4
.L_856:
        /*0088*/ 	.byte	0x04, 0x1c
        /*008a*/ 	.short	(.L_858 - .L_857)


	//   ....[0]....
.L_857:
        /*008c*/ 	.word	0x00000300


	//   ....[1]....
        /*0090*/ 	.word	0x00005490


	//   ....[2]....
        /*0094*/ 	.word	0x000061d0


	//   ....[3]....
        /*0098*/ 	.word	0x00006270


	//----- nvinfo : EIATTR_CTAIDZ_USED
	.align		4
.L_858:
        /*009c*/ 	.byte	0x01, 0x04
	.zero		2


	//----- nvinfo : EIATTR_MAX_THREADS
	.align		4
        /*00a0*/ 	.byte	0x04, 0x05
        /*00a2*/ 	.short	(.L_860 - .L_859)
.L_859:
        /*00a4*/ 	.word	0x00000100
        /*00a8*/ 	.word	0x00000001
        /*00ac*/ 	.word	0x00000001


	//----- nvinfo : EIATTR_CRS_STACK_SIZE
	.align		4
.L_860:
        /*00b0*/ 	.byte	0x04, 0x1e
        /*00b2*/ 	.short	(.L_862 - .L_861)
.L_861:
        /*00b4*/ 	.word	0x00000000
.L_862:


//--------------------- .nv.info._ZN7cutlass13device_kernelIN5flash19enable_sm80_to_sm89INS1_16FlashAttnBwdSm80INS1_25CollectiveMainloopBwdSm80ILi2ELi2EN4cute5tupleIJNS5_1CILi64EEENS7_ILi128EEENS7_ILi96EEEEEENS_10bfloat16_tEfNS_4arch4Sm80ELb0ELb1ELb0ELb0ELb0ELb0ELb0ELb0ELi2ELi2ELi4ELi2ELb0EEENS1_21CollectiveEpilogueBwdISB_SC_SE_Li256ELb0ELb0ELi2EEENS1_19SingleTileSchedulerILb0ELb0ELb0ELi128EEEEEEEEEvNT_6ParamsE --------------------------
	.section	.nv.info._ZN7cutlass13device_kernelIN5flash19enable_sm80_to_sm89INS1_16FlashAttnBwdSm80INS1_25CollectiveMainloopBwdSm80ILi2ELi2EN4cute5tupleIJNS5_1CILi64EEENS7_ILi128EEENS7_ILi96EEEEEENS_10bfloat16_tEfNS_4arch4Sm80ELb0ELb1ELb0ELb0ELb0ELb0ELb0ELb0ELi2ELi2ELi4ELi2ELb0EEENS1_21CollectiveEpilogueBwdISB_SC_SE_Li256ELb0ELb0ELi2EEENS1_19SingleTileSchedulerILb0ELb0ELb0ELi128EEEEEEEEEvNT_6ParamsE,"",@"SHT_CUDA_INFO"
	.sectionflags	@""
	.align	4


	//----- nvinfo : EIATTR_CUDA_API_VERSION
	.align		4
        /*0000*/ 	.byte	0x04, 0x37
        /*0002*/ 	.short	(.L_864 - .L_863)
.L_863:
        /*0004*/ 	.word	0x00000082


	//----- nvinfo : EIATTR_SW2861232_WAR
	.align		4
.L_864:
        /*0008*/ 	.byte	0x01, 0x35
	.zero		2


	//----- nvinfo : EIATTR_PARAM_CBANK
	.align		4
        /*000c*/ 	.byte	0x04, 0x0a
        /*000e*/ 	.short	(.L_866 - .L_865)
	.align		4
.L_865:
        /*0010*/ 	.word	index@(.nv.constant0._ZN7cutlass13device_kernelIN5flash19enable_sm80_to_sm89INS1_16FlashAttnBwdSm80INS1_25CollectiveMainloopBwdSm80ILi2ELi2EN4cute5tupleIJNS5_1CILi64EEENS7_ILi128EEENS7_ILi96EEEEEENS_10bfloat16_tEfNS_4arch4Sm80ELb0ELb1ELb0ELb0ELb0ELb0ELb0ELb0ELi2ELi2ELi4ELi2ELb0EEENS1_21CollectiveEpilogueBwdISB_SC_SE_Li256ELb0ELb0ELi2EEENS1_19SingleTileSchedulerILb0ELb0ELb0ELi128EEEEEEEEEvNT_6ParamsE)
        /*0014*/ 	.short	0x0160
        /*0016*/ 	.short	0x0270


	//----- nvinfo : EIATTR_CBANK_PARAM_SIZE
	.align		4
.L_866:
        /*0018*/ 	.byte	0x03, 0x19
        /*001a*/ 	.short	0x0270


	//----- nvinfo : EIATTR_KPARAM_INFO
	.align		4
        /*001c*/ 	.byte	0x04, 0x17
        /*001e*/ 	.short	(.L_868 - .L_867)
.L_867:
        /*0020*/ 	.word	0x00000000
        /*0024*/ 	.short	0x0000
        /*0026*/ 	.short	0x0000
        /*0028*/ 	.byte	0x00, 0xf0, 0xc1, 0x09


	//----- nvinfo : EIATTR_MAXREG_COUNT
	.align		4
.L_868:
        /*002c*/ 	.byte	0x03, 0x1b
        /*002e*/ 	.short	0x00ff


	//----- nvinfo : EIATTR_NUM_BARRIERS
	.align		4
        /*0030*/ 	.byte	0x02, 0x4c
        /*0032*/ 	.byte	0x02
	.zero		1


	//----- nvinfo : EIATTR_MERCURY_ISA_VERSION
	.align		4
        /*0034*/ 	.byte	0x03, 0x5f
        /*0036*/ 	.short	0x0000


	//----- nvinfo : EIATTR_EXIT_INSTR_OFFSETS
	.align		4
        /*0038*/ 	.byte	0x04, 0x1c
        /*003a*/ 	.short	(.L_870 - .L_869)


	//   ....[0]....
.L_869:
        /*003c*/ 	.word	0x00000030


	//   ....[1]....
        /*0040*/ 	.word	0x00006ee0


	//   ....[2]....
        /*0044*/ 	.word	0x00006ff0


	//   ....[3]....
        /*0048*/ 	.word	0x00007010


	//   ....[4]....
        /*004c*/ 	.word	0x00007580


	//   ....[5]....
        /*0050*/ 	.word	0x00007670


	//   ....[6]....
        /*0054*/ 	.word	0x00007690


	//----- nvinfo : EIATTR_CTAIDZ_USED
	.align		4
.L_870:
        /*0058*/ 	.byte	0x01, 0x04
	.zero		2


	//----- nvinfo : EIATTR_MAX_THREADS
	.align		4
        /*005c*/ 	.byte	0x04, 0x05
        /*005e*/ 	.short	(.L_872 - .L_871)
.L_871:
        /*0060*/ 	.word	0x00000100
        /*0064*/ 	.word	0x00000001
        /*0068*/ 	.word	0x00000001


	//----- nvinfo : EIATTR_CRS_STACK_SIZE
	.align		4
.L_872:
        /*006c*/ 	.byte	0x04, 0x1e
        /*006e*/ 	.short	(.L_874 - .L_873)
.L_873:
        /*0070*/ 	.word	0x00000000
.L_874:


//--------------------- .nv.info._ZN7cutlass13device_kernelIN5flash19enable_sm80_to_sm89INS1_16FlashAttnBwdSm80INS1_25CollectiveMainloopBwdSm80ILi2ELi2EN4cute5tupleIJNS5_1CILi64EEENS7_ILi128EEENS7_ILi96EEEEEENS_10bfloat16_tEfNS_4arch4Sm80ELb0ELb1ELb0ELb0ELb1ELb0ELb0ELb0ELi2ELi2ELi4ELi2ELb0EEENS1_21CollectiveEpilogueBwdISB_SC_SE_Li256ELb0ELb0ELi2EEENS1_19SingleTileSchedulerILb0ELb0ELb0ELi128EEEEEEEEEvNT_6ParamsE --------------------------
	.section	.nv.info._ZN7cutlass13device_kernelIN5flash19enable_sm80_to_sm89INS1_16FlashAttnBwdSm80INS1_25CollectiveMainloopBwdSm80ILi2ELi2EN4cute5tupleIJNS5_1CILi64EEENS7_ILi128EEENS7_ILi96EEEEEENS_10bfloat16_tEfNS_4arch4Sm80ELb0ELb1ELb0ELb0ELb1ELb0ELb0ELb0ELi2ELi2ELi4ELi2ELb0EEENS1_21CollectiveEpilogueBwdISB_SC_SE_Li256ELb0ELb0ELi2EEENS1_19SingleTileSchedulerILb0ELb0ELb0ELi128EEEEEEEEEvNT_6ParamsE,"",@"SHT_CUDA_INFO"
	.sectionflags	@""
	.align	4


	//----- nvinfo : EIATTR_CUDA_API_VERSION
	.align		4
        /*0000*/ 	.byte	0x04, 0x37
        /*0002*/ 	.short	(.L_876 - .L_875)
.L_875:
        /*0004*/ 	.word	0x00000082


	//----- nvinfo : EIATTR_SW2861232_WAR
	.align		4
.L_876:
        /*0008*/ 	.byte	0x01, 0x35
	.zero		2


	//----- nvinfo : EIATTR_PARAM_CBANK
	.align		4
        /*000c*/ 	.byte	0x04, 0x0a
        /*000e*/ 	.short	(.L_878 - .L_877)
	.align		4
.L_877:
        /*0010*/ 	.word	index@(.nv.constant0._ZN7cutlass13device_kernelIN5flash19enable_sm80_to_sm89INS1_16FlashAttnBwdSm80INS1_25CollectiveMainloopBwdSm80ILi2ELi2EN4cute5tupleIJNS5_1CILi64EEENS7_ILi128EEENS7_ILi96EEEEEENS_10bfloat16_tEfNS_4arch4Sm80ELb0ELb1ELb0ELb0ELb1ELb0ELb0ELb0ELi2ELi2ELi4ELi2ELb0EEENS1_21CollectiveEpilogueBwdISB_SC_SE_Li256ELb0ELb0ELi2EEENS1_19SingleTileSchedulerILb0ELb0ELb0ELi128EEEEEEEEEvNT_6ParamsE)
        /*0014*/ 	.short	0x0160
        /*0016*/ 	.short	0x0270


	//----- nvinfo : EIATTR_CBANK_PARAM_SIZE
	.align		4
.L_878:
        /*0018*/ 	.byte	0x03, 0x19
        /*001a*/ 	.short	0x0270


	//----- nvinfo : EIATTR_KPARAM_INFO
	.align		4
        /*001c*/ 	.byte	0x04, 0x17
        /*001e*/ 	.short	(.L_880 - .L_879)
.L_879:
        /*0020*/ 	.word	0x00000000
        /*0024*/ 	.short	0x0000
        /*0026*/ 	.short	0x0000
        /*0028*/ 	.byte	0x00, 0xf0, 0xc1, 0x09


	//----- nvinfo : EIATTR_MAXREG_COUNT
	.align		4
.L_880:
        /*002c*/ 	.byte	0x03, 0x1b
        /*002e*/ 	.short	0x00ff


	//----- nvinfo : EIATTR_NUM_BARRIERS
	.align		4
        /*0030*/ 	.byte	0x02, 0x4c
        /*0032*/ 	.byte	0x02
	.zero		1


	//----- nvinfo : EIATTR_MERCURY_ISA_VERSION
	.align		4
        /*0034*/ 	.byte	0x03, 0x5f
        /*0036*/ 	.short	0x0000


	//----- nvinfo : EIATTR_EXIT_INSTR_OFFSETS
	.align		4
        /*0038*/ 	.byte	0x04, 0x1c
        /*003a*/ 	.short	(.L_882 - .L_881)


	//   ....[0]....
.L_881:
        /*003c*/ 	.word	0x00000030


	//   ....[1]....
        /*0040*/ 	.word	0x00006ee0


	//   ....[2]....
        /*0044*/ 	.word	0x00006ff0


	//   ....[3]....
        /*0048*/ 	.word	0x00007010


	//   ....[4]....
        /*004c*/ 	.word	0x00007580


	//   ....[5]....
        /*0050*/ 	.word	0x00007670


	//   ....[6]....
        /*0054*/ 	.word	0x00007690


	//----- nvinfo : EIATTR_CTAIDZ_USED
	.align		4
.L_882:
        /*0058*/ 	.byte	0x01, 0x04
	.zero		2


	//----- nvinfo : EIATTR_MAX_THREADS
	.align		4
        /*005c*/ 	.byte	0x04, 0x05
        /*005e*/ 	.short	(.L_884 - .L_883)
.L_883:
        /*0060*/ 	.word	0x00000100
        /*0064*/ 	.word	0x00000001
        /*0068*/ 	.word	0x00000001


	//----- nvinfo : EIATTR_CRS_STACK_SIZE
	.align		4
.L_884:
        /*006c*/ 	.byte	0x04, 0x1e
        /*006e*/ 	.short	(.L_886 - .L_885)
.L_885:
        /*0070*/ 	.word	0x00000000
.L_886:


//--------------------- .nv.info._ZN7cutlass13device_kernelIN5flash19enable_sm80_to_sm89INS1_16FlashAttnBwdSm80INS1_25CollectiveMainloopBwdSm80ILi2ELi2EN4cute5tupleIJNS5_1CILi64EEENS7_ILi128EEENS7_ILi96EEEEEENS_10bfloat16_tEfNS_4arch4Sm80ELb0ELb1ELb0ELb0ELb0ELb0ELb0ELb0ELi2ELi2ELi4ELi2ELb0EEENS1_24CollectiveEpilogueBwdGQAISB_fSE_Li256ELb0ELb0EEENS1_19SingleTileSchedulerILb0ELb0ELb0ELi128EEEEEEEEEvNT_6ParamsE --------------------------
	.section	.nv.info._ZN7cutlass13device_kernelIN5flash19enable_sm80_to_sm89INS1_16FlashAttnBwdSm80INS1_25CollectiveMainloopBwdSm80ILi2ELi2EN4cute5tupleIJNS5_1CILi64EEENS7_ILi128EEENS7_ILi96EEEEEENS_10bfloat16_tEfNS_4arch4Sm80ELb0ELb1ELb0ELb0ELb0ELb0ELb0ELb0ELi2ELi2ELi4ELi2ELb0EEENS1_24CollectiveEpilogueBwdGQAISB_fSE_Li256ELb0ELb0EEENS1_19SingleTileSchedulerILb0ELb0ELb0ELi128EEEEEEEEEvNT_6ParamsE,"",@"SHT_CUDA_INFO"
	.sectionflags	@""
	.align	4


	//----- nvinfo : EIATTR_CUDA_API_VERSION
	.align		4
        /*0000*/ 	.byte	0x04, 0x37
        /*0002*/ 	.short	(.L_888 - .L_887)
.L_887:
        /*0004*/ 	.word	0x00000082


	//----- nvinfo : EIATTR_SW2861232_WAR
	.align		4
.L_888:
        /*0008*/ 	.byte	0x01, 0x35
	.zero		2


	//----- nvinfo : EIATTR_PARAM_CBANK
	.align		4
        /*000c*/ 	.byte	0x04, 0x0a
        /*000e*/ 	.short	(.L_890 - .L_889)
	.align		4
.L_889:
        /*0010*/ 	.word	index@(.nv.constant0._ZN7cutlass13device_kernelIN5flash19enable_sm80_to_sm89INS1_16FlashAttnBwdSm80INS1_25CollectiveMainloopBwdSm80ILi2ELi2EN4cute5tupleIJNS5_1CILi64EEENS7_ILi128EEENS7_ILi96EEEEEENS_10bfloat16_tEfNS_4arch4Sm80ELb0ELb1ELb0ELb0ELb0ELb0ELb0ELb0ELi2ELi2ELi4ELi2ELb0EEENS1_24CollectiveEpilogueBwdGQAISB_fSE_Li256ELb0ELb0EEENS1_19SingleTileSchedulerILb0ELb0ELb0ELi128EEEEEEEEEvNT_6ParamsE)
        /*0014*/ 	.short	0x0160
        /*0016*/ 	.short	0x0278


	//----- nvinfo : EIATTR_CBANK_PARAM_SIZE
	.align		4
.L_890:
        /*0018*/ 	.byte	0x03, 0x19
        /*001a*/ 	.short	0x0278


	//----- nvinfo : EIATTR_KPARAM_INFO
	.align		4
        /*001c*/ 	.byte	0x04, 0x17
        /*001e*/ 	.short	(.L_892 - .L_891)
.L_891:
        /*0020*/ 	.word	0x00000000
        /*0024*/ 	.short	0x0000
        /*0026*/ 	.short	0x0000
        /*0028*/ 	.byte	0x00, 0xf0, 0xe1, 0x09


	//----- nvinfo : EIATTR_MAXREG_COUNT
	.align		4
.L_892:
        /*002c*/ 	.byte	0x03, 0x1b
        /*002e*/ 	.short	0x00ff


	//----- nvinfo : EIATTR_NUM_BARRIERS
	.align		4
        /*0030*/ 	.byte	0x02, 0x4c
        /*0032*/ 	.byte	0x02
	.zero		1


	//----- nvinfo : EIATTR_MERCURY_ISA_VERSION
	.align		4
        /*0034*/ 	.byte	0x03, 0x5f
        /*0036*/ 	.short	0x0000


	//----- nvinfo : EIATTR_EXIT_INSTR_OFFSETS
	.align		4
        /*0038*/ 	.byte	0x04, 0x1c
        /*003a*/ 	.short	(.L_894 - .L_893)


	//   ....[0]....
.L_893:
        /*003c*/ 	.word	0x00000030


	//   ....[1]....
        /*0040*/ 	.word	0x00006110


	//   ....[2]....
        /*0044*/ 	.word	0x00006940


	//----- nvinfo : EIATTR_CTAIDZ_USED
	.align		4
.L_894:
        /*0048*/ 	.byte	0x01, 0x04
	.zero		2


	//----- nvinfo : EIATTR_MAX_THREADS
	.align		4
        /*004c*/ 	.byte	0x04, 0x05
        /*004e*/ 	.short	(.L_896 - .L_895)
.L_895:
        /*0050*/ 	.word	0x00000100
        /*0054*/ 	.word	0x00000001
        /*0058*/ 	.word	0x00000001


	//----- nvinfo : EIATTR_CRS_STACK_SIZE
	.align		4
.L_896:
        /*005c*/ 	.byte	0x04, 0x1e
        /*005e*/ 	.short	(.L_898 - .L_897)
.L_897:
        /*0060*/ 	.word	0x00000000
.L_898:


//--------------------- .nv.info._ZN7cutlass13device_kernelIN5flash19enable_sm80_to_sm89INS1_16FlashAttnBwdSm80INS1_25CollectiveMainloopBwdSm80ILi2ELi2EN4cute5tupleIJNS5_1CILi64EEENS7_ILi128EEENS7_ILi96EEEEEENS_10bfloat16_tEfNS_4arch4Sm80ELb0ELb1ELb0ELb0ELb1ELb0ELb0ELb0ELi2ELi2ELi4ELi2ELb0EEENS1_24CollectiveEpilogueBwdGQAISB_fSE_Li256ELb0ELb1EEENS1_19SingleTileSchedulerILb0ELb0ELb0ELi128EEEEEEEEEvNT_6ParamsE --------------------------
	.section	.nv.info._ZN7cutlass13device_kernelIN5flash19enable_sm80_to_sm89INS1_16FlashAttnBwdSm80INS1_25CollectiveMainloopBwdSm80ILi2ELi2EN4cute5tupleIJNS5_1CILi64EEENS7_ILi128EEENS7_ILi96EEEEEENS_10bfloat16_tEfNS_4arch4Sm80ELb0ELb1ELb0ELb0ELb1ELb0ELb0ELb0ELi2ELi2ELi4ELi2ELb0EEENS1_24CollectiveEpilogueBwdGQAISB_fSE_Li256ELb0ELb1EEENS1_19SingleTileSchedulerILb0ELb0ELb0ELi128EEEEEEEEEvNT_6ParamsE,"",@"SHT_CUDA_INFO"
	.sectionflags	@""
	.align	4


	//----- nvinfo : EIATTR_CUDA_API_VERSION
	.align		4
        /*0000*/ 	.byte	0x04, 0x37
        /*0002*/ 	.short	(.L_900 - .L_899)
.L_899:
        /*0004*/ 	.word	0x00000082


	//----- nvinfo : EIATTR_SW2861232_WAR
	.align		4
.L_900:
        /*0008*/ 	.byte	0x01, 0x35
	.zero		2


	//----- nvinfo : EIATTR_PARAM_CBANK
	.align		4
        /*000c*/ 	.byte	0x04, 0x0a
        /*000e*/ 	.short	(.L_902 - .L_901)
	.align		4
.L_901:
        /*0010*/ 	.word	index@(.nv.constant0._ZN7cutlass13device_kernelIN5flash19enable_sm80_to_sm89INS1_16FlashAttnBwdSm80INS1_25CollectiveMainloopBwdSm80ILi2ELi2EN4cute5tupleIJNS5_1CILi64EEENS7_ILi128EEENS7_ILi96EEEEEENS_10bfloat16_tEfNS_4arch4Sm80ELb0ELb1ELb0ELb0ELb1ELb0ELb0ELb0ELi2ELi2ELi4ELi2ELb0EEENS1_24CollectiveEpilogueBwdGQAISB_fSE_Li256ELb0ELb1EEENS1_19SingleTileSchedulerILb0ELb0ELb0ELi128EEEEEEEEEvNT_6ParamsE)
        /*0014*/ 	.short	0x0160
        /*0016*/ 	.short	0x0278


	//----- nvinfo : EIATTR_CBANK_PARAM_SIZE
	.align		4
.L_902:
        /*0018*/ 	.byte	0x03, 0x19
        /*001a*/ 	.short	0x0278


	//----- nvinfo : EIATTR_KPARAM_INFO
	.align		4
        /*001c*/ 	.byte	0x04, 0x17
        /*001e*/ 	.short	(.L_904 - .L_903)
.L_903:
        /*0020*/ 	.word	0x00000000
        /*0024*/ 	.short	0x0000
        /*0026*/ 	.short	0x0000
        /*0028*/ 	.byte	0x00, 0xf0, 0xe1, 0x09


	//----- nvinfo : EIATTR_MAXREG_COUNT
	.align		4
.L_904:
        /*002c*/ 	.byte	0x03, 0x1b
        /*002e*/ 	.short	0x00ff


	//----- nvinfo : EIATTR_NUM_BARRIERS
	.align		4
        /*0030*/ 	.byte	0x02, 0x4c
        /*0032*/ 	.byte	0x02
	.zero		1


	//----- nvinfo : EIATTR_MERCURY_ISA_VERSION
	.align		4
        /*0034*/ 	.byte	0x03, 0x5f
        /*0036*/ 	.short	0x0000


	//----- nvinfo : EIATTR_COOP_GROUP_MASK_REGIDS
	.align		4
        /*0038*/ 	.byte	0x04, 0x29
        /*003a*/ 	.short	(.L_906 - .L_905)


	//   ....[0]....
.L_905:
        /*003c*/ 	.word	0xffffffff


	//   ....[1]....
        /*0040*/ 	.word	0xffffffff


	//   ....[2]....
        /*0044*/ 	.word	0xffffffff


	//   ....[3]....
        /*0048*/ 	.word	0xffffffff


	//   ....[4]....
        /*004c*/ 	.word	0xffffffff


	//   ....[5]....
        /*0050*/ 	.word	0xffffffff


	//   ....[6]....
        /*0054*/ 	.word	0xffffffff


	//   ....[7]....
        /*0058*/ 	.word	0xffffffff


	//----- nvinfo : EIATTR_COOP_GROUP_INSTR_OFFSETS
	.align		4
.L_906:
        /*005c*/ 	.byte	0x04, 0x28
        /*005e*/ 	.short	(.L_908 - .L_907)


	//   ....[0]....
.L_907:
        /*0060*/ 	.word	0x00006390


	//   ....[1]....
        /*0064*/ 	.word	0x000063c0


	//   ....[2]....
        /*0068*/ 	.word	0x000067c0


	//   ....[3]....
        /*006c*/ 	.word	0x000067d0


	//   ....[4]....
        /*0070*/ 	.word	0x00006960


	//   ....[5]....
        /*0074*/ 	.word	0x000069b0


	//   ....[6]....
        /*0078*/ 	.word	0x00006d60


	//   ....[7]....
        /*007c*/ 	.word	0x00006d70


	//----- nvinfo : EIATTR_EXIT_INSTR_OFFSETS
	.align		4
.L_908:
        /*0080*/ 	.byte	0x04, 0x1c
        /*0082*/ 	.short	(.L_910 - .L_909)


	//   ....[0]....
.L_909:
        /*0084*/ 	.word	0x00000030


	//   ....[1]....
        /*0088*/ 	.word	0x00006130


	//   ....[2]....
        /*008c*/ 	.word	0x00006d80


	//   ....[3]....
        /*0090*/ 	.word	0x00006e20


	//----- nvinfo : EIATTR_CTAIDZ_USED
	.align		4
.L_910:
        /*0094*/ 	.byte	0x01, 0x04
	.zero		2


	//----- nvinfo : EIATTR_MAX_THREADS
	.align		4
        /*0098*/ 	.byte	0x04, 0x05
        /*009a*/ 	.short	(.L_912 - .L_911)
.L_911:
        /*009c*/ 	.word	0x00000100
        /*00a0*/ 	.word	0x00000001
        /*00a4*/ 	.word	0x00000001


	//----- nvinfo : EIATTR_CRS_STACK_SIZE
	.align		4
.L_912:
        /*00a8*/ 	.byte	0x04, 0x1e
        /*00aa*/ 	.short	(.L_914 - .L_913)
.L_913:
        /*00ac*/ 	.word	0x00000000
.L_914:


//--------------------- .nv.info._ZN7cutlass13device_kernelIN5flash19enable_sm80_to_sm89INS1_16FlashAttnBwdSm80INS1_25CollectiveMainloopBwdSm80ILi2ELi2EN4cute5tupleIJNS5_1CILi64EEENS7_ILi128EEENS7_ILi96EEEEEENS_10bfloat16_tEfNS_4arch4Sm80ELb0ELb1ELb0ELb1ELb0ELb0ELb0ELb0ELi2ELi2ELi4ELi2ELb0EEENS1_21CollectiveEpilogueBwdISB_SC_SE_Li256ELb1ELb0ELi2EEENS1_19SingleTileSchedulerILb1ELb0ELb0ELi128EEEEEEEEEvNT_6ParamsE --------------------------
	.section	.nv.info._ZN7cutlass13device_kernelIN5flash19enable_sm80_to_sm89INS1_16FlashAttnBwdSm80INS1_25CollectiveMainloopBwdSm80ILi2ELi2EN4cute5tupleIJNS5_1CILi64EEENS7_ILi128EEENS7_ILi96EEEEEENS_10bfloat16_tEfNS_4arch4Sm80ELb0ELb1ELb0ELb1ELb0ELb0ELb0ELb0ELi2ELi2ELi4ELi2ELb0EEENS1_21CollectiveEpilogueBwdISB_SC_SE_Li256ELb1ELb0ELi2EEENS1_19SingleTileSchedulerILb1ELb0ELb0ELi128EEEEEEEEEvNT_6ParamsE,"",@"SHT_CUDA_INFO"
	.sectionflags	@""
	.align	4


	//----- nvinfo : EIATTR_CUDA_API_VERSION
	.align		4
        /*0000*/ 	.byte	0x04, 0x37
        /*0002*/ 	.short	(.L_916 - .L_915)
.L_915:
        /*0004*/ 	.word	0x00000082


	//----- nvinfo : EIATTR_SW2861232_WAR
	.align		4
.L_916:
        /*0008*/ 	.byte	0x01, 0x35
	.zero		2


	//----- nvinfo : EIATTR_PARAM_CBANK
	.align		4
        /*000c*/ 	.byte	0x04, 0x0a
        /*000e*/ 	.short	(.L_918 - .L_917)
	.align		4
.L_917:
        /*0010*/ 	.word	index@(.nv.constant0._ZN7cutlass13device_kernelIN5flash19enable_sm80_to_sm89INS1_16FlashAttnBwdSm80INS1_25CollectiveMainloopBwdSm80ILi2ELi2EN4cute5tupleIJNS5_1CILi64EEENS7_ILi128EEENS7_ILi96EEEEEENS_10bfloat16_tEfNS_4arch4Sm80ELb0ELb1ELb0ELb1ELb0ELb0ELb0ELb0ELi2ELi2ELi4ELi2ELb0EEENS1_21CollectiveEpilogueBwdISB_SC_SE_Li256ELb1ELb0ELi2EEENS1_19SingleTileSchedulerILb1ELb0ELb0ELi128EEEEEEEEEvNT_6ParamsE)
        /*0014*/ 	.short	0x0160
        /*0016*/ 	.short	0x0270


	//----- nvinfo : EIATTR_CBANK_PARAM_SIZE
	.align		4
.L_918:
        /*0018*/ 	.byte	0x03, 0x19
        /*001a*/ 	.short	0x0270


	//----- nvinfo : EIATTR_KPARAM_INFO
	.align		4
        /*001c*/ 	.byte	0x04, 0x17
        /*001e*/ 	.short	(.L_920 - .L_919)
.L_919:
        /*0020*/ 	.word	0x00000000
        /*0024*/ 	.short	0x0000
        /*0026*/ 	.short	0x0000
        /*0028*/ 	.byte	0x00, 0xf0, 0xc1, 0x09


	//----- nvinfo : EIATTR_MAXREG_COUNT
	.align		4
.L_920:
        /*002c*/ 	.byte	0x03, 0x1b
        /*002e*/ 	.short	0x00ff


	//----- nvinfo : EIATTR_NUM_BARRIERS
	.align		4
        /*0030*/ 	.byte	0x02, 0x4c
        /*0032*/ 	.byte	0x02
	.zero		1


	//----- nvinfo : EIATTR_ANNOTATIONS
	.align		4
        /*0034*/ 	.byte	0x04, 0x55
        /*0036*/ 	.short	(.L_922 - .L_921)


	//   ....[0]....
.L_921:
        /*0038*/ 	.word	0x00000001
        /*003c*/ 	.byte	0xe0, 0x01, 0x00, 0x00, 0x01, 0x00, 0x00, 0x00, 0x10, 0x03, 0x00, 0x00, 0x01, 0x00, 0x00, 0x00
        /*004c*/ 	.byte	0x20, 0x03, 0x00, 0x00, 0x01, 0x00, 0x00, 0x00, 0xc0, 0x16, 0x00, 0x00, 0x01, 0x00, 0x00, 0x00
        /*005c*/ 	.byte	0x90, 0x18, 0x00, 0x00, 0x01, 0x00, 0x00, 0x00, 0xa0, 0x35, 0x00, 0x00, 0x01, 0x00, 0x00, 0x00
        /*006c*/ 	.byte	0xd0, 0x35, 0x00, 0x00, 0x01, 0x00, 0x00, 0x00, 0x40, 0x64, 0x00, 0x00, 0x01, 0x00, 0x00, 0x00
        /*007c*/ 	.byte	0xd0, 0x75, 0x00, 0x00


	//----- nvinfo : EIATTR_MERCURY_ISA_VERSION
	.align		4
.L_922:
        /*0080*/ 	.byte	0x03, 0x5f
        /*0082*/ 	.short	0x0000


	//----- nvinfo : EIATTR_COOP_GROUP_MASK_REGIDS
	.align		4
        /*0084*/ 	.byte	0x04, 0x29
        /*0086*/ 	.short	(.L_924 - .L_923)


	//   ....[0]....
.L_923:
        /*0088*/ 	.word	0xffffffff


	//----- nvinfo : EIATTR_COOP_GROUP_INSTR_OFFSETS
	.align		4
.L_924:
        /*008c*/ 	.byte	0x04, 0x28
        /*008e*/ 	.short	(.L_926 - .L_925)


	//   ....[0]....
.L_925:
        /*0090*/ 	.word	0x000000a0


	//----- nvinfo : EIATTR_EXIT_INSTR_OFFSETS
	.align		4
.L_926:
        /*0094*/ 	.byte	0x04, 0x1c
        /*0096*/ 	.short	(.L_928 - .L_927)


	//   ....[0]....
.L_927:
        /*0098*/ 	.word	0x00000340


	//   ....[1]....
        /*009c*/ 	.word	0x000074a0


	//   ....[2]....
        /*00a0*/ 	.word	0x000075a0


	//   ....[3]....
        /*00a4*/ 	.word	0x000075c0


	//   ....[4]....
        /*00a8*/ 	.word	0x00007c90


	//   ....[5]....
        /*00ac*/ 	.word	0x00007d80


	//   ....[6]....
        /*00b0*/ 	.word	0x00007da0


	//----- nvinfo : EIATTR_CTAIDZ_USED
	.align		4
.L_928:
        /*00b4*/ 	.byte	0x01, 0x04
	.zero		2


	//----- nvinfo : EIATTR_MAX_THREADS
	.align		4
        /*00b8*/ 	.byte	0x04, 0x05
        /*00ba*/ 	.short	(.L_930 - .L_929)
.L_929:
        /*00bc*/ 	.word	0x00000100
        /*00c0*/ 	.word	0x00000001
        /*00c4*/ 	.word	0x00000001


	//----- nvinfo : EIATTR_CRS_STACK_SIZE
	.align		4
.L_930:
        /*00c8*/ 	.byte	0x04, 0x1e
        /*00ca*/ 	.short	(.L_932 - .L_931)
.L_931:
        /*00cc*/ 	.word	0x00000000
.L_932:


//--------------------- .nv.info._ZN7cutlass13device_kernelIN5flash19enable_sm80_to_sm89INS1_16FlashAttnBwdSm80INS1_25CollectiveMainloopBwdSm80ILi2ELi2EN4cute5tupleIJNS5_1CILi64EEENS7_ILi128EEENS7_ILi96EEEEEENS_10bfloat16_tEfNS_4arch4Sm80ELb0ELb1ELb0ELb1ELb1ELb0ELb0ELb0ELi2ELi2ELi4ELi2ELb0EEENS1_21CollectiveEpilogueBwdISB_SC_SE_Li256ELb1ELb0ELi2EEENS1_19SingleTileSchedulerILb1ELb0ELb0ELi128EEEEEEEEEvNT_6ParamsE --------------------------
	.section	.nv.info._ZN7cutlass13device_kernelIN5flash19enable_sm80_to_sm89INS1_16FlashAttnBwdSm80INS1_25CollectiveMainloopBwdSm80ILi2ELi2EN4cute5tupleIJNS5_1CILi64EEENS7_ILi128EEENS7_ILi96EEEEEENS_10bfloat16_tEfNS_4arch4Sm80ELb0ELb1ELb0ELb1ELb1ELb0ELb0ELb0ELi2ELi2ELi4ELi2ELb0EEENS1_21CollectiveEpilogueBwdISB_SC_SE_Li256ELb1ELb0ELi2EEENS1_19SingleTileSchedulerILb1ELb0ELb0ELi128EEEEEEEEEvNT_6ParamsE,"",@"SHT_CUDA_INFO"
	.sectionflags	@""
	.align	4


	//----- nvinfo : EIATTR_CUDA_API_VERSION
	.align		4
        /*0000*/ 	.byte	0x04, 0x37
        /*0002*/ 	.short	(.L_934 - .L_933)
.L_933:
        /*0004*/ 	.word	0x00000082


	//----- nvinfo : EIATTR_SW2861232_WAR
	.align		4
.L_934:
        /*0008*/ 	.byte	0x01, 0x35
	.zero		2


	//----- nvinfo : EIATTR_PARAM_CBANK
	.align		4
        /*000c*/ 	.byte	0x04, 0x0a
        /*000e*/ 	.short	(.L_936 - .L_935)
	.align		4
.L_935:
        /*0010*/ 	.word	index@(.nv.constant0._ZN7cutlass13device_kernelIN5flash19enable_sm80_to_sm89INS1_16FlashAttnBwdSm80INS1_25CollectiveMainloopBwdSm80ILi2ELi2EN4cute5tupleIJNS5_1CILi64EEENS7_ILi128EEENS7_ILi96EEEEEENS_10bfloat16_tEfNS_4arch4Sm80ELb0ELb1ELb0ELb1ELb1ELb0ELb0ELb0ELi2ELi2ELi4ELi2ELb0EEENS1_21CollectiveEpilogueBwdISB_SC_SE_Li256ELb1ELb0ELi2EEENS1_19SingleTileSchedulerILb1ELb0ELb0ELi128EEEEEEEEEvNT_6ParamsE)
        /*0014*/ 	.short	0x0160
        /*0016*/ 	.short	0x0270


	//----- nvinfo : EIATTR_CBANK_PARAM_SIZE
	.align		4
.L_936:
        /*0018*/ 	.byte	0x03, 0x19
        /*001a*/ 	.short	0x0270


	//----- nvinfo : EIATTR_KPARAM_INFO
	.align		4
        /*001c*/ 	.byte	0x04, 0x17
        /*001e*/ 	.short	(.L_938 - .L_937)
.L_937:
        /*0020*/ 	.word	0x00000000
        /*0024*/ 	.short	0x0000
        /*0026*/ 	.short	0x0000
        /*0028*/ 	.byte	0x00, 0xf0, 0xc1, 0x09


	//----- nvinfo : EIATTR_MAXREG_COUNT
	.align		4
.L_938:
        /*002c*/ 	.byte	0x03, 0x1b
        /*002e*/ 	.short	0x00ff


	//----- nvinfo : EIATTR_NUM_BARRIERS
	.align		4
        /*0030*/ 	.byte	0x02, 0x4c
        /*0032*/ 	.byte	0x02
	.zero		1


	//----- nvinfo : EIATTR_ANNOTATIONS
	.align		4
        /*0034*/ 	.byte	0x04, 0x55
        /*0036*/ 	.short	(.L_940 - .L_939)


	//   ....[0]....
.L_939:
        /*0038*/ 	.word	0x00000001
        /*003c*/ 	.byte	0xe0, 0x01, 0x00, 0x00, 0x01, 0x00, 0x00, 0x00, 0x10, 0x03, 0x00, 0x00, 0x01, 0x00, 0x00, 0x00
        /*004c*/ 	.byte	0x20, 0x03, 0x00, 0x00, 0x01, 0x00, 0x00, 0x00, 0xc0, 0x16, 0x00, 0x00, 0x01, 0x00, 0x00, 0x00
        /*005c*/ 	.byte	0x90, 0x18, 0x00, 0x00, 0x01, 0x00, 0x00, 0x00, 0xa0, 0x35, 0x00, 0x00, 0x01, 0x00, 0x00, 0x00
        /*006c*/ 	.byte	0xd0, 0x35, 0x00, 0x00, 0x01, 0x00, 0x00, 0x00, 0x40, 0x64, 0x00, 0x00, 0x01, 0x00, 0x00, 0x00
        /*007c*/ 	.byte	0xd0, 0x75, 0x00, 0x00


	//----- nvinfo : EIATTR_MERCURY_ISA_VERSION
	.align		4
.L_940:
        /*0080*/ 	.byte	0x03, 0x5f
        /*0082*/ 	.short	0x0000


	//----- nvinfo : EIATTR_COOP_GROUP_MASK_REGIDS
	.align		4
        /*0084*/ 	.byte	0x04, 0x29
        /*0086*/ 	.short	(.L_942 - .L_941)


	//   ....[0]....
.L_941:
        /*0088*/ 	.word	0xffffffff


	//----- nvinfo : EIATTR_COOP_GROUP_INSTR_OFFSETS
	.align		4
.L_942:
        /*008c*/ 	.byte	0x04, 0x28
        /*008e*/ 	.short	(.L_944 - .L_943)


	//   ....[0]....
.L_943:
        /*0090*/ 	.word	0x000000a0


	//----- nvinfo : EIATTR_EXIT_INSTR_OFFSETS
	.align		4
.L_944:
        /*0094*/ 	.byte	0x04, 0x1c
        /*0096*/ 	.short	(.L_946 - .L_945)


	//   ....[0]....
.L_945:
        /*0098*/ 	.word	0x00000340


	//   ....[1]....
        /*009c*/ 	.word	0x000074a0


	//   ....[2]....
        /*00a0*/ 	.word	0x000075a0


	//   ....[3]....
        /*00a4*/ 	.word	0x000075c0


	//   ....[4]....
        /*00a8*/ 	.word	0x00007c90


	//   ....[5]....
        /*00ac*/ 	.word	0x00007d80


	//   ....[6]....
        /*00b0*/ 	.word	0x00007da0


	//----- nvinfo : EIATTR_CTAIDZ_USED
	.align		4
.L_946:
        /*00b4*/ 	.byte	0x01, 0x04
	.zero		2


	//----- nvinfo : EIATTR_MAX_THREADS
	.align		4
        /*00b8*/ 	.byte	0x04, 0x05
        /*00ba*/ 	.short	(.L_948 - .L_947)
.L_947:
        /*00bc*/ 	.word	0x00000100
        /*00c0*/ 	.word	0x00000001
        /*00c4*/ 	.word	0x00000001


	//----- nvinfo : EIATTR_CRS_STACK_SIZE
	.align		4
.L_948:
        /*00c8*/ 	.byte	0x04, 0x1e
        /*00ca*/ 	.short	(.L_950 - .L_949)
.L_949:
        /*00cc*/ 	.word	0x00000000
.L_950:


//--------------------- .nv.info._ZN7cutlass13device_kernelIN5flash19enable_sm80_to_sm89INS1_16FlashAttnBwdSm80INS1_25CollectiveMainloopBwdSm80ILi2ELi2EN4cute5tupleIJNS5_1CILi64EEENS7_ILi128EEENS7_ILi96EEEEEENS_10bfloat16_tEfNS_4arch4Sm80ELb0ELb1ELb0ELb1ELb0ELb0ELb0ELb0ELi2ELi2ELi4ELi2ELb0EEENS1_24CollectiveEpilogueBwdGQAISB_fSE_Li256ELb1ELb0EEENS1_19SingleTileSchedulerILb1ELb0ELb0ELi128EEEEEEEEEvNT_6ParamsE --------------------------
	.section	.nv.info._ZN7cutlass13device_kernelIN5flash19enable_sm80_to_sm89INS1_16FlashAttnBwdSm80INS1_25CollectiveMainloopBwdSm80ILi2ELi2EN4cute5tupleIJNS5_1CILi64EEENS7_ILi128EEENS7_ILi96EEEEEENS_10bfloat16_tEfNS_4arch4Sm80ELb0ELb1ELb0ELb1ELb0ELb0ELb0ELb0ELi2ELi2ELi4ELi2ELb0EEENS1_24CollectiveEpilogueBwdGQAISB_fSE_Li256ELb1ELb0EEENS1_19SingleTileSchedulerILb1ELb0ELb0ELi128EEEEEEEEEvNT_6ParamsE,"",@"SHT_CUDA_INFO"
	.sectionflags	@""
	.align	4


	//----- nvinfo : EIATTR_CUDA_API_VERSION
	.align		4
        /*0000*/ 	.byte	0x04, 0x37
        /*0002*/ 	.short	(.L_952 - .L_951)
.L_951:
        /*0004*/ 	.word	0x00000082


	//----- nvinfo : EIATTR_SW2861232_WAR
	.align		4
.L_952:
        /*0008*/ 	.byte	0x01, 0x35
	.zero		2


	//----- nvinfo : EIATTR_PARAM_CBANK
	.align		4
        /*000c*/ 	.byte	0x04, 0x0a
        /*000e*/ 	.short	(.L_954 - .L_953)
	.align		4
.L_953:
        /*0010*/ 	.word	index@(.nv.constant0._ZN7cutlass13device_kernelIN5flash19enable_sm80_to_sm89INS1_16FlashAttnBwdSm80INS1_25CollectiveMainloopBwdSm80ILi2ELi2EN4cute5tupleIJNS5_1CILi64EEENS7_ILi128EEENS7_ILi96EEEEEENS_10bfloat16_tEfNS_4arch4Sm80ELb0ELb1ELb0ELb1ELb0ELb0ELb0ELb0ELi2ELi2ELi4ELi2ELb0EEENS1_24CollectiveEpilogueBwdGQAISB_fSE_Li256ELb1ELb0EEENS1_19SingleTileSchedulerILb1ELb0ELb0ELi128EEEEEEEEEvNT_6ParamsE)
        /*0014*/ 	.short	0x0160
        /*0016*/ 	.short	0x0278


	//----- nvinfo : EIATTR_CBANK_PARAM_SIZE
	.align		4
.L_954:
        /*0018*/ 	.byte	0x03, 0x19
        /*001a*/ 	.short	0x0278


	//----- nvinfo : EIATTR_KPARAM_INFO
	.align		4
        /*001c*/ 	.byte	0x04, 0x17
        /*001e*/ 	.short	(.L_956 - .L_955)
.L_955:
        /*0020*/ 	.word	0x00000000
        /*0024*/ 	.short	0x0000
        /*0026*/ 	.short	0x0000
        /*0028*/ 	.byte	0x00, 0xf0, 0xe1, 0x09


	//----- nvinfo : EIATTR_MAXREG_COUNT
	.align		4
.L_956:
        /*002c*/ 	.byte	0x03, 0x1b
        /*002e*/ 	.short	0x00ff


	//----- nvinfo : EIATTR_NUM_BARRIERS
	.align		4
        /*0030*/ 	.byte	0x02, 0x4c
        /*0032*/ 	.byte	0x02
	.zero		1


	//----- nvinfo : EIATTR_ANNOTATIONS
	.align		4
        /*0034*/ 	.byte	0x04, 0x55
        /*0036*/ 	.short	(.L_958 - .L_957)


	//   ....[0]....
.L_957:
        /*0038*/ 	.word	0x00000001
        /*003c*/ 	.byte	0xe0, 0x01, 0x00, 0x00, 0x01, 0x00, 0x00, 0x00, 0x10, 0x03, 0x00, 0x00, 0x01, 0x00, 0x00, 0x00
        /*004c*/ 	.byte	0x20, 0x03, 0x00, 0x00, 0x01, 0x00, 0x00, 0x00, 0x60, 0x16, 0x00, 0x00, 0x01, 0x00, 0x00, 0x00
        /*005c*/ 	.byte	0x30, 0x18, 0x00, 0x00, 0x01, 0x00, 0x00, 0x00, 0x40, 0x35, 0x00, 0x00, 0x01, 0x00, 0x00, 0x00
        /*006c*/ 	.byte	0x70, 0x35, 0x00, 0x00, 0x01, 0x00, 0x00, 0x00, 0xe0, 0x63, 0x00, 0x00


	//----- nvinfo : EIATTR_MERCURY_ISA_VERSION
	.align		4
.L_958:
        /*0078*/ 	.byte	0x03, 0x5f
        /*007a*/ 	.short	0x0000


	//----- nvinfo : EIATTR_COOP_GROUP_MASK_REGIDS
	.align		4
        /*007c*/ 	.byte	0x04, 0x29
        /*007e*/ 	.short	(.L_960 - .L_959)


	//   ....[0]....
.L_959:
        /*0080*/ 	.word	0xffffffff


	//----- nvinfo : EIATTR_COOP_GROUP_INSTR_OFFSETS
	.align		4
.L_960:
        /*0084*/ 	.byte	0x04, 0x28
        /*0086*/ 	.short	(.L_962 - .L_961)


	//   ....[0]....
.L_961:
        /*0088*/ 	.word	0x000000a0


	//----- nvinfo : EIATTR_EXIT_INSTR_OFFSETS
	.align		4
.L_962:
        /*008c*/ 	.byte	0x04, 0x1c
        /*008e*/ 	.short	(.L_964 - .L_963)


	//   ....[0]....
.L_963:
        /*0090*/ 	.word	0x00000340


	//   ....[1]....
        /*0094*/ 	.word	0x000063d0


	//   ....[2]....
        /*0098*/ 	.word	0x00006d10


	//----- nvinfo : EIATTR_CTAIDZ_USED
	.align		4
.L_964:
        /*009c*/ 	.byte	0x01, 0x04
	.zero		2


	//----- nvinfo : EIATTR_MAX_THREADS
	.align		4
        /*00a0*/ 	.byte	0x04, 0x05
        /*00a2*/ 	.short	(.L_966 - .L_965)
.L_965:
        /*00a4*/ 	.word	0x00000100
        /*00a8*/ 	.word	0x00000001
        /*00ac*/ 	.word	0x00000001


	//----- nvinfo : EIATTR_CRS_STACK_SIZE
	.align		4
.L_966:
        /*00b0*/ 	.byte	0x04, 0x1e
        /*00b2*/ 	.short	(.L_968 - .L_967)
.L_967:
        /*00b4*/ 	.word	0x00000000
.L_968:


//--------------------- .nv.info._ZN7cutlass13device_kernelIN5flash19enable_sm80_to_sm89INS1_16FlashAttnBwdSm80INS1_25CollectiveMainloopBwdSm80ILi2ELi2EN4cute5tupleIJNS5_1CILi64EEENS7_ILi128EEENS7_ILi96EEEEEENS_10bfloat16_tEfNS_4arch4Sm80ELb0ELb1ELb0ELb1ELb1ELb0ELb0ELb0ELi2ELi2ELi4ELi2ELb0EEENS1_24CollectiveEpilogueBwdGQAISB_fSE_Li256ELb1ELb1EEENS1_19SingleTileSchedulerILb1ELb0ELb0ELi128EEEEEEEEEvNT_6ParamsE --------------------------
	.section	.nv.info._ZN7cutlass13device_kernelIN5flash19enable_sm80_to_sm89INS1_16FlashAttnBwdSm80INS1_25CollectiveMainloopBwdSm80ILi2ELi2EN4cute5tupleIJNS5_1CILi64EEENS7_ILi128EEENS7_ILi96EEEEEENS_10bfloat16_tEfNS_4arch4Sm80ELb0ELb1ELb0ELb1ELb1ELb0ELb0ELb0ELi2ELi2ELi4ELi2ELb0EEENS1_24CollectiveEpilogueBwdGQAISB_fSE_Li256ELb1ELb1EEENS1_19SingleTileSchedulerILb1ELb0ELb0ELi128EEEEEEEEEvNT_6ParamsE,"",@"SHT_CUDA_INFO"
	.sectionflags	@""
	.align	4


	//----- nvinfo : EIATTR_CUDA_API_VERSION
	.align		4
        /*0000*/ 	.byte	0x04, 0x37
        /*0002*/ 	.short	(.L_970 - .L_969)
.L_969:
        /*0004*/ 	.word	0x00000082


	//----- nvinfo : EIATTR_SW2861232_WAR
	.align		4
.L_970:
        /*0008*/ 	.byte	0x01, 0x35
	.zero		2


	//----- nvinfo : EIATTR_PARAM_CBANK
	.align		4
        /*000c*/ 	.byte	0x04, 0x0a
        /*000e*/ 	.short	(.L_972 - .L_971)
	.align		4
.L_971:
        /*0010*/ 	.word	index@(.nv.constant0._ZN7cutlass13device_kernelIN5flash19enable_sm80_to_sm89INS1_16FlashAttnBwdSm80INS1_25CollectiveMainloopBwdSm80ILi2ELi2EN4cute5tupleIJNS5_1CILi64EEENS7_ILi128EEENS7_ILi96EEEEEENS_10bfloat16_tEfNS_4arch4Sm80ELb0ELb1ELb0ELb1ELb1ELb0ELb0ELb0ELi2ELi2ELi4ELi2ELb0EEENS1_24CollectiveEpilogueBwdGQAISB_fSE_Li256ELb1ELb1EEENS1_19SingleTileSchedulerILb1ELb0ELb0ELi128EEEEEEEEEvNT_6ParamsE)
        /*0014*/ 	.short	0x0160
        /*0016*/ 	.short	0x0278


	//----- nvinfo : EIATTR_CBANK_PARAM_SIZE
	.align		4
.L_972:
        /*0018*/ 	.byte	0x03, 0x19
        /*001a*/ 	.short	0x0278


	//----- nvinfo : EIATTR_KPARAM_INFO
	.align		4
        /*001c*/ 	.byte	0x04, 0x17
        /*001e*/ 	.short	(.L_974 - .L_973)
.L_973:
        /*0020*/ 	.word	0x00000000
        /*0024*/ 	.short	0x0000
        /*0026*/ 	.short	0x0000
        /*0028*/ 	.byte	0x00, 0xf0, 0xe1, 0x09


	//----- nvinfo : EIATTR_MAXREG_COUNT
	.align		4
.L_974:
        /*002c*/ 	.byte	0x03, 0x1b
        /*002e*/ 	.short	0x00ff


	//----- nvinfo : EIATTR_NUM_BARRIERS
	.align		4
        /*0030*/ 	.byte	0x02, 0x4c
        /*0032*/ 	.byte	0x02
	.zero		1


	//----- nvinfo : EIATTR_ANNOTATIONS
	.align		4
        /*0034*/ 	.byte	0x04, 0x55
        /*0036*/ 	.short	(.L_976 - .L_975)


	//   ....[0]....
.L_975:
        /*0038*/ 	.word	0x00000001
        /*003c*/ 	.byte	0xe0, 0x01, 0x00, 0x00, 0x01, 0x00, 0x00, 0x00, 0x10, 0x03, 0x00, 0x00, 0x01, 0x00, 0x00, 0x00
        /*004c*/ 	.byte	0x20, 0x03, 0x00, 0x00, 0x01, 0x00, 0x00, 0x00, 0x60, 0x16, 0x00, 0x00, 0x01, 0x00, 0x00, 0x00
        /*005c*/ 	.byte	0x30, 0x18, 0x00, 0x00, 0x01, 0x00, 0x00, 0x00, 0x40, 0x35, 0x00, 0x00, 0x01, 0x00, 0x00, 0x00
        /*006c*/ 	.byte	0x70, 0x35, 0x00, 0x00, 0x01, 0x00, 0x00, 0x00, 0xe0, 0x63, 0x00, 0x00


	//----- nvinfo : EIATTR_MERCURY_ISA_VERSION
	.align		4
.L_976:
        /*0078*/ 	.byte	0x03, 0x5f
        /*007a*/ 	.short	0x0000


	//----- nvinfo : EIATTR_COOP_GROUP_MASK_REGIDS
	.align		4
        /*007c*/ 	.byte	0x04, 0x29
        /*007e*/ 	.short	(.L_978 - .L_977)


	//   ....[0]....
.L_977:
        /*0080*/ 	.word	0xffffffff


	//   ....[1]....
        /*0084*/ 	.word	0xffffffff


	//   ....[2]....
        /*0088*/ 	.word	0xffffffff


	//   ....[3]....
        /*008c*/ 	.word	0xffffffff


	//   ....[4]....
        /*0090*/ 	.word	0xffffffff


	//   ....[5]....
        /*0094*/ 	.word	0xffffffff


	//   ....[6]....
        /*0098*/ 	.word	0xffffffff


	//   ....[7]....
        /*009c*/ 	.word	0xffffffff


	//   ....[8]....
        /*00a0*/ 	.word	0xffffffff


	//----- nvinfo : EIATTR_COOP_GROUP_INSTR_OFFSETS
	.align		4
.L_978:
        /*00a4*/ 	.byte	0x04, 0x28
        /*00a6*/ 	.short	(.L_980 - .L_979)


	//   ....[0]....
.L_979:
        /*00a8*/ 	.word	0x000000a0


	//   ....[1]....
        /*00ac*/ 	.word	0x00006710


	//   ....[2]....
        /*00b0*/ 	.word	0x00006740


	//   ....[3]....
        /*00b4*/ 	.word	0x00006b50


	//   ....[4]....
        /*00b8*/ 	.word	0x00006b60


	//   ....[5]....
        /*00bc*/ 	.word	0x00006cf0


	//   ....[6]....
        /*00c0*/ 	.word	0x00006d40


	//   ....[7]....
        /*00c4*/ 	.word	0x000070f0


	//   ....[8]....
        /*00c8*/ 	.word	0x00007100


	//----- nvinfo : EIATTR_EXIT_INSTR_OFFSETS
	.align		4
.L_980:
        /*00cc*/ 	.byte	0x04, 0x1c
        /*00ce*/ 	.short	(.L_982 - .L_981)


	//   ....[0]....
.L_981:
        /*00d0*/ 	.word	0x00000340


	//   ....[1]....
        /*00d4*/ 	.word	0x000063d0


	//   ....[2]....
        /*00d8*/ 	.word	0x00007110


	//   ....[3]....
        /*00dc*/ 	.word	0x000071b0


	//----- nvinfo : EIATTR_CTAIDZ_USED
	.align		4
.L_982:
        /*00e0*/ 	.byte	0x01, 0x04
	.zero		2


	//----- nvinfo : EIATTR_MAX_THREADS
	.align		4
        /*00e4*/ 	.byte	0x04, 0x05
        /*00e6*/ 	.short	(.L_984 - .L_983)
.L_983:
        /*00e8*/ 	.word	0x00000100
        /*00ec*/ 	.word	0x00000001
        /*00f0*/ 	.word	0x00000001


	//----- nvinfo : EIATTR_CRS_STACK_SIZE
	.align		4
.L_984:
        /*00f4*/ 	.byte	0x04, 0x1e
        /*00f6*/ 	.short	(.L_986 - .L_985)
.L_985:
        /*00f8*/ 	.word	0x00000000
.L_986:


//--------------------- .nv.info._ZN7cutlass13device_kernelIN5flash19enable_sm80_to_sm89INS1_16FlashAttnBwdSm80INS1_25CollectiveMainloopBwdSm80ILi2ELi2EN4cute5tupleIJNS5_1CILi64EEENS7_ILi128EEENS7_ILi96EEEEEENS_10bfloat16_tEfNS_4arch4Sm80ELb1ELb0ELb0ELb0ELb0ELb0ELb0ELb0ELi2ELi2ELi4ELi2ELb0EEENS1_21CollectiveEpilogueBwdISB_SC_SE_Li256ELb0ELb0ELi2EEENS1_25SingleTileBwdLPTSchedulerILb0ELi128ELb0EEEEEEEEEvNT_6ParamsE --------------------------
	.section	.nv.info._ZN7cutlass13device_kernelIN5flash19enable_sm80_to_sm89INS1_16FlashAttnBwdSm80INS1_25CollectiveMainloopBwdSm80ILi2ELi2EN4cute5tupleIJNS5_1CILi64EEENS7_ILi128EEENS7_ILi96EEEEEENS_10bfloat16_tEfNS_4arch4Sm80ELb1ELb0ELb0ELb0ELb0ELb0ELb0ELb0ELi2ELi2ELi4ELi2ELb0EEENS1_21CollectiveEpilogueBwdISB_SC_SE_Li256ELb0ELb0ELi2EEENS1_25SingleTileBwdLPTSchedulerILb0ELi128ELb0EEEEEEEEEvNT_6ParamsE,"",@"SHT_CUDA_INFO"
	.sectionflags	@""
	.align	4


	//----- nvinfo : EIATTR_CUDA_API_VERSION
	.align		4
        /*0000*/ 	.byte	0x04, 0x37
        /*0002*/ 	.short	(.L_988 - .L_987)
.L_987:
        /*0004*/ 	.word	0x00000082


	//----- nvinfo : EIATTR_SW2861232_WAR
	.align		4
.L_988:
        /*0008*/ 	.byte	0x01, 0x35
	.zero		2


	//----- nvinfo : EIATTR_PARAM_CBANK
	.align		4
        /*000c*/ 	.byte	0x04, 0x0a
        /*000e*/ 	.short	(.L_990 - .L_989)
	.align		4
.L_989:
        /*0010*/ 	.word	index@(.nv.constant0._ZN7cutlass13device_kernelIN5flash19enable_sm80_to_sm89INS1_16FlashAttnBwdSm80INS1_25CollectiveMainloopBwdSm80ILi2ELi2EN4cute5tupleIJNS5_1CILi64EEENS7_ILi128EEENS7_ILi96EEEEEENS_10bfloat16_tEfNS_4arch4Sm80ELb1ELb0ELb0ELb0ELb0ELb0ELb0ELb0ELi2ELi2ELi4ELi2ELb0EEENS1_21CollectiveEpilogueBwdISB_SC_SE_Li256ELb0ELb0ELi2EEENS1_25SingleTileBwdLPTSchedulerILb0ELi128ELb0EEEEEEEEEvNT_6ParamsE)
        /*0014*/ 	.short	0x0160
        /*0016*/ 	.short	0x0288


	//----- nvinfo : EIATTR_CBANK_PARAM_SIZE
	.align		4
.L_990:
        /*0018*/ 	.byte	0x03, 0x19
        /*001a*/ 	.short	0x0288


	//----- nvinfo : EIATTR_KPARAM_INFO
	.align		4
        /*001c*/ 	.byte	0x04, 0x17
        /*001e*/ 	.short	(.L_992 - .L_991)
.L_991:
        /*0020*/ 	.word	0x00000000
        /*0024*/ 	.short	0x0000
        /*0026*/ 	.short	0x0000
        /*0028*/ 	.byte	0x00, 0xf0, 0x21, 0x0a


	//----- nvinfo : EIATTR_MAXREG_COUNT
	.align		4
.L_992:
        /*002c*/ 	.byte	0x03, 0x1b
        /*002e*/ 	.short	0x00ff


	//----- nvinfo : EIATTR_NUM_BARRIERS
	.align		4
        /*0030*/ 	.byte	0x02, 0x4c
        /*0032*/ 	.byte	0x02
	.zero		1


	//----- nvinfo : EIATTR_MERCURY_ISA_VERSION
	.align		4
        /*0034*/ 	.byte	0x03, 0x5f
        /*0036*/ 	.short	0x0000


	//----- nvinfo : EIATTR_COOP_GROUP_MASK_REGIDS
	.align		4
        /*0038*/ 	.byte	0x04, 0x29
        /*003a*/ 	.short	(.L_994 - .L_993)


	//   ....[0]....
.L_993:
        /*003c*/ 	.word	0xffffffff


	//----- nvinfo : EIATTR_COOP_GROUP_INSTR_OFFSETS
	.align		4
.L_994:
        /*0040*/ 	.byte	0x04, 0x28
        /*0042*/ 	.short	(.L_996 - .L_995)


	//   ....[0]....
.L_995:
        /*0044*/ 	.word	0x00000040


	//----- nvinfo : EIATTR_EXIT_INSTR_OFFSETS
	.align		4
.L_996:
        /*0048*/ 	.byte	0x04, 0x1c
        /*004a*/ 	.short	(.L_998 - .L_997)


	//   ....[0]....
.L_997:
        /*004c*/ 	.word	0x00000470


	//   ....[1]....
        /*0050*/ 	.word	0x000066f0


	//   ....[2]....
        /*0054*/ 	.word	0x000067f0


	//   ....[3]....
        /*0058*/ 	.word	0x00006810


	//   ....[4]....
        /*005c*/ 	.word	0x00006d50


	//   ....[5]....
        /*0060*/ 	.word	0x00006e40


	//   ....[6]....
        /*0064*/ 	.word	0x00006e60


	//----- nvinfo : EIATTR_MAX_THREADS
	.align		4
.L_998:
        /*0068*/ 	.byte	0x04, 0x05
        /*006a*/ 	.short	(.L_1000 - .L_999)
.L_999:
        /*006c*/ 	.word	0x00000100
        /*0070*/ 	.word	0x00000001
        /*0074*/ 	.word	0x00000001


	//----- nvinfo : EIATTR_CRS_STACK_SIZE
	.align		4
.L_1000:
        /*0078*/ 	.byte	0x04, 0x1e
        /*007a*/ 	.short	(.L_1002 - .L_1001)
.L_1001:
        /*007c*/ 	.word	0x00000000
.L_1002:


//--------------------- .nv.info._ZN7cutlass13device_kernelIN5flash19enable_sm80_to_sm89INS1_16FlashAttnBwdSm80INS1_25CollectiveMainloopBwdSm80ILi2ELi2EN4cute5tupleIJNS5_1CILi64EEENS7_ILi128EEENS7_ILi96EEEEEENS_10bfloat16_tEfNS_4arch4Sm80ELb1ELb0ELb0ELb0ELb1ELb0ELb0ELb0ELi2ELi2ELi4ELi2ELb0EEENS1_21CollectiveEpilogueBwdISB_SC_SE_Li256ELb0ELb0ELi2EEENS1_25SingleTileBwdLPTSchedulerILb0ELi128ELb1EEEEEEEEEvNT_6ParamsE --------------------------
	.section	.nv.info._ZN7cutlass13device_kernelIN5flash19enable_sm80_to_sm89INS1_16FlashAttnBwdSm80INS1_25CollectiveMainloopBwdSm80ILi2ELi2EN4cute5tupleIJNS5_1CILi64EEENS7_ILi128EEENS7_ILi96EEEEEENS_10bfloat16_tEfNS_4arch4Sm80ELb1ELb0ELb0ELb0ELb1ELb0ELb0ELb0ELi2ELi2ELi4ELi2ELb0EEENS1_21CollectiveEpilogueBwdISB_SC_SE_Li256ELb0ELb0ELi2EEENS1_25SingleTileBwdLPTSchedulerILb0ELi128ELb1EEEEEEEEEvNT_6ParamsE,"",@"SHT_CUDA_INFO"
	.sectionflags	@""
	.align	4


	//----- nvinfo : EIATTR_CUDA_API_VERSION
	.align		4
        /*0000*/ 	.byte	0x04, 0x37
        /*0002*/ 	.short	(.L_1004 - .L_1003)
.L_1003:
        /*0004*/ 	.word	0x00000082


	//----- nvinfo : EIATTR_SW2861232_WAR
	.align		4
.L_1004:
        /*0008*/ 	.byte	0x01, 0x35
	.zero		2


	//----- nvinfo : EIATTR_PARAM_CBANK
	.align		4
        /*000c*/ 	.byte	0x04, 0x0a
        /*000e*/ 	.short	(.L_1006 - .L_1005)
	.align		4
.L_1005:
        /*0010*/ 	.word	index@(.nv.constant0._ZN7cutlass13device_kernelIN5flash19enable_sm80_to_sm89INS1_16FlashAttnBwdSm80INS1_25CollectiveMainloopBwdSm80ILi2ELi2EN4cute5tupleIJNS5_1CILi64EEENS7_ILi128EEENS7_ILi96EEEEEENS_10bfloat16_tEfNS_4arch4Sm80ELb1ELb0ELb0ELb0ELb1ELb0ELb0ELb0ELi2ELi2ELi4ELi2ELb0EEENS1_21CollectiveEpilogueBwdISB_SC_SE_Li256ELb0ELb0ELi2EEENS1_25SingleTileBwdLPTSchedulerILb0ELi128ELb1EEEEEEEEEvNT_6ParamsE)
        /*0014*/ 	.short	0x0160
        /*0016*/ 	.short	0x0288


	//----- nvinfo : EIATTR_CBANK_PARAM_SIZE
	.align		4
.L_1006:
        /*0018*/ 	.byte	0x03, 0x19
        /*001a*/ 	.short	0x0288


	//----- nvinfo : EIATTR_KPARAM_INFO
	.align		4
        /*001c*/ 	.byte	0x04, 0x17
        /*001e*/ 	.short	(.L_1008 - .L_1007)
.L_1007:
        /*0020*/ 	.word	0x00000000
        /*0024*/ 	.short	0x0000
        /*0026*/ 	.short	0x0000
        /*0028*/ 	.byte	0x00, 0xf0, 0x21, 0x0a


	//----- nvinfo : EIATTR_MAXREG_COUNT
	.align		4
.L_1008:
        /*002c*/ 	.byte	0x03, 0x1b
        /*002e*/ 	.short	0x00ff


	//----- nvinfo : EIATTR_NUM_BARRIERS
	.align		4
        /*0030*/ 	.byte	0x02, 0x4c
        /*0032*/ 	.byte	0x02
	.zero		1


	//----- nvinfo : EIATTR_MERCURY_ISA_VERSION
	.align		4
        /*0034*/ 	.byte	0x03, 0x5f
        /*0036*/ 	.short	0x0000


	//----- nvinfo : EIATTR_COOP_GROUP_MASK_REGIDS
	.align		4
        /*0038*/ 	.byte	0x04, 0x29
        /*003a*/ 	.short	(.L_1010 - .L_1009)


	//   ....[0]....
.L_1009:
        /*003c*/ 	.word	0xffffffff


	//----- nvinfo : EIATTR_COOP_GROUP_INSTR_OFFSETS
	.align		4
.L_1010:
        /*0040*/ 	.byte	0x04, 0x28
        /*0042*/ 	.short	(.L_1012 - .L_1011)


	//   ....[0]....
.L_1011:
        /*0044*/ 	.word	0x00000040


	//----- nvinfo : EIATTR_EXIT_INSTR_OFFSETS
	.align		4
.L_1012:
        /*0048*/ 	.byte	0x04, 0x1c
        /*004a*/ 	.short	(.L_1014 - .L_1013)


	//   ....[0]....
.L_1013:
        /*004c*/ 	.word	0x000004b0


	//   ....[1]....
        /*0050*/ 	.word	0x00006720


	//   ....[2]....
        /*0054*/ 	.word	0x00006820


	//   ....[3]....
        /*0058*/ 	.word	0x00006840


	//   ....[4]....
        /*005c*/ 	.word	0x00006d80


	//   ....[5]....
        /*0060*/ 	.word	0x00006e80


	//   ....[6]....
        /*0064*/ 	.word	0x00006ea0


	//----- nvinfo : EIATTR_MAX_THREADS
	.align		4
.L_1014:
        /*0068*/ 	.byte	0x04, 0x05
        /*006a*/ 	.short	(.L_1016 - .L_1015)
.L_1015:
        /*006c*/ 	.word	0x00000100
        /*0070*/ 	.word	0x00000001
        /*0074*/ 	.word	0x00000001


	//----- nvinfo : EIATTR_CRS_STACK_SIZE
	.align		4
.L_1016:
        /*0078*/ 	.byte	0x04, 0x1e
        /*007a*/ 	.short	(.L_1018 - .L_1017)
.L_1017:
        /*007c*/ 	.word	0x00000000
.L_1018:


//--------------------- .nv.info._ZN7cutlass13device_kernelIN5flash19enable_sm80_to_sm89INS1_16FlashAttnBwdSm80INS1_25CollectiveMainloopBwdSm80ILi2ELi2EN4cute5tupleIJNS5_1CILi64EEENS7_ILi128EEENS7_ILi96EEEEEENS_10bfloat16_tEfNS_4arch4Sm80ELb1ELb0ELb0ELb0ELb0ELb0ELb0ELb0ELi2ELi2ELi4ELi2ELb0EEENS1_24CollectiveEpilogueBwdGQAISB_fSE_Li256ELb0ELb0EEENS1_25SingleTileBwdLPTSchedulerILb0ELi128ELb0EEEEEEEEEvNT_6ParamsE --------------------------
	.section	.nv.info._ZN7cutlass13device_kernelIN5flash19enable_sm80_to_sm89INS1_16FlashAttnBwdSm80INS1_25CollectiveMainloopBwdSm80ILi2ELi2EN4cute5tupleIJNS5_1CILi64EEENS7_ILi128EEENS7_ILi96EEEEEENS_10bfloat16_tEfNS_4arch4Sm80ELb1ELb0ELb0ELb0ELb0ELb0ELb0ELb0ELi2ELi2ELi4ELi2ELb0EEENS1_24CollectiveEpilogueBwdGQAISB_fSE_Li256ELb0ELb0EEENS1_25SingleTileBwdLPTSchedulerILb0ELi128ELb0EEEEEEEEEvNT_6ParamsE,"",@"SHT_CUDA_INFO"
	.sectionflags	@""
	.align	4


	//----- nvinfo : EIATTR_CUDA_API_VERSION
	.align		4
        /*0000*/ 	.byte	0x04, 0x37
        /*0002*/ 	.short	(.L_1020 - .L_1019)
.L_1019:
        /*0004*/ 	.word	0x00000082


	//----- nvinfo : EIATTR_SW2861232_WAR
	.align		4
.L_1020:
        /*0008*/ 	.byte	0x01, 0x35
	.zero		2


	//----- nvinfo : EIATTR_PARAM_CBANK
	.align		4
        /*000c*/ 	.byte	0x04, 0x0a
        /*000e*/ 	.short	(.L_1022 - .L_1021)
	.align		4
.L_1021:
        /*0010*/ 	.word	index@(.nv.constant0._ZN7cutlass13device_kernelIN5flash19enable_sm80_to_sm89INS1_16FlashAttnBwdSm80INS1_25CollectiveMainloopBwdSm80ILi2ELi2EN4cute5tupleIJNS5_1CILi64EEENS7_ILi128EEENS7_ILi96EEEEEENS_10bfloat16_tEfNS_4arch4Sm80ELb1ELb0ELb0ELb0ELb0ELb0ELb0ELb0ELi2ELi2ELi4ELi2ELb0EEENS1_24CollectiveEpilogueBwdGQAISB_fSE_Li256ELb0ELb0EEENS1_25SingleTileBwdLPTSchedulerILb0ELi128ELb0EEEEEEEEEvNT_6ParamsE)
        /*0014*/ 	.short	0x0160
        /*0016*/ 	.short	0x0290


	//----- nvinfo : EIATTR_CBANK_PARAM_SIZE
	.align		4
.L_1022:
        /*0018*/ 	.byte	0x03, 0x19
        /*001a*/ 	.short	0x0290


	//----- nvinfo : EIATTR_KPARAM_INFO
	.align		4
        /*001c*/ 	.byte	0x04, 0x17
        /*001e*/ 	.short	(.L_1024 - .L_1023)
.L_1023:
        /*0020*/ 	.word	0x00000000
        /*0024*/ 	.short	0x0000
        /*0026*/ 	.short	0x0000
        /*0028*/ 	.byte	0x00, 0xf0, 0x41, 0x0a


	//----- nvinfo : EIATTR_MAXREG_COUNT
	.align		4
.L_1024:
        /*002c*/ 	.byte	0x03, 0x1b
        /*002e*/ 	.short	0x00ff


	//----- nvinfo : EIATTR_NUM_BARRIERS
	.align		4
        /*0030*/ 	.byte	0x02, 0x4c
        /*0032*/ 	.byte	0x02
	.zero		1


	//----- nvinfo : EIATTR_MERCURY_ISA_VERSION
	.align		4
        /*0034*/ 	.byte	0x03, 0x5f
        /*0036*/ 	.short	0x0000


	//----- nvinfo : EIATTR_COOP_GROUP_MASK_REGIDS
	.align		4
        /*0038*/ 	.byte	0x04, 0x29
        /*003a*/ 	.short	(.L_1026 - .L_1025)


	//   ....[0]....
.L_1025:
        /*003c*/ 	.word	0xffffffff


	//----- nvinfo : EIATTR_COOP_GROUP_INSTR_OFFSETS
	.align		4
.L_1026:
        /*0040*/ 	.byte	0x04, 0x28
        /*0042*/ 	.short	(.L_1028 - .L_1027)


	//   ....[0]....
.L_1027:
        /*0044*/ 	.word	0x00000040


	//----- nvinfo : EIATTR_EXIT_INSTR_OFFSETS
	.align		4
.L_1028:
        /*0048*/ 	.byte	0x04, 0x1c
        /*004a*/ 	.short	(.L_1030 - .L_1029)


	//   ....[0]....
.L_1029:
        /*004c*/ 	.word	0x00000470


	//   ....[1]....
        /*0050*/ 	.word	0x00005800


	//   ....[2]....
        /*0054*/ 	.word	0x00006010


	//----- nvinfo : EIATTR_MAX_THREADS
	.align		4
.L_1030:
        /*0058*/ 	.byte	0x04, 0x05
        /*005a*/ 	.short	(.L_1032 - .L_1031)
.L_1031:
        /*005c*/ 	.word	0x00000100
        /*0060*/ 	.word	0x00000001
        /*0064*/ 	.word	0x00000001


	//----- nvinfo : EIATTR_CRS_STACK_SIZE
	.align		4
.L_1032:
        /*0068*/ 	.byte	0x04, 0x1e
        /*006a*/ 	.short	(.L_1034 - .L_1033)
.L_1033:
        /*006c*/ 	.word	0x00000000
.L_1034:


//--------------------- .nv.info._ZN7cutlass13device_kernelIN5flash19enable_sm80_to_sm89INS1_16FlashAttnBwdSm80INS1_25CollectiveMainloopBwdSm80ILi2ELi2EN4cute5tupleIJNS5_1CILi64EEENS7_ILi128EEENS7_ILi96EEEEEENS_10bfloat16_tEfNS_4arch4Sm80ELb1ELb0ELb0ELb0ELb1ELb0ELb0ELb0ELi2ELi2ELi4ELi2ELb0EEENS1_24CollectiveEpilogueBwdGQAISB_fSE_Li256ELb0ELb1EEENS1_25SingleTileBwdLPTSchedulerILb0ELi128ELb1EEEEEEEEEvNT_6ParamsE --------------------------
	.section	.nv.info._ZN7cutlass13device_kernelIN5flash19enable_sm80_to_sm89INS1_16FlashAttnBwdSm80INS1_25CollectiveMainloopBwdSm80ILi2ELi2EN4cute5tupleIJNS5_1CILi64EEENS7_ILi128EEENS7_ILi96EEEEEENS_10bfloat16_tEfNS_4arch4Sm80ELb1ELb0ELb0ELb0ELb1ELb0ELb0ELb0ELi2ELi2ELi4ELi2ELb0EEENS1_24CollectiveEpilogueBwdGQAISB_fSE_Li256ELb0ELb1EEENS1_25SingleTileBwdLPTSchedulerILb0ELi128ELb1EEEEEEEEEvNT_6ParamsE,"",@"SHT_CUDA_INFO"
	.sectionflags	@""
	.align	4


	//----- nvinfo : EIATTR_CUDA_API_VERSION
	.align		4
        /*0000*/ 	.byte	0x04, 0x37
        /*0002*/ 	.short	(.L_1036 - .L_1035)
.L_1035:
        /*0004*/ 	.word	0x00000082


	//----- nvinfo : EIATTR_SW2861232_WAR
	.align		4
.L_1036:
        /*0008*/ 	.byte	0x01, 0x35
	.zero		2


	//----- nvinfo : EIATTR_PARAM_CBANK
	.align		4
        /*000c*/ 	.byte	0x04, 0x0a
        /*000e*/ 	.short	(.L_1038 - .L_1037)
	.align		4
.L_1037:
        /*0010*/ 	.word	index@(.nv.constant0._ZN7cutlass13device_kernelIN5flash19enable_sm80_to_sm89INS1_16FlashAttnBwdSm80INS1_25CollectiveMainloopBwdSm80ILi2ELi2EN4cute5tupleIJNS5_1CILi64EEENS7_ILi128EEENS7_ILi96EEEEEENS_10bfloat16_tEfNS_4arch4Sm80ELb1ELb0ELb0ELb0ELb1ELb0ELb0ELb0ELi2ELi2ELi4ELi2ELb0EEENS1_24CollectiveEpilogueBwdGQAISB_fSE_Li256ELb0ELb1EEENS1_25SingleTileBwdLPTSchedulerILb0ELi128ELb1EEEEEEEEEvNT_6ParamsE)
        /*0014*/ 	.short	0x0160
        /*0016*/ 	.short	0x0290


	//----- nvinfo : EIATTR_CBANK_PARAM_SIZE
	.align		4
.L_1038:
        /*0018*/ 	.byte	0x03, 0x19
        /*001a*/ 	.short	0x0290


	//----- nvinfo : EIATTR_KPARAM_INFO
	.align		4
        /*001c*/ 	.byte	0x04, 0x17
        /*001e*/ 	.short	(.L_1040 - .L_1039)
.L_1039:
        /*0020*/ 	.word	0x00000000
        /*0024*/ 	.short	0x0000
        /*0026*/ 	.short	0x0000
        /*0028*/ 	.byte	0x00, 0xf0, 0x41, 0x0a


	//----- nvinfo : EIATTR_MAXREG_COUNT
	.align		4
.L_1040:
        /*002c*/ 	.byte	0x03, 0x1b
        /*002e*/ 	.short	0x00ff


	//----- nvinfo : EIATTR_NUM_BARRIERS
	.align		4
        /*0030*/ 	.byte	0x02, 0x4c
        /*0032*/ 	.byte	0x02
	.zero		1


	//----- nvinfo : EIATTR_MERCURY_ISA_VERSION
	.align		4
        /*0034*/ 	.byte	0x03, 0x5f
        /*0036*/ 	.short	0x0000


	//----- nvinfo : EIATTR_COOP_GROUP_MASK_REGIDS
	.align		4
        /*0038*/ 	.byte	0x04, 0x29
        /*003a*/ 	.short	(.L_1042 - .L_1041)


	//   ....[0]....
.L_1041:
        /*003c*/ 	.word	0xffffffff


	//   ....[1]....
        /*0040*/ 	.word	0xffffffff


	//   ....[2]....
        /*0044*/ 	.word	0xffffffff


	//   ....[3]....
        /*0048*/ 	.word	0xffffffff


	//   ....[4]....
        /*004c*/ 	.word	0xffffffff


	//   ....[5]....
        /*0050*/ 	.word	0xffffffff


	//   ....[6]....
        /*0054*/ 	.word	0xffffffff


	//   ....[7]....
        /*0058*/ 	.word	0xffffffff


	//   ....[8]....
        /*005c*/ 	.word	0xffffffff


	//----- nvinfo : EIATTR_COOP_GROUP_INSTR_OFFSETS
	.align		4
.L_1042:
        /*0060*/ 	.byte	0x04, 0x28
        /*0062*/ 	.short	(.L_1044 - .L_1043)


	//   ....[0]....
.L_1043:
        /*0064*/ 	.word	0x00000040


	//   ....[1]....
        /*0068*/ 	.word	0x00005a60


	//   ....[2]....
        /*006c*/ 	.word	0x00005a80


	//   ....[3]....
        /*0070*/ 	.word	0x00005e80


	//   ....[4]....
        /*0074*/ 	.word	0x00005e90


	//   ....[5]....
        /*0078*/ 	.word	0x00006020


	//   ....[6]....
        /*007c*/ 	.word	0x00006070


	//   ....[7]....
        /*0080*/ 	.word	0x00006420


	//   ....[8]....
        /*0084*/ 	.word	0x00006430


	//----- nvinfo : EIATTR_EXIT_INSTR_OFFSETS
	.align		4
.L_1044:
        /*0088*/ 	.byte	0x04, 0x1c
        /*008a*/ 	.short	(.L_1046 - .L_1045)


	//   ....[0]....
.L_1045:
        /*008c*/ 	.word	0x000004b0


	//   ....[1]....
        /*0090*/ 	.word	0x00005840


	//   ....[2]....
        /*0094*/ 	.word	0x00006440


	//   ....[3]....
        /*0098*/ 	.word	0x000064e0


	//----- nvinfo : EIATTR_MAX_THREADS
	.align		4
.L_1046:
        /*009c*/ 	.byte	0x04, 0x05
        /*009e*/ 	.short	(.L_1048 - .L_1047)
.L_1047:
        /*00a0*/ 	.word	0x00000100
        /*00a4*/ 	.word	0x00000001
        /*00a8*/ 	.word	0x00000001


	//----- nvinfo : EIATTR_CRS_STACK_SIZE
	.align		4
.L_1048:
        /*00ac*/ 	.byte	0x04, 0x1e
        /*00ae*/ 	.short	(.L_1050 - .L_1049)
.L_1049:
        /*00b0*/ 	.word	0x00000000
.L_1050:


//--------------------- .nv.info._ZN7cutlass13device_kernelIN5flash22FlashAttnBwdPreprocessIN4cute5tupleIJNS3_1CILi64EEENS5_ILi96EEEEEENS_10bfloat16_tEfNS_4arch4Sm80ELb1ELb0EEEEEvNT_6ParamsE --------------------------
	.section	.nv.info._ZN7cutlass13device_kernelIN5flash22FlashAttnBwdPreprocessIN4cute5tupleIJNS3_1CILi64EEENS5_ILi96EEEEEENS_10bfloat16_tEfNS_4arch4Sm80ELb1ELb0EEEEEvNT_6ParamsE,"",@"SHT_CUDA_INFO"
	.sectionflags	@""
	.align	4


	//----- nvinfo : EIATTR_CUDA_API_VERSION
	.align		4
        /*0000*/ 	.byte	0x04, 0x37
        /*0002*/ 	.short	(.L_1052 - .L_1051)
.L_1051:
        /*0004*/ 	.word	0x00000082


	//----- nvinfo : EIATTR_SW2861232_WAR
	.align		4
.L_1052:
        /*0008*/ 	.byte	0x01, 0x35
	.zero		2


	//----- nvinfo : EIATTR_PARAM_CBANK
	.align		4
        /*000c*/ 	.byte	0x04, 0x0a
        /*000e*/ 	.short	(.L_1054 - .L_1053)
	.align		4
.L_1053:
        /*0010*/ 	.word	index@(.nv.constant0._ZN7cutlass13device_kernelIN5flash22FlashAttnBwdPreprocessIN4cute5tupleIJNS3_1CILi64EEENS5_ILi96EEEEEENS_10bfloat16_tEfNS_4arch4Sm80ELb1ELb0EEEEEvNT_6ParamsE)
        /*0014*/ 	.short	0x0160
        /*0016*/ 	.short	0x00f0


	//----- nvinfo : EIATTR_CBANK_PARAM_SIZE
	.align		4
.L_1054:
        /*0018*/ 	.byte	0x03, 0x19
        /*001a*/ 	.short	0x00f0


	//----- nvinfo : EIATTR_KPARAM_INFO
	.align		4
        /*001c*/ 	.byte	0x04, 0x17
        /*001e*/ 	.short	(.L_1056 - .L_1055)
.L_1055:
        /*0020*/ 	.word	0x00000000
        /*0024*/ 	.short	0x0000
        /*0026*/ 	.short	0x0000
        /*0028*/ 	.byte	0x00, 0xf0, 0xc1, 0x03


	//----- nvinfo : EIATTR_MAXREG_COUNT
	.align		4
.L_1056:
        /*002c*/ 	.byte	0x03, 0x1b
        /*002e*/ 	.short	0x0080


	//----- nvinfo : EIATTR_MERCURY_ISA_VERSION
	.align		4
        /*0030*/ 	.byte	0x03, 0x5f
        /*0032*/ 	.short	0x0000


	//----- nvinfo : EIATTR_COOP_GROUP_MASK_REGIDS
	.align		4
        /*0034*/ 	.byte	0x04, 0x29
        /*0036*/ 	.short	(.L_1058 - .L_1057)


	//   ....[0]....
.L_1057:
        /*0038*/ 	.word	0xffffffff


	//   ....[1]....
        /*003c*/ 	.word	0xffffffff


	//----- nvinfo : EIATTR_COOP_GROUP_INSTR_OFFSETS
	.align		4
.L_1058:
        /*0040*/ 	.byte	0x04, 0x28
        /*0042*/ 	.short	(.L_1060 - .L_1059)


	//   ....[0]....
.L_1059:
        /*0044*/ 	.word	0x00000b30


	//   ....[1]....
        /*0048*/ 	.word	0x00000b70


	//----- nvinfo : EIATTR_EXIT_INSTR_OFFSETS
	.align		4
.L_1060:
        /*004c*/ 	.byte	0x04, 0x1c
        /*004e*/ 	.short	(.L_1062 - .L_1061)


	//   ....[0]....
.L_1061:
        /*0050*/ 	.word	0x00000f80


	//   ....[1]....
        /*0054*/ 	.word	0x00000fe0


	//----- nvinfo : EIATTR_CTAIDZ_USED
	.align		4
.L_1062:
        /*0058*/ 	.byte	0x01, 0x04
	.zero		2


	//----- nvinfo : EIATTR_MAX_THREADS
	.align		4
        /*005c*/ 	.byte	0x04, 0x05
        /*005e*/ 	.short	(.L_1064 - .L_1063)
.L_1063:
        /*0060*/ 	.word	0x00000100
        /*0064*/ 	.word	0x00000001
        /*0068*/ 	.word	0x00000001


	//----- nvinfo : EIATTR_CRS_STACK_SIZE
	.align		4
.L_1064:
        /*006c*/ 	.byte	0x04, 0x1e
        /*006e*/ 	.short	(.L_1066 - .L_1065)
.L_1065:
        /*0070*/ 	.word	0x00000000
.L_1066:


//--------------------- .nv.info._ZN7cutlass13device_kernelIN5flash19enable_sm80_to_sm89INS1_16FlashAttnBwdSm80INS1_25CollectiveMainloopBwdSm80ILi2ELi2EN4cute5tupleIJNS5_1CILi64EEENS7_ILi128EEENS7_ILi96EEEEEENS_10bfloat16_tEfNS_4arch4Sm80ELb1ELb0ELb0ELb1ELb0ELb0ELb0ELb0ELi2ELi2ELi4ELi2ELb0EEENS1_21CollectiveEpilogueBwdISB_SC_SE_Li256ELb1ELb0ELi2EEENS1_25SingleTileBwdLPTSchedulerILb1ELi128ELb0EEEEEEEEEvNT_6ParamsE --------------------------
	.section	.nv.info._ZN7cutlass13device_kernelIN5flash19enable_sm80_to_sm89INS1_16FlashAttnBwdSm80INS1_25CollectiveMainloopBwdSm80ILi2ELi2EN4cute5tupleIJNS5_1CILi64EEENS7_ILi128EEENS7_ILi96EEEEEENS_10bfloat16_tEfNS_4arch4Sm80ELb1ELb0ELb0ELb1ELb0ELb0ELb0ELb0ELi2ELi2ELi4ELi2ELb0EEENS1_21CollectiveEpilogueBwdISB_SC_SE_Li256ELb1ELb0ELi2EEENS1_25SingleTileBwdLPTSchedulerILb1ELi128ELb0EEEEEEEEEvNT_6ParamsE,"",@"SHT_CUDA_INFO"
	.sectionflags	@""
	.align	4


	//----- nvinfo : EIATTR_CUDA_API_VERSION
	.align		4
        /*0000*/ 	.byte	0x04, 0x37
        /*0002*/ 	.short	(.L_1068 - .L_1067)
.L_1067:
        /*0004*/ 	.word	0x00000082


	//----- nvinfo : EIATTR_SW2861232_WAR
	.align		4
.L_1068:
        /*0008*/ 	.byte	0x01, 0x35
	.zero		2


	//----- nvinfo : EIATTR_PARAM_CBANK
	.align		4
        /*000c*/ 	.byte	0x04, 0x0a
        /*000e*/ 	.short	(.L_1070 - .L_1069)
	.align		4
.L_1069:
        /*0010*/ 	.word	index@(.nv.constant0._ZN7cutlass13device_kernelIN5flash19enable_sm80_to_sm89INS1_16FlashAttnBwdSm80INS1_25CollectiveMainloopBwdSm80ILi2ELi2EN4cute5tupleIJNS5_1CILi64EEENS7_ILi128EEENS7_ILi96EEEEEENS_10bfloat16_tEfNS_4arch4Sm80ELb1ELb0ELb0ELb1ELb0ELb0ELb0ELb0ELi2ELi2ELi4ELi2ELb0EEENS1_21CollectiveEpilogueBwdISB_SC_SE_Li256ELb1ELb0ELi2EEENS1_25SingleTileBwdLPTSchedulerILb1ELi128ELb0EEEEEEEEEvNT_6ParamsE)
        /*0014*/ 	.short	0x0160
        /*0016*/ 	.short	0x0288


	//----- nvinfo : EIATTR_CBANK_PARAM_SIZE
	.align		4
.L_1070:
        /*0018*/ 	.byte	0x03, 0x19
        /*001a*/ 	.short	0x0288


	//----- nvinfo : EIATTR_KPARAM_INFO
	.align		4
        /*001c*/ 	.byte	0x04, 0x17
        /*001e*/ 	.short	(.L_1072 - .L_1071)
.L_1071:
        /*0020*/ 	.word	0x00000000
        /*0024*/ 	.short	0x0000
        /*0026*/ 	.short	0x0000
        /*0028*/ 	.byte	0x00, 0xf0, 0x21, 0x0a


	//----- nvinfo : EIATTR_MAXREG_COUNT
	.align		4
.L_1072:
        /*002c*/ 	.byte	0x03, 0x1b
        /*002e*/ 	.short	0x00ff


	//----- nvinfo : EIATTR_NUM_BARRIERS
	.align		4
        /*0030*/ 	.byte	0x02, 0x4c
        /*0032*/ 	.byte	0x02
	.zero		1


	//----- nvinfo : EIATTR_MERCURY_ISA_VERSION
	.align		4
        /*0034*/ 	.byte	0x03, 0x5f
        /*0036*/ 	.short	0x0000


	//----- nvinfo : EIATTR_COOP_GROUP_MASK_REGIDS
	.align		4
        /*0038*/ 	.byte	0x04, 0x29
        /*003a*/ 	.short	(.L_1074 - .L_1073)


	//   ....[0]....
.L_1073:
        /*003c*/ 	.word	0xffffffff


	//----- nvinfo : EIATTR_COOP_GROUP_INSTR_OFFSETS
	.align		4
.L_1074:
        /*0040*/ 	.byte	0x04, 0x28
        /*0042*/ 	.short	(.L_1076 - .L_1075)


	//   ....[0]....
.L_1075:
        /*0044*/ 	.word	0x00000050


	//----- nvinfo : EIATTR_EXIT_INSTR_OFFSETS
	.align		4
.L_1076:
        /*0048*/ 	.byte	0x04, 0x1c
        /*004a*/ 	.short	(.L_1078 - .L_1077)


	//   ....[0]....
.L_1077:
        /*004c*/ 	.word	0x00000760


	//   ....[1]....
        /*0050*/ 	.word	0x00006e10


	//   ....[2]....
        /*0054*/ 	.word	0x00006f10


	//   ....[3]....
        /*0058*/ 	.word	0x00006f30


	//   ....[4]....
        /*005c*/ 	.word	0x000075e0


	//   ....[5]....
        /*0060*/ 	.word	0x000076e0


	//   ....[6]....
        /*0064*/ 	.word	0x00007700


	//----- nvinfo : EIATTR_MAX_THREADS
	.align		4
.L_1078:
        /*0068*/ 	.byte	0x04, 0x05
        /*006a*/ 	.short	(.L_1080 - .L_1079)
.L_1079:
        /*006c*/ 	.word	0x00000100
        /*0070*/ 	.word	0x00000001
        /*0074*/ 	.word	0x00000001


	//----- nvinfo : EIATTR_CRS_STACK_SIZE
	.align		4
.L_1080:
        /*0078*/ 	.byte	0x04, 0x1e
        /*007a*/ 	.short	(.L_1082 - .L_1081)
.L_1081:
        /*007c*/ 	.word	0x00000000
.L_1082:


//--------------------- .nv.info._ZN7cutlass13device_kernelIN5flash19enable_sm80_to_sm89INS1_16FlashAttnBwdSm80INS1_25CollectiveMainloopBwdSm80ILi2ELi2EN4cute5tupleIJNS5_1CILi64EEENS7_ILi128EEENS7_ILi96EEEEEENS_10bfloat16_tEfNS_4arch4Sm80ELb1ELb0ELb0ELb1ELb1ELb0ELb0ELb0ELi2ELi2ELi4ELi2ELb0EEENS1_21CollectiveEpilogueBwdISB_SC_SE_Li256ELb1ELb0ELi2EEENS1_25SingleTileBwdLPTSchedulerILb1ELi128ELb1EEEEEEEEEvNT_6ParamsE --------------------------
	.section	.nv.info._ZN7cutlass13device_kernelIN5flash19enable_sm80_to_sm89INS1_16FlashAttnBwdSm80INS1_25CollectiveMainloopBwdSm80ILi2ELi2EN4cute5tupleIJNS5_1CILi64EEENS7_ILi128EEENS7_ILi96EEEEEENS_10bfloat16_tEfNS_4arch4Sm80ELb1ELb0ELb0ELb1ELb1ELb0ELb0ELb0ELi2ELi2ELi4ELi2ELb0EEENS1_21CollectiveEpilogueBwdISB_SC_SE_Li256ELb1ELb0ELi2EEENS1_25SingleTileBwdLPTSchedulerILb1ELi128ELb1EEEEEEEEEvNT_6ParamsE,"",@"SHT_CUDA_INFO"
	.sectionflags	@""
	.align	4


	//----- nvinfo : EIATTR_CUDA_API_VERSION
	.align		4
        /*0000*/ 	.byte	0x04, 0x37
        /*0002*/ 	.short	(.L_1084 - .L_1083)
.L_1083:
        /*0004*/ 	.word	0x00000082


	//----- nvinfo : EIATTR_SW2861232_WAR
	.align		4
.L_1084:
        /*0008*/ 	.byte	0x01, 0x35
	.zero		2


	//----- nvinfo : EIATTR_PARAM_CBANK
	.align		4
        /*000c*/ 	.byte	0x04, 0x0a
        /*000e*/ 	.short	(.L_1086 - .L_1085)
	.align		4
.L_1085:
        /*0010*/ 	.word	index@(.nv.constant0._ZN7cutlass13device_kernelIN5flash19enable_sm80_to_sm89INS1_16FlashAttnBwdSm80INS1_25CollectiveMainloopBwdSm80ILi2ELi2EN4cute5tupleIJNS5_1CILi64EEENS7_ILi128EEENS7_ILi96EEEEEENS_10bfloat16_tEfNS_4arch4Sm80ELb1ELb0ELb0ELb1ELb1ELb0ELb0ELb0ELi2ELi2ELi4ELi2ELb0EEENS1_21CollectiveEpilogueBwdISB_SC_SE_Li256ELb1ELb0ELi2EEENS1_25SingleTileBwdLPTSchedulerILb1ELi128ELb1EEEEEEEEEvNT_6ParamsE)
        /*0014*/ 	.short	0x0160
        /*0016*/ 	.short	0x0288


	//----- nvinfo : EIATTR_CBANK_PARAM_SIZE
	.align		4
.L_1086:
        /*0018*/ 	.byte	0x03, 0x19
        /*001a*/ 	.short	0x0288


	//----- nvinfo : EIATTR_KPARAM_INFO
	.align		4
        /*001c*/ 	.byte	0x04, 0x17
        /*001e*/ 	.short	(.L_1088 - .L_1087)
.L_1087:
        /*0020*/ 	.word	0x00000000
        /*0024*/ 	.short	0x0000
        /*0026*/ 	.short	0x0000
        /*0028*/ 	.byte	0x00, 0xf0, 0x21, 0x0a


	//----- nvinfo : EIATTR_MAXREG_COUNT
	.align		4
.L_1088:
        /*002c*/ 	.byte	0x03, 0x1b
        /*002e*/ 	.short	0x00ff


	//----- nvinfo : EIATTR_NUM_BARRIERS
	.align		4
        /*0030*/ 	.byte	0x02, 0x4c
        /*0032*/ 	.byte	0x02
	.zero		1


	//----- nvinfo : EIATTR_MERCURY_ISA_VERSION
	.align		4
        /*0034*/ 	.byte	0x03, 0x5f
        /*0036*/ 	.short	0x0000


	//----- nvinfo : EIATTR_COOP_GROUP_MASK_REGIDS
	.align		4
        /*0038*/ 	.byte	0x04, 0x29
        /*003a*/ 	.short	(.L_1090 - .L_1089)


	//   ....[0]....
.L_1089:
        /*003c*/ 	.word	0xffffffff


	//----- nvinfo : EIATTR_COOP_GROUP_INSTR_OFFSETS
	.align		4
.L_1090:
        /*0040*/ 	.byte	0x04, 0x28
        /*0042*/ 	.short	(.L_1092 - .L_1091)


	//   ....[0]....
.L_1091:
        /*0044*/ 	.word	0x00000050


	//----- nvinfo : EIATTR_EXIT_INSTR_OFFSETS
	.align		4
.L_1092:
        /*0048*/ 	.byte	0x04, 0x1c
        /*004a*/ 	.short	(.L_1094 - .L_1093)


	//   ....[0]....
.L_1093:
        /*004c*/ 	.word	0x000007a0


	//   ....[1]....
        /*0050*/ 	.word	0x00006e50


	//   ....[2]....
        /*0054*/ 	.word	0x00006f50


	//   ....[3]....
        /*0058*/ 	.word	0x00006f70


	//   ....[4]....
        /*005c*/ 	.word	0x00007620


	//   ....[5]....
        /*0060*/ 	.word	0x00007710


	//   ....[6]....
        /*0064*/ 	.word	0x00007730


	//----- nvinfo : EIATTR_MAX_THREADS
	.align		4
.L_1094:
        /*0068*/ 	.byte	0x04, 0x05
        /*006a*/ 	.short	(.L_1096 - .L_1095)
.L_1095:
        /*006c*/ 	.word	0x00000100
        /*0070*/ 	.word	0x00000001
        /*0074*/ 	.word	0x00000001


	//----- nvinfo : EIATTR_CRS_STACK_SIZE
	.align		4
.L_1096:
        /*0078*/ 	.byte	0x04, 0x1e
        /*007a*/ 	.short	(.L_1098 - .L_1097)
.L_1097:
        /*007c*/ 	.word	0x00000000
.L_1098:


//--------------------- .nv.info._ZN7cutlass13device_kernelIN5flash19enable_sm80_to_sm89INS1_16FlashAttnBwdSm80INS1_25CollectiveMainloopBwdSm80ILi2ELi2EN4cute5tupleIJNS5_1CILi64EEENS7_ILi128EEENS7_ILi96EEEEEENS_10bfloat16_tEfNS_4arch4Sm80ELb1ELb0ELb0ELb1ELb0ELb0ELb0ELb0ELi2ELi2ELi4ELi2ELb0EEENS1_24CollectiveEpilogueBwdGQAISB_fSE_Li256ELb1ELb0EEENS1_25SingleTileBwdLPTSchedulerILb1ELi128ELb0EEEEEEEEEvNT_6ParamsE --------------------------
	.section	.nv.info._ZN7cutlass13device_kernelIN5flash19enable_sm80_to_sm89INS1_16FlashAttnBwdSm80INS1_25CollectiveMainloopBwdSm80ILi2ELi2EN4cute5tupleIJNS5_1CILi64EEENS7_ILi128EEENS7_ILi96EEEEEENS_10bfloat16_tEfNS_4arch4Sm80ELb1ELb0ELb0ELb1ELb0ELb0ELb0ELb0ELi2ELi2ELi4ELi2ELb0EEENS1_24CollectiveEpilogueBwdGQAISB_fSE_Li256ELb1ELb0EEENS1_25SingleTileBwdLPTSchedulerILb1ELi128ELb0EEEEEEEEEvNT_6ParamsE,"",@"SHT_CUDA_INFO"
	.sectionflags	@""
	.align	4


	//----- nvinfo : EIATTR_CUDA_API_VERSION
	.align		4
        /*0000*/ 	.byte	0x04, 0x37
        /*0002*/ 	.short	(.L_1100 - .L_1099)
.L_1099:
        /*0004*/ 	.word	0x00000082


	//----- nvinfo : EIATTR_SW2861232_WAR
	.align		4
.L_1100:
        /*0008*/ 	.byte	0x01, 0x35
	.zero		2


	//----- nvinfo : EIATTR_PARAM_CBANK
	.align		4
        /*000c*/ 	.byte	0x04, 0x0a
        /*000e*/ 	.short	(.L_1102 - .L_1101)
	.align		4
.L_1101:
        /*0010*/ 	.word	index@(.nv.constant0._ZN7cutlass13device_kernelIN5flash19enable_sm80_to_sm89INS1_16FlashAttnBwdSm80INS1_25CollectiveMainloopBwdSm80ILi2ELi2EN4cute5tupleIJNS5_1CILi64EEENS7_ILi128EEENS7_ILi96EEEEEENS_10bfloat16_tEfNS_4arch4Sm80ELb1ELb0ELb0ELb1ELb0ELb0ELb0ELb0ELi2ELi2ELi4ELi2ELb0EEENS1_24CollectiveEpilogueBwdGQAISB_fSE_Li256ELb1ELb0EEENS1_25SingleTileBwdLPTSchedulerILb1ELi128ELb0EEEEEEEEEvNT_6ParamsE)
        /*0014*/ 	.short	0x0160
        /*0016*/ 	.short	0x0290


	//----- nvinfo : EIATTR_CBANK_PARAM_SIZE
	.align		4
.L_1102:
        /*0018*/ 	.byte	0x03, 0x19
        /*001a*/ 	.short	0x0290


	//----- nvinfo : EIATTR_KPARAM_INFO
	.align		4
        /*001c*/ 	.byte	0x04, 0x17
        /*001e*/ 	.short	(.L_1104 - .L_1103)
.L_1103:
        /*0020*/ 	.word	0x00000000
        /*0024*/ 	.short	0x0000
        /*0026*/ 	.short	0x0000
        /*0028*/ 	.byte	0x00, 0xf0, 0x41, 0x0a


	//----- nvinfo : EIATTR_MAXREG_COUNT
	.align		4
.L_1104:
        /*002c*/ 	.byte	0x03, 0x1b
        /*002e*/ 	.short	0x00ff


	//----- nvinfo : EIATTR_NUM_BARRIERS
	.align		4
        /*0030*/ 	.byte	0x02, 0x4c
        /*0032*/ 	.byte	0x02
	.zero		1


	//----- nvinfo : EIATTR_MERCURY_ISA_VERSION
	.align		4
        /*0034*/ 	.byte	0x03, 0x5f
        /*0036*/ 	.short	0x0000


	//----- nvinfo : EIATTR_COOP_GROUP_MASK_REGIDS
	.align		4
        /*0038*/ 	.byte	0x04, 0x29
        /*003a*/ 	.short	(.L_1106 - .L_1105)


	//   ....[0]....
.L_1105:
        /*003c*/ 	.word	0xffffffff


	//----- nvinfo : EIATTR_COOP_GROUP_INSTR_OFFSETS
	.align		4
.L_1106:
        /*0040*/ 	.byte	0x04, 0x28
        /*0042*/ 	.short	(.L_1108 - .L_1107)


	//   ....[0]....
.L_1107:
        /*0044*/ 	.word	0x00000050


	//----- nvinfo : EIATTR_EXIT_INSTR_OFFSETS
	.align		4
.L_1108:
        /*0048*/ 	.byte	0x04, 0x1c
        /*004a*/ 	.short	(.L_1110 - .L_1109)


	//   ....[0]....
.L_1109:
        /*004c*/ 	.word	0x00000760


	//   ....[1]....
        /*0050*/ 	.word	0x00005e10


	//   ....[2]....
        /*0054*/ 	.word	0x00006710


	//----- nvinfo : EIATTR_MAX_THREADS
	.align		4
.L_1110:
        /*0058*/ 	.byte	0x04, 0x05
        /*005a*/ 	.short	(.L_1112 - .L_1111)
.L_1111:
        /*005c*/ 	.word	0x00000100
        /*0060*/ 	.word	0x00000001
        /*0064*/ 	.word	0x00000001


	//----- nvinfo : EIATTR_CRS_STACK_SIZE
	.align		4
.L_1112:
        /*0068*/ 	.byte	0x04, 0x1e
        /*006a*/ 	.short	(.L_1114 - .L_1113)
.L_1113:
        /*006c*/ 	.word	0x00000000
.L_1114:


//--------------------- .nv.info._ZN7cutlass13device_kernelIN5flash32FlashAttnBwdPostprocessConvertdQIN4cute5tupleIJNS3_1CILi128EEENS5_ILi96EEEEEENS_10bfloat16_tEfNS_4arch4Sm80ELi256ENS3_8TiledMMAINS3_8MMA_AtomIJNS3_30SM80_16x8x16_F32BF16BF16F32_TNEEEENS3_6LayoutINS4_IJNS5_ILi4EEENS5_ILi2EEENS5_ILi1EEEEEENS4_IJSJ_SH_NS5_ILi0EEEEEEEENS4_IJNS5_ILi64EEENS5_ILi32EEENS5_ILi16EEEEEEEELb0EEEEEvNT_6ParamsE --------------------------
	.section	.nv.info._ZN7cutlass13device_kernelIN5flash32FlashAttnBwdPostprocessConvertdQIN4cute5tupleIJNS3_1CILi128EEENS5_ILi96EEEEEENS_10bfloat16_tEfNS_4arch4Sm80ELi256ENS3_8TiledMMAINS3_8MMA_AtomIJNS3_30SM80_16x8x16_F32BF16BF16F32_TNEEEENS3_6LayoutINS4_IJNS5_ILi4EEENS5_ILi2EEENS5_ILi1EEEEEENS4_IJSJ_SH_NS5_ILi0EEEEEEEENS4_IJNS5_ILi64EEENS5_ILi32EEENS5_ILi16EEEEEEEELb0EEEEEvNT_6ParamsE,"",@"SHT_CUDA_INFO"
	.sectionflags	@""
	.align	4


	//----- nvinfo : EIATTR_CUDA_API_VERSION
	.align		4
        /*0000*/ 	.byte	0x04, 0x37
        /*0002*/ 	.short	(.L_1116 - .L_1115)
.L_1115:
        /*0004*/ 	.word	0x00000082


	//----- nvinfo : EIATTR_SW2861232_WAR
	.align		4
.L_1116:
        /*0008*/ 	.byte	0x01, 0x35
	.zero		2


	//----- nvinfo : EIATTR_PARAM_CBANK
	.align		4
        /*000c*/ 	.byte	0x04, 0x0a
        /*000e*/ 	.short	(.L_1118 - .L_1117)
	.align		4
.L_1117:
        /*0010*/ 	.word	index@(.nv.constant0._ZN7cutlass13device_kernelIN5flash32FlashAttnBwdPostprocessConvertdQIN4cute5tupleIJNS3_1CILi128EEENS5_ILi96EEEEEENS_10bfloat16_tEfNS_4arch4Sm80ELi256ENS3_8TiledMMAINS3_8MMA_AtomIJNS3_30SM80_16x8x16_F32BF16BF16F32_TNEEEENS3_6LayoutINS4_IJNS5_ILi4EEENS5_ILi2EEENS5_ILi1EEEEEENS4_IJSJ_SH_NS5_ILi0EEEEEEEENS4_IJNS5_ILi64EEENS5_ILi32EEENS5_ILi16EEEEEEEELb0EEEEEvNT_6ParamsE)
        /*0014*/ 	.short	0x0160
        /*0016*/ 	.short	0x0070


	//----- nvinfo : EIATTR_CBANK_PARAM_SIZE
	.align		4
.L_1118:
        /*0018*/ 	.byte	0x03, 0x19
        /*001a*/ 	.short	0x0070


	//----- nvinfo : EIATTR_KPARAM_INFO
	.align		4
        /*001c*/ 	.byte	0x04, 0x17
        /*001e*/ 	.short	(.L_1120 - .L_1119)
.L_1119:
        /*0020*/ 	.word	0x00000000
        /*0024*/ 	.short	0x0000
        /*0026*/ 	.short	0x0000
        /*0028*/ 	.byte	0x00, 0xf0, 0xc1, 0x01


	//----- nvinfo : EIATTR_MAXREG_COUNT
	.align		4
.L_1120:
        /*002c*/ 	.byte	0x03, 0x1b
        /*002e*/ 	.short	0x0080


	//----- nvinfo : EIATTR_NUM_BARRIERS
	.align		4
        /*0030*/ 	.byte	0x02, 0x4c
        /*0032*/ 	.byte	0x01
	.zero		1


	//----- nvinfo : EIATTR_MERCURY_ISA_VERSION
	.align		4
        /*0034*/ 	.byte	0x03, 0x5f
        /*0036*/ 	.short	0x0000


	//----- nvinfo : EIATTR_EXIT_INSTR_OFFSETS
	.align		4
        /*0038*/ 	.byte	0x04, 0x1c
        /*003a*/ 	.short	(.L_1122 - .L_1121)


	//   ....[0]....
.L_1121:
        /*003c*/ 	.word	0x00000180


	//   ....[1]....
        /*0040*/ 	.word	0x00001370


	//   ....[2]....
        /*0044*/ 	.word	0x00001530


	//   ....[3]....
        /*0048*/ 	.word	0x00001550


	//----- nvinfo : EIATTR_CTAIDZ_USED
	.align		4
.L_1122:
        /*004c*/ 	.byte	0x01, 0x04
	.zero		2


	//----- nvinfo : EIATTR_MAX_THREADS
	.align		4
        /*0050*/ 	.byte	0x04, 0x05
        /*0052*/ 	.short	(.L_1124 - .L_1123)
.L_1123:
        /*0054*/ 	.word	0x00000100
        /*0058*/ 	.word	0x00000001
        /*005c*/ 	.word	0x00000001


	//----- nvinfo : EIATTR_CRS_STACK_SIZE
	.align		4
.L_1124:
        /*0060*/ 	.byte	0x04, 0x1e
        /*0062*/ 	.short	(.L_1126 - .L_1125)
.L_1125:
        /*0064*/ 	.word	0x00000000
.L_1126:


//--------------------- .nv.info._ZN7cutlass13device_kernelIN5flash32FlashAttnBwdPostprocessConvertdQIN4cute5tupleIJNS3_1CILi64EEENS5_ILi96EEEEEENS_10bfloat16_tEfNS_4arch4Sm80ELi256ENS3_8TiledMMAINS3_8MMA_AtomIJNS3_30SM80_16x8x16_F32BF16BF16F32_TNEEEENS3_6LayoutINS4_IJNS5_ILi2EEENS5_ILi4EEENS5_ILi1EEEEEENS4_IJSJ_SH_NS5_ILi0EEEEEEEENS4_IJNS5_ILi32EEESO_NS5_ILi16EEEEEEEELb0EEEEEvNT_6ParamsE --------------------------
	.section	.nv.info._ZN7cutlass13device_kernelIN5flash32FlashAttnBwdPostprocessConvertdQIN4cute5tupleIJNS3_1CILi64EEENS5_ILi96EEEEEENS_10bfloat16_tEfNS_4arch4Sm80ELi256ENS3_8TiledMMAINS3_8MMA_AtomIJNS3_30SM80_16x8x16_F32BF16BF16F32_TNEEEENS3_6LayoutINS4_IJNS5_ILi2EEENS5_ILi4EEENS5_ILi1EEEEEENS4_IJSJ_SH_NS5_ILi0EEEEEEEENS4_IJNS5_ILi32EEESO_NS5_ILi16EEEEEEEELb0EEEEEvNT_6ParamsE,"",@"SHT_CUDA_INFO"
	.sectionflags	@""
	.align	4


	//----- nvinfo : EIATTR_CUDA_API_VERSION
	.align		4
        /*0000*/ 	.byte	0x04, 0x37
        /*0002*/ 	.short	(.L_1128 - .L_1127)
.L_1127:
        /*0004*/ 	.word	0x00000082


	//----- nvinfo : EIATTR_SW2861232_WAR
	.align		4
.L_1128:
        /*0008*/ 	.byte	0x01, 0x35
	.zero		2


	//----- nvinfo : EIATTR_PARAM_CBANK
	.align		4
        /*000c*/ 	.byte	0x04, 0x0a
        /*000e*/ 	.short	(.L_1130 - .L_1129)
	.align		4
.L_1129:
        /*0010*/ 	.word	index@(.nv.constant0._ZN7cutlass13device_kernelIN5flash32FlashAttnBwdPostprocessConvertdQIN4cute5tupleIJNS3_1CILi64EEENS5_ILi96EEEEEENS_10bfloat16_tEfNS_4arch4Sm80ELi256ENS3_8TiledMMAINS3_8MMA_AtomIJNS3_30SM80_16x8x16_F32BF16BF16F32_TNEEEENS3_6LayoutINS4_IJNS5_ILi2EEENS5_ILi4EEENS5_ILi1EEEEEENS4_IJSJ_SH_NS5_ILi0EEEEEEEENS4_IJNS5_ILi32EEESO_NS5_ILi16EEEEEEEELb0EEEEEvNT_6ParamsE)
        /*0014*/ 	.short	0x0160
        /*0016*/ 	.short	0x0070


	//----- nvinfo : EIATTR_CBANK_PARAM_SIZE
	.align		4
.L_1130:
        /*0018*/ 	.byte	0x03, 0x19
        /*001a*/ 	.short	0x0070


	//----- nvinfo : EIATTR_KPARAM_INFO
	.align		4
        /*001c*/ 	.byte	0x04, 0x17
        /*001e*/ 	.short	(.L_1132 - .L_1131)
.L_1131:
        /*0020*/ 	.word	0x00000000
        /*0024*/ 	.short	0x0000
        /*0026*/ 	.short	0x0000
        /*0028*/ 	.byte	0x00, 0xf0, 0xc1, 0x01


	//----- nvinfo : EIATTR_MAXREG_COUNT
	.align		4
.L_1132:
        /*002c*/ 	.byte	0x03, 0x1b
        /*002e*/ 	.short	0x0080


	//----- nvinfo : EIATTR_NUM_BARRIERS
	.align		4
        /*0030*/ 	.byte	0x02, 0x4c
        /*0032*/ 	.byte	0x01
	.zero		1


	//----- nvinfo : EIATTR_MERCURY_ISA_VERSION
	.align		4
        /*0034*/ 	.byte	0x03, 0x5f
        /*0036*/ 	.short	0x0000


	//----- nvinfo : EIATTR_EXIT_INSTR_OFFSETS
	.align		4
        /*0038*/ 	.byte	0x04, 0x1c
        /*003a*/ 	.short	(.L_1134 - .L_1133)


	//   ....[0]....
.L_1133:
        /*003c*/ 	.word	0x00000180


	//   ....[1]....
        /*0040*/ 	.word	0x00000bf0


	//   ....[2]....
        /*0044*/ 	.word	0x00000e00


	//   ....[3]....
        /*0048*/ 	.word	0x00000e30


	//----- nvinfo : EIATTR_CTAIDZ_USED
	.align		4
.L_1134:
        /*004c*/ 	.byte	0x01, 0x04
	.zero		2


	//----- nvinfo : EIATTR_MAX_THREADS
	.align		4
        /*0050*/ 	.byte	0x04, 0x05
        /*0052*/ 	.short	(.L_1136 - .L_1135)
.L_1135:
        /*0054*/ 	.word	0x00000100
        /*0058*/ 	.word	0x00000001
        /*005c*/ 	.word	0x00000001
.L_1136:


//--------------------- .nv.info._ZN7cutlass13device_kernelIN5flash19enable_sm80_to_sm89INS1_16FlashAttnBwdSm80INS1_25CollectiveMainloopBwdSm80ILi2ELi2EN4cute5tupleIJNS5_1CILi64EEENS7_ILi128EEENS7_ILi96EEEEEENS_10bfloat16_tEfNS_4arch4Sm80ELb1ELb0ELb0ELb1ELb1ELb0ELb0ELb0ELi2ELi2ELi4ELi2ELb0EEENS1_24CollectiveEpilogueBwdGQAISB_fSE_Li256ELb1ELb1EEENS1_25SingleTileBwdLPTSchedulerILb1ELi128ELb1EEEEEEEEEvNT_6ParamsE --------------------------
	.section	.nv.info._ZN7cutlass13device_kernelIN5flash19enable_sm80_to_sm89INS1_16FlashAttnBwdSm80INS1_25CollectiveMainloopBwdSm80ILi2ELi2EN4cute5tupleIJNS5_1CILi64EEENS7_ILi128EEENS7_ILi96EEEEEENS_10bfloat16_tEfNS_4arch4Sm80ELb1ELb0ELb0ELb1ELb1ELb0ELb0ELb0ELi2ELi2ELi4ELi2ELb0EEENS1_24CollectiveEpilogueBwdGQAISB_fSE_Li256ELb1ELb1EEENS1_25SingleTileBwdLPTSchedulerILb1ELi128ELb1EEEEEEEEEvNT_6ParamsE,"",@"SHT_CUDA_INFO"
	.sectionflags	@""
	.align	4


	//----- nvinfo : EIATTR_CUDA_API_VERSION
	.align		4
        /*0000*/ 	.byte	0x04, 0x37
        /*0002*/ 	.short	(.L_1138 - .L_1137)
.L_1137:
        /*0004*/ 	.word	0x00000082


	//----- nvinfo : EIATTR_SW2861232_WAR
	.align		4
.L_1138:
        /*0008*/ 	.byte	0x01, 0x35
	.zero		2


	//----- nvinfo : EIATTR_PARAM_CBANK
	.align		4
        /*000c*/ 	.byte	0x04, 0x0a
        /*000e*/ 	.short	(.L_1140 - .L_1139)
	.align		4
.L_1139:
        /*0010*/ 	.word	index@(.nv.constant0._ZN7cutlass13device_kernelIN5flash19enable_sm80_to_sm89INS1_16FlashAttnBwdSm80INS1_25CollectiveMainloopBwdSm80ILi2ELi2EN4cute5tupleIJNS5_1CILi64EEENS7_ILi128EEENS7_ILi96EEEEEENS_10bfloat16_tEfNS_4arch4Sm80ELb1ELb0ELb0ELb1ELb1ELb0ELb0ELb0ELi2ELi2ELi4ELi2ELb0EEENS1_24CollectiveEpilogueBwdGQAISB_fSE_Li256ELb1ELb1EEENS1_25SingleTileBwdLPTSchedulerILb1ELi128ELb1EEEEEEEEEvNT_6ParamsE)
        /*0014*/ 	.short	0x0160
        /*0016*/ 	.short	0x0290


	//----- nvinfo : EIATTR_CBANK_PARAM_SIZE
	.align		4
.L_1140:
        /*0018*/ 	.byte	0x03, 0x19
        /*001a*/ 	.short	0x0290


	//----- nvinfo : EIATTR_KPARAM_INFO
	.align		4
        /*001c*/ 	.byte	0x04, 0x17
        /*001e*/ 	.short	(.L_1142 - .L_1141)
.L_1141:
        /*0020*/ 	.word	0x00000000
        /*0024*/ 	.short	0x0000
        /*0026*/ 	.short	0x0000
        /*0028*/ 	.byte	0x00, 0xf0, 0x41, 0x0a


	//----- nvinfo : EIATTR_MAXREG_COUNT
	.align		4
.L_1142:
        /*002c*/ 	.byte	0x03, 0x1b
        /*002e*/ 	.short	0x00ff


	//----- nvinfo : EIATTR_NUM_BARRIERS
	.align		4
        /*0030*/ 	.byte	0x02, 0x4c
        /*0032*/ 	.byte	0x02
	.zero		1


	//----- nvinfo : EIATTR_MERCURY_ISA_VERSION
	.align		4
        /*0034*/ 	.byte	0x03, 0x5f
        /*0036*/ 	.short	0x0000


	//----- nvinfo : EIATTR_COOP_GROUP_MASK_REGIDS
	.align		4
        /*0038*/ 	.byte	0x04, 0x29
        /*003a*/ 	.short	(.L_1144 - .L_1143)


	//   ....[0]....
.L_1143:
        /*003c*/ 	.word	0xffffffff


	//   ....[1]....
        /*0040*/ 	.word	0xffffffff


	//   ....[2]....
        /*0044*/ 	.word	0xffffffff


	//   ....[3]....
        /*0048*/ 	.word	0xffffffff


	//   ....[4]....
        /*004c*/ 	.word	0xffffffff


	//   ....[5]....
        /*0050*/ 	.word	0xffffffff


	//   ....[6]....
        /*0054*/ 	.word	0xffffffff


	//   ....[7]....
        /*0058*/ 	.word	0xffffffff


	//   ....[8]....
        /*005c*/ 	.word	0xffffffff


	//----- nvinfo : EIATTR_COOP_GROUP_INSTR_OFFSETS
	.align		4
.L_1144:
        /*0060*/ 	.byte	0x04, 0x28
        /*0062*/ 	.short	(.L_1146 - .L_1145)


	//   ....[0]....
.L_1145:
        /*0064*/ 	.word	0x00000050


	//   ....[1]....
        /*0068*/ 	.word	0x00006170


	//   ....[2]....
        /*006c*/ 	.word	0x000061a0


	//   ....[3]....
        /*0070*/ 	.word	0x000065a0


	//   ....[4]....
        /*0074*/ 	.word	0x000065b0


	//   ....[5]....
        /*0078*/ 	.word	0x00006740


	//   ....[6]....
        /*007c*/ 	.word	0x00006790


	//   ....[7]....
        /*0080*/ 	.word	0x00006b40


	//   ....[8]....
        /*0084*/ 	.word	0x00006b50


	//----- nvinfo : EIATTR_EXIT_INSTR_OFFSETS
	.align		4
.L_1146:
        /*0088*/ 	.byte	0x04, 0x1c
        /*008a*/ 	.short	(.L_1148 - .L_1147)


	//   ....[0]....
.L_1147:
        /*008c*/ 	.word	0x000007a0


	//   ....[1]....
        /*0090*/ 	.word	0x00005e60


	//   ....[2]....
        /*0094*/ 	.word	0x00006b60


	//   ....[3]....
        /*0098*/ 	.word	0x00006c00


	//----- nvinfo : EIATTR_MAX_THREADS
	.align		4
.L_1148:
        /*009c*/ 	.byte	0x04, 0x05
        /*009e*/ 	.short	(.L_1150 - .L_1149)
.L_1149:
        /*00a0*/ 	.word	0x00000100
        /*00a4*/ 	.word	0x00000001
        /*00a8*/ 	.word	0x00000001


	//----- nvinfo : EIATTR_CRS_STACK_SIZE
	.align		4
.L_1150:
        /*00ac*/ 	.byte	0x04, 0x1e
        /*00ae*/ 	.short	(.L_1152 - .L_1151)
.L_1151:
        /*00b0*/ 	.word	0x00000000
.L_1152:


//--------------------- .nv.info._ZN7cutlass13device_kernelIN5flash22FlashAttnBwdPreprocessIN4cute5tupleIJNS3_1CILi64EEENS5_ILi96EEEEEENS_10bfloat16_tEfNS_4arch4Sm80ELb1ELb1EEEEEvNT_6ParamsE --------------------------
	.section	.nv.info._ZN7cutlass13device_kernelIN5flash22FlashAttnBwdPreprocessIN4cute5tupleIJNS3_1CILi64EEENS5_ILi96EEEEEENS_10bfloat16_tEfNS_4arch4Sm80ELb1ELb1EEEEEvNT_6ParamsE,"",@"SHT_CUDA_INFO"
	.sectionflags	@""
	.align	4


	//----- nvinfo : EIATTR_CUDA_API_VERSION
	.align		4
        /*0000*/ 	.byte	0x04, 0x37
        /*0002*/ 	.short	(.L_1154 - .L_1153)
.L_1153:
        /*0004*/ 	.word	0x00000082


	//----- nvinfo : EIATTR_SW2861232_WAR
	.align		4
.L_1154:
        /*0008*/ 	.byte	0x01, 0x35
	.zero		2


	//----- nvinfo : EIATTR_PARAM_CBANK
	.align		4
        /*000c*/ 	.byte	0x04, 0x0a
        /*000e*/ 	.short	(.L_1156 - .L_1155)
	.align		4
.L_1155:
        /*0010*/ 	.word	index@(.nv.constant0._ZN7cutlass13device_kernelIN5flash22FlashAttnBwdPreprocessIN4cute5tupleIJNS3_1CILi64EEENS5_ILi96EEEEEENS_10bfloat16_tEfNS_4arch4Sm80ELb1ELb1EEEEEvNT_6ParamsE)
        /*0014*/ 	.short	0x0160
        /*0016*/ 	.short	0x00f0


	//----- nvinfo : EIATTR_CBANK_PARAM_SIZE
	.align		4
.L_1156:
        /*0018*/ 	.byte	0x03, 0x19
        /*001a*/ 	.short	0x00f0


	//----- nvinfo : EIATTR_KPARAM_INFO
	.align		4
        /*001c*/ 	.byte	0x04, 0x17
        /*001e*/ 	.short	(.L_1158 - .L_1157)
.L_1157:
        /*0020*/ 	.word	0x00000000
        /*0024*/ 	.short	0x0000
        /*0026*/ 	.short	0x0000
        /*0028*/ 	.byte	0x00, 0xf0, 0xc1, 0x03


	//----- nvinfo : EIATTR_MAXREG_COUNT
	.align		4
.L_1158:
        /*002c*/ 	.byte	0x03, 0x1b
        /*002e*/ 	.short	0x0080


	//----- nvinfo : EIATTR_MERCURY_ISA_VERSION
	.align		4
        /*0030*/ 	.byte	0x03, 0x5f
        /*0032*/ 	.short	0x0000


	//----- nvinfo : EIATTR_COOP_GROUP_MASK_REGIDS
	.align		4
        /*0034*/ 	.byte	0x04, 0x29
        /*0036*/ 	.short	(.L_1160 - .L_1159)


	//   ....[0]....
.L_1159:
        /*0038*/ 	.word	0xffffffff


	//   ....[1]....
        /*003c*/ 	.word	0xffffffff


	//----- nvinfo : EIATTR_COOP_GROUP_INSTR_OFFSETS
	.align		4
.L_1160:
        /*0040*/ 	.byte	0x04, 0x28
        /*0042*/ 	.short	(.L_1162 - .L_1161)


	//   ....[0]....
.L_1161:
        /*0044*/ 	.word	0x00000d10


	//   ....[1]....
        /*0048*/ 	.word	0x00000dd0


	//----- nvinfo : EIATTR_EXIT_INSTR_OFFSETS
	.align		4
.L_1162:
        /*004c*/ 	.byte	0x04, 0x1c
        /*004e*/ 	.short	(.L_1164 - .L_1163)


	//   ....[0]....
.L_1163:
        /*0050*/ 	.word	0x00000180


	//   ....[1]....
        /*0054*/ 	.word	0x00001200


	//   ....[2]....
        /*0058*/ 	.word	0x00001250


	//----- nvinfo : EIATTR_CTAIDZ_USED
	.align		4
.L_1164:
        /*005c*/ 	.byte	0x01, 0x04
	.zero		2


	//----- nvinfo : EIATTR_MAX_THREADS
	.align		4
        /*0060*/ 	.byte	0x04, 0x05
        /*0062*/ 	.short	(.L_1166 - .L_1165)
.L_1165:
        /*0064*/ 	.word	0x00000100
        /*0068*/ 	.word	0x00000001
        /*006c*/ 	.word	0x00000001


	//----- nvinfo : EIATTR_CRS_STACK_SIZE
	.align		4
.L_1166:
        /*0070*/ 	.byte	0x04, 0x1e
        /*0072*/ 	.short	(.L_1168 - .L_1167)
.L_1167:
        /*0074*/ 	.word	0x00000000
.L_1168:


//--------------------- .nv.callgraph             --------------------------
	.section	.nv.callgraph,"",@"SHT_CUDA_CALLGRAPH"
	.align	4
	.sectionentsize	8
	.align		4
        /*0000*/ 	.word	0x00000000
	.align		4
        /*0004*/ 	.word	0xffffffff
	.align		4
        /*0008*/ 	.word	0x00000000
	.align		4
        /*000c*/ 	.word	0xfffffffe
	.align		4
        /*0010*/ 	.word	0x00000000
	.align		4
        /*0014*/ 	.word	0xfffffffd
	.align		4
        /*0018*/ 	.word	0x00000000
	.align		4
        /*001c*/ 	.word	0xfffffffc


//--------------------- .nv.rel.action            --------------------------
	.section	.nv.rel.action,"",@"SHT_CUDA_RELOCINFO"
	.align	8
	.sectionentsize	8
        /*0000*/ 	.byte	0x73, 0x00, 0x00, 0x00, 0x00, 0x00, 0x00, 0x00, 0x00, 0x00, 0x00, 0x11, 0x25, 0x00, 0x05, 0x36


//--------------------- .nv.constant4             --------------------------
	.section	.nv.constant4,"a",@progbits
	.align	8
	.align		8
.nv.constant4:
        /*0000*/ 	.dword	_ZN65_INTERNAL_5e585306_29_flash_bwd_hdim96_bf16_sm80_cu_3fbc093a_29974cuda3std3__45__cpo5beginE
	.align		8
        /*0008*/ 	.dword	_ZN65_INTERNAL_5e585306_29_flash_bwd_hdim96_bf16_sm80_cu_3fbc093a_29974cuda3std3__45__cpo3endE
	.align		8
        /*0010*/ 	.dword	_ZN65_INTERNAL_5e585306_29_flash_bwd_hdim96_bf16_sm80_cu_3fbc093a_29974cuda3std3__45__cpo6cbeginE
	.align		8
        /*0018*/ 	.dword	_ZN65_INTERNAL_5e585306_29_flash_bwd_hdim96_bf16_sm80_cu_3fbc093a_29974cuda3std3__45__cpo4cendE
	.align		8
        /*0020*/ 	.dword	_ZN65_INTERNAL_5e585306_29_flash_bwd_hdim96_bf16_sm80_cu_3fbc093a_29974cuda3std3__467_GLOBAL__N__5e585306_29_flash_bwd_hdim96_bf16_sm80_cu_3fbc093a_29976ignoreE
	.align		8
        /*0028*/ 	.dword	_ZN65_INTERNAL_5e585306_29_flash_bwd_hdim96_bf16_sm80_cu_3fbc093a_29974cuda3std3__419piecewise_constructE
	.align		8
        /*0030*/ 	.dword	_ZN65_INTERNAL_5e585306_29_flash_bwd_hdim96_bf16_sm80_cu_3fbc093a_29974cuda3std3__48in_placeE
	.align		8
        /*0038*/ 	.dword	_ZN65_INTERNAL_5e585306_29_flash_bwd_hdim96_bf16_sm80_cu_3fbc093a_29974cuda3std6ranges3__45__cpo4swapE
	.align		8
        /*0040*/ 	.dword	_ZN65_INTERNAL_5e585306_29_flash_bwd_hdim96_bf16_sm80_cu_3fbc093a_29974cuda3std6ranges3__45__cpo9iter_moveE
	.align		8
        /*0048*/ 	.dword	_ZN65_INTERNAL_5e585306_29_flash_bwd_hdim96_bf16_sm80_cu_3fbc093a_29974cute7productE
	.align		8
        /*0050*/ 	.dword	_ZN65_INTERNAL_5e585306_29_flash_bwd_hdim96_bf16_sm80_cu_3fbc093a_29974cute1_E


//--------------------- .nv.constant0._ZN7cutlass13device_kernelIN5flash19enable_sm80_to_sm89INS1_16FlashAttnBwdSm80INS1_25CollectiveMainloopBwdSm80ILi2ELi1EN4cute5tupleIJNS5_1CILi64EEENS7_ILi128EEENS7_ILi96EEEEEENS_10bfloat16_tEfNS_4arch4Sm80ELb0ELb0ELb0ELb0ELb0ELb0ELb0ELb0ELi2ELi2ELi4ELi2ELb1EEENS1_21CollectiveEpilogueBwdISB_SC_SE_Li256ELb0ELb0ELi2EEENS1_19SingleTileSchedulerILb0ELb0ELb0ELi128EEEEEEEEEvNT_6ParamsE --------------------------
	.section	.nv.constant0._ZN7cutlass13device_kernelIN5flash19enable_sm80_to_sm89INS1_16FlashAttnBwdSm80INS1_25CollectiveMainloopBwdSm80ILi2ELi1EN4cute5tupleIJNS5_1CILi64EEENS7_ILi128EEENS7_ILi96EEEEEENS_10bfloat16_tEfNS_4arch4Sm80ELb0ELb0ELb0ELb0ELb0ELb0ELb0ELb0ELi2ELi2ELi4ELi2ELb1EEENS1_21CollectiveEpilogueBwdISB_SC_SE_Li256ELb0ELb0ELi2EEENS1_19SingleTileSchedulerILb0ELb0ELb0ELi128EEEEEEEEEvNT_6ParamsE,"a",@progbits
	.sectionflags	@""
	.align	4
.nv.constant0._ZN7cutlass13device_kernelIN5flash19enable_sm80_to_sm89INS1_16FlashAttnBwdSm80INS1_25CollectiveMainloopBwdSm80ILi2ELi1EN4cute5tupleIJNS5_1CILi64EEENS7_ILi128EEENS7_ILi96EEEEEENS_10bfloat16_tEfNS_4arch4Sm80ELb0ELb0ELb0ELb0ELb0ELb0ELb0ELb0ELi2ELi2ELi4ELi2ELb1EEENS1_21CollectiveEpilogueBwdISB_SC_SE_Li256ELb0ELb0ELi2EEENS1_19SingleTileSchedulerILb0ELb0ELb0ELi128EEEEEEEEEvNT_6ParamsE:
	.zero		976


//--------------------- .nv.constant0._ZN7cutlass13device_kernelIN5flash19enable_sm80_to_sm89INS1_16FlashAttnBwdSm80INS1_25CollectiveMainloopBwdSm80ILi2ELi1EN4cute5tupleIJNS5_1CILi64EEENS7_ILi128EEENS7_ILi96EEEEEENS_10bfloat16_tEfNS_4arch4Sm80ELb0ELb0ELb0ELb0ELb1ELb0ELb0ELb0ELi2ELi2ELi4ELi2ELb1EEENS1_21CollectiveEpilogueBwdISB_SC_SE_Li256ELb0ELb0ELi2EEENS1_19SingleTileSchedulerILb0ELb0ELb0ELi128EEEEEEEEEvNT_6ParamsE --------------------------
	.section	.nv.constant0._ZN7cutlass13device_kernelIN5flash19enable_sm80_to_sm89INS1_16FlashAttnBwdSm80INS1_25CollectiveMainloopBwdSm80ILi2ELi1EN4cute5tupleIJNS5_1CILi64EEENS7_ILi128EEENS7_ILi96EEEEEENS_10bfloat16_tEfNS_4arch4Sm80ELb0ELb0ELb0ELb0ELb1ELb0ELb0ELb0ELi2ELi2ELi4ELi2ELb1EEENS1_21CollectiveEpilogueBwdISB_SC_SE_Li256ELb0ELb0ELi2EEENS1_19SingleTileSchedulerILb0ELb0ELb0ELi128EEEEEEEEEvNT_6ParamsE,"a",@progbits
	.sectionflags	@""
	.align	4
.nv.constant0._ZN7cutlass13device_kernelIN5flash19enable_sm80_to_sm89INS1_16FlashAttnBwdSm80INS1_25CollectiveMainloopBwdSm80ILi2ELi1EN4cute5tupleIJNS5_1CILi64EEENS7_ILi128EEENS7_ILi96EEEEEENS_10bfloat16_tEfNS_4arch4Sm80ELb0ELb0ELb0ELb0ELb1ELb0ELb0ELb0ELi2ELi2ELi4ELi2ELb1EEENS1_21CollectiveEpilogueBwdISB_SC_SE_Li256ELb0ELb0ELi2EEENS1_19SingleTileSchedulerILb0ELb0ELb0ELi128EEEEEEEEEvNT_6ParamsE:
	.zero		976


//--------------------- .nv.constant0._ZN7cutlass13device_kernelIN5flash19enable_sm80_to_sm89INS1_16FlashAttnBwdSm80INS1_25CollectiveMainloopBwdSm80ILi2ELi1EN4cute5tupleIJNS5_1CILi64EEENS7_ILi128EEENS7_ILi96EEEEEENS_10bfloat16_tEfNS_4arch4Sm80ELb0ELb0ELb0ELb0ELb0ELb0ELb0ELb0ELi2ELi2ELi4ELi2ELb1EEENS1_24CollectiveEpilogueBwdGQAISB_fSE_Li256ELb0ELb0EEENS1_19SingleTileSchedulerILb0ELb0ELb0ELi128EEEEEEEEEvNT_6ParamsE --------------------------
	.section	.nv.constant0._ZN7cutlass13device_kernelIN5flash19enable_sm80_to_sm89INS1_16FlashAttnBwdSm80INS1_25CollectiveMainloopBwdSm80ILi2ELi1EN4cute5tupleIJNS5_1CILi64EEENS7_ILi128EEENS7_ILi96EEEEEENS_10bfloat16_tEfNS_4arch4Sm80ELb0ELb0ELb0ELb0ELb0ELb0ELb0ELb0ELi2ELi2ELi4ELi2ELb1EEENS1_24CollectiveEpilogueBwdGQAISB_fSE_Li256ELb0ELb0EEENS1_19SingleTileSchedulerILb0ELb0ELb0ELi128EEEEEEEEEvNT_6ParamsE,"a",@progbits
	.sectionflags	@""
	.align	4
.nv.constant0._ZN7cutlass13device_kernelIN5flash19enable_sm80_to_sm89INS1_16FlashAttnBwdSm80INS1_25CollectiveMainloopBwdSm80ILi2ELi1EN4cute5tupleIJNS5_1CILi64EEENS7_ILi128EEENS7_ILi96EEEEEENS_10bfloat16_tEfNS_4arch4Sm80ELb0ELb0ELb0ELb0ELb0ELb0ELb0ELb0ELi2ELi2ELi4ELi2ELb1EEENS1_24CollectiveEpilogueBwdGQAISB_fSE_Li256ELb0ELb0EEENS1_19SingleTileSchedulerILb0ELb0ELb0ELi128EEEEEEEEEvNT_6ParamsE:
	.zero		984


//--------------------- .nv.constant0._ZN7cutlass13device_kernelIN5flash19enable_sm80_to_sm89INS1_16FlashAttnBwdSm80INS1_25CollectiveMainloopBwdSm80ILi2ELi1EN4cute5tupleIJNS5_1CILi64EEENS7_ILi128EEENS7_ILi96EEEEEENS_10bfloat16_tEfNS_4arch4Sm80ELb0ELb0ELb0ELb0ELb1ELb0ELb0ELb0ELi2ELi2ELi4ELi2ELb1EEENS1_24CollectiveEpilogueBwdGQAISB_fSE_Li256ELb0ELb1EEENS1_19SingleTileSchedulerILb0ELb0ELb0ELi128EEEEEEEEEvNT_6ParamsE --------------------------
	.section	.nv.constant0._ZN7cutlass13device_kernelIN5flash19enable_sm80_to_sm89INS1_16FlashAttnBwdSm80INS1_25CollectiveMainloopBwdSm80ILi2ELi1EN4cute5tupleIJNS5_1CILi64EEENS7_ILi128EEENS7_ILi96EEEEEENS_10bfloat16_tEfNS_4arch4Sm80ELb0ELb0ELb0ELb0ELb1ELb0ELb0ELb0ELi2ELi2ELi4ELi2ELb1EEENS1_24CollectiveEpilogueBwdGQAISB_fSE_Li256ELb0ELb1EEENS1_19SingleTileSchedulerILb0ELb0ELb0ELi128EEEEEEEEEvNT_6ParamsE,"a",@progbits
	.sectionflags	@""
	.align	4
.nv.constant0._ZN7cutlass13device_kernelIN5flash19enable_sm80_to_sm89INS1_16FlashAttnBwdSm80INS1_25CollectiveMainloopBwdSm80ILi2ELi1EN4cute5tupleIJNS5_1CILi64EEENS7_ILi128EEENS7_ILi96EEEEEENS_10bfloat16_tEfNS_4arch4Sm80ELb0ELb0ELb0ELb0ELb1ELb0ELb0ELb0ELi2ELi2ELi4ELi2ELb1EEENS1_24CollectiveEpilogueBwdGQAISB_fSE_Li256ELb0ELb1EEENS1_19SingleTileSchedulerILb0ELb0ELb0ELi128EEEEEEEEEvNT_6ParamsE:
	.zero		984


//--------------------- .nv.constant0._ZN7cutlass13device_kernelIN5flash19enable_sm80_to_sm89INS1_16FlashAttnBwdSm80INS1_25CollectiveMainloopBwdSm80ILi2ELi1EN4cute5tupleIJNS5_1CILi64EEENS7_ILi128EEENS7_ILi96EEEEEENS_10bfloat16_tEfNS_4arch4Sm80ELb0ELb0ELb0ELb1ELb0ELb0ELb0ELb0ELi2ELi2ELi4ELi2ELb1EEENS1_21CollectiveEpilogueBwdISB_SC_SE_Li256ELb1ELb0ELi2EEENS1_19SingleTileSchedulerILb1ELb0ELb0ELi128EEEEEEEEEvNT_6ParamsE --------------------------
	.section	.nv.constant0._ZN7cutlass13device_kernelIN5flash19enable_sm80_to_sm89INS1_16FlashAttnBwdSm80INS1_25CollectiveMainloopBwdSm80ILi2ELi1EN4cute5tupleIJNS5_1CILi64EEENS7_ILi128EEENS7_ILi96EEEEEENS_10bfloat16_tEfNS_4arch4Sm80ELb0ELb0ELb0ELb1ELb0ELb0ELb0ELb0ELi2ELi2ELi4ELi2ELb1EEENS1_21CollectiveEpilogueBwdISB_SC_SE_Li256ELb1ELb0ELi2EEENS1_19SingleTileSchedulerILb1ELb0ELb0ELi128EEEEEEEEEvNT_6ParamsE,"a",@progbits
	.sectionflags	@""
	.align	4
.nv.constant0._ZN7cutlass13device_kernelIN5flash19enable_sm80_to_sm89INS1_16FlashAttnBwdSm80INS1_25CollectiveMainloopBwdSm80ILi2ELi1EN4cute5tupleIJNS5_1CILi64EEENS7_ILi128EEENS7_ILi96EEEEEENS_10bfloat16_tEfNS_4arch4Sm80ELb0ELb0ELb0ELb1ELb0ELb0ELb0ELb0ELi2ELi2ELi4ELi2ELb1EEENS1_21CollectiveEpilogueBwdISB_SC_SE_Li256ELb1ELb0ELi2EEENS1_19SingleTileSchedulerILb1ELb0ELb0ELi128EEEEEEEEEvNT_6ParamsE:
	.zero		976


//--------------------- .nv.constant0._ZN7cutlass13device_kernelIN5flash19enable_sm80_to_sm89INS1_16FlashAttnBwdSm80INS1_25CollectiveMainloopBwdSm80ILi2ELi1EN4cute5tupleIJNS5_1CILi64EEENS7_ILi128EEENS7_ILi96EEEEEENS_10bfloat16_tEfNS_4arch4Sm80ELb0ELb0ELb0ELb1ELb1ELb0ELb0ELb0ELi2ELi2ELi4ELi2ELb1EEENS1_21CollectiveEpilogueBwdISB_SC_SE_Li256ELb1ELb0ELi2EEENS1_19SingleTileSchedulerILb1ELb0ELb0ELi128EEEEEEEEEvNT_6ParamsE --------------------------
	.section	.nv.constant0._ZN7cutlass13device_kernelIN5flash19enable_sm80_to_sm89INS1_16FlashAttnBwdSm80INS1_25CollectiveMainloopBwdSm80ILi2ELi1EN4cute5tupleIJNS5_1CILi64EEENS7_ILi128EEENS7_ILi96EEEEEENS_10bfloat16_tEfNS_4arch4Sm80ELb0ELb0ELb0ELb1ELb1ELb0ELb0ELb0ELi2ELi2ELi4ELi2ELb1EEENS1_21CollectiveEpilogueBwdISB_SC_SE_Li256ELb1ELb0ELi2EEENS1_19SingleTileSchedulerILb1ELb0ELb0ELi128EEEEEEEEEvNT_6ParamsE,"a",@progbits
	.sectionflags	@""
	.align	4
.nv.constant0._ZN7cutlass13device_kernelIN5flash19enable_sm80_to_sm89INS1_16FlashAttnBwdSm80INS1_25CollectiveMainloopBwdSm80ILi2ELi1EN4cute5tupleIJNS5_1CILi64EEENS7_ILi128EEENS7_ILi96EEEEEENS_10bfloat16_tEfNS_4arch4Sm80ELb0ELb0ELb0ELb1ELb1ELb0ELb0ELb0ELi2ELi2ELi4ELi2ELb1EEENS1_21CollectiveEpilogueBwdISB_SC_SE_Li256ELb1ELb0ELi2EEENS1_19SingleTileSchedulerILb1ELb0ELb0ELi128EEEEEEEEEvNT_6ParamsE:
	.zero		976


//--------------------- .nv.constant0._ZN7cutlass13device_kernelIN5flash19enable_sm80_to_sm89INS1_16FlashAttnBwdSm80INS1_25CollectiveMainloopBwdSm80ILi2ELi1EN4cute5tupleIJNS5_1CILi64EEENS7_ILi128EEENS7_ILi96EEEEEENS_10bfloat16_tEfNS_4arch4Sm80ELb0ELb0ELb0ELb1ELb0ELb0ELb0ELb0ELi2ELi2ELi4ELi2ELb1EEENS1_24CollectiveEpilogueBwdGQAISB_fSE_Li256ELb1ELb0EEENS1_19SingleTileSchedulerILb1ELb0ELb0ELi128EEEEEEEEEvNT_6ParamsE --------------------------
	.section	.nv.constant0._ZN7cutlass13device_kernelIN5flash19enable_sm80_to_sm89INS1_16FlashAttnBwdSm80INS1_25CollectiveMainloopBwdSm80ILi2ELi1EN4cute5tupleIJNS5_1CILi64EEENS7_ILi128EEENS7_ILi96EEEEEENS_10bfloat16_tEfNS_4arch4Sm80ELb0ELb0ELb0ELb1ELb0ELb0ELb0ELb0ELi2ELi2ELi4ELi2ELb1EEENS1_24CollectiveEpilogueBwdGQAISB_fSE_Li256ELb1ELb0EEENS1_19SingleTileSchedulerILb1ELb0ELb0ELi128EEEEEEEEEvNT_6ParamsE,"a",@progbits
	.sectionflags	@""
	.align	4
.nv.constant0._ZN7cutlass13device_kernelIN5flash19enable_sm80_to_sm89INS1_16FlashAttnBwdSm80INS1_25CollectiveMainloopBwdSm80ILi2ELi1EN4cute5tupleIJNS5_1CILi64EEENS7_ILi128EEENS7_ILi96EEEEEENS_10bfloat16_tEfNS_4arch4Sm80ELb0ELb0ELb0ELb1ELb0ELb0ELb0ELb0ELi2ELi2ELi4ELi2ELb1EEENS1_24CollectiveEpilogueBwdGQAISB_fSE_Li256ELb1ELb0EEENS1_19SingleTileSchedulerILb1ELb0ELb0ELi128EEEEEEEEEvNT_6ParamsE:
	.zero		984


//--------------------- .nv.constant0._ZN7cutlass13device_kernelIN5flash19enable_sm80_to_sm89INS1_16FlashAttnBwdSm80INS1_25CollectiveMainloopBwdSm80ILi2ELi1EN4cute5tupleIJNS5_1CILi64EEENS7_ILi128EEENS7_ILi96EEEEEENS_10bfloat16_tEfNS_4arch4Sm80ELb0ELb0ELb0ELb1ELb1ELb0ELb0ELb0ELi2ELi2ELi4ELi2ELb1EEENS1_24CollectiveEpilogueBwdGQAISB_fSE_Li256ELb1ELb1EEENS1_19SingleTileSchedulerILb1ELb0ELb0ELi128EEEEEEEEEvNT_6ParamsE --------------------------
	.section	.nv.constant0._ZN7cutlass13device_kernelIN5flash19enable_sm80_to_sm89INS1_16FlashAttnBwdSm80INS1_25CollectiveMainloopBwdSm80ILi2ELi1EN4cute5tupleIJNS5_1CILi64EEENS7_ILi128EEENS7_ILi96EEEEEENS_10bfloat16_tEfNS_4arch4Sm80ELb0ELb0ELb0ELb1ELb1ELb0ELb0ELb0ELi2ELi2ELi4ELi2ELb1EEENS1_24CollectiveEpilogueBwdGQAISB_fSE_Li256ELb1ELb1EEENS1_19SingleTileSchedulerILb1ELb0ELb0ELi128EEEEEEEEEvNT_6ParamsE,"a",@progbits
	.sectionflags	@""
	.align	4
.nv.constant0._ZN7cutlass13device_kernelIN5flash19enable_sm80_to_sm89INS1_16FlashAttnBwdSm80INS1_25CollectiveMainloopBwdSm80ILi2ELi1EN4cute5tupleIJNS5_1CILi64EEENS7_ILi128EEENS7_ILi96EEEEEENS_10bfloat16_tEfNS_4arch4Sm80ELb0ELb0ELb0ELb1ELb1ELb0ELb0ELb0ELi2ELi2ELi4ELi2ELb1EEENS1_24CollectiveEpilogueBwdGQAISB_fSE_Li256ELb1ELb1EEENS1_19SingleTileSchedulerILb1ELb0ELb0ELi128EEEEEEEEEvNT_6ParamsE:
	.zero		984


//--------------------- .nv.constant0._ZN7cutlass13device_kernelIN5flash19enable_sm80_to_sm89INS1_16FlashAttnBwdSm80INS1_25CollectiveMainloopBwdSm80ILi2ELi1EN4cute5tupleIJNS5_1CILi64EEENS7_ILi128EEENS7_ILi96EEEEEENS_10bfloat16_tEfNS_4arch4Sm80ELb0ELb1ELb0ELb0ELb0ELb0ELb0ELb0ELi2ELi2ELi4ELi2ELb1EEENS1_21CollectiveEpilogueBwdISB_SC_SE_Li256ELb0ELb0ELi2EEENS1_19SingleTileSchedulerILb0ELb0ELb0ELi128EEEEEEEEEvNT_6ParamsE --------------------------
	.section	.nv.constant0._ZN7cutlass13device_kernelIN5flash19enable_sm80_to_sm89INS1_16FlashAttnBwdSm80INS1_25CollectiveMainloopBwdSm80ILi2ELi1EN4cute5tupleIJNS5_1CILi64EEENS7_ILi128EEENS7_ILi96EEEEEENS_10bfloat16_tEfNS_4arch4Sm80ELb0ELb1ELb0ELb0ELb0ELb0ELb0ELb0ELi2ELi2ELi4ELi2ELb1EEENS1_21CollectiveEpilogueBwdISB_SC_SE_Li256ELb0ELb0ELi2EEENS1_19SingleTileSchedulerILb0ELb0ELb0ELi128EEEEEEEEEvNT_6ParamsE,"a",@progbits
	.sectionflags	@""
	.align	4
.nv.constant0._ZN7cutlass13device_kernelIN5flash19enable_sm80_to_sm89INS1_16FlashAttnBwdSm80INS1_25CollectiveMainloopBwdSm80ILi2ELi1EN4cute5tupleIJNS5_1CILi64EEENS7_ILi128EEENS7_ILi96EEEEEENS_10bfloat16_tEfNS_4arch4Sm80ELb0ELb1ELb0ELb0ELb0ELb0ELb0ELb0ELi2ELi2ELi4ELi2ELb1EEENS1_21CollectiveEpilogueBwdISB_SC_SE_Li256ELb0ELb0ELi2EEENS1_19SingleTileSchedulerILb0ELb0ELb0ELi128EEEEEEEEEvNT_6ParamsE:
	.zero		976


//--------------------- .nv.constant0._ZN7cutlass13device_kernelIN5flash19enable_sm80_to_sm89INS1_16FlashAttnBwdSm80INS1_25CollectiveMainloopBwdSm80ILi2ELi1EN4cute5tupleIJNS5_1CILi64EEENS7_ILi128EEENS7_ILi96EEEEEENS_10bfloat16_tEfNS_4arch4Sm80ELb0ELb1ELb0ELb0ELb1ELb0ELb0ELb0ELi2ELi2ELi4ELi2ELb1EEENS1_21CollectiveEpilogueBwdISB_SC_SE_Li256ELb0ELb0ELi2EEENS1_19SingleTileSchedulerILb0ELb0ELb0ELi128EEEEEEEEEvNT_6ParamsE --------------------------
	.section	.nv.constant0._ZN7cutlass13device_kernelIN5flash19enable_sm80_to_sm89INS1_16FlashAttnBwdSm80INS1_25CollectiveMainloopBwdSm80ILi2ELi1EN4cute5tupleIJNS5_1CILi64EEENS7_ILi128EEENS7_ILi96EEEEEENS_10bfloat16_tEfNS_4arch4Sm80ELb0ELb1ELb0ELb0ELb1ELb0ELb0ELb0ELi2ELi2ELi4ELi2ELb1EEENS1_21CollectiveEpilogueBwdISB_SC_SE_Li256ELb0ELb0ELi2EEENS1_19SingleTileSchedulerILb0ELb0ELb0ELi128EEEEEEEEEvNT_6ParamsE,"a",@progbits
	.sectionflags	@""
	.align	4
.nv.constant0._ZN7cutlass13device_kernelIN5flash19enable_sm80_to_sm89INS1_16FlashAttnBwdSm80INS1_25CollectiveMainloopBwdSm80ILi2ELi1EN4cute5tupleIJNS5_1CILi64EEENS7_ILi128EEENS7_ILi96EEEEEENS_10bfloat16_tEfNS_4arch4Sm80ELb0ELb1ELb0ELb0ELb1ELb0ELb0ELb0ELi2ELi2ELi4ELi2ELb1EEENS1_21CollectiveEpilogueBwdISB_SC_SE_Li256ELb0ELb0ELi2EEENS1_19SingleTileSchedulerILb0ELb0ELb0ELi128EEEEEEEEEvNT_6ParamsE:
	.zero		976


//--------------------- .nv.constant0._ZN7cutlass13device_kernelIN5flash19enable_sm80_to_sm89INS1_16FlashAttnBwdSm80INS1_25CollectiveMainloopBwdSm80ILi2ELi1EN4cute5tupleIJNS5_1CILi64EEENS7_ILi128EEENS7_ILi96EEEEEENS_10bfloat16_tEfNS_4arch4Sm80ELb0ELb1ELb0ELb0ELb0ELb0ELb0ELb0ELi2ELi2ELi4ELi2ELb1EEENS1_24CollectiveEpilogueBwdGQAISB_fSE_Li256ELb0ELb0EEENS1_19SingleTileSchedulerILb0ELb0ELb0ELi128EEEEEEEEEvNT_6ParamsE --------------------------
	.section	.nv.constant0._ZN7cutlass13device_kernelIN5flash19enable_sm80_to_sm89INS1_16FlashAttnBwdSm80INS1_25CollectiveMainloopBwdSm80ILi2ELi1EN4cute5tupleIJNS5_1CILi64EEENS7_ILi128EEENS7_ILi96EEEEEENS_10bfloat16_tEfNS_4arch4Sm80ELb0ELb1ELb0ELb0ELb0ELb0ELb0ELb0ELi2ELi2ELi4ELi2ELb1EEENS1_24CollectiveEpilogueBwdGQAISB_fSE_Li256ELb0ELb0EEENS1_19SingleTileSchedulerILb0ELb0ELb0ELi128EEEEEEEEEvNT_6ParamsE,"a",@progbits
	.sectionflags	@""
	.align	4
.nv.constant0._ZN7cutlass13device_kernelIN5flash19enable_sm80_to_sm89INS1_16FlashAttnBwdSm80INS1_25CollectiveMainloopBwdSm80ILi2ELi1EN4cute5tupleIJNS5_1CILi64EEENS7_ILi128EEENS7_ILi96EEEEEENS_10bfloat16_tEfNS_4arch4Sm80ELb0ELb1ELb0ELb0ELb0ELb0ELb0ELb0ELi2ELi2ELi4ELi2ELb1EEENS1_24CollectiveEpilogueBwdGQAISB_fSE_Li256ELb0ELb0EEENS1_19SingleTileSchedulerILb0ELb0ELb0ELi128EEEEEEEEEvNT_6ParamsE:
	.zero		984


//--------------------- .nv.constant0._ZN7cutlass13device_kernelIN5flash19enable_sm80_to_sm89INS1_16FlashAttnBwdSm80INS1_25CollectiveMainloopBwdSm80ILi2ELi1EN4cute5tupleIJNS5_1CILi64EEENS7_ILi128EEENS7_ILi96EEEEEENS_10bfloat16_tEfNS_4arch4Sm80ELb0ELb1ELb0ELb0ELb1ELb0ELb0ELb0ELi2ELi2ELi4ELi2ELb1EEENS1_24CollectiveEpilogueBwdGQAISB_fSE_Li256ELb0ELb1EEENS1_19SingleTileSchedulerILb0ELb0ELb0ELi128EEEEEEEEEvNT_6ParamsE --------------------------
	.section	.nv.constant0._ZN7cutlass13device_kernelIN5flash19enable_sm80_to_sm89INS1_16FlashAttnBwdSm80INS1_25CollectiveMainloopBwdSm80ILi2ELi1EN4cute5tupleIJNS5_1CILi64EEENS7_ILi128EEENS7_ILi96EEEEEENS_10bfloat16_tEfNS_4arch4Sm80ELb0ELb1ELb0ELb0ELb1ELb0ELb0ELb0ELi2ELi2ELi4ELi2ELb1EEENS1_24CollectiveEpilogueBwdGQAISB_fSE_Li256ELb0ELb1EEENS1_19SingleTileSchedulerILb0ELb0ELb0ELi128EEEEEEEEEvNT_6ParamsE,"a",@progbits
	.sectionflags	@""
	.align	4
.nv.constant0._ZN7cutlass13device_kernelIN5flash19enable_sm80_to_sm89INS1_16FlashAttnBwdSm80INS1_25CollectiveMainloopBwdSm80ILi2ELi1EN4cute5tupleIJNS5_1CILi64EEENS7_ILi128EEENS7_ILi96EEEEEENS_10bfloat16_tEfNS_4arch4Sm80ELb0ELb1ELb0ELb0ELb1ELb0ELb0ELb0ELi2ELi2ELi4ELi2ELb1EEENS1_24CollectiveEpilogueBwdGQAISB_fSE_Li256ELb0ELb1EEENS1_19SingleTileSchedulerILb0ELb0ELb0ELi128EEEEEEEEEvNT_6ParamsE:
	.zero		984


//--------------------- .nv.constant0._ZN7cutlass13device_kernelIN5flash19enable_sm80_to_sm89INS1_16FlashAttnBwdSm80INS1_25CollectiveMainloopBwdSm80ILi2ELi1EN4cute5tupleIJNS5_1CILi64EEENS7_ILi128EEENS7_ILi96EEEEEENS_10bfloat16_tEfNS_4arch4Sm80ELb0ELb1ELb0ELb1ELb0ELb0ELb0ELb0ELi2ELi2ELi4ELi2ELb1EEENS1_21CollectiveEpilogueBwdISB_SC_SE_Li256ELb1ELb0ELi2EEENS1_19SingleTileSchedulerILb1ELb0ELb0ELi128EEEEEEEEEvNT_6ParamsE --------------------------
	.section	.nv.constant0._ZN7cutlass13device_kernelIN5flash19enable_sm80_to_sm89INS1_16FlashAttnBwdSm80INS1_25CollectiveMainloopBwdSm80ILi2ELi1EN4cute5tupleIJNS5_1CILi64EEENS7_ILi128EEENS7_ILi96EEEEEENS_10bfloat16_tEfNS_4arch4Sm80ELb0ELb1ELb0ELb1ELb0ELb0ELb0ELb0ELi2ELi2ELi4ELi2ELb1EEENS1_21CollectiveEpilogueBwdISB_SC_SE_Li256ELb1ELb0ELi2EEENS1_19SingleTileSchedulerILb1ELb0ELb0ELi128EEEEEEEEEvNT_6ParamsE,"a",@progbits
	.sectionflags	@""
	.align	4
.nv.constant0._ZN7cutlass13device_kernelIN5flash19enable_sm80_to_sm89INS1_16FlashAttnBwdSm80INS1_25CollectiveMainloopBwdSm80ILi2ELi1EN4cute5tupleIJNS5_1CILi64EEENS7_ILi128EEENS7_ILi96EEEEEENS_10bfloat16_tEfNS_4arch4Sm80ELb0ELb1ELb0ELb1ELb0ELb0ELb0ELb0ELi2ELi2ELi4ELi2ELb1EEENS1_21CollectiveEpilogueBwdISB_SC_SE_Li256ELb1ELb0ELi2EEENS1_19SingleTileSchedulerILb1ELb0ELb0ELi128EEEEEEEEEvNT_6ParamsE:
	.zero		976


//--------------------- .nv.constant0._ZN7cutlass13device_kernelIN5flash19enable_sm80_to_sm89INS1_16FlashAttnBwdSm80INS1_25CollectiveMainloopBwdSm80ILi2ELi1EN4cute5tupleIJNS5_1CILi64EEENS7_ILi128EEENS7_ILi96EEEEEENS_10bfloat16_tEfNS_4arch4Sm80ELb0ELb1ELb0ELb1ELb1ELb0ELb0ELb0ELi2ELi2ELi4ELi2ELb1EEENS1_21CollectiveEpilogueBwdISB_SC_SE_Li256ELb1ELb0ELi2EEENS1_19SingleTileSchedulerILb1ELb0ELb0ELi128EEEEEEEEEvNT_6ParamsE --------------------------
	.section	.nv.constant0._ZN7cutlass13device_kernelIN5flash19enable_sm80_to_sm89INS1_16FlashAttnBwdSm80INS1_25CollectiveMainloopBwdSm80ILi2ELi1EN4cute5tupleIJNS5_1CILi64EEENS7_ILi128EEENS7_ILi96EEEEEENS_10bfloat16_tEfNS_4arch4Sm80ELb0ELb1ELb0ELb1ELb1ELb0ELb0ELb0ELi2ELi2ELi4ELi2ELb1EEENS1_21CollectiveEpilogueBwdISB_SC_SE_Li256ELb1ELb0ELi2EEENS1_19SingleTileSchedulerILb1ELb0ELb0ELi128EEEEEEEEEvNT_6ParamsE,"a",@progbits
	.sectionflags	@""
	.align	4
.nv.constant0._ZN7cutlass13device_kernelIN5flash19enable_sm80_to_sm89INS1_16FlashAttnBwdSm80INS1_25CollectiveMainloopBwdSm80ILi2ELi1EN4cute5tupleIJNS5_1CILi64EEENS7_ILi128EEENS7_ILi96EEEEEENS_10bfloat16_tEfNS_4arch4Sm80ELb0ELb1ELb0ELb1ELb1ELb0ELb0ELb0ELi2ELi2ELi4ELi2ELb1EEENS1_21CollectiveEpilogueBwdISB_SC_SE_Li256ELb1ELb0ELi2EEENS1_19SingleTileSchedulerILb1ELb0ELb0ELi128EEEEEEEEEvNT_6ParamsE:
	.zero		976


//--------------------- .nv.constant0._ZN7cutlass13device_kernelIN5flash19enable_sm80_to_sm89INS1_16FlashAttnBwdSm80INS1_25CollectiveMainloopBwdSm80ILi2ELi1EN4cute5tupleIJNS5_1CILi64EEENS7_ILi128EEENS7_ILi96EEEEEENS_10bfloat16_tEfNS_4arch4Sm80ELb0ELb1ELb0ELb1ELb0ELb0ELb0ELb0ELi2ELi2ELi4ELi2ELb1EEENS1_24CollectiveEpilogueBwdGQAISB_fSE_Li256ELb1ELb0EEENS1_19SingleTileSchedulerILb1ELb0ELb0ELi128EEEEEEEEEvNT_6ParamsE --------------------------
	.section	.nv.constant0._ZN7cutlass13device_kernelIN5flash19enable_sm80_to_sm89INS1_16FlashAttnBwdSm80INS1_25CollectiveMainloopBwdSm80ILi2ELi1EN4cute5tupleIJNS5_1CILi64EEENS7_ILi128EEENS7_ILi96EEEEEENS_10bfloat16_tEfNS_4arch4Sm80ELb0ELb1ELb0ELb1ELb0ELb0ELb0ELb0ELi2ELi2ELi4ELi2ELb1EEENS1_24CollectiveEpilogueBwdGQAISB_fSE_Li256ELb1ELb0EEENS1_19SingleTileSchedulerILb1ELb0ELb0ELi128EEEEEEEEEvNT_6ParamsE,"a",@progbits
	.sectionflags	@""
	.align	4
.nv.constant0._ZN7cutlass13device_kernelIN5flash19enable_sm80_to_sm89INS1_16FlashAttnBwdSm80INS1_25CollectiveMainloopBwdSm80ILi2ELi1EN4cute5tupleIJNS5_1CILi64EEENS7_ILi128EEENS7_ILi96EEEEEENS_10bfloat16_tEfNS_4arch4Sm80ELb0ELb1ELb0ELb1ELb0ELb0ELb0ELb0ELi2ELi2ELi4ELi2ELb1EEENS1_24CollectiveEpilogueBwdGQAISB_fSE_Li256ELb1ELb0EEENS1_19SingleTileSchedulerILb1ELb0ELb0ELi128EEEEEEEEEvNT_6ParamsE:
	.zero		984


//--------------------- .nv.constant0._ZN7cutlass13device_kernelIN5flash19enable_sm80_to_sm89INS1_16FlashAttnBwdSm80INS1_25CollectiveMainloopBwdSm80ILi2ELi1EN4cute5tupleIJNS5_1CILi64EEENS7_ILi128EEENS7_ILi96EEEEEENS_10bfloat16_tEfNS_4arch4Sm80ELb0ELb1ELb0ELb1ELb1ELb0ELb0ELb0ELi2ELi2ELi4ELi2ELb1EEENS1_24CollectiveEpilogueBwdGQAISB_fSE_Li256ELb1ELb1EEENS1_19SingleTileSchedulerILb1ELb0ELb0ELi128EEEEEEEEEvNT_6ParamsE --------------------------
	.section	.nv.constant0._ZN7cutlass13device_kernelIN5flash19enable_sm80_to_sm89INS1_16FlashAttnBwdSm80INS1_25CollectiveMainloopBwdSm80ILi2ELi1EN4cute5tupleIJNS5_1CILi64EEENS7_ILi128EEENS7_ILi96EEEEEENS_10bfloat16_tEfNS_4arch4Sm80ELb0ELb1ELb0ELb1ELb1ELb0ELb0ELb0ELi2ELi2ELi4ELi2ELb1EEENS1_24CollectiveEpilogueBwdGQAISB_fSE_Li256ELb1ELb1EEENS1_19SingleTileSchedulerILb1ELb0ELb0ELi128EEEEEEEEEvNT_6ParamsE,"a",@progbits
	.sectionflags	@""
	.align	4
.nv.constant0._ZN7cutlass13device_kernelIN5flash19enable_sm80_to_sm89INS1_16FlashAttnBwdSm80INS1_25CollectiveMainloopBwdSm80ILi2ELi1EN4cute5tupleIJNS5_1CILi64EEENS7_ILi128EEENS7_ILi96EEEEEENS_10bfloat16_tEfNS_4arch4Sm80ELb0ELb1ELb0ELb1ELb1ELb0ELb0ELb0ELi2ELi2ELi4ELi2ELb1EEENS1_24CollectiveEpilogueBwdGQAISB_fSE_Li256ELb1ELb1EEENS1_19SingleTileSchedulerILb1ELb0ELb0ELi128EEEEEEEEEvNT_6ParamsE:
	.zero		984


//--------------------- .nv.constant0._ZN7cutlass13device_kernelIN5flash19enable_sm80_to_sm89INS1_16FlashAttnBwdSm80INS1_25CollectiveMainloopBwdSm80ILi2ELi1EN4cute5tupleIJNS5_1CILi64EEENS7_ILi128EEENS7_ILi96EEEEEENS_10bfloat16_tEfNS_4arch4Sm80ELb1ELb0ELb0ELb0ELb0ELb0ELb0ELb0ELi2ELi2ELi4ELi2ELb1EEENS1_21CollectiveEpilogueBwdISB_SC_SE_Li256ELb0ELb0ELi2EEENS1_25SingleTileBwdLPTSchedulerILb0ELi128ELb0EEEEEEEEEvNT_6ParamsE --------------------------
	.section	.nv.constant0._ZN7cutlass13device_kernelIN5flash19enable_sm80_to_sm89INS1_16FlashAttnBwdSm80INS1_25CollectiveMainloopBwdSm80ILi2ELi1EN4cute5tupleIJNS5_1CILi64EEENS7_ILi128EEENS7_ILi96EEEEEENS_10bfloat16_tEfNS_4arch4Sm80ELb1ELb0ELb0ELb0ELb0ELb0ELb0ELb0ELi2ELi2ELi4ELi2ELb1EEENS1_21CollectiveEpilogueBwdISB_SC_SE_Li256ELb0ELb0ELi2EEENS1_25SingleTileBwdLPTSchedulerILb0ELi128ELb0EEEEEEEEEvNT_6ParamsE,"a",@progbits
	.sectionflags	@""
	.align	4
.nv.constant0._ZN7cutlass13device_kernelIN5flash19enable_sm80_to_sm89INS1_16FlashAttnBwdSm80INS1_25CollectiveMainloopBwdSm80ILi2ELi1EN4cute5tupleIJNS5_1CILi64EEENS7_ILi128EEENS7_ILi96EEEEEENS_10bfloat16_tEfNS_4arch4Sm80ELb1ELb0ELb0ELb0ELb0ELb0ELb0ELb0ELi2ELi2ELi4ELi2ELb1EEENS1_21CollectiveEpilogueBwdISB_SC_SE_Li256ELb0ELb0ELi2EEENS1_25SingleTileBwdLPTSchedulerILb0ELi128ELb0EEEEEEEEEvNT_6ParamsE:
	.zero		1000


//--------------------- .nv.constant0._ZN7cutlass13device_kernelIN5flash19enable_sm80_to_sm89INS1_16FlashAttnBwdSm80INS1_25CollectiveMainloopBwdSm80ILi2ELi1EN4cute5tupleIJNS5_1CILi64EEENS7_ILi128EEENS7_ILi96EEEEEENS_10bfloat16_tEfNS_4arch4Sm80ELb1ELb0ELb0ELb0ELb1ELb0ELb0ELb0ELi2ELi2ELi4ELi2ELb1EEENS1_21CollectiveEpilogueBwdISB_SC_SE_Li256ELb0ELb0ELi2EEENS1_25SingleTileBwdLPTSchedulerILb0ELi128ELb1EEEEEEEEEvNT_6ParamsE --------------------------
	.section	.nv.constant0._ZN7cutlass13device_kernelIN5flash19enable_sm80_to_sm89INS1_16FlashAttnBwdSm80INS1_25CollectiveMainloopBwdSm80ILi2ELi1EN4cute5tupleIJNS5_1CILi64EEENS7_ILi128EEENS7_ILi96EEEEEENS_10bfloat16_tEfNS_4arch4Sm80ELb1ELb0ELb0ELb0ELb1ELb0ELb0ELb0ELi2ELi2ELi4ELi2ELb1EEENS1_21CollectiveEpilogueBwdISB_SC_SE_Li256ELb0ELb0ELi2EEENS1_25SingleTileBwdLPTSchedulerILb0ELi128ELb1EEEEEEEEEvNT_6ParamsE,"a",@progbits
	.sectionflags	@""
	.align	4
.nv.constant0._ZN7cutlass13device_kernelIN5flash19enable_sm80_to_sm89INS1_16FlashAttnBwdSm80INS1_25CollectiveMainloopBwdSm80ILi2ELi1EN4cute5tupleIJNS5_1CILi64EEENS7_ILi128EEENS7_ILi96EEEEEENS_10bfloat16_tEfNS_4arch4Sm80ELb1ELb0ELb0ELb0ELb1ELb0ELb0ELb0ELi2ELi2ELi4ELi2ELb1EEENS1_21CollectiveEpilogueBwdISB_SC_SE_Li256ELb0ELb0ELi2EEENS1_25SingleTileBwdLPTSchedulerILb0ELi128ELb1EEEEEEEEEvNT_6ParamsE:
	.zero		1000


//--------------------- .nv.constant0._ZN7cutlass13device_kernelIN5flash19enable_sm80_to_sm89INS1_16FlashAttnBwdSm80INS1_25CollectiveMainloopBwdSm80ILi2ELi1EN4cute5tupleIJNS5_1CILi64EEENS7_ILi128EEENS7_ILi96EEEEEENS_10bfloat16_tEfNS_4arch4Sm80ELb1ELb0ELb0ELb0ELb0ELb0ELb0ELb0ELi2ELi2ELi4ELi2ELb1EEENS1_24CollectiveEpilogueBwdGQAISB_fSE_Li256ELb0ELb0EEENS1_25SingleTileBwdLPTSchedulerILb0ELi128ELb0EEEEEEEEEvNT_6ParamsE --------------------------
	.section	.nv.constant0._ZN7cutlass13device_kernelIN5flash19enable_sm80_to_sm89INS1_16FlashAttnBwdSm80INS1_25CollectiveMainloopBwdSm80ILi2ELi1EN4cute5tupleIJNS5_1CILi64EEENS7_ILi128EEENS7_ILi96EEEEEENS_10bfloat16_tEfNS_4arch4Sm80ELb1ELb0ELb0ELb0ELb0ELb0ELb0ELb0ELi2ELi2ELi4ELi2ELb1EEENS1_24CollectiveEpilogueBwdGQAISB_fSE_Li256ELb0ELb0EEENS1_25SingleTileBwdLPTSchedulerILb0ELi128ELb0EEEEEEEEEvNT_6ParamsE,"a",@progbits
	.sectionflags	@""
	.align	4
.nv.constant0._ZN7cutlass13device_kernelIN5flash19enable_sm80_to_sm89INS1_16FlashAttnBwdSm80INS1_25CollectiveMainloopBwdSm80ILi2ELi1EN4cute5tupleIJNS5_1CILi64EEENS7_ILi128EEENS7_ILi96EEEEEENS_10bfloat16_tEfNS_4arch4Sm80ELb1ELb0ELb0ELb0ELb0ELb0ELb0ELb0ELi2ELi2ELi4ELi2ELb1EEENS1_24CollectiveEpilogueBwdGQAISB_fSE_Li256ELb0ELb0EEENS1_25SingleTileBwdLPTSchedulerILb0ELi128ELb0EEEEEEEEEvNT_6ParamsE:
	.zero		1008


//--------------------- .nv.constant0._ZN7cutlass13device_kernelIN5flash19enable_sm80_to_sm89INS1_16FlashAttnBwdSm80INS1_25CollectiveMainloopBwdSm80ILi2ELi1EN4cute5tupleIJNS5_1CILi64EEENS7_ILi128EEENS7_ILi96EEEEEENS_10bfloat16_tEfNS_4arch4Sm80ELb1ELb0ELb0ELb0ELb1ELb0ELb0ELb0ELi2ELi2ELi4ELi2ELb1EEENS1_24CollectiveEpilogueBwdGQAISB_fSE_Li256ELb0ELb1EEENS1_25SingleTileBwdLPTSchedulerILb0ELi128ELb1EEEEEEEEEvNT_6ParamsE --------------------------
	.section	.nv.constant0._ZN7cutlass13device_kernelIN5flash19enable_sm80_to_sm89INS1_16FlashAttnBwdSm80INS1_25CollectiveMainloopBwdSm80ILi2ELi1EN4cute5tupleIJNS5_1CILi64EEENS7_ILi128EEENS7_ILi96EEEEEENS_10bfloat16_tEfNS_4arch4Sm80ELb1ELb0ELb0ELb0ELb1ELb0ELb0ELb0ELi2ELi2ELi4ELi2ELb1EEENS1_24CollectiveEpilogueBwdGQAISB_fSE_Li256ELb0ELb1EEENS1_25SingleTileBwdLPTSchedulerILb0ELi128ELb1EEEEEEEEEvNT_6ParamsE,"a",@progbits
	.sectionflags	@""
	.align	4
.nv.constant0._ZN7cutlass13device_kernelIN5flash19enable_sm80_to_sm89INS1_16FlashAttnBwdSm80INS1_25CollectiveMainloopBwdSm80ILi2ELi1EN4cute5tupleIJNS5_1CILi64EEENS7_ILi128EEENS7_ILi96EEEEEENS_10bfloat16_tEfNS_4arch4Sm80ELb1ELb0ELb0ELb0ELb1ELb0ELb0ELb0ELi2ELi2ELi4ELi2ELb1EEENS1_24CollectiveEpilogueBwdGQAISB_fSE_Li256ELb0ELb1EEENS1_25SingleTileBwdLPTSchedulerILb0ELi128ELb1EEEEEEEEEvNT_6ParamsE:
	.zero		1008


//--------------------- .nv.constant0._ZN7cutlass13device_kernelIN5flash19enable_sm80_to_sm89INS1_16FlashAttnBwdSm80INS1_25CollectiveMainloopBwdSm80ILi2ELi1EN4cute5tupleIJNS5_1CILi64EEENS7_ILi128EEENS7_ILi96EEEEEENS_10bfloat16_tEfNS_4arch4Sm80ELb1ELb0ELb0ELb1ELb0ELb0ELb0ELb0ELi2ELi2ELi4ELi2ELb1EEENS1_21CollectiveEpilogueBwdISB_SC_SE_Li256ELb1ELb0ELi2EEENS1_25SingleTileBwdLPTSchedulerILb1ELi128ELb0EEEEEEEEEvNT_6ParamsE --------------------------
	.section	.nv.constant0._ZN7cutlass13device_kernelIN5flash19enable_sm80_to_sm89INS1_16FlashAttnBwdSm80INS1_25CollectiveMainloopBwdSm80ILi2ELi1EN4cute5tupleIJNS5_1CILi64EEENS7_ILi128EEENS7_ILi96EEEEEENS_10bfloat16_tEfNS_4arch4Sm80ELb1ELb0ELb0ELb1ELb0ELb0ELb0ELb0ELi2ELi2ELi4ELi2ELb1EEENS1_21CollectiveEpilogueBwdISB_SC_SE_Li256ELb1ELb0ELi2EEENS1_25SingleTileBwdLPTSchedulerILb1ELi128ELb0EEEEEEEEEvNT_6ParamsE,"a",@progbits
	.sectionflags	@""
	.align	4
.nv.constant0._ZN7cutlass13device_kernelIN5flash19enable_sm80_to_sm89INS1_16FlashAttnBwdSm80INS1_25CollectiveMainloopBwdSm80ILi2ELi1EN4cute5tupleIJNS5_1CILi64EEENS7_ILi128EEENS7_ILi96EEEEEENS_10bfloat16_tEfNS_4arch4Sm80ELb1ELb0ELb0ELb1ELb0ELb0ELb0ELb0ELi2ELi2ELi4ELi2ELb1EEENS1_21CollectiveEpilogueBwdISB_SC_SE_Li256ELb1ELb0ELi2EEENS1_25SingleTileBwdLPTSchedulerILb1ELi128ELb0EEEEEEEEEvNT_6ParamsE:
	.zero		1000


//--------------------- .nv.constant0._ZN7cutlass13device_kernelIN5flash19enable_sm80_to_sm89INS1_16FlashAttnBwdSm80INS1_25CollectiveMainloopBwdSm80ILi2ELi1EN4cute5tupleIJNS5_1CILi64EEENS7_ILi128EEENS7_ILi96EEEEEENS_10bfloat16_tEfNS_4arch4Sm80ELb1ELb0ELb0ELb1ELb1ELb0ELb0ELb0ELi2ELi2ELi4ELi2ELb1EEENS1_21CollectiveEpilogueBwdISB_SC_SE_Li256ELb1ELb0ELi2EEENS1_25SingleTileBwdLPTSchedulerILb1ELi128ELb1EEEEEEEEEvNT_6ParamsE --------------------------
	.section	.nv.constant0._ZN7cutlass13device_kernelIN5flash19enable_sm80_to_sm89INS1_16FlashAttnBwdSm80INS1_25CollectiveMainloopBwdSm80ILi2ELi1EN4cute5tupleIJNS5_1CILi64EEENS7_ILi128EEENS7_ILi96EEEEEENS_10bfloat16_tEfNS_4arch4Sm80ELb1ELb0ELb0ELb1ELb1ELb0ELb0ELb0ELi2ELi2ELi4ELi2ELb1EEENS1_21CollectiveEpilogueBwdISB_SC_SE_Li256ELb1ELb0ELi2EEENS1_25SingleTileBwdLPTSchedulerILb1ELi128ELb1EEEEEEEEEvNT_6ParamsE,"a",@progbits
	.sectionflags	@""
	.align	4
.nv.constant0._ZN7cutlass13device_kernelIN5flash19enable_sm80_to_sm89INS1_16FlashAttnBwdSm80INS1_25CollectiveMainloopBwdSm80ILi2ELi1EN4cute5tupleIJNS5_1CILi64EEENS7_ILi128EEENS7_ILi96EEEEEENS_10bfloat16_tEfNS_4arch4Sm80ELb1ELb0ELb0ELb1ELb1ELb0ELb0ELb0ELi2ELi2ELi4ELi2ELb1EEENS1_21CollectiveEpilogueBwdISB_SC_SE_Li256ELb1ELb0ELi2EEENS1_25SingleTileBwdLPTSchedulerILb1ELi128ELb1EEEEEEEEEvNT_6ParamsE:
	.zero		1000


//--------------------- .nv.constant0._ZN7cutlass13device_kernelIN5flash19enable_sm80_to_sm89INS1_16FlashAttnBwdSm80INS1_25CollectiveMainloopBwdSm80ILi2ELi1EN4cute5tupleIJNS5_1CILi64EEENS7_ILi128EEENS7_ILi96EEEEEENS_10bfloat16_tEfNS_4arch4Sm80ELb1ELb0ELb0ELb1ELb0ELb0ELb0ELb0ELi2ELi2ELi4ELi2ELb1EEENS1_24CollectiveEpilogueBwdGQAISB_fSE_Li256ELb1ELb0EEENS1_25SingleTileBwdLPTSchedulerILb1ELi128ELb0EEEEEEEEEvNT_6ParamsE --------------------------
	.section	.nv.constant0._ZN7cutlass13device_kernelIN5flash19enable_sm80_to_sm89INS1_16FlashAttnBwdSm80INS1_25CollectiveMainloopBwdSm80ILi2ELi1EN4cute5tupleIJNS5_1CILi64EEENS7_ILi128EEENS7_ILi96EEEEEENS_10bfloat16_tEfNS_4arch4Sm80ELb1ELb0ELb0ELb1ELb0ELb0ELb0ELb0ELi2ELi2ELi4ELi2ELb1EEENS1_24CollectiveEpilogueBwdGQAISB_fSE_Li256ELb1ELb0EEENS1_25SingleTileBwdLPTSchedulerILb1ELi128ELb0EEEEEEEEEvNT_6ParamsE,"a",@progbits
	.sectionflags	@""
	.align	4
.nv.constant0._ZN7cutlass13device_kernelIN5flash19enable_sm80_to_sm89INS1_16FlashAttnBwdSm80INS1_25CollectiveMainloopBwdSm80ILi2ELi1EN4cute5tupleIJNS5_1CILi64EEENS7_ILi128EEENS7_ILi96EEEEEENS_10bfloat16_tEfNS_4arch4Sm80ELb1ELb0ELb0ELb1ELb0ELb0ELb0ELb0ELi2ELi2ELi4ELi2ELb1EEENS1_24CollectiveEpilogueBwdGQAISB_fSE_Li256ELb1ELb0EEENS1_25SingleTileBwdLPTSchedulerILb1ELi128ELb0EEEEEEEEEvNT_6ParamsE:
	.zero		1008


//--------------------- .nv.constant0._ZN7cutlass13device_kernelIN5flash19enable_sm80_to_sm89INS1_16FlashAttnBwdSm80INS1_25CollectiveMainloopBwdSm80ILi2ELi1EN4cute5tupleIJNS5_1CILi64EEENS7_ILi128EEENS7_ILi96EEEEEENS_10bfloat16_tEfNS_4arch4Sm80ELb1ELb0ELb0ELb1ELb1ELb0ELb0ELb0ELi2ELi2ELi4ELi2ELb1EEENS1_24CollectiveEpilogueBwdGQAISB_fSE_Li256ELb1ELb1EEENS1_25SingleTileBwdLPTSchedulerILb1ELi128ELb1EEEEEEEEEvNT_6ParamsE --------------------------
	.section	.nv.constant0._ZN7cutlass13device_kernelIN5flash19enable_sm80_to_sm89INS1_16FlashAttnBwdSm80INS1_25CollectiveMainloopBwdSm80ILi2ELi1EN4cute5tupleIJNS5_1CILi64EEENS7_ILi128EEENS7_ILi96EEEEEENS_10bfloat16_tEfNS_4arch4Sm80ELb1ELb0ELb0ELb1ELb1ELb0ELb0ELb0ELi2ELi2ELi4ELi2ELb1EEENS1_24CollectiveEpilogueBwdGQAISB_fSE_Li256ELb1ELb1EEENS1_25SingleTileBwdLPTSchedulerILb1ELi128ELb1EEEEEEEEEvNT_6ParamsE,"a",@progbits
	.sectionflags	@""
	.align	4
.nv.constant0._ZN7cutlass13device_kernelIN5flash19enable_sm80_to_sm89INS1_16FlashAttnBwdSm80INS1_25CollectiveMainloopBwdSm80ILi2ELi1EN4cute5tupleIJNS5_1CILi64EEENS7_ILi128EEENS7_ILi96EEEEEENS_10bfloat16_tEfNS_4arch4Sm80ELb1ELb0ELb0ELb1ELb1ELb0ELb0ELb0ELi2ELi2ELi4ELi2ELb1EEENS1_24CollectiveEpilogueBwdGQAISB_fSE_Li256ELb1ELb1EEENS1_25SingleTileBwdLPTSchedulerILb1ELi128ELb1EEEEEEEEEvNT_6ParamsE:
	.zero		1008


//--------------------- .nv.constant0._ZN7cutlass13device_kernelIN5flash19enable_sm80_to_sm89INS1_16FlashAttnBwdSm80INS1_25CollectiveMainloopBwdSm80ILi2ELi2EN4cute5tupleIJNS5_1CILi64EEENS7_ILi128EEENS7_ILi96EEEEEENS_10bfloat16_tEfNS_4arch4Sm80ELb0ELb0ELb0ELb0ELb0ELb0ELb0ELb0ELi2ELi2ELi4ELi2ELb0EEENS1_21CollectiveEpilogueBwdISB_SC_SE_Li256ELb0ELb0ELi2EEENS1_19SingleTileSchedulerILb0ELb0ELb0ELi128EEEEEEEEEvNT_6ParamsE --------------------------
	.section	.nv.constant0._ZN7cutlass13device_kernelIN5flash19enable_sm80_to_sm89INS1_16FlashAttnBwdSm80INS1_25CollectiveMainloopBwdSm80ILi2ELi2EN4cute5tupleIJNS5_1CILi64EEENS7_ILi128EEENS7_ILi96EEEEEENS_10bfloat16_tEfNS_4arch4Sm80ELb0ELb0ELb0ELb0ELb0ELb0ELb0ELb0ELi2ELi2ELi4ELi2ELb0EEENS1_21CollectiveEpilogueBwdISB_SC_SE_Li256ELb0ELb0ELi2EEENS1_19SingleTileSchedulerILb0ELb0ELb0ELi128EEEEEEEEEvNT_6ParamsE,"a",@progbits
	.sectionflags	@""
	.align	4
.nv.constant0._ZN7cutlass13device_kernelIN5flash19enable_sm80_to_sm89INS1_16FlashAttnBwdSm80INS1_25CollectiveMainloopBwdSm80ILi2ELi2EN4cute5tupleIJNS5_1CILi64EEENS7_ILi128EEENS7_ILi96EEEEEENS_10bfloat16_tEfNS_4arch4Sm80ELb0ELb0ELb0ELb0ELb0ELb0ELb0ELb0ELi2ELi2ELi4ELi2ELb0EEENS1_21CollectiveEpilogueBwdISB_SC_SE_Li256ELb0ELb0ELi2EEENS1_19SingleTileSchedulerILb0ELb0ELb0ELi128EEEEEEEEEvNT_6ParamsE:
	.zero		976


//--------------------- .nv.constant0._ZN7cutlass13device_kernelIN5flash19enable_sm80_to_sm89INS1_16FlashAttnBwdSm80INS1_25CollectiveMainloopBwdSm80ILi2ELi2EN4cute5tupleIJNS5_1CILi64EEENS7_ILi128EEENS7_ILi96EEEEEENS_10bfloat16_tEfNS_4arch4Sm80ELb0ELb0ELb0ELb0ELb1ELb0ELb0ELb0ELi2ELi2ELi4ELi2ELb0EEENS1_21CollectiveEpilogueBwdISB_SC_SE_Li256ELb0ELb0ELi2EEENS1_19SingleTileSchedulerILb0ELb0ELb0ELi128EEEEEEEEEvNT_6ParamsE --------------------------
	.section	.nv.constant0._ZN7cutlass13device_kernelIN5flash19enable_sm80_to_sm89INS1_16FlashAttnBwdSm80INS1_25CollectiveMainloopBwdSm80ILi2ELi2EN4cute5tupleIJNS5_1CILi64EEENS7_ILi128EEENS7_ILi96EEEEEENS_10bfloat16_tEfNS_4arch4Sm80ELb0ELb0ELb0ELb0ELb1ELb0ELb0ELb0ELi2ELi2ELi4ELi2ELb0EEENS1_21CollectiveEpilogueBwdISB_SC_SE_Li256ELb0ELb0ELi2EEENS1_19SingleTileSchedulerILb0ELb0ELb0ELi128EEEEEEEEEvNT_6ParamsE,"a",@progbits
	.sectionflags	@""
	.align	4
.nv.constant0._ZN7cutlass13device_kernelIN5flash19enable_sm80_to_sm89INS1_16FlashAttnBwdSm80INS1_25CollectiveMainloopBwdSm80ILi2ELi2EN4cute5tupleIJNS5_1CILi64EEENS7_ILi128EEENS7_ILi96EEEEEENS_10bfloat16_tEfNS_4arch4Sm80ELb0ELb0ELb0ELb0ELb1ELb0ELb0ELb0ELi2ELi2ELi4ELi2ELb0EEENS1_21CollectiveEpilogueBwdISB_SC_SE_Li256ELb0ELb0ELi2EEENS1_19SingleTileSchedulerILb0ELb0ELb0ELi128EEEEEEEEEvNT_6ParamsE:
	.zero		976


//--------------------- .nv.constant0._ZN7cutlass13device_kernelIN5flash19enable_sm80_to_sm89INS1_16FlashAttnBwdSm80INS1_25CollectiveMainloopBwdSm80ILi2ELi2EN4cute5tupleIJNS5_1CILi64EEENS7_ILi128EEENS7_ILi96EEEEEENS_10bfloat16_tEfNS_4arch4Sm80ELb0ELb0ELb0ELb0ELb0ELb0ELb0ELb0ELi2ELi2ELi4ELi2ELb0EEENS1_24CollectiveEpilogueBwdGQAISB_fSE_Li256ELb0ELb0EEENS1_19SingleTileSchedulerILb0ELb0ELb0ELi128EEEEEEEEEvNT_6ParamsE --------------------------
	.section	.nv.constant0._ZN7cutlass13device_kernelIN5flash19enable_sm80_to_sm89INS1_16FlashAttnBwdSm80INS1_25CollectiveMainloopBwdSm80ILi2ELi2EN4cute5tupleIJNS5_1CILi64EEENS7_ILi128EEENS7_ILi96EEEEEENS_10bfloat16_tEfNS_4arch4Sm80ELb0ELb0ELb0ELb0ELb0ELb0ELb0ELb0ELi2ELi2ELi4ELi2ELb0EEENS1_24CollectiveEpilogueBwdGQAISB_fSE_Li256ELb0ELb0EEENS1_19SingleTileSchedulerILb0ELb0ELb0ELi128EEEEEEEEEvNT_6ParamsE,"a",@progbits
	.sectionflags	@""
	.align	4
.nv.constant0._ZN7cutlass13device_kernelIN5flash19enable_sm80_to_sm89INS1_16FlashAttnBwdSm80INS1_25CollectiveMainloopBwdSm80ILi2ELi2EN4cute5tupleIJNS5_1CILi64EEENS7_ILi128EEENS7_ILi96EEEEEENS_10bfloat16_tEfNS_4arch4Sm80ELb0ELb0ELb0ELb0ELb0ELb0ELb0ELb0ELi2ELi2ELi4ELi2ELb0EEENS1_24CollectiveEpilogueBwdGQAISB_fSE_Li256ELb0ELb0EEENS1_19SingleTileSchedulerILb0ELb0ELb0ELi128EEEEEEEEEvNT_6ParamsE:
	.zero		984


//--------------------- .nv.constant0._ZN7cutlass13device_kernelIN5flash19enable_sm80_to_sm89INS1_16FlashAttnBwdSm80INS1_25CollectiveMainloopBwdSm80ILi2ELi2EN4cute5tupleIJNS5_1CILi64EEENS7_ILi128EEENS7_ILi96EEEEEENS_10bfloat16_tEfNS_4arch4Sm80ELb0ELb0ELb0ELb0ELb1ELb0ELb0ELb0ELi2ELi2ELi4ELi2ELb0EEENS1_24CollectiveEpilogueBwdGQAISB_fSE_Li256ELb0ELb1EEENS1_19SingleTileSchedulerILb0ELb0ELb0ELi128EEEEEEEEEvNT_6ParamsE --------------------------
	.section	.nv.constant0._ZN7cutlass13device_kernelIN5flash19enable_sm80_to_sm89INS1_16FlashAttnBwdSm80INS1_25CollectiveMainloopBwdSm80ILi2ELi2EN4cute5tupleIJNS5_1CILi64EEENS7_ILi128EEENS7_ILi96EEEEEENS_10bfloat16_tEfNS_4arch4Sm80ELb0ELb0ELb0ELb0ELb1ELb0ELb0ELb0ELi2ELi2ELi4ELi2ELb0EEENS1_24CollectiveEpilogueBwdGQAISB_fSE_Li256ELb0ELb1EEENS1_19SingleTileSchedulerILb0ELb0ELb0ELi128EEEEEEEEEvNT_6ParamsE,"a",@progbits
	.sectionflags	@""
	.align	4
.nv.constant0._ZN7cutlass13device_kernelIN5flash19enable_sm80_to_sm89INS1_16FlashAttnBwdSm80INS1_25CollectiveMainloopBwdSm80ILi2ELi2EN4cute5tupleIJNS5_1CILi64EEENS7_ILi128EEENS7_ILi96EEEEEENS_10bfloat16_tEfNS_4arch4Sm80ELb0ELb0ELb0ELb0ELb1ELb0ELb0ELb0ELi2ELi2ELi4ELi2ELb0EEENS1_24CollectiveEpilogueBwdGQAISB_fSE_Li256ELb0ELb1EEENS1_19SingleTileSchedulerILb0ELb0ELb0ELi128EEEEEEEEEvNT_6ParamsE:
	.zero		984


//--------------------- .nv.constant0._ZN7cutlass13device_kernelIN5flash19enable_sm80_to_sm89INS1_16FlashAttnBwdSm80INS1_25CollectiveMainloopBwdSm80ILi2ELi2EN4cute5tupleIJNS5_1CILi64EEENS7_ILi128EEENS7_ILi96EEEEEENS_10bfloat16_tEfNS_4arch4Sm80ELb0ELb0ELb0ELb1ELb0ELb0ELb0ELb0ELi2ELi2ELi4ELi2ELb0EEENS1_21CollectiveEpilogueBwdISB_SC_SE_Li256ELb1ELb0ELi2EEENS1_19SingleTileSchedulerILb1ELb0ELb0ELi128EEEEEEEEEvNT_6ParamsE --------------------------
	.section	.nv.constant0._ZN7cutlass13device_kernelIN5flash19enable_sm80_to_sm89INS1_16FlashAttnBwdSm80INS1_25CollectiveMainloopBwdSm80ILi2ELi2EN4cute5tupleIJNS5_1CILi64EEENS7_ILi128EEENS7_ILi96EEEEEENS_10bfloat16_tEfNS_4arch4Sm80ELb0ELb0ELb0ELb1ELb0ELb0ELb0ELb0ELi2ELi2ELi4ELi2ELb0EEENS1_21CollectiveEpilogueBwdISB_SC_SE_Li256ELb1ELb0ELi2EEENS1_19SingleTileSchedulerILb1ELb0ELb0ELi128EEEEEEEEEvNT_6ParamsE,"a",@progbits
	.sectionflags	@""
	.align	4
.nv.constant0._ZN7cutlass13device_kernelIN5flash19enable_sm80_to_sm89INS1_16FlashAttnBwdSm80INS1_25CollectiveMainloopBwdSm80ILi2ELi2EN4cute5tupleIJNS5_1CILi64EEENS7_ILi128EEENS7_ILi96EEEEEENS_10bfloat16_tEfNS_4arch4Sm80ELb0ELb0ELb0ELb1ELb0ELb0ELb0ELb0ELi2ELi2ELi4ELi2ELb0EEENS1_21CollectiveEpilogueBwdISB_SC_SE_Li256ELb1ELb0ELi2EEENS1_19SingleTileSchedulerILb1ELb0ELb0ELi128EEEEEEEEEvNT_6ParamsE:
	.zero		976


//--------------------- .nv.constant0._ZN7cutlass13device_kernelIN5flash19enable_sm80_to_sm89INS1_16FlashAttnBwdSm80INS1_25CollectiveMainloopBwdSm80ILi2ELi2EN4cute5tupleIJNS5_1CILi64EEENS7_ILi128EEENS7_ILi96EEEEEENS_10bfloat16_tEfNS_4arch4Sm80ELb0ELb0ELb0ELb1ELb1ELb0ELb0ELb0ELi2ELi2ELi4ELi2ELb0EEENS1_21CollectiveEpilogueBwdISB_SC_SE_Li256ELb1ELb0ELi2EEENS1_19SingleTileSchedulerILb1ELb0ELb0ELi128EEEEEEEEEvNT_6ParamsE --------------------------
	.section	.nv.constant0._ZN7cutlass13device_kernelIN5flash19enable_sm80_to_sm89INS1_16FlashAttnBwdSm80INS1_25CollectiveMainloopBwdSm80ILi2ELi2EN4cute5tupleIJNS5_1CILi64EEENS7_ILi128EEENS7_ILi96EEEEEENS_10bfloat16_tEfNS_4arch4Sm80ELb0ELb0ELb0ELb1ELb1ELb0ELb0ELb0ELi2ELi2ELi4ELi2ELb0EEENS1_21CollectiveEpilogueBwdISB_SC_SE_Li256ELb1ELb0ELi2EEENS1_19SingleTileSchedulerILb1ELb0ELb0ELi128EEEEEEEEEvNT_6ParamsE,"a",@progbits
	.sectionflags	@""
	.align	4
.nv.constant0._ZN7cutlass13device_kernelIN5flash19enable_sm80_to_sm89INS1_16FlashAttnBwdSm80INS1_25CollectiveMainloopBwdSm80ILi2ELi2EN4cute5tupleIJNS5_1CILi64EEENS7_ILi128EEENS7_ILi96EEEEEENS_10bfloat16_tEfNS_4arch4Sm80ELb0ELb0ELb0ELb1ELb1ELb0ELb0ELb0ELi2ELi2ELi4ELi2ELb0EEENS1_21CollectiveEpilogueBwdISB_SC_SE_Li256ELb1ELb0ELi2EEENS1_19SingleTileSchedulerILb1ELb0ELb0ELi128EEEEEEEEEvNT_6ParamsE:
	.zero		976


//--------------------- .nv.constant0._ZN7cutlass13device_kernelIN5flash19enable_sm80_to_sm89INS1_16FlashAttnBwdSm80INS1_25CollectiveMainloopBwdSm80ILi2ELi2EN4cute5tupleIJNS5_1CILi64EEENS7_ILi128EEENS7_ILi96EEEEEENS_10bfloat16_tEfNS_4arch4Sm80ELb0ELb0ELb0ELb1ELb0ELb0ELb0ELb0ELi2ELi2ELi4ELi2ELb0EEENS1_24CollectiveEpilogueBwdGQAISB_fSE_Li256ELb1ELb0EEENS1_19SingleTileSchedulerILb1ELb0ELb0ELi128EEEEEEEEEvNT_6ParamsE --------------------------
	.section	.nv.constant0._ZN7cutlass13device_kernelIN5flash19enable_sm80_to_sm89INS1_16FlashAttnBwdSm80INS1_25CollectiveMainloopBwdSm80ILi2ELi2EN4cute5tupleIJNS5_1CILi64EEENS7_ILi128EEENS7_ILi96EEEEEENS_10bfloat16_tEfNS_4arch4Sm80ELb0ELb0ELb0ELb1ELb0ELb0ELb0ELb0ELi2ELi2ELi4ELi2ELb0EEENS1_24CollectiveEpilogueBwdGQAISB_fSE_Li256ELb1ELb0EEENS1_19SingleTileSchedulerILb1ELb0ELb0ELi128EEEEEEEEEvNT_6ParamsE,"a",@progbits
	.sectionflags	@""
	.align	4
.nv.constant0._ZN7cutlass13device_kernelIN5flash19enable_sm80_to_sm89INS1_16FlashAttnBwdSm80INS1_25CollectiveMainloopBwdSm80ILi2ELi2EN4cute5tupleIJNS5_1CILi64EEENS7_ILi128EEENS7_ILi96EEEEEENS_10bfloat16_tEfNS_4arch4Sm80ELb0ELb0ELb0ELb1ELb0ELb0ELb0ELb0ELi2ELi2ELi4ELi2ELb0EEENS1_24CollectiveEpilogueBwdGQAISB_fSE_Li256ELb1ELb0EEENS1_19SingleTileSchedulerILb1ELb0ELb0ELi128EEEEEEEEEvNT_6ParamsE:
	.zero		984


//--------------------- .nv.constant0._ZN7cutlass13device_kernelIN5flash19enable_sm80_to_sm89INS1_16FlashAttnBwdSm80INS1_25CollectiveMainloopBwdSm80ILi2ELi2EN4cute5tupleIJNS5_1CILi64EEENS7_ILi128EEENS7_ILi96EEEEEENS_10bfloat16_tEfNS_4arch4Sm80ELb0ELb0ELb0ELb1ELb1ELb0ELb0ELb0ELi2ELi2ELi4ELi2ELb0EEENS1_24CollectiveEpilogueBwdGQAISB_fSE_Li256ELb1ELb1EEENS1_19SingleTileSchedulerILb1ELb0ELb0ELi128EEEEEEEEEvNT_6ParamsE --------------------------
	.section	.nv.constant0._ZN7cutlass13device_kernelIN5flash19enable_sm80_to_sm89INS1_16FlashAttnBwdSm80INS1_25CollectiveMainloopBwdSm80ILi2ELi2EN4cute5tupleIJNS5_1CILi64EEENS7_ILi128EEENS7_ILi96EEEEEENS_10bfloat16_tEfNS_4arch4Sm80ELb0ELb0ELb0ELb1ELb1ELb0ELb0ELb0ELi2ELi2ELi4ELi2ELb0EEENS1_24CollectiveEpilogueBwdGQAISB_fSE_Li256ELb1ELb1EEENS1_19SingleTileSchedulerILb1ELb0ELb0ELi128EEEEEEEEEvNT_6ParamsE,"a",@progbits
	.sectionflags	@""
	.align	4
.nv.constant0._ZN7cutlass13device_kernelIN5flash19enable_sm80_to_sm89INS1_16FlashAttnBwdSm80INS1_25CollectiveMainloopBwdSm80ILi2ELi2EN4cute5tupleIJNS5_1CILi64EEENS7_ILi128EEENS7_ILi96EEEEEENS_10bfloat16_tEfNS_4arch4Sm80ELb0ELb0ELb0ELb1ELb1ELb0ELb0ELb0ELi2ELi2ELi4ELi2ELb0EEENS1_24CollectiveEpilogueBwdGQAISB_fSE_Li256ELb1ELb1EEENS1_19SingleTileSchedulerILb1ELb0ELb0ELi128EEEEEEEEEvNT_6ParamsE:
	.zero		984


//--------------------- .nv.constant0._ZN7cutlass13device_kernelIN5flash19enable_sm80_to_sm89INS1_16FlashAttnBwdSm80INS1_25CollectiveMainloopBwdSm80ILi2ELi2EN4cute5tupleIJNS5_1CILi64EEENS7_ILi128EEENS7_ILi96EEEEEENS_10bfloat16_tEfNS_4arch4Sm80ELb0ELb1ELb0ELb0ELb0ELb0ELb0ELb0ELi2ELi2ELi4ELi2ELb0EEENS1_21CollectiveEpilogueBwdISB_SC_SE_Li256ELb0ELb0ELi2EEENS1_19SingleTileSchedulerILb0ELb0ELb0ELi128EEEEEEEEEvNT_6ParamsE --------------------------
	.section	.nv.constant0._ZN7cutlass13device_kernelIN5flash19enable_sm80_to_sm89INS1_16FlashAttnBwdSm80INS1_25CollectiveMainloopBwdSm80ILi2ELi2EN4cute5tupleIJNS5_1CILi64EEENS7_ILi128EEENS7_ILi96EEEEEENS_10bfloat16_tEfNS_4arch4Sm80ELb0ELb1ELb0ELb0ELb0ELb0ELb0ELb0ELi2ELi2ELi4ELi2ELb0EEENS1_21CollectiveEpilogueBwdISB_SC_SE_Li256ELb0ELb0ELi2EEENS1_19SingleTileSchedulerILb0ELb0ELb0ELi128EEEEEEEEEvNT_6ParamsE,"a",@progbits
	.sectionflags	@""
	.align	4
.nv.constant0._ZN7cutlass13device_kernelIN5flash19enable_sm80_to_sm89INS1_16FlashAttnBwdSm80INS1_25CollectiveMainloopBwdSm80ILi2ELi2EN4cute5tupleIJNS5_1CILi64EEENS7_ILi128EEENS7_ILi96EEEEEENS_10bfloat16_tEfNS_4arch4Sm80ELb0ELb1ELb0ELb0ELb0ELb0ELb0ELb0ELi2ELi2ELi4ELi2ELb0EEENS1_21CollectiveEpilogueBwdISB_SC_SE_Li256ELb0ELb0ELi2EEENS1_19SingleTileSchedulerILb0ELb0ELb0ELi128EEEEEEEEEvNT_6ParamsE:
	.zero		976


//--------------------- .nv.constant0._ZN7cutlass13device_kernelIN5flash19enable_sm80_to_sm89INS1_16FlashAttnBwdSm80INS1_25CollectiveMainloopBwdSm80ILi2ELi2EN4cute5tupleIJNS5_1CILi64EEENS7_ILi128EEENS7_ILi96EEEEEENS_10bfloat16_tEfNS_4arch4Sm80ELb0ELb1ELb0ELb0ELb1ELb0ELb0ELb0ELi2ELi2ELi4ELi2ELb0EEENS1_21CollectiveEpilogueBwdISB_SC_SE_Li256ELb0ELb0ELi2EEENS1_19SingleTileSchedulerILb0ELb0ELb0ELi128EEEEEEEEEvNT_6ParamsE --------------------------
	.section	.nv.constant0._ZN7cutlass13device_kernelIN5flash19enable_sm80_to_sm89INS1_16FlashAttnBwdSm80INS1_25CollectiveMainloopBwdSm80ILi2ELi2EN4cute5tupleIJNS5_1CILi64EEENS7_ILi128EEENS7_ILi96EEEEEENS_10bfloat16_tEfNS_4arch4Sm80ELb0ELb1ELb0ELb0ELb1ELb0ELb0ELb0ELi2ELi2ELi4ELi2ELb0EEENS1_21CollectiveEpilogueBwdISB_SC_SE_Li256ELb0ELb0ELi2EEENS1_19SingleTileSchedulerILb0ELb0ELb0ELi128EEEEEEEEEvNT_6ParamsE,"a",@progbits
	.sectionflags	@""
	.align	4
.nv.constant0._ZN7cutlass13device_kernelIN5flash19enable_sm80_to_sm89INS1_16FlashAttnBwdSm80INS1_25CollectiveMainloopBwdSm80ILi2ELi2EN4cute5tupleIJNS5_1CILi64EEENS7_ILi128EEENS7_ILi96EEEEEENS_10bfloat16_tEfNS_4arch4Sm80ELb0ELb1ELb0ELb0ELb1ELb0ELb0ELb0ELi2ELi2ELi4ELi2ELb0EEENS1_21CollectiveEpilogueBwdISB_SC_SE_Li256ELb0ELb0ELi2EEENS1_19SingleTileSchedulerILb0ELb0ELb0ELi128EEEEEEEEEvNT_6ParamsE:
	.zero		976


//--------------------- .nv.constant0._ZN7cutlass13device_kernelIN5flash19enable_sm80_to_sm89INS1_16FlashAttnBwdSm80INS1_25CollectiveMainloopBwdSm80ILi2ELi2EN4cute5tupleIJNS5_1CILi64EEENS7_ILi128EEENS7_ILi96EEEEEENS_10bfloat16_tEfNS_4arch4Sm80ELb0ELb1ELb0ELb0ELb0ELb0ELb0ELb0ELi2ELi2ELi4ELi2ELb0EEENS1_24CollectiveEpilogueBwdGQAISB_fSE_Li256ELb0ELb0EEENS1_19SingleTileSchedulerILb0ELb0ELb0ELi128EEEEEEEEEvNT_6ParamsE --------------------------
	.section	.nv.constant0._ZN7cutlass13device_kernelIN5flash19enable_sm80_to_sm89INS1_16FlashAttnBwdSm80INS1_25CollectiveMainloopBwdSm80ILi2ELi2EN4cute5tupleIJNS5_1CILi64EEENS7_ILi128EEENS7_ILi96EEEEEENS_10bfloat16_tEfNS_4arch4Sm80ELb0ELb1ELb0ELb0ELb0ELb0ELb0ELb0ELi2ELi2ELi4ELi2ELb0EEENS1_24CollectiveEpilogueBwdGQAISB_fSE_Li256ELb0ELb0EEENS1_19SingleTileSchedulerILb0ELb0ELb0ELi128EEEEEEEEEvNT_6ParamsE,"a",@progbits
	.sectionflags	@""
	.align	4
.nv.constant0._ZN7cutlass13device_kernelIN5flash19enable_sm80_to_sm89INS1_16FlashAttnBwdSm80INS1_25CollectiveMainloopBwdSm80ILi2ELi2EN4cute5tupleIJNS5_1CILi64EEENS7_ILi128EEENS7_ILi96EEEEEENS_10bfloat16_tEfNS_4arch4Sm80ELb0ELb1ELb0ELb0ELb0ELb0ELb0ELb0ELi2ELi2ELi4ELi2ELb0EEENS1_24CollectiveEpilogueBwdGQAISB_fSE_Li256ELb0ELb0EEENS1_19SingleTileSchedulerILb0ELb0ELb0ELi128EEEEEEEEEvNT_6ParamsE:
	.zero		984


//--------------------- .nv.constant0._ZN7cutlass13device_kernelIN5flash19enable_sm80_to_sm89INS1_16FlashAttnBwdSm80INS1_25CollectiveMainloopBwdSm80ILi2ELi2EN4cute5tupleIJNS5_1CILi64EEENS7_ILi128EEENS7_ILi96EEEEEENS_10bfloat16_tEfNS_4arch4Sm80ELb0ELb1ELb0ELb0ELb1ELb0ELb0ELb0ELi2ELi2ELi4ELi2ELb0EEENS1_24CollectiveEpilogueBwdGQAISB_fSE_Li256ELb0ELb1EEENS1_19SingleTileSchedulerILb0ELb0ELb0ELi128EEEEEEEEEvNT_6ParamsE --------------------------
	.section	.nv.constant0._ZN7cutlass13device_kernelIN5flash19enable_sm80_to_sm89INS1_16FlashAttnBwdSm80INS1_25CollectiveMainloopBwdSm80ILi2ELi2EN4cute5tupleIJNS5_1CILi64EEENS7_ILi128EEENS7_ILi96EEEEEENS_10bfloat16_tEfNS_4arch4Sm80ELb0ELb1ELb0ELb0ELb1ELb0ELb0ELb0ELi2ELi2ELi4ELi2ELb0EEENS1_24CollectiveEpilogueBwdGQAISB_fSE_Li256ELb0ELb1EEENS1_19SingleTileSchedulerILb0ELb0ELb0ELi128EEEEEEEEEvNT_6ParamsE,"a",@progbits
	.sectionflags	@""
	.align	4
.nv.constant0._ZN7cutlass13device_kernelIN5flash19enable_sm80_to_sm89INS1_16FlashAttnBwdSm80INS1_25CollectiveMainloopBwdSm80ILi2ELi2EN4cute5tupleIJNS5_1CILi64EEENS7_ILi128EEENS7_ILi96EEEEEENS_10bfloat16_tEfNS_4arch4Sm80ELb0ELb1ELb0ELb0ELb1ELb0ELb0ELb0ELi2ELi2ELi4ELi2ELb0EEENS1_24CollectiveEpilogueBwdGQAISB_fSE_Li256ELb0ELb1EEENS1_19SingleTileSchedulerILb0ELb0ELb0ELi128EEEEEEEEEvNT_6ParamsE:
	.zero		984


//--------------------- .nv.constant0._ZN7cutlass13device_kernelIN5flash19enable_sm80_to_sm89INS1_16FlashAttnBwdSm80INS1_25CollectiveMainloopBwdSm80ILi2ELi2EN4cute5tupleIJNS5_1CILi64EEENS7_ILi128EEENS7_ILi96EEEEEENS_10bfloat16_tEfNS_4arch4Sm80ELb0ELb1ELb0ELb1ELb0ELb0ELb0ELb0ELi2ELi2ELi4ELi2ELb0EEENS1_21CollectiveEpilogueBwdISB_SC_SE_Li256ELb1ELb0ELi2EEENS1_19SingleTileSchedulerILb1ELb0ELb0ELi128EEEEEEEEEvNT_6ParamsE --------------------------
	.section	.nv.constant0._ZN7cutlass13device_kernelIN5flash19enable_sm80_to_sm89INS1_16FlashAttnBwdSm80INS1_25CollectiveMainloopBwdSm80ILi2ELi2EN4cute5tupleIJNS5_1CILi64EEENS7_ILi128EEENS7_ILi96EEEEEENS_10bfloat16_tEfNS_4arch4Sm80ELb0ELb1ELb0ELb1ELb0ELb0ELb0ELb0ELi2ELi2ELi4ELi2ELb0EEENS1_21CollectiveEpilogueBwdISB_SC_SE_Li256ELb1ELb0ELi2EEENS1_19SingleTileSchedulerILb1ELb0ELb0ELi128EEEEEEEEEvNT_6ParamsE,"a",@progbits
	.sectionflags	@""
	.align	4
.nv.constant0._ZN7cutlass13device_kernelIN5flash19enable_sm80_to_sm89INS1_16FlashAttnBwdSm80INS1_25CollectiveMainloopBwdSm80ILi2ELi2EN4cute5tupleIJNS5_1CILi64EEENS7_ILi128EEENS7_ILi96EEEEEENS_10bfloat16_tEfNS_4arch4Sm80ELb0ELb1ELb0ELb1ELb0ELb0ELb0ELb0ELi2ELi2ELi4ELi2ELb0EEENS1_21CollectiveEpilogueBwdISB_SC_SE_Li256ELb1ELb0ELi2EEENS1_19SingleTileSchedulerILb1ELb0ELb0ELi128EEEEEEEEEvNT_6ParamsE:
	.zero		976


//--------------------- .nv.constant0._ZN7cutlass13device_kernelIN5flash19enable_sm80_to_sm89INS1_16FlashAttnBwdSm80INS1_25CollectiveMainloopBwdSm80ILi2ELi2EN4cute5tupleIJNS5_1CILi64EEENS7_ILi128EEENS7_ILi96EEEEEENS_10bfloat16_tEfNS_4arch4Sm80ELb0ELb1ELb0ELb1ELb1ELb0ELb0ELb0ELi2ELi2ELi4ELi2ELb0EEENS1_21CollectiveEpilogueBwdISB_SC_SE_Li256ELb1ELb0ELi2EEENS1_19SingleTileSchedulerILb1ELb0ELb0ELi128EEEEEEEEEvNT_6ParamsE --------------------------
	.section	.nv.constant0._ZN7cutlass13device_kernelIN5flash19enable_sm80_to_sm89INS1_16FlashAttnBwdSm80INS1_25CollectiveMainloopBwdSm80ILi2ELi2EN4cute5tupleIJNS5_1CILi64EEENS7_ILi128EEENS7_ILi96EEEEEENS_10bfloat16_tEfNS_4arch4Sm80ELb0ELb1ELb0ELb1ELb1ELb0ELb0ELb0ELi2ELi2ELi4ELi2ELb0EEENS1_21CollectiveEpilogueBwdISB_SC_SE_Li256ELb1ELb0ELi2EEENS1_19SingleTileSchedulerILb1ELb0ELb0ELi128EEEEEEEEEvNT_6ParamsE,"a",@progbits
	.sectionflags	@""
	.align	4
.nv.constant0._ZN7cutlass13device_kernelIN5flash19enable_sm80_to_sm89INS1_16FlashAttnBwdSm80INS1_25CollectiveMainloopBwdSm80ILi2ELi2EN4cute5tupleIJNS5_1CILi64EEENS7_ILi128EEENS7_ILi96EEEEEENS_10bfloat16_tEfNS_4arch4Sm80ELb0ELb1ELb0ELb1ELb1ELb0ELb0ELb0ELi2ELi2ELi4ELi2ELb0EEENS1_21CollectiveEpilogueBwdISB_SC_SE_Li256ELb1ELb0ELi2EEENS1_19SingleTileSchedulerILb1ELb0ELb0ELi128EEEEEEEEEvNT_6ParamsE:
	.zero		976


//--------------------- .nv.constant0._ZN7cutlass13device_kernelIN5flash19enable_sm80_to_sm89INS1_16FlashAttnBwdSm80INS1_25CollectiveMainloopBwdSm80ILi2ELi2EN4cute5tupleIJNS5_1CILi64EEENS7_ILi128EEENS7_ILi96EEEEEENS_10bfloat16_tEfNS_4arch4Sm80ELb0ELb1ELb0ELb1ELb0ELb0ELb0ELb0ELi2ELi2ELi4ELi2ELb0EEENS1_24CollectiveEpilogueBwdGQAISB_fSE_Li256ELb1ELb0EEENS1_19SingleTileSchedulerILb1ELb0ELb0ELi128EEEEEEEEEvNT_6ParamsE --------------------------
	.section	.nv.constant0._ZN7cutlass13device_kernelIN5flash19enable_sm80_to_sm89INS1_16FlashAttnBwdSm80INS1_25CollectiveMainloopBwdSm80ILi2ELi2EN4cute5tupleIJNS5_1CILi64EEENS7_ILi128EEENS7_ILi96EEEEEENS_10bfloat16_tEfNS_4arch4Sm80ELb0ELb1ELb0ELb1ELb0ELb0ELb0ELb0ELi2ELi2ELi4ELi2ELb0EEENS1_24CollectiveEpilogueBwdGQAISB_fSE_Li256ELb1ELb0EEENS1_19SingleTileSchedulerILb1ELb0ELb0ELi128EEEEEEEEEvNT_6ParamsE,"a",@progbits
	.sectionflags	@""
	.align	4
.nv.constant0._ZN7cutlass13device_kernelIN5flash19enable_sm80_to_sm89INS1_16FlashAttnBwdSm80INS1_25CollectiveMainloopBwdSm80ILi2ELi2EN4cute5tupleIJNS5_1CILi64EEENS7_ILi128EEENS7_ILi96EEEEEENS_10bfloat16_tEfNS_4arch4Sm80ELb0ELb1ELb0ELb1ELb0ELb0ELb0ELb0ELi2ELi2ELi4ELi2ELb0EEENS1_24CollectiveEpilogueBwdGQAISB_fSE_Li256ELb1ELb0EEENS1_19SingleTileSchedulerILb1ELb0ELb0ELi128EEEEEEEEEvNT_6ParamsE:
	.zero		984


//--------------------- .nv.constant0._ZN7cutlass13device_kernelIN5flash19enable_sm80_to_sm89INS1_16FlashAttnBwdSm80INS1_25CollectiveMainloopBwdSm80ILi2ELi2EN4cute5tupleIJNS5_1CILi64EEENS7_ILi128EEENS7_ILi96EEEEEENS_10bfloat16_tEfNS_4arch4Sm80ELb0ELb1ELb0ELb1ELb1ELb0ELb0ELb0ELi2ELi2ELi4ELi2ELb0EEENS1_24CollectiveEpilogueBwdGQAISB_fSE_Li256ELb1ELb1EEENS1_19SingleTileSchedulerILb1ELb0ELb0ELi128EEEEEEEEEvNT_6ParamsE --------------------------
	.section	.nv.constant0._ZN7cutlass13device_kernelIN5flash19enable_sm80_to_sm89INS1_16FlashAttnBwdSm80INS1_25CollectiveMainloopBwdSm80ILi2ELi2EN4cute5tupleIJNS5_1CILi64EEENS7_ILi128EEENS7_ILi96EEEEEENS_10bfloat16_tEfNS_4arch4Sm80ELb0ELb1ELb0ELb1ELb1ELb0ELb0ELb0ELi2ELi2ELi4ELi2ELb0EEENS1_24CollectiveEpilogueBwdGQAISB_fSE_Li256ELb1ELb1EEENS1_19SingleTileSchedulerILb1ELb0ELb0ELi128EEEEEEEEEvNT_6ParamsE,"a",@progbits
	.sectionflags	@""
	.align	4
.nv.constant0._ZN7cutlass13device_kernelIN5flash19enable_sm80_to_sm89INS1_16FlashAttnBwdSm80INS1_25CollectiveMainloopBwdSm80ILi2ELi2EN4cute5tupleIJNS5_1CILi64EEENS7_ILi128EEENS7_ILi96EEEEEENS_10bfloat16_tEfNS_4arch4Sm80ELb0ELb1ELb0ELb1ELb1ELb0ELb0ELb0ELi2ELi2ELi4ELi2ELb0EEENS1_24CollectiveEpilogueBwdGQAISB_fSE_Li256ELb1ELb1EEENS1_19SingleTileSchedulerILb1ELb0ELb0ELi128EEEEEEEEEvNT_6ParamsE:
	.zero		984


//--------------------- .nv.constant0._ZN7cutlass13device_kernelIN5flash19enable_sm80_to_sm89INS1_16FlashAttnBwdSm80INS1_25CollectiveMainloopBwdSm80ILi2ELi2EN4cute5tupleIJNS5_1CILi64EEENS7_ILi128EEENS7_ILi96EEEEEENS_10bfloat16_tEfNS_4arch4Sm80ELb1ELb0ELb0ELb0ELb0ELb0ELb0ELb0ELi2ELi2ELi4ELi2ELb0EEENS1_21CollectiveEpilogueBwdISB_SC_SE_Li256ELb0ELb0ELi2EEENS1_25SingleTileBwdLPTSchedulerILb0ELi128ELb0EEEEEEEEEvNT_6ParamsE --------------------------
	.section	.nv.constant0._ZN7cutlass13device_kernelIN5flash19enable_sm80_to_sm89INS1_16FlashAttnBwdSm80INS1_25CollectiveMainloopBwdSm80ILi2ELi2EN4cute5tupleIJNS5_1CILi64EEENS7_ILi128EEENS7_ILi96EEEEEENS_10bfloat16_tEfNS_4arch4Sm80ELb1ELb0ELb0ELb0ELb0ELb0ELb0ELb0ELi2ELi2ELi4ELi2ELb0EEENS1_21CollectiveEpilogueBwdISB_SC_SE_Li256ELb0ELb0ELi2EEENS1_25SingleTileBwdLPTSchedulerILb0ELi128ELb0EEEEEEEEEvNT_6ParamsE,"a",@progbits
	.sectionflags	@""
	.align	4
.nv.constant0._ZN7cutlass13device_kernelIN5flash19enable_sm80_to_sm89INS1_16FlashAttnBwdSm80INS1_25CollectiveMainloopBwdSm80ILi2ELi2EN4cute5tupleIJNS5_1CILi64EEENS7_ILi128EEENS7_ILi96EEEEEENS_10bfloat16_tEfNS_4arch4Sm80ELb1ELb0ELb0ELb0ELb0ELb0ELb0ELb0ELi2ELi2ELi4ELi2ELb0EEENS1_21CollectiveEpilogueBwdISB_SC_SE_Li256ELb0ELb0ELi2EEENS1_25SingleTileBwdLPTSchedulerILb0ELi128ELb0EEEEEEEEEvNT_6ParamsE:
	.zero		1000


//--------------------- .nv.constant0._ZN7cutlass13device_kernelIN5flash19enable_sm80_to_sm89INS1_16FlashAttnBwdSm80INS1_25CollectiveMainloopBwdSm80ILi2ELi2EN4cute5tupleIJNS5_1CILi64EEENS7_ILi128EEENS7_ILi96EEEEEENS_10bfloat16_tEfNS_4arch4Sm80ELb1ELb0ELb0ELb0ELb1ELb0ELb0ELb0ELi2ELi2ELi4ELi2ELb0EEENS1_21CollectiveEpilogueBwdISB_SC_SE_Li256ELb0ELb0ELi2EEENS1_25SingleTileBwdLPTSchedulerILb0ELi128ELb1EEEEEEEEEvNT_6ParamsE --------------------------
	.section	.nv.constant0._ZN7cutlass13device_kernelIN5flash19enable_sm80_to_sm89INS1_16FlashAttnBwdSm80INS1_25CollectiveMainloopBwdSm80ILi2ELi2EN4cute5tupleIJNS5_1CILi64EEENS7_ILi128EEENS7_ILi96EEEEEENS_10bfloat16_tEfNS_4arch4Sm80ELb1ELb0ELb0ELb0ELb1ELb0ELb0ELb0ELi2ELi2ELi4ELi2ELb0EEENS1_21CollectiveEpilogueBwdISB_SC_SE_Li256ELb0ELb0ELi2EEENS1_25SingleTileBwdLPTSchedulerILb0ELi128ELb1EEEEEEEEEvNT_6ParamsE,"a",@progbits
	.sectionflags	@""
	.align	4
.nv.constant0._ZN7cutlass13device_kernelIN5flash19enable_sm80_to_sm89INS1_16FlashAttnBwdSm80INS1_25CollectiveMainloopBwdSm80ILi2ELi2EN4cute5tupleIJNS5_1CILi64EEENS7_ILi128EEENS7_ILi96EEEEEENS_10bfloat16_tEfNS_4arch4Sm80ELb1ELb0ELb0ELb0ELb1ELb0ELb0ELb0ELi2ELi2ELi4ELi2ELb0EEENS1_21CollectiveEpilogueBwdISB_SC_SE_Li256ELb0ELb0ELi2EEENS1_25SingleTileBwdLPTSchedulerILb0ELi128ELb1EEEEEEEEEvNT_6ParamsE:
	.zero		1000


//--------------------- .nv.constant0._ZN7cutlass13device_kernelIN5flash19enable_sm80_to_sm89INS1_16FlashAttnBwdSm80INS1_25CollectiveMainloopBwdSm80ILi2ELi2EN4cute5tupleIJNS5_1CILi64EEENS7_ILi128EEENS7_ILi96EEEEEENS_10bfloat16_tEfNS_4arch4Sm80ELb1ELb0ELb0ELb0ELb0ELb0ELb0ELb0ELi2ELi2ELi4ELi2ELb0EEENS1_24CollectiveEpilogueBwdGQAISB_fSE_Li256ELb0ELb0EEENS1_25SingleTileBwdLPTSchedulerILb0ELi128ELb0EEEEEEEEEvNT_6ParamsE --------------------------
	.section	.nv.constant0._ZN7cutlass13device_kernelIN5flash19enable_sm80_to_sm89INS1_16FlashAttnBwdSm80INS1_25CollectiveMainloopBwdSm80ILi2ELi2EN4cute5tupleIJNS5_1CILi64EEENS7_ILi128EEENS7_ILi96EEEEEENS_10bfloat16_tEfNS_4arch4Sm80ELb1ELb0ELb0ELb0ELb0ELb0ELb0ELb0ELi2ELi2ELi4ELi2ELb0EEENS1_24CollectiveEpilogueBwdGQAISB_fSE_Li256ELb0ELb0EEENS1_25SingleTileBwdLPTSchedulerILb0ELi128ELb0EEEEEEEEEvNT_6ParamsE,"a",@progbits
	.sectionflags	@""
	.align	4
.nv.constant0._ZN7cutlass13device_kernelIN5flash19enable_sm80_to_sm89INS1_16FlashAttnBwdSm80INS1_25CollectiveMainloopBwdSm80ILi2ELi2EN4cute5tupleIJNS5_1CILi64EEENS7_ILi128EEENS7_ILi96EEEEEENS_10bfloat16_tEfNS_4arch4Sm80ELb1ELb0ELb0ELb0ELb0ELb0ELb0ELb0ELi2ELi2ELi4ELi2ELb0EEENS1_24CollectiveEpilogueBwdGQAISB_fSE_Li256ELb0ELb0EEENS1_25SingleTileBwdLPTSchedulerILb0ELi128ELb0EEEEEEEEEvNT_6ParamsE:
	.zero		1008


//--------------------- .nv.constant0._ZN7cutlass13device_kernelIN5flash19enable_sm80_to_sm89INS1_16FlashAttnBwdSm80INS1_25CollectiveMainloopBwdSm80ILi2ELi2EN4cute5tupleIJNS5_1CILi64EEENS7_ILi128EEENS7_ILi96EEEEEENS_10bfloat16_tEfNS_4arch4Sm80ELb1ELb0ELb0ELb0ELb1ELb0ELb0ELb0ELi2ELi2ELi4ELi2ELb0EEENS1_24CollectiveEpilogueBwdGQAISB_fSE_Li256ELb0ELb1EEENS1_25SingleTileBwdLPTSchedulerILb0ELi128ELb1EEEEEEEEEvNT_6ParamsE --------------------------
	.section	.nv.constant0._ZN7cutlass13device_kernelIN5flash19enable_sm80_to_sm89INS1_16FlashAttnBwdSm80INS1_25CollectiveMainloopBwdSm80ILi2ELi2EN4cute5tupleIJNS5_1CILi64EEENS7_ILi128EEENS7_ILi96EEEEEENS_10bfloat16_tEfNS_4arch4Sm80ELb1ELb0ELb0ELb0ELb1ELb0ELb0ELb0ELi2ELi2ELi4ELi2ELb0EEENS1_24CollectiveEpilogueBwdGQAISB_fSE_Li256ELb0ELb1EEENS1_25SingleTileBwdLPTSchedulerILb0ELi128ELb1EEEEEEEEEvNT_6ParamsE,"a",@progbits
	.sectionflags	@""
	.align	4
.nv.constant0._ZN7cutlass13device_kernelIN5flash19enable_sm80_to_sm89INS1_16FlashAttnBwdSm80INS1_25CollectiveMainloopBwdSm80ILi2ELi2EN4cute5tupleIJNS5_1CILi64EEENS7_ILi128EEENS7_ILi96EEEEEENS_10bfloat16_tEfNS_4arch4Sm80ELb1ELb0ELb0ELb0ELb1ELb0ELb0ELb0ELi2ELi2ELi4ELi2ELb0EEENS1_24CollectiveEpilogueBwdGQAISB_fSE_Li256ELb0ELb1EEENS1_25SingleTileBwdLPTSchedulerILb0ELi128ELb1EEEEEEEEEvNT_6ParamsE:
	.zero		1008


//--------------------- .nv.constant0._ZN7cutlass13device_kernelIN5flash22FlashAttnBwdPreprocessIN4cute5tupleIJNS3_1CILi64EEENS5_ILi96EEEEEENS_10bfloat16_tEfNS_4arch4Sm80ELb1ELb0EEEEEvNT_6ParamsE --------------------------
	.section	.nv.constant0._ZN7cutlass13device_kernelIN5flash22FlashAttnBwdPreprocessIN4cute5tupleIJNS3_1CILi64EEENS5_ILi96EEEEEENS_10bfloat16_tEfNS_4arch4Sm80ELb1ELb0EEEEEvNT_6ParamsE,"a",@progbits
	.sectionflags	@""
	.align	4
.nv.constant0._ZN7cutlass13device_kernelIN5flash22FlashAttnBwdPreprocessIN4cute5tupleIJNS3_1CILi64EEENS5_ILi96EEEEEENS_10bfloat16_tEfNS_4arch4Sm80ELb1ELb0EEEEEvNT_6ParamsE:
	.zero		592


//--------------------- .nv.constant0._ZN7cutlass13device_kernelIN5flash19enable_sm80_to_sm89INS1_16FlashAttnBwdSm80INS1_25CollectiveMainloopBwdSm80ILi2ELi2EN4cute5tupleIJNS5_1CILi64EEENS7_ILi128EEENS7_ILi96EEEEEENS_10bfloat16_tEfNS_4arch4Sm80ELb1ELb0ELb0ELb1ELb0ELb0ELb0ELb0ELi2ELi2ELi4ELi2ELb0EEENS1_21CollectiveEpilogueBwdISB_SC_SE_Li256ELb1ELb0ELi2EEENS1_25SingleTileBwdLPTSchedulerILb1ELi128ELb0EEEEEEEEEvNT_6ParamsE --------------------------
	.section	.nv.constant0._ZN7cutlass13device_kernelIN5flash19enable_sm80_to_sm89INS1_16FlashAttnBwdSm80INS1_25CollectiveMainloopBwdSm80ILi2ELi2EN4cute5tupleIJNS5_1CILi64EEENS7_ILi128EEENS7_ILi96EEEEEENS_10bfloat16_tEfNS_4arch4Sm80ELb1ELb0ELb0ELb1ELb0ELb0ELb0ELb0ELi2ELi2ELi4ELi2ELb0EEENS1_21CollectiveEpilogueBwdISB_SC_SE_Li256ELb1ELb0ELi2EEENS1_25SingleTileBwdLPTSchedulerILb1ELi128ELb0EEEEEEEEEvNT_6ParamsE,"a",@progbits
	.sectionflags	@""
	.align	4
.nv.constant0._ZN7cutlass13device_kernelIN5flash19enable_sm80_to_sm89INS1_16FlashAttnBwdSm80INS1_25CollectiveMainloopBwdSm80ILi2ELi2EN4cute5tupleIJNS5_1CILi64EEENS7_ILi128EEENS7_ILi96EEEEEENS_10bfloat16_tEfNS_4arch4Sm80ELb1ELb0ELb0ELb1ELb0ELb0ELb0ELb0ELi2ELi2ELi4ELi2ELb0EEENS1_21CollectiveEpilogueBwdISB_SC_SE_Li256ELb1ELb0ELi2EEENS1_25SingleTileBwdLPTSchedulerILb1ELi128ELb0EEEEEEEEEvNT_6ParamsE:
	.zero		1000


//--------------------- .nv.constant0._ZN7cutlass13device_kernelIN5flash19enable_sm80_to_sm89INS1_16FlashAttnBwdSm80INS1_25CollectiveMainloopBwdSm80ILi2ELi2EN4cute5tupleIJNS5_1CILi64EEENS7_ILi128EEENS7_ILi96EEEEEENS_10bfloat16_tEfNS_4arch4Sm80ELb1ELb0ELb0ELb1ELb1ELb0ELb0ELb0ELi2ELi2ELi4ELi2ELb0EEENS1_21CollectiveEpilogueBwdISB_SC_SE_Li256ELb1ELb0ELi2EEENS1_25SingleTileBwdLPTSchedulerILb1ELi128ELb1EEEEEEEEEvNT_6ParamsE --------------------------
	.section	.nv.constant0._ZN7cutlass13device_kernelIN5flash19enable_sm80_to_sm89INS1_16FlashAttnBwdSm80INS1_25CollectiveMainloopBwdSm80ILi2ELi2EN4cute5tupleIJNS5_1CILi64EEENS7_ILi128EEENS7_ILi96EEEEEENS_10bfloat16_tEfNS_4arch4Sm80ELb1ELb0ELb0ELb1ELb1ELb0ELb0ELb0ELi2ELi2ELi4ELi2ELb0EEENS1_21CollectiveEpilogueBwdISB_SC_SE_Li256ELb1ELb0ELi2EEENS1_25SingleTileBwdLPTSchedulerILb1ELi128ELb1EEEEEEEEEvNT_6ParamsE,"a",@progbits
	.sectionflags	@""
	.align	4
.nv.constant0._ZN7cutlass13device_kernelIN5flash19enable_sm80_to_sm89INS1_16FlashAttnBwdSm80INS1_25CollectiveMainloopBwdSm80ILi2ELi2EN4cute5tupleIJNS5_1CILi64EEENS7_ILi128EEENS7_ILi96EEEEEENS_10bfloat16_tEfNS_4arch4Sm80ELb1ELb0ELb0ELb1ELb1ELb0ELb0ELb0ELi2ELi2ELi4ELi2ELb0EEENS1_21CollectiveEpilogueBwdISB_SC_SE_Li256ELb1ELb0ELi2EEENS1_25SingleTileBwdLPTSchedulerILb1ELi128ELb1EEEEEEEEEvNT_6ParamsE:
	.zero		1000


//--------------------- .nv.constant0._ZN7cutlass13device_kernelIN5flash19enable_sm80_to_sm89INS1_16FlashAttnBwdSm80INS1_25CollectiveMainloopBwdSm80ILi2ELi2EN4cute5tupleIJNS5_1CILi64EEENS7_ILi128EEENS7_ILi96EEEEEENS_10bfloat16_tEfNS_4arch4Sm80ELb1ELb0ELb0ELb1ELb0ELb0ELb0ELb0ELi2ELi2ELi4ELi2ELb0EEENS1_24CollectiveEpilogueBwdGQAISB_fSE_Li256ELb1ELb0EEENS1_25SingleTileBwdLPTSchedulerILb1ELi128ELb0EEEEEEEEEvNT_6ParamsE --------------------------
	.section	.nv.constant0._ZN7cutlass13device_kernelIN5flash19enable_sm80_to_sm89INS1_16FlashAttnBwdSm80INS1_25CollectiveMainloopBwdSm80ILi2ELi2EN4cute5tupleIJNS5_1CILi64EEENS7_ILi128EEENS7_ILi96EEEEEENS_10bfloat16_tEfNS_4arch4Sm80ELb1ELb0ELb0ELb1ELb0ELb0ELb0ELb0ELi2ELi2ELi4ELi2ELb0EEENS1_24CollectiveEpilogueBwdGQAISB_fSE_Li256ELb1ELb0EEENS1_25SingleTileBwdLPTSchedulerILb1ELi128ELb0EEEEEEEEEvNT_6ParamsE,"a",@progbits
	.sectionflags	@""
	.align	4
.nv.constant0._ZN7cutlass13device_kernelIN5flash19enable_sm80_to_sm89INS1_16FlashAttnBwdSm80INS1_25CollectiveMainloopBwdSm80ILi2ELi2EN4cute5tupleIJNS5_1CILi64EEENS7_ILi128EEENS7_ILi96EEEEEENS_10bfloat16_tEfNS_4arch4Sm80ELb1ELb0ELb0ELb1ELb0ELb0ELb0ELb0ELi2ELi2ELi4ELi2ELb0EEENS1_24CollectiveEpilogueBwdGQAISB_fSE_Li256ELb1ELb0EEENS1_25SingleTileBwdLPTSchedulerILb1ELi128ELb0EEEEEEEEEvNT_6ParamsE:
	.zero		1008


//--------------------- .nv.constant0._ZN7cutlass13device_kernelIN5flash32FlashAttnBwdPostprocessConvertdQIN4cute5tupleIJNS3_1CILi128EEENS5_ILi96EEEEEENS_10bfloat16_tEfNS_4arch4Sm80ELi256ENS3_8TiledMMAINS3_8MMA_AtomIJNS3_30SM80_16x8x16_F32BF16BF16F32_TNEEEENS3_6LayoutINS4_IJNS5_ILi4EEENS5_ILi2EEENS5_ILi1EEEEEENS4_IJSJ_SH_NS5_ILi0EEEEEEEENS4_IJNS5_ILi64EEENS5_ILi32EEENS5_ILi16EEEEEEEELb0EEEEEvNT_6ParamsE --------------------------
	.section	.nv.constant0._ZN7cutlass13device_kernelIN5flash32FlashAttnBwdPostprocessConvertdQIN4cute5tupleIJNS3_1CILi128EEENS5_ILi96EEEEEENS_10bfloat16_tEfNS_4arch4Sm80ELi256ENS3_8TiledMMAINS3_8MMA_AtomIJNS3_30SM80_16x8x16_F32BF16BF16F32_TNEEEENS3_6LayoutINS4_IJNS5_ILi4EEENS5_ILi2EEENS5_ILi1EEEEEENS4_IJSJ_SH_NS5_ILi0EEEEEEEENS4_IJNS5_ILi64EEENS5_ILi32EEENS5_ILi16EEEEEEEELb0EEEEEvNT_6ParamsE,"a",@progbits
	.sectionflags	@""
	.align	4
.nv.constant0._ZN7cutlass13device_kernelIN5flash32FlashAttnBwdPostprocessConvertdQIN4cute5tupleIJNS3_1CILi128EEENS5_ILi96EEEEEENS_10bfloat16_tEfNS_4arch4Sm80ELi256ENS3_8TiledMMAINS3_8MMA_AtomIJNS3_30SM80_16x8x16_F32BF16BF16F32_TNEEEENS3_6LayoutINS4_IJNS5_ILi4EEENS5_ILi2EEENS5_ILi1EEEEEENS4_IJSJ_SH_NS5_ILi0EEEEEEEENS4_IJNS5_ILi64EEENS5_ILi32EEENS5_ILi16EEEEEEEELb0EEEEEvNT_6ParamsE:
	.zero		464


//--------------------- .nv.constant0._ZN7cutlass13device_kernelIN5flash32FlashAttnBwdPostprocessConvertdQIN4cute5tupleIJNS3_1CILi64EEENS5_ILi96EEEEEENS_10bfloat16_tEfNS_4arch4Sm80ELi256ENS3_8TiledMMAINS3_8MMA_AtomIJNS3_30SM80_16x8x16_F32BF16BF16F32_TNEEEENS3_6LayoutINS4_IJNS5_ILi2EEENS5_ILi4EEENS5_ILi1EEEEEENS4_IJSJ_SH_NS5_ILi0EEEEEEEENS4_IJNS5_ILi32EEESO_NS5_ILi16EEEEEEEELb0EEEEEvNT_6ParamsE --------------------------
	.section	.nv.constant0._ZN7cutlass13device_kernelIN5flash32FlashAttnBwdPostprocessConvertdQIN4cute5tupleIJNS3_1CILi64EEENS5_ILi96EEEEEENS_10bfloat16_tEfNS_4arch4Sm80ELi256ENS3_8TiledMMAINS3_8MMA_AtomIJNS3_30SM80_16x8x16_F32BF16BF16F32_TNEEEENS3_6LayoutINS4_IJNS5_ILi2EEENS5_ILi4EEENS5_ILi1EEEEEENS4_IJSJ_SH_NS5_ILi0EEEEEEEENS4_IJNS5_ILi32EEESO_NS5_ILi16EEEEEEEELb0EEEEEvNT_6ParamsE,"a",@progbits
	.sectionflags	@""
	.align	4
.nv.constant0._ZN7cutlass13device_kernelIN5flash32FlashAttnBwdPostprocessConvertdQIN4cute5tupleIJNS3_1CILi64EEENS5_ILi96EEEEEENS_10bfloat16_tEfNS_4arch4Sm80ELi256ENS3_8TiledMMAINS3_8MMA_AtomIJNS3_30SM80_16x8x16_F32BF16BF16F32_TNEEEENS3_6LayoutINS4_IJNS5_ILi2EEENS5_ILi4EEENS5_ILi1EEEEEENS4_IJSJ_SH_NS5_ILi0EEEEEEEENS4_IJNS5_ILi32EEESO_NS5_ILi16EEEEEEEELb0EEEEEvNT_6ParamsE:
	.zero		464


//--------------------- .nv.constant0._ZN7cutlass13device_kernelIN5flash19enable_sm80_to_sm89INS1_16FlashAttnBwdSm80INS1_25CollectiveMainloopBwdSm80ILi2ELi2EN4cute5tupleIJNS5_1CILi64EEENS7_ILi128EEENS7_ILi96EEEEEENS_10bfloat16_tEfNS_4arch4Sm80ELb1ELb0ELb0ELb1ELb1ELb0ELb0ELb0ELi2ELi2ELi4ELi2ELb0EEENS1_24CollectiveEpilogueBwdGQAISB_fSE_Li256ELb1ELb1EEENS1_25SingleTileBwdLPTSchedulerILb1ELi128ELb1EEEEEEEEEvNT_6ParamsE --------------------------
	.section	.nv.constant0._ZN7cutlass13device_kernelIN5flash19enable_sm80_to_sm89INS1_16FlashAttnBwdSm80INS1_25CollectiveMainloopBwdSm80ILi2ELi2EN4cute5tupleIJNS5_1CILi64EEENS7_ILi128EEENS7_ILi96EEEEEENS_10bfloat16_tEfNS_4arch4Sm80ELb1ELb0ELb0ELb1ELb1ELb0ELb0ELb0ELi2ELi2ELi4ELi2ELb0EEENS1_24CollectiveEpilogueBwdGQAISB_fSE_Li256ELb1ELb1EEENS1_25SingleTileBwdLPTSchedulerILb1ELi128ELb1EEEEEEEEEvNT_6ParamsE,"a",@progbits
	.sectionflags	@""
	.align	4
.nv.constant0._ZN7cutlass13device_kernelIN5flash19enable_sm80_to_sm89INS1_16FlashAttnBwdSm80INS1_25CollectiveMainloopBwdSm80ILi2ELi2EN4cute5tupleIJNS5_1CILi64EEENS7_ILi128EEENS7_ILi96EEEEEENS_10bfloat16_tEfNS_4arch4Sm80ELb1ELb0ELb0ELb1ELb1ELb0ELb0ELb0ELi2ELi2ELi4ELi2ELb0EEENS1_24CollectiveEpilogueBwdGQAISB_fSE_Li256ELb1ELb1EEENS1_25SingleTileBwdLPTSchedulerILb1ELi128ELb1EEEEEEEEEvNT_6ParamsE:
	.zero		1008


//--------------------- .nv.constant0._ZN7cutlass13device_kernelIN5flash22FlashAttnBwdPreprocessIN4cute5tupleIJNS3_1CILi64EEENS5_ILi96EEEEEENS_10bfloat16_tEfNS_4arch4Sm80ELb1ELb1EEEEEvNT_6ParamsE --------------------------
	.section	.nv.constant0._ZN7cutlass13device_kernelIN5flash22FlashAttnBwdPreprocessIN4cute5tupleIJNS3_1CILi64EEENS5_ILi96EEEEEENS_10bfloat16_tEfNS_4arch4Sm80ELb1ELb1EEEEEvNT_6ParamsE,"a",@progbits
	.sectionflags	@""
	.align	4
.nv.constant0._ZN7cutlass13device_kernelIN5flash22FlashAttnBwdPreprocessIN4cute5tupleIJNS3_1CILi64EEENS5_ILi96EEEEEENS_10bfloat16_tEfNS_4arch4Sm80ELb1ELb1EEEEEvNT_6ParamsE:
	.zero		592


//--------------------- .text._ZN7cutlass13device_kernelIN5flash19enable_sm80_to_sm89INS1_16FlashAttnBwdSm80INS1_25CollectiveMainloopBwdSm80ILi2ELi1EN4cute5tupleIJNS5_1CILi64EEENS7_ILi128EEENS7_ILi96EEEEEENS_10bfloat16_tEfNS_4arch4Sm80ELb0ELb0ELb0ELb0ELb0ELb0ELb0ELb0ELi2ELi2ELi4ELi2ELb1EEENS1_21CollectiveEpilogueBwdISB_SC_SE_Li256ELb0ELb0ELi2EEENS1_19SingleTileSchedulerILb0ELb0ELb0ELi128EEEEEEEEEvNT_6ParamsE --------------------------
	.section	.text._ZN7cutlass13device_kernelIN5flash19enable_sm80_to_sm89INS1_16FlashAttnBwdSm80INS1_25CollectiveMainloopBwdSm80ILi2ELi1EN4cute5tupleIJNS5_1CILi64EEENS7_ILi128EEENS7_ILi96EEEEEENS_10bfloat16_tEfNS_4arch4Sm80ELb0ELb0ELb0ELb0ELb0ELb0ELb0ELb0ELi2ELi2ELi4ELi2ELb1EEENS1_21CollectiveEpilogueBwdISB_SC_SE_Li256ELb0ELb0ELi2EEENS1_19SingleTileSchedulerILb0ELb0ELb0ELi128EEEEEEEEEvNT_6ParamsE,"ax",@progbits
	.sectioninfo	@"SHI_REGISTERS=255"
	.align	128
.text._ZN7cutlass13device_kernelIN5flash19enable_sm80_to_sm89INS1_16FlashAttnBwdSm80INS1_25CollectiveMainloopBwdSm80ILi2ELi1EN4cute5tupleIJNS5_1CILi64EEENS7_ILi128EEENS7_ILi96EEEEEENS_10bfloat16_tEfNS_4arch4Sm80ELb0ELb0ELb0ELb0ELb0ELb0ELb0ELb0ELi2ELi2ELi4ELi2ELb1EEENS1_21CollectiveEpilogueBwdISB_SC_SE_Li256ELb0ELb0ELi2EEENS1_19SingleTileSchedulerILb0ELb0ELb0ELi128EEEEEEEEEvNT_6ParamsE:
        .type           _ZN7cutlass13device_kernelIN5flash19enable_sm80_to_sm89INS1_16FlashAttnBwdSm80INS1_25CollectiveMainloopBwdSm80ILi2ELi1EN4cute5tupleIJNS5_1CILi64EEENS7_ILi128EEENS7_ILi96EEEEEENS_10bfloat16_tEfNS_4arch4Sm80ELb0ELb0ELb0ELb0ELb0ELb0ELb0ELb0ELi2ELi2ELi4ELi2ELb1EEENS1_21CollectiveEpilogueBwdISB_SC_SE_Li256ELb0ELb0ELi2EEENS1_19SingleTileSchedulerILb0ELb0ELb0ELi128EEEEEEEEEvNT_6ParamsE,@function
        .size           _ZN7cutlass13device_kernelIN5flash19enable_sm80_to_sm89INS1_16FlashAttnBwdSm80INS1_25CollectiveMainloopBwdSm80ILi2ELi1EN4cute5tupleIJNS5_1CILi64EEENS7_ILi128EEENS7_ILi96EEEEEENS_10bfloat16_tEfNS_4arch4Sm80ELb0ELb0ELb0ELb0ELb0ELb0ELb0ELb0ELi2ELi2ELi4ELi2ELb1EEENS1_21CollectiveEpilogueBwdISB_SC_SE_Li256ELb0ELb0ELi2EEENS1_19SingleTileSchedulerILb0ELb0ELb0ELi128EEEEEEEEEvNT_6ParamsE,(.L_x_1381 - _ZN7cutlass13device_kernelIN5flash19enable_sm80_to_sm89INS1_16FlashAttnBwdSm80INS1_25CollectiveMainloopBwdSm80ILi2ELi1EN4cute5tupleIJNS5_1CILi64EEENS7_ILi128EEENS7_ILi96EEEEEENS_10bfloat16_tEfNS_4arch4Sm80ELb0ELb0ELb0ELb0ELb0ELb0ELb0ELb0ELi2ELi2ELi4ELi2ELb1EEENS1_21CollectiveEpilogueBwdISB_SC_SE_Li256ELb0ELb0ELi2EEENS1_19SingleTileSchedulerILb0ELb0ELb0ELi128EEEEEEEEEvNT_6ParamsE)
        .other          _ZN7cutlass13device_kernelIN5flash19enable_sm80_to_sm89INS1_16FlashAttnBwdSm80INS1_25CollectiveMainloopBwdSm80ILi2ELi1EN4cute5tupleIJNS5_1CILi64EEENS7_ILi128EEENS7_ILi96EEEEEENS_10bfloat16_tEfNS_4arch4Sm80ELb0ELb0ELb0ELb0ELb0ELb0ELb0ELb0ELi2ELi2ELi4ELi2ELb1EEENS1_21CollectiveEpilogueBwdISB_SC_SE_Li256ELb0ELb0ELi2EEENS1_19SingleTileSchedulerILb0ELb0ELb0ELi128EEEEEEEEEvNT_6ParamsE,@"STO_CUDA_ENTRY STV_DEFAULT"
_ZN7cutlass13device_kernelIN5flash19enable_sm80_to_sm89INS1_16FlashAttnBwdSm80INS1_25CollectiveMainloopBwdSm80ILi2ELi1EN4cute5tupleIJNS5_1CILi64EEENS7_ILi128EEENS7_ILi96EEEEEENS_10bfloat16_tEfNS_4arch4Sm80ELb0ELb0ELb0ELb0ELb0ELb0ELb0ELb0ELi2ELi2ELi4ELi2ELb1EEENS1_21CollectiveEpilogueBwdISB_SC_SE_Li256ELb0ELb0ELi2EEENS1_19SingleTileSchedulerILb0ELb0ELb0ELi128EEEEEEEEEvNT_6ParamsE:
[----:B------:R-:W-:-:S03]  /*0000*/  MOV R1, c[0x0][0x28] ;  /* 0x00000a0000017a02 */ /* 0x000fc60000000f00 */
[----:B------:R-:W1:Y:S01]  /*0010*/  S2UR UR11, SR_CTAID.Z ;  /* 0x00000000000b79c3 */ /* 0x000e620000002700 */
[----:B------:R-:W-:Y:S02]  /*0020*/  IADD3 R1, R1, -0x58, RZ ;  /* 0xffffffa801017810 */ /* 0x000fe40007ffe0ff */
[----:B-1----:R-:W-:-:S13]  /*0030*/  ISETP.LE.AND P0, PT, RZ, UR11, PT ;  /* 0x0000000bff007c0c */ /* 0x002fda000bf03270 */
[----:B------:R-:W-:Y:S05]  /*0040*/  @!P0 EXIT ;  /* 0x000000000000894d */ /* 0x000fea0003800000 */
[----:B------:R-:W1:Y:S01]  /*0050*/  S2UR UR20, SR_CTAID.Y ;  /* 0x00000000001479c3 */ /* 0x000e620000002600 */
[----:B------:R-:W2:Y:S01]  /*0060*/  S2R R2, SR_TID.X ;  /* 0x0000000000027919 */ /* 0x000ea20000002100 */
[----:B------:R-:W-:Y:S01]  /*0070*/  ULDC.64 UR22, c[0x0][0x248] ;  /* 0x0000920000167ab9 */ /* 0x000fe20000000a00 */
[----:B------:R-:W-:Y:S01]  /*0080*/  IMAD.MOV.U32 R37, RZ, RZ, R3 ;  /* 0x000000ffff257224 */ /* 0x000fe200078e0003 */
[----:B------:R-:W-:Y:S01]  /*0090*/  USHF.R.S32.HI UR18, URZ, 0x1f, UR11 ;  /* 0x0000001f3f127899 */ /* 0x000fe2000801140b */
[----:B------:R-:W3:Y:S01]  /*00a0*/  S2R R19, SR_CTAID.X ;  /* 0x0000000000137919 */ /* 0x000ee20000002500 */
[----:B------:R-:W-:Y:S01]  /*00b0*/  UISETP.NE.AND UP0, UPT, UR22, 0x1, UPT ;  /* 0x000000011600788c */ /* 0x000fe2000bf05270 */
[----:B------:R-:W-:Y:S01]  /*00c0*/  IMAD.U32 R8, RZ, RZ, UR11 ;  /* 0x0000000bff087e24 */ /* 0x000fe2000f8e00ff */
[----:B------:R-:W-:Y:S01]  /*00d0*/  ULDC.64 UR6, c[0x0][0x270] ;  /* 0x00009c0000067ab9 */ /* 0x000fe20000000a00 */
[----:B------:R-:W-:Y:S01]  /*00e0*/  IMAD.MOV.U32 R34, RZ, RZ, -0x80 ;  /* 0xffffff80ff227424 */ /* 0x000fe200078e00ff */
[----:B------:R-:W-:Y:S01]  /*00f0*/  ULDC.64 UR4, c[0x0][0x278] ;  /* 0x00009e0000047ab9 */ /* 0x000fe20000000a00 */
[----:B------:R-:W-:Y:S01]  /*0100*/  IMAD.MOV.U32 R231, RZ, RZ, 0x20 ;  /* 0x00000020ffe77424 */ /* 0x000fe200078e00ff */
[----:B------:R-:W-:Y:S01]  /*0110*/  UIMAD UR16, UR18, UR4, URZ ;  /* 0x00000004121072a4 */ /* 0x000fe2000f8e023f */
[----:B------:R-:W-:Y:S01]  /*0120*/  IMAD.MOV.U32 R233, RZ, RZ, 0x10 ;  /* 0x00000010ffe97424 */ /* 0x000fe200078e00ff */
[----:B------:R-:W-:Y:S01]  /*0130*/  UIMAD.WIDE.U32 UR12, UR11, UR4, URZ ;  /* 0x000000040b0c72a5 */ /* 0x000fe2000f8e003f */
[----:B------:R-:W-:Y:S01]  /*0140*/  CS2R R158, SRZ ;  /* 0x00000000009e7805 */ /* 0x000fe2000001ff00 */
[----:B------:R-:W-:Y:S01]  /*0150*/  UIMAD UR16, UR11, UR5, UR16 ;  /* 0x000000050b1072a4 */ /* 0x000fe2000f8e0210 */
[----:B------:R-:W-:Y:S01]  /*0160*/  CS2R R156, SRZ ;  /* 0x00000000009c7805 */ /* 0x000fe2000001ff00 */
[----:B------:R-:W-:Y:S01]  /*0170*/  ULDC.64 UR8, c[0x0][0x290] ;  /* 0x0000a40000087ab9 */ /* 0x000fe20000000a00 */
[----:B------:R-:W-:Y:S01]  /*0180*/  CS2R R162, SRZ ;  /* 0x0000000000a27805 */ /* 0x000fe2000001ff00 */
[----:B------:R-:W-:Y:S01]  /*0190*/  ULDC.64 UR4, c[0x0][0x288] ;  /* 0x0000a20000047ab9 */ /* 0x000fe20000000a00 */
[----:B------:R-:W-:Y:S01]  /*01a0*/  CS2R R160, SRZ ;  /* 0x0000000000a07805 */ /* 0x000fe2000001ff00 */
[----:B------:R-:W-:Y:S01]  /*01b0*/  UIMAD UR10, UR18, UR8, URZ ;  /* 0x00000008120a72a4 */ /* 0x000fe2000f8e023f */
[----:B------:R-:W-:Y:S01]  /*01c0*/  CS2R R154, SRZ ;  /* 0x00000000009a7805 */ /* 0x000fe2000001ff00 */
[----:B-1----:R-:W-:Y:S01]  /*01d0*/  USHF.R.S32.HI UR19, URZ, 0x1f, UR20 ;  /* 0x0000001f3f137899 */ /* 0x002fe20008011414 */
[--C-:B--2---:R-:W-:Y:S01]  /*01e0*/  IMAD.MOV.U32 R36, RZ, RZ, R2.reuse ;  /* 0x000000ffff247224 */ /* 0x104fe200078e0002 */
[----:B------:R-:W-:Y:S01]  /*01f0*/  UIMAD.WIDE.U32 UR22, UR20, UR23, URZ ;  /* 0x00000017141672a5 */ /* 0x000fe2000f8e003f */
[----:B------:R-:W-:Y:S01]  /*0200*/  IMAD.MOV.U32 R36, RZ, RZ, R2 ;  /* 0x000000ffff247224 */ /* 0x000fe200078e0002 */
[----:B------:R-:W-:Y:S01]  /*0210*/  UIMAD UR6, UR19, UR6, URZ ;  /* 0x00000006130672a4 */ /* 0x000fe2000f8e023f */
[----:B------:R1:W-:Y:S01]  /*0220*/  STL [R1+0x10], R2 ;  /* 0x0000100201007387 */ /* 0x0003e20000100800 */
[----:B------:R-:W-:Y:S01]  /*0230*/  UIMAD UR4, UR19, UR4, URZ ;  /* 0x00000004130472a4 */ /* 0x000fe2000f8e023f */
[----:B------:R-:W-:Y:S01]  /*0240*/  IMAD.SHL.U32 R4, R36, 0x4, RZ ;  /* 0x0000000424047824 */ /* 0x000fe200078e00ff */
[----:B------:R-:W-:Y:S01]  /*0250*/  SHF.R.S32.HI R33, RZ, 0x1f, R36 ;  /* 0x0000001fff217819 */ /* 0x000fe20000011424 */
[----:B------:R-:W-:Y:S01]  /*0260*/  UIMAD UR7, UR20, UR7, UR6 ;  /* 0x00000007140772a4 */ /* 0x000fe2000f8e0206 */
[----:B------:R-:W-:Y:S01]  /*0270*/  IMAD.U32 R6, RZ, RZ, UR20 ;  /* 0x00000014ff067e24 */ /* 0x000fe2000f8e00ff */
[----:B------:R-:W-:Y:S01]  /*0280*/  UMOV UR21, UR20 ;  /* 0x0000001400157c82 */ /* 0x000fe20008000000 */
[CC--:B------:R-:W-:Y:S01]  /*0290*/  LEA.HI R26, R33.reuse, R36.reuse, RZ, 0x2 ;  /* 0x00000024211a7211 */ /* 0x0c0fe200078f10ff */
[----:B------:R-:W-:Y:S01]  /*02a0*/  ULDC UR6, c[0x0][0x250] ;  /* 0x0000940000067ab9 */ /* 0x000fe20000000800 */
[--C-:B------:R-:W-:Y:S01]  /*02b0*/  SHF.R.S32.HI R5, RZ, 0x1f, R4.reuse ;  /* 0x0000001fff057819 */ /* 0x100fe20000011404 */
[----:B------:R-:W-:Y:S01]  /*02c0*/  @UP0 USHF.R.U32.HI UR21, URZ, UR6, UR23 ;  /* 0x000000063f150299 */ /* 0x000fe20008011617 */
[----:B------:R-:W-:Y:S01]  /*02d0*/  LOP3.LUT R0, R26, 0xfffffffc, RZ, 0xc0, !PT ;  /* 0xfffffffc1a007812 */ /* 0x000fe200078ec0ff */
[----:B------:R-:W-:Y:S01]  /*02e0*/  UIMAD.WIDE.U32 UR14, UR11, UR8, URZ ;  /* 0x000000080b0e72a5 */ /* 0x000fe2000f8e003f */
[CC--:B------:R-:W-:Y:S01]  /*02f0*/  LEA.HI R23, R33.reuse, R36.reuse, RZ, 0x3 ;  /* 0x0000002421177211 */ /* 0x0c0fe200078f18ff */
[----:B------:R-:W-:Y:S01]  /*0300*/  USHF.R.S32.HI UR17, URZ, 0x1f, UR21 ;  /* 0x0000001f3f117899 */ /* 0x000fe20008011415 */
[----:B------:R-:W-:Y:S01]  /*0310*/  IMAD.WIDE.U32 R6, R6, c[0x0][0x288], R4 ;  /* 0x0000a20006067a25 */ /* 0x000fe200078e0004 */
[----:B------:R-:W-:Y:S01]  /*0320*/  UIMAD UR10, UR11, UR9, UR10 ;  /* 0x000000090b0a72a4 */ /* 0x000fe2000f8e020a */
[----:B------:R2:W-:Y:S01]  /*0330*/  STL.64 [R1], R4 ;  /* 0x0000000401007387 */ /* 0x0005e20000100a00 */
[----:B------:R-:W-:Y:S01]  /*0340*/  UIMAD UR8, UR20, UR5, UR4 ;  /* 0x00000005140872a4 */ /* 0x000fe2000f8e0204 */
[----:B------:R-:W-:Y:S01]  /*0350*/  IMAD.IADD R20, R36, 0x1, -R0 ;  /* 0x0000000124147824 */ /* 0x000fe200078e0a00 */
[----:B------:R-:W-:Y:S01]  /*0360*/  UIADD3 UR9, UR13, UR16, URZ ;  /* 0x000000100d097290 */ /* 0x000fe2000fffe03f */
[----:B------:R-:W-:Y:S01]  /*0370*/  IMAD.U32 R0, RZ, RZ, UR7 ;  /* 0x00000007ff007e24 */ /* 0x000fe2000f8e00ff */
[----:B------:R-:W-:Y:S01]  /*0380*/  ULDC.64 UR4, c[0x0][0x1e0] ;  /* 0x0000780000047ab9 */ /* 0x000fe20000000a00 */
[----:B------:R-:W-:Y:S01]  /*0390*/  IMAD.SHL.U32 R38, R20, 0x8, RZ ;  /* 0x0000000814267824 */ /* 0x000fe200078e00ff */
[----:B------:R-:W-:Y:S01]  /*03a0*/  UIMAD UR4, UR17, UR4, URZ ;  /* 0x00000004110472a4 */ /* 0x000fe2000f8e023f */
[----:B-1----:R-:W-:Y:S01]  /*03b0*/  IMAD.U32 R2, RZ, RZ, UR20 ;  /* 0x00000014ff027e24 */ /* 0x002fe2000f8e00ff */
[----:B------:R-:W-:Y:S01]  /*03c0*/  UIADD3 UR10, UR15, UR10, URZ ;  /* 0x0000000a0f0a7290 */ /* 0x000fe2000fffe03f */
[----:B------:R-:W-:Y:S01]  /*03d0*/  SHF.R.S32.HI R248, RZ, 0x2, R26 ;  /* 0x00000002fff87819 */ /* 0x000fe2000001141a */
[----:B------:R-:W-:Y:S01]  /*03e0*/  UIMAD UR22, UR21, UR5, UR4 ;  /* 0x00000005151672a4 */ /* 0x000fe2000f8e0204 */
[----:B------:R-:W-:Y:S01]  /*03f0*/  IMAD.WIDE.U32 R2, R2, c[0x0][0x270], R4 ;  /* 0x00009c0002027a25 */ /* 0x000fe200078e0004 */
[----:B------:R-:W-:Y:S01]  /*0400*/  SHF.R.S32.HI R39, RZ, 0x1f, R38 ;  /* 0x0000001fff277819 */ /* 0x000fe20000011426 */
[----:B------:R-:W-:Y:S01]  /*0410*/  ULDC.64 UR4, c[0x0][0x1b0] ;  /* 0x00006c0000047ab9 */ /* 0x000fe20000000a00 */
[----:B------:R-:W-:Y:S01]  /*0420*/  LEA.HI R27, R33, R36, RZ, 0x5 ;  /* 0x00000024211b7211 */ /* 0x000fe200078f28ff */
[----:B------:R-:W-:Y:S01]  /*0430*/  UIMAD UR4, UR17, UR4, URZ ;  /* 0x00000004110472a4 */ /* 0x000fe2000f8e023f */
[----:B------:R-:W-:Y:S01]  /*0440*/  IADD3 R15, P0, R2, UR12, RZ ;  /* 0x0000000c020f7c10 */ /* 0x000fe2000ff1e0ff */
[----:B------:R-:W-:Y:S01]  /*0450*/  ULDC.64 UR6, c[0x0][0x1e8] ;  /* 0x00007a0000067ab9 */ /* 0x000fe20000000a00 */
[----:B------:R-:W-:Y:S01]  /*0460*/  SHF.R.S32.HI R249, RZ, 0x1f, R248 ;  /* 0x0000001ffff97819 */ /* 0x000fe200000114f8 */
[----:B------:R-:W-:Y:S01]  /*0470*/  UIMAD UR4, UR21, UR5, UR4 ;  /* 0x00000005150472a4 */ /* 0x000fe2000f8e0204 */
[----:B------:R-:W-:Y:S01]  /*0480*/  IADD3.X R17, R3, UR9, R0, P0, !PT ;  /* 0x0000000903117c10 */ /* 0x000fe200087fe400 */
[----:B------:R-:W-:Y:S01]  /*0490*/  IMAD.U32 R0, RZ, RZ, UR8 ;  /* 0x00000008ff007e24 */ /* 0x000fe2000f8e00ff */
[----:B------:R-:W-:Y:S01]  /*04a0*/  IADD3 R16, P0, R6, UR14, RZ ;  /* 0x0000000e06107c10 */ /* 0x000fe2000ff1e0ff */
[----:B------:R-:W-:Y:S01]  /*04b0*/  UIMAD UR6, UR18, UR6, URZ ;  /* 0x00000006120672a4 */ /* 0x000fe2000f8e023f */
[----:B------:R-:W-:Y:S01]  /*04c0*/  SHF.R.S32.HI R9, RZ, 0x1f, R27 ;  /* 0x0000001fff097819 */ /* 0x000fe2000001141b */
[----:B---3--:R-:W-:Y:S01]  /*04d0*/  IMAD R34, R19, R34, c[0x0][0x198] ;  /* 0x0000660013227624 */ /* 0x008fe200078e0222 */
[----:B------:R-:W-:Y:S01]  /*04e0*/  IADD3.X R18, R7, UR10, R0, P0, !PT ;  /* 0x0000000a07127c10 */ /* 0x000fe200087fe400 */
[----:B--2---:R-:W-:Y:S01]  /*04f0*/  IMAD.U32 R4, RZ, RZ, UR21 ;  /* 0x00000015ff047e24 */ /* 0x004fe2000f8e00ff */
[----:B------:R-:W-:Y:S01]  /*0500*/  UIMAD UR6, UR11, UR7, UR6 ;  /* 0x000000070b0672a4 */ /* 0x000fe2000f8e0206 */
[----:B------:R-:W-:Y:S01]  /*0510*/  IMAD.SHL.U32 R0, R23, 0x8, RZ ;  /* 0x0000000817007824 */ /* 0x000fe200078e00ff */
[----:B------:R-:W-:Y:S01]  /*0520*/  LEA R24, P2, R15, c[0x0][0x258], 0x2 ;  /* 0x000096000f187a11 */ /* 0x000fe200078410ff */
[--C-:B------:R-:W-:Y:S01]  /*0530*/  IMAD.WIDE.U32 R2, R4, c[0x0][0x1e0], R38.reuse ;  /* 0x0000780004027a25 */ /* 0x100fe200078e0026 */
[----:B------:R-:W-:Y:S01]  /*0540*/  IADD3 R252, R38, 0x20, RZ ;  /* 0x0000002026fc7810 */ /* 0x000fe20007ffe0ff */
[----:B------:R-:W-:Y:S01]  /*0550*/  ULDC.64 UR16, c[0x0][0x118] ;  /* 0x0000460000107ab9 */ /* 0x000fe20000000a00 */
[----:B------:R-:W-:Y:S01]  /*0560*/  LOP3.LUT R0, R0, 0xc0, RZ, 0xc0, !PT ;  /* 0x000000c000007812 */ /* 0x000fe200078ec0ff */
[----:B------:R-:W-:Y:S01]  /*0570*/  IMAD.WIDE.U32 R6, R4, c[0x0][0x1b0], R38 ;  /* 0x00006c0004067a25 */ /* 0x000fe200078e0026 */
[----:B------:R-:W-:Y:S01]  /*0580*/  IADD3 R5, R3, UR22, RZ ;  /* 0x0000001603057c10 */ /* 0x000fe2000fffe0ff */
[----:B------:R-:W-:Y:S01]  /*0590*/  STL.64 [R1+0x8], R38 ;  /* 0x0000082601007387 */ /* 0x000fe20000100a00 */
[----:B------:R-:W-:Y:S01]  /*05a0*/  IADD3 R35, R38, 0x40, RZ ;  /* 0x0000004026237810 */ /* 0x000fe20007ffe0ff */
[----:B------:R-:W-:Y:S01]  /*05b0*/  IMAD.MOV.U32 R4, RZ, RZ, R2 ;  /* 0x000000ffff047224 */ /* 0x000fe200078e0002 */
[----:B------:R-:W-:Y:S01]  /*05c0*/  IADD3 R3, R7, UR4, RZ ;  /* 0x0000000407037c10 */ /* 0x000fe2000fffe0ff */
[----:B------:R-:W-:Y:S01]  /*05d0*/  IMAD.MOV.U32 R2, RZ, RZ, R6 ;  /* 0x000000ffff027224 */ /* 0x000fe200078e0006 */
[----:B------:R-:W-:Y:S01]  /*05e0*/  ULDC.64 UR4, c[0x0][0x1b8] ;  /* 0x00006e0000047ab9 */ /* 0x000fe20000000a00 */
[----:B------:R-:W-:Y:S01]  /*05f0*/  SHF.R.U32.HI R6, RZ, 0x3, R0 ;  /* 0x00000003ff067819 */ /* 0x000fe20000011600 */
[----:B------:R-:W-:Y:S01]  /*0600*/  UIMAD UR4, UR18, UR4, URZ ;  /* 0x00000004120472a4 */ /* 0x000fe2000f8e023f */
[----:B------:R-:W-:Y:S01]  /*0610*/  LOP3.LUT R0, R0, 0x18, R38, 0xf8, !PT ;  /* 0x0000001800007812 */ /* 0x000fe200078ef826 */
[----:B------:R-:W-:Y:S01]  /*0620*/  IMAD.U32 R7, RZ, RZ, UR11 ;  /* 0x0000000bff077e24 */ /* 0x000fe2000f8e00ff */
[----:B------:R-:W-:Y:S01]  /*0630*/  LEA.HI.X R25, R15, c[0x0][0x25c], R17, 0x2, P2 ;  /* 0x000097000f197a11 */ /* 0x000fe200010f1411 */
[----:B------:R-:W-:Y:S01]  /*0640*/  IMAD.WIDE.U32 R4, R8, c[0x0][0x1e8], R4 ;  /* 0x00007a0008047a25 */ /* 0x000fe200078e0004 */
[----:B------:R-:W-:Y:S01]  /*0650*/  LOP3.LUT R14, R0, R6, RZ, 0x3c, !PT ;  /* 0x00000006000e7212 */ /* 0x000fe200078e3cff */
[----:B------:R-:W-:Y:S01]  /*0660*/  UIMAD UR4, UR11, UR5, UR4 ;  /* 0x000000050b0472a4 */ /* 0x000fe2000f8e0204 */
[----:B------:R-:W-:Y:S01]  /*0670*/  SHF.R.S32.HI R0, RZ, 0x5, R27 ;  /* 0x00000005ff007819 */ /* 0x000fe2000001141b */
[----:B------:R-:W-:Y:S01]  /*0680*/  IMAD.WIDE.U32 R2, R7, c[0x0][0x1b8], R2 ;  /* 0x00006e0007027a25 */ /* 0x000fe200078e0002 */
[----:B------:R-:W-:Y:S01]  /*0690*/  LEA.HI R8, R26, R248, RZ, 0x1 ;  /* 0x000000f81a087211 */ /* 0x000fe200078f08ff */
[----:B------:R-:W-:Y:S01]  /*06a0*/  STL [R1+0x18], R35 ;  /* 0x0000182301007387 */ /* 0x000fe20000100800 */
[-C--:B------:R-:W-:Y:S01]  /*06b0*/  LEA.HI R10, R27, R0.reuse, RZ, 0x1 ;  /* 0x000000001b0a7211 */ /* 0x080fe200078f08ff */
[----:B------:R-:W-:Y:S01]  /*06c0*/  IMAD.WIDE R6, R19, 0x80, R248 ;  /* 0x0000008013067825 */ /* 0x000fe200078e02f8 */
[----:B------:R-:W-:Y:S01]  /*06d0*/  LOP3.LUT R8, R8, 0x7fffffe, RZ, 0xc0, !PT ;  /* 0x07fffffe08087812 */ /* 0x000fe200078ec0ff */
[----:B------:R-:W-:Y:S01]  /*06e0*/  ULDC UR21, c[0x0][0x168] ;  /* 0x00005a0000157ab9 */ /* 0x000fe20000000800 */
[----:B------:R-:W-:Y:S01]  /*06f0*/  IADD3 R5, R5, UR6, RZ ;  /* 0x0000000605057c10 */ /* 0x000fe2000fffe0ff */
[----:B------:R-:W-:Y:S01]  /*0700*/  IMAD R13, R7, c[0x0][0x1a8], RZ ;  /* 0x00006a00070d7a24 */ /* 0x000fe200078e02ff */
[----:B------:R-:W-:Y:S01]  /*0710*/  LEA.HI R9, R9, R0, RZ, 0x2 ;  /* 0x0000000009097211 */ /* 0x000fe200078f10ff */
[----:B------:R-:W-:Y:S01]  /*0720*/  IMAD R12, R7, c[0x0][0x1d8], RZ ;  /* 0x00007600070c7a24 */ /* 0x000fe200078e02ff */
[----:B------:R-:W-:Y:S01]  /*0730*/  IADD3 R3, R3, UR4, RZ ;  /* 0x0000000403037c10 */ /* 0x000fe2000fffe0ff */
[----:B------:R-:W-:Y:S01]  /*0740*/  IMAD.IADD R7, R248, 0x1, -R8 ;  /* 0x00000001f8077824 */ /* 0x000fe200078e0a08 */
[----:B------:R-:W-:Y:S01]  /*0750*/  LOP3.LUT R11, R10, 0xfffffffe, RZ, 0xc0, !PT ;  /* 0xfffffffe0a0b7812 */ /* 0x000fe200078ec0ff */
[C---:B------:R-:W-:Y:S01]  /*0760*/  IMAD R13, R6.reuse, c[0x0][0x1ac], R13 ;  /* 0x00006b00060d7a24 */ /* 0x040fe200078e020d */
[----:B------:R-:W-:Y:S01]  /*0770*/  LOP3.LUT R10, R9, 0xfffffffc, RZ, 0xc0, !PT ;  /* 0xfffffffc090a7812 */ /* 0x000fe200078ec0ff */
[----:B------:R-:W-:Y:S01]  /*0780*/  IMAD.WIDE.U32 R8, R6, c[0x0][0x1d8], R4 ;  /* 0x0000760006087a25 */ /* 0x000fe200078e0004 */
[----:B------:R-:W-:Y:S01]  /*0790*/  ISETP.GE.AND P3, PT, R38, c[0x0][0x1cc], PT ;  /* 0x0000730026007a0c */ /* 0x000fe20003f66270 */
[----:B------:R-:W-:Y:S01]  /*07a0*/  ULDC.64 UR4, c[0x0][0x188] ;  /* 0x0000620000047ab9 */ /* 0x000fe20000000a00 */
[----:B------:R-:W-:Y:S01]  /*07b0*/  ISETP.GE.AND P2, PT, R252, c[0x0][0x1cc], PT ;  /* 0x00007300fc007a0c */ /* 0x000fe20003f46270 */
[----:B------:R-:W-:Y:S01]  /*07c0*/  IMAD.WIDE.U32 R4, R6, c[0x0][0x1a8], R2 ;  /* 0x00006a0006047a25 */ /* 0x000fe200078e0002 */
[----:B------:R-:W-:Y:S01]  /*07d0*/  LEA R2, P1, R8, c[0x0][0x1c0], 0x1 ;  /* 0x0000700008027a11 */ /* 0x000fe200078208ff */
[----:B------:R-:W-:Y:S01]  /*07e0*/  UIMAD UR6, UR18, UR4, URZ ;  /* 0x00000004120672a4 */ /* 0x000fe2000f8e023f */
[----:B------:R-:W-:Y:S01]  /*07f0*/  CS2R R152, SRZ ;  /* 0x0000000000987805 */ /* 0x000fe2000001ff00 */
[----:B------:R-:W-:Y:S01]  /*0800*/  IMAD R12, R6, c[0x0][0x1dc], R12 ;  /* 0x00007700060c7a24 */ /* 0x000fe200078e020c */
[----:B------:R-:W-:Y:S01]  /*0810*/  UIMAD.WIDE.U32 UR14, UR11, UR4, URZ ;  /* 0x000000040b0e72a5 */ /* 0x000fe2000f8e003f */
[C---:B------:R-:W-:Y:S01]  /*0820*/  IMAD.IADD R22, R0.reuse, 0x1, -R11 ;  /* 0x0000000100167824 */ /* 0x040fe200078e0a0b */
[----:B------:R-:W-:Y:S01]  /*0830*/  UIMAD UR6, UR11, UR5, UR6 ;  /* 0x000000050b0672a4 */ /* 0x000fe2000f8e0206 */
[----:B------:R-:W-:Y:S01]  /*0840*/  IMAD.IADD R32, R0, 0x1, -R10 ;  /* 0x0000000100207824 */ /* 0x000fe200078e0a0a */
[----:B------:R-:W-:Y:S01]  /*0850*/  LEA R10, P0, R4, c[0x0][0x190], 0x1 ;  /* 0x00006400040a7a11 */ /* 0x000fe200078008ff */
[----:B------:R-:W-:Y:S01]  /*0860*/  IMAD R3, R0, 0x8, R7 ;  /* 0x0000000800037824 */ /* 0x000fe200078e0207 */
[----:B------:R-:W-:Y:S01]  /*0870*/  ULDC.64 UR4, c[0x0][0x218] ;  /* 0x0000860000047ab9 */ /* 0x000fe20000000a00 */
[----:B------:R-:W-:Y:S01]  /*0880*/  IMAD.IADD R5, R5, 0x1, R13 ;  /* 0x0000000105057824 */ /* 0x000fe200078e020d */
[----:B------:R-:W-:Y:S01]  /*0890*/  UIMAD UR8, UR18, UR4, URZ ;  /* 0x00000004120872a4 */ /* 0x000fe2000f8e023f */
[----:B------:R-:W-:Y:S01]  /*08a0*/  IMAD.IADD R0, R9, 0x1, R12 ;  /* 0x0000000109007824 */ /* 0x000fe200078e020c */
[----:B------:R-:W-:Y:S01]  /*08b0*/  UIMAD.WIDE.U32 UR22, UR11, UR4, URZ ;  /* 0x000000040b1672a5 */ /* 0x000fe2000f8e003f */
[----:B------:R-:W-:Y:S01]  /*08c0*/  IMAD.MOV.U32 R6, RZ, RZ, c[0x0][0x1a8] ;  /* 0x00006a00ff067624 */ /* 0x000fe200078e00ff */
[----:B------:R-:W-:Y:S01]  /*08d0*/  LEA.HI.X R11, R4, c[0x0][0x194], R5, 0x1, P0 ;  /* 0x00006500040b7a11 */ /* 0x000fe200000f0c05 */
[----:B------:R-:W-:Y:S01]  /*08e0*/  IMAD.U32 R9, R3, 0x20, R14 ;  /* 0x0000002003097824 */ /* 0x000fe200078e000e */
[----:B------:R-:W-:Y:S01]  /*08f0*/  LEA.HI.X R3, R8, c[0x0][0x1c4], R0, 0x1, P1 ;  /* 0x0000710008037a11 */ /* 0x000fe200008f0c00 */
[----:B------:R-:W-:Y:S01]  /*0900*/  IMAD.MOV.U32 R5, RZ, RZ, c[0x0][0x1d8] ;  /* 0x00007600ff057624 */ /* 0x000fe200078e00ff */
[C---:B------:R-:W-:Y:S01]  /*0910*/  LEA R12, P0, R6.reuse, R10, 0x7 ;  /* 0x0000000a060c7211 */ /* 0x040fe200078038ff */
[----:B------:R-:W-:Y:S01]  /*0920*/  IMAD.MOV.U32 R8, RZ, RZ, c[0x0][0x1ac] ;  /* 0x00006b00ff087624 */ /* 0x000fe200078e00ff */
[----:B------:R-:W-:Y:S01]  /*0930*/  LEA.HI R0, R33, R36, RZ, 0x4 ;  /* 0x0000002421007211 */ /* 0x000fe200078f20ff */
[----:B------:R-:W-:Y:S01]  /*0940*/  IMAD.MOV.U32 R7, RZ, RZ, c[0x0][0x1dc] ;  /* 0x00007700ff077624 */ /* 0x000fe200078e00ff */
[----:B------:R-:W-:Y:S01]  /*0950*/  LEA R4, P1, R5, R2, 0x7 ;  /* 0x0000000205047211 */ /* 0x000fe200078238ff */
[----:B------:R-:W-:Y:S01]  /*0960*/  IMAD.SHL.U32 R251, R9, 0x2, RZ ;  /* 0x0000000209fb7824 */ /* 0x000fe200078e00ff */
[----:B------:R-:W-:Y:S01]  /*0970*/  LEA.HI.X R13, R6, R11, R8, 0x7, P0 ;  /* 0x0000000b060d7211 */ /* 0x000fe200000f3c08 */
[----:B------:R-:W-:Y:S01]  /*0980*/  IMAD.IADD R6, R34, 0x1, -R248 ;  /* 0x0000000122067824 */ /* 0x000fe200078e0af8 */
[----:B------:R-:W-:Y:S01]  /*0990*/  LEA.HI.X R5, R5, R3, R7, 0x7, P1 ;  /* 0x0000000305057211 */ /* 0x000fe200008f3c07 */
[----:B------:R-:W-:Y:S01]  /*09a0*/  UIMAD UR8, UR11, UR5, UR8 ;  /* 0x000000050b0872a4 */ /* 0x000fe2000f8e0208 */
[----:B------:R-:W-:Y:S01]  /*09b0*/  ISETP.GE.AND P1, PT, R35, c[0x0][0x1cc], PT ;  /* 0x0000730023007a0c */ /* 0x000fe20003f26270 */
[--C-:B------:R-:W-:Y:S01]  /*09c0*/  IMAD.WIDE.U32 R46, R248, c[0x0][0x178], R38.reuse ;  /* 0x00005e00f82e7a25 */ /* 0x100fe200078e0026 */
[C---:B------:R-:W-:Y:S01]  /*09d0*/  ISETP.LT.OR P6, PT, R6.reuse, 0x1, P3 ;  /* 0x000000010600780c */ /* 0x040fe20001fc1670 */
[----:B------:R-:W-:Y:S01]  /*09e0*/  ULDC.64 UR4, c[0x0][0x180] ;  /* 0x0000600000047ab9 */ /* 0x000fe20000000a00 */
[C---:B------:R-:W-:Y:S01]  /*09f0*/  ISETP.LT.OR P5, PT, R6.reuse, 0x1, P2 ;  /* 0x000000010600780c */ /* 0x040fe200017a1670 */
[----:B------:R-:W-:Y:S01]  /*0a00*/  UIMAD UR4, UR19, UR4, URZ ;  /* 0x00000004130472a4 */ /* 0x000fe2000f8e023f */
[----:B------:R-:W-:Y:S01]  /*0a10*/  ISETP.LT.OR P4, PT, R6, 0x1, P1 ;  /* 0x000000010600780c */ /* 0x000fe20000f81670 */
[----:B------:R-:W-:Y:S01]  /*0a20*/  IMAD.WIDE.U32 R42, R248, c[0x0][0x208], R38 ;  /* 0x00008200f82a7a25 */ /* 0x000fe200078e0026 */
[C---:B------:R-:W-:Y:S01]  /*0a30*/  ISETP.LT.OR P3, PT, R6.reuse, 0x41, P3 ;  /* 0x000000410600780c */ /* 0x040fe20001f61670 */
[----:B------:R-:W-:Y:S01]  /*0a40*/  UIMAD UR7, UR20, UR5, UR4 ;  /* 0x00000005140772a4 */ /* 0x000fe2000f8e0204 */
[C---:B------:R-:W-:Y:S01]  /*0a50*/  ISETP.LT.OR P2, PT, R6.reuse, 0x41, P2 ;  /* 0x000000410600780c */ /* 0x040fe20001741670 */
[----:B------:R-:W-:Y:S01]  /*0a60*/  IMAD.MOV.U32 R44, RZ, RZ, R46 ;  /* 0x000000ffff2c7224 */ /* 0x000fe200078e002e */
[----:B------:R-:W-:Y:S01]  /*0a70*/  SHF.R.S32.HI R7, RZ, 0x4, R0 ;  /* 0x00000004ff077819 */ /* 0x000fe20000011400 */
[----:B------:R-:W-:Y:S01]  /*0a80*/  ULDC.64 UR4, c[0x0][0x210] ;  /* 0x0000840000047ab9 */ /* 0x000fe20000000a00 */
[----:B------:R-:W-:Y:S01]  /*0a90*/  ISETP.LT.OR P1, PT, R6, 0x41, P1 ;  /* 0x000000410600780c */ /* 0x000fe20000f21670 */
[----:B------:R1:W-:Y:S01]  /*0aa0*/  LDGSTS.E.BYPASS.LTC128B.128 [R251+0x6080], [R2.64], !P6 ;  /* 0x0608000002fb7fae */ /* 0x0003e2000f101d50 */
[C---:B------:R-:W-:Y:S01]  /*0ab0*/  LEA.HI R8, R0.reuse, R7, RZ, 0x1 ;  /* 0x0000000700087211 */ /* 0x040fe200078f08ff */
[----:B------:R-:W-:Y:S01]  /*0ac0*/  UIMAD UR4, UR19, UR4, URZ ;  /* 0x00000004130472a4 */ /* 0x000fe2000f8e023f */
[----:B------:R-:W-:Y:S01]  /*0ad0*/  LOP3.LUT R0, R0, 0xfffffff0, RZ, 0xc0, !PT ;  /* 0xfffffff000007812 */ /* 0x000fe200078ec0ff */
[----:B------:R1:W-:Y:S01]  /*0ae0*/  LDGSTS.E.BYPASS.LTC128B.128 [R251+0x8080], [R2.64+0x40], !P5 ;  /* 0x0808004002fb7fae */ /* 0x0003e2000e901d50 */
[----:B------:R-:W-:Y:S01]  /*0af0*/  LOP3.LUT R8, R8, 0xfffffffe, RZ, 0xc0, !PT ;  /* 0xfffffffe08087812 */ /* 0x000fe200078ec0ff */
[----:B------:R-:W-:Y:S01]  /*0b00*/  IMAD.MOV.U32 R40, RZ, RZ, R42 ;  /* 0x000000ffff287224 */ /* 0x000fe200078e002a */
[----:B------:R-:W-:Y:S01]  /*0b10*/  LEA R28, P0, R16, c[0x0][0x280], 0x2 ;  /* 0x0000a000101c7a11 */ /* 0x000fe200078010ff */
[----:B------:R1:W-:Y:S01]  /*0b20*/  LDGSTS.E.BYPASS.LTC128B.128 [R251+0xa080], [R2.64+0x80], !P4 ;  /* 0x0a08008002fb7fae */ /* 0x0003e2000e101d50 */
[----:B------:R-:W-:Y:S01]  /*0b30*/  IMAD.IADD R0, R36, 0x1, -R0 ;  /* 0x0000000124007824 */ /* 0x000fe200078e0a00 */
[----:B------:R-:W-:Y:S01]  /*0b40*/  ISETP.GE.AND P5, PT, R38, c[0x0][0x19c], PT ;  /* 0x0000670026007a0c */ /* 0x000fe20003fa6270 */
[----:B------:R-:W-:Y:S01]  /*0b50*/  IMAD.IADD R17, R7, 0x1, -R8 ;  /* 0x0000000107117824 */ /* 0x000fe200078e0a08 */
[----:B------:R2:W-:Y:S01]  /*0b60*/  LDGSTS.E.BYPASS.LTC128B.128 [R251+0x7080], [R4.64], !P3 ;  /* 0x0708000004fb7fae */ /* 0x0005e2000d901d50 */
[C---:B------:R-:W-:Y:S01]  /*0b70*/  ISETP.GE.AND P3, PT, R252.reuse, c[0x0][0x16c], PT ;  /* 0x00005b00fc007a0c */ /* 0x040fe20003f66270 */
[----:B------:R-:W-:Y:S01]  /*0b80*/  UIMAD UR4, UR20, UR5, UR4 ;  /* 0x00000005140472a4 */ /* 0x000fe2000f8e0204 */
[----:B------:R-:W-:Y:S01]  /*0b90*/  ISETP.GE.AND P4, PT, R252, c[0x0][0x19c], PT ;  /* 0x00006700fc007a0c */ /* 0x000fe20003f86270 */
[----:B------:R2:W-:Y:S01]  /*0ba0*/  LDGSTS.E.BYPASS.LTC128B.128 [R251+0x9080], [R4.64+0x40], !P2 ;  /* 0x0908004004fb7fae */ /* 0x0005e2000d101d50 */
[----:B------:R-:W-:Y:S01]  /*0bb0*/  ISETP.GE.AND P2, PT, R38, c[0x0][0x16c], PT ;  /* 0x00005b0026007a0c */ /* 0x000fe20003f46270 */
[----:B------:R-:W-:Y:S01]  /*0bc0*/  UIADD3 UR5, UR15, UR6, URZ ;  /* 0x000000060f057290 */ /* 0x000fe2000fffe03f */
[----:B------:R-:W-:Y:S01]  /*0bd0*/  LEA.HI.X R29, R16, c[0x0][0x284], R18, 0x2, P0 ;  /* 0x0000a100101d7a11 */ /* 0x000fe200000f1412 */
[----:B------:R2:W-:Y:S01]  /*0be0*/  LDGSTS.E.BYPASS.LTC128B.128 [R251+0xb080], [R4.64+0x80], !P1 ;  /* 0x0b08008004fb7fae */ /* 0x0005e2000c901d50 */
[----:B------:R-:W-:Y:S01]  /*0bf0*/  SEL R8, RZ, 0x1, P2 ;  /* 0x00000001ff087807 */ /* 0x000fe20001000000 */
[----:B------:R-:W-:Y:S01]  /*0c00*/  UIADD3 UR8, UR23, UR8, URZ ;  /* 0x0000000817087290 */ /* 0x000fe2000fffe03f */
[C---:B------:R-:W-:Y:S01]  /*0c10*/  ISETP.GE.AND P2, PT, R35.reuse, c[0x0][0x16c], PT ;  /* 0x00005b0023007a0c */ /* 0x040fe20003f46270 */
[----:B------:R-:W0:Y:S01]  /*0c20*/  LDGDEPBAR ;  /* 0x00000000000079af */ /* 0x000e220000000000 */
[----:B------:R-:W-:Y:S01]  /*0c30*/  ISETP.GE.AND P1, PT, R35, c[0x0][0x19c], PT ;  /* 0x0000670023007a0c */ /* 0x000fe20003f26270 */
[----:B------:R-:W-:Y:S01]  /*0c40*/  UISETP.GE.AND UP0, UPT, UR21, 0x1, UPT ;  /* 0x000000011500788c */ /* 0x000fe2000bf06270 */
[C---:B------:R-:W-:Y:S01]  /*0c50*/  ISETP.LT.OR P0, PT, R6.reuse, 0x1, P5 ;  /* 0x000000010600780c */ /* 0x040fe20002f01670 */
[----:B------:R-:W-:Y:S01]  /*0c60*/  STL.64 [R1+0x38], R46 ;  /* 0x0000382e01007387 */ /* 0x000fe20000100a00 */
[----:B------:R-:W-:Y:S01]  /*0c70*/  SEL R14, RZ, 0x2, P3 ;  /* 0x00000002ff0e7807 */ /* 0x000fe20001800000 */
[----:B------:R-:W-:Y:S01]  /*0c80*/  CS2R R150, SRZ ;  /* 0x0000000000967805 */ /* 0x000fe2000001ff00 */
[----:B------:R-:W-:Y:S01]  /*0c90*/  ISETP.LT.OR P3, PT, R6, 0x1, P4 ;  /* 0x000000010600780c */ /* 0x000fe20002761670 */
[----:B------:R-:W-:Y:S01]  /*0ca0*/  STL.64 [R1+0x30], R42 ;  /* 0x0000302a01007387 */ /* 0x000fe20000100a00 */
[----:B------:R-:W-:Y:S01]  /*0cb0*/  SEL R9, RZ, 0x4, P2 ;  /* 0x00000004ff097807 */ /* 0x000fe20001000000 */
[----:B------:R-:W-:Y:S01]  /*0cc0*/  CS2R R148, SRZ ;  /* 0x0000000000947805 */ /* 0x000fe2000001ff00 */
[----:B-1----:R-:W-:Y:S01]  /*0cd0*/  LOP3.LUT R2, R23, 0xfffffff8, RZ, 0xc0, !PT ;  /* 0xfffffff817027812 */ /* 0x002fe200078ec0ff */
[----:B------:R-:W-:Y:S01]  /*0ce0*/  CS2R R142, SRZ ;  /* 0x00000000008e7805 */ /* 0x000fe2000001ff00 */
[----:B------:R-:W-:Y:S01]  /*0cf0*/  SHF.R.S32.HI R3, RZ, 0x1f, R0 ;  /* 0x0000001fff037819 */ /* 0x000fe20000011400 */
[----:B------:R-:W-:Y:S01]  /*0d00*/  CS2R R140, SRZ ;  /* 0x00000000008c7805 */ /* 0x000fe2000001ff00 */
[-C--:B------:R-:W-:Y:S01]  /*0d10*/  LEA.HI R18, R0, R0.reuse, RZ, 0x1 ;  /* 0x0000000000127211 */ /* 0x080fe200078f08ff */
[----:B------:R-:W-:Y:S01]  /*0d20*/  IMAD.IADD R19, R36, 0x1, -R2 ;  /* 0x0000000124137824 */ /* 0x000fe200078e0a02 */
[----:B------:R-:W-:Y:S01]  /*0d30*/  LEA.HI R3, R3, R0, RZ, 0x3 ;  /* 0x0000000003037211 */ /* 0x000fe200078f18ff */
[----:B------:R1:W-:Y:S01]  /*0d40*/  LDGSTS.E.BYPASS.LTC128B.128 [R251+0x80], [R10.64], !P0 ;  /* 0x000800000afb7fae */ /* 0x0003e2000c101d50 */
[C---:B------:R-:W-:Y:S01]  /*0d50*/  ISETP.LT.OR P2, PT, R6.reuse, 0x1, P1 ;  /* 0x000000010600780c */ /* 0x040fe20000f41670 */
[----:B------:R-:W-:Y:S01]  /*0d60*/  CS2R R146, SRZ ;  /* 0x0000000000927805 */ /* 0x000fe2000001ff00 */
[C---:B------:R-:W-:Y:S01]  /*0d70*/  ISETP.LT.OR P5, PT, R6.reuse, 0x41, P5 ;  /* 0x000000410600780c */ /* 0x040fe20002fa1670 */
[----:B------:R1:W-:Y:S01]  /*0d80*/  LDGSTS.E.BYPASS.LTC128B.128 [R251+0x2080], [R10.64+0x40], !P3 ;  /* 0x020800400afb7fae */ /* 0x0003e2000d901d50 */
[----:B--2---:R-:W-:Y:S01]  /*0d90*/  LEA.HI R5, R33, R36, RZ, 0x6 ;  /* 0x0000002421057211 */ /* 0x004fe200078f30ff */
[----:B------:R-:W-:Y:S01]  /*0da0*/  CS2R R144, SRZ ;  /* 0x0000000000907805 */ /* 0x000fe2000001ff00 */
[C---:B------:R-:W-:Y:S01]  /*0db0*/  ISETP.LT.OR P4, PT, R6.reuse, 0x41, P4 ;  /* 0x000000410600780c */ /* 0x040fe20002781670 */
[----:B------:R-:W-:Y:S01]  /*0dc0*/  CS2R R138, SRZ ;  /* 0x00000000008a7805 */ /* 0x000fe2000001ff00 */
[----:B------:R-:W-:Y:S01]  /*0dd0*/  SHF.R.S32.HI R21, RZ, 0x6, R5 ;  /* 0x00000006ff157819 */ /* 0x000fe20000011405 */
[----:B------:R-:W-:Y:S01]  /*0de0*/  CS2R R136, SRZ ;  /* 0x0000000000887805 */ /* 0x000fe2000001ff00 */
[----:B------:R-:W-:Y:S01]  /*0df0*/  ISETP.LT.OR P1, PT, R6, 0x41, P1 ;  /* 0x000000410600780c */ /* 0x000fe20000f21670 */
[----:B------:R-:W-:Y:S01]  /*0e00*/  CS2R R134, SRZ ;  /* 0x0000000000867805 */ /* 0x000fe2000001ff00 */
[----:B------:R-:W-:Y:S01]  /*0e10*/  LOP3.LUT R7, R18, 0x7fffffe, RZ, 0xc0, !PT ;  /* 0x07fffffe12077812 */ /* 0x000fe200078ec0ff */
[----:B------:R1:W-:Y:S01]  /*0e20*/  LDGSTS.E.BYPASS.LTC128B.128 [R251+0x4080], [R10.64+0x80], !P2 ;  /* 0x040800800afb7fae */ /* 0x0003e2000d101d50 */
[----:B------:R-:W-:Y:S01]  /*0e30*/  LOP3.LUT R5, R3, 0xfffffff8, RZ, 0xc0, !PT ;  /* 0xfffffff803057812 */ /* 0x000fe200078ec0ff */
[----:B------:R-:W-:Y:S01]  /*0e40*/  CS2R R132, SRZ ;  /* 0x0000000000847805 */ /* 0x000fe2000001ff00 */
[C---:B------:R-:W-:Y:S01]  /*0e50*/  LEA.HI R2, R19.reuse, R19, RZ, 0x1 ;  /* 0x0000001313027211 */ /* 0x040fe200078f08ff */
[C---:B------:R-:W-:Y:S01]  /*0e60*/  IMAD.IADD R7, R0.reuse, 0x1, -R7 ;  /* 0x0000000100077824 */ /* 0x040fe200078e0a07 */
[----:B------:R2:W-:Y:S01]  /*0e70*/  LDGSTS.E.BYPASS.LTC128B.128 [R251+0x1080], [R12.64], !P5 ;  /* 0x010800000cfb7fae */ /* 0x0005e2000e901d50 */
[----:B------:R-:W-:Y:S01]  /*0e80*/  IMAD.IADD R16, R0, 0x1, -R5 ;  /* 0x0000000100107824 */ /* 0x000fe200078e0a05 */
[----:B------:R-:W-:Y:S01]  /*0e90*/  SHF.R.S32.HI R0, RZ, 0x1, R2 ;  /* 0x00000001ff007819 */ /* 0x000fe20000011402 */
[----:B------:R-:W-:Y:S01]  /*0ea0*/  CS2R R126, SRZ ;  /* 0x00000000007e7805 */ /* 0x000fe2000001ff00 */
[----:B------:R-:W-:Y:S01]  /*0eb0*/  LOP3.LUT R4, R2, 0x7fffffe, RZ, 0xc0, !PT ;  /* 0x07fffffe02047812 */ /* 0x000fe200078ec0ff */
[----:B------:R2:W-:Y:S01]  /*0ec0*/  LDGSTS.E.BYPASS.LTC128B.128 [R251+0x3080], [R12.64+0x40], !P4 ;  /* 0x030800400cfb7fae */ /* 0x0005e2000e101d50 */
[C---:B------:R-:W-:Y:S01]  /*0ed0*/  LOP3.LUT P0, RZ, R0.reuse, 0x2, RZ, 0xc0, !PT ;  /* 0x0000000200ff7812 */ /* 0x040fe2000780c0ff */
[----:B------:R-:W-:Y:S01]  /*0ee0*/  IMAD.SHL.U32 R2, R0, 0x40, RZ ;  /* 0x0000004000027824 */ /* 0x000fe200078e00ff */
[----:B------:R-:W-:Y:S01]  /*0ef0*/  SHF.R.S32.HI R3, RZ, 0x3, R3 ;  /* 0x00000003ff037819 */ /* 0x000fe20000011403 */
[----:B------:R2:W-:Y:S01]  /*0f00*/  LDGSTS.E.BYPASS.LTC128B.128 [R251+0x5080], [R12.64+0x80], !P1 ;  /* 0x050800800cfb7fae */ /* 0x0005e2000c901d50 */
[----:B------:R-:W-:Y:S01]  /*0f10*/  IMAD.SHL.U32 R0, R22, 0x400, RZ ;  /* 0x0000040016007824 */ /* 0x000fe200078e00ff */
[----:B------:R-:W-:Y:S01]  /*0f20*/  LOP3.LUT P6, RZ, R16, 0x2, RZ, 0xc0, !PT ;  /* 0x0000000210ff7812 */ /* 0x000fe200078cc0ff */
[----:B------:R-:W-:Y:S01]  /*0f30*/  IMAD.IADD R6, R19, 0x1, -R4 ;  /* 0x0000000113067824 */ /* 0x000fe200078e0a04 */
[----:B------:R-:W0:Y:S01]  /*0f40*/  LDGDEPBAR ;  /* 0x00000000000079af */ /* 0x000e220000000000 */
[----:B------:R-:W-:Y:S01]  /*0f50*/  LOP3.LUT R2, R2, 0xc0, RZ, 0xc0, !PT ;  /* 0x000000c002027812 */ /* 0x000fe200078ec0ff */
[----:B------:R-:W-:Y:S01]  /*0f60*/  IMAD R30, R3, 0x8, R7 ;  /* 0x00000008031e7824 */ /* 0x000fe200078e0207 */
[----:B------:R-:W-:Y:S01]  /*0f70*/  SEL R232, R233, 0xfffffff0, !P6 ;  /* 0xfffffff0e9e87807 */ /* 0x000fe20007000000 */
[--C-:B------:R-:W-:Y:S01]  /*0f80*/  IMAD R31, R3, 0x200, R0.reuse ;  /* 0x00000200031f7824 */ /* 0x100fe200078e0200 */
[----:B------:R-:W-:Y:S01]  /*0f90*/  LOP3.LUT R3, R2, 0x8, R23, 0xf8, !PT ;  /* 0x0000000802037812 */ /* 0x000fe200078ef817 */
[----:B------:R-:W-:Y:S01]  /*0fa0*/  IMAD R20, R20, 0x2, R0 ;  /* 0x0000000214147824 */ /* 0x000fe200078e0200 */
[----:B------:R-:W-:Y:S01]  /*0fb0*/  SHF.R.U32.HI R2, RZ, 0x3, R2 ;  /* 0x00000003ff027819 */ /* 0x000fe20000011602 */
[----:B------:R-:W-:Y:S01]  /*0fc0*/  IMAD R4, R17, 0x4, R21 ;  /* 0x0000000411047824 */ /* 0x000fe200078e0215 */
[----:B------:R-:W-:Y:S01]  /*0fd0*/  IADD3 R0, R9, R14, R8 ;  /* 0x0000000e09007210 */ /* 0x000fe20007ffe008 */
[----:B------:R-:W-:Y:S01]  /*0fe0*/  IMAD.U32 R7, RZ, RZ, UR4 ;  /* 0x00000004ff077e24 */ /* 0x000fe2000f8e00ff */
[----:B------:R-:W-:Y:S01]  /*0ff0*/  LOP3.LUT R8, R3, R2, RZ, 0x3c, !PT ;  /* 0x0000000203087212 */ /* 0x000fe200078e3cff */
[C---:B------:R-:W-:Y:S01]  /*1000*/  IMAD R2, R249.reuse, c[0x0][0x178], RZ ;  /* 0x00005e00f9027a24 */ /* 0x040fe200078e02ff */
[----:B------:R-:W-:Y:S01]  /*1010*/  LOP3.LUT P3, RZ, R0, 0x2, RZ, 0xc0, !PT ;  /* 0x0000000200ff7812 */ /* 0x000fe2000786c0ff */
[----:B------:R-:W-:Y:S01]  /*1020*/  IMAD R15, R4, 0x8, R6 ;  /* 0x00000008040f7824 */ /* 0x000fe200078e0206 */
[----:B------:R-:W-:Y:S01]  /*1030*/  LOP3.LUT P2, RZ, R0, 0x4, RZ, 0xc0, !PT ;  /* 0x0000000400ff7812 */ /* 0x000fe2000784c0ff */
[----:B------:R-:W-:Y:S01]  /*1040*/  IMAD R0, R249, c[0x0][0x208], RZ ;  /* 0x00008200f9007a24 */ /* 0x000fe200078e02ff */
[----:B------:R-:W-:Y:S01]  /*1050*/  CS2R R124, SRZ ;  /* 0x00000000007c7805 */ /* 0x000fe2000001ff00 */
[C---:B------:R-:W-:Y:S01]  /*1060*/  IMAD R2, R248.reuse, c[0x0][0x17c], R2 ;  /* 0x00005f00f8027a24 */ /* 0x040fe200078e0202 */
[----:B------:R-:W-:Y:S01]  /*1070*/  CS2R R130, SRZ ;  /* 0x0000000000827805 */ /* 0x000fe2000001ff00 */
[----:B------:R-:W-:Y:S01]  /*1080*/  IMAD R0, R248, c[0x0][0x20c], R0 ;  /* 0x00008300f8007a24 */ /* 0x000fe200078e0200 */
[----:B------:R-:W-:Y:S01]  /*1090*/  CS2R R128, SRZ ;  /* 0x0000000000807805 */ /* 0x000fe2000001ff00 */
[----:B------:R-:W-:Y:S01]  /*10a0*/  IMAD.IADD R45, R47, 0x1, R2 ;  /* 0x000000012f2d7824 */ /* 0x000fe200078e0202 */
[----:B------:R-:W-:Y:S01]  /*10b0*/  CS2R R122, SRZ ;  /* 0x00000000007a7805 */ /* 0x000fe2000001ff00 */
[----:B------:R-:W-:Y:S01]  /*10c0*/  IMAD.U32 R4, RZ, RZ, UR20 ;  /* 0x00000014ff047e24 */ /* 0x000fe2000f8e00ff */
[----:B------:R-:W-:-:S04]  /*10d0*/  DEPBAR.LE SB0, 0x1 ;  /* 0x000080400000791a */ /* 0x000fc80000000000 */
[----:B------:R-:W-:Y:S01]  /*10e0*/  IMAD.IADD R41, R43, 0x1, R0 ;  /* 0x000000012b297824 */ /* 0x000fe200078e0200 */
[----:B------:R-:W-:Y:S01]  /*10f0*/  STL.64 [R1+0x28], R44 ;  /* 0x0000282c01007387 */ /* 0x000fe20000100a00 */
[----:B------:R-:W-:Y:S01]  /*1100*/  IMAD.U32 R2, RZ, RZ, UR20 ;  /* 0x00000014ff027e24 */ /* 0x000fe2000f8e00ff */
[----:B------:R-:W-:Y:S01]  /*1110*/  CS2R R120, SRZ ;  /* 0x0000000000787805 */ /* 0x000fe2000001ff00 */
[----:B------:R-:W-:Y:S01]  /*1120*/  IMAD.WIDE.U32 R4, R4, c[0x0][0x180], R44 ;  /* 0x0000600004047a25 */ /* 0x000fe200078e002c */
[----:B------:R-:W-:Y:S01]  /*1130*/  STL.64 [R1+0x20], R40 ;  /* 0x0000202801007387 */ /* 0x000fe20000100a00 */
[----:B------:R-:W-:Y:S01]  /*1140*/  CS2R R118, SRZ ;  /* 0x0000000000767805 */ /* 0x000fe2000001ff00 */
[----:B------:R-:W-:Y:S01]  /*1150*/  CS2R R116, SRZ ;  /* 0x0000000000747805 */ /* 0x000fe2000001ff00 */
[----:B------:R-:W-:Y:S01]  /*1160*/  IMAD.WIDE.U32 R2, R2, c[0x0][0x210], R40 ;  /* 0x0000840002027a25 */ /* 0x000fe200078e0028 */
[----:B------:R-:W-:Y:S01]  /*1170*/  IADD3 R0, P4, R4, UR14, RZ ;  /* 0x0000000e04007c10 */ /* 0x000fe2000ff9e0ff */
[----:B------:R-:W-:Y:S01]  /*1180*/  CS2R R110, SRZ ;  /* 0x00000000006e7805 */ /* 0x000fe2000001ff00 */
[----:B------:R-:W-:Y:S01]  /*1190*/  CS2R R108, SRZ ;  /* 0x00000000006c7805 */ /* 0x000fe2000001ff00 */
[----:B------:R-:W-:Y:S01]  /*11a0*/  IMAD.U32 R6, RZ, RZ, UR7 ;  /* 0x00000007ff067e24 */ /* 0x000fe2000f8e00ff */
[----:B------:R-:W-:Y:S01]  /*11b0*/  IADD3 R4, P1, R2, UR22, RZ ;  /* 0x0000001602047c10 */ /* 0x000fe2000ff3e0ff */
[----:B------:R-:W-:Y:S01]  /*11c0*/  IMAD.U32 R2, R15, 0x20, R8 ;  /* 0x000000200f027824 */ /* 0x000fe200078e0008 */
[----:B------:R-:W-:Y:S01]  /*11d0*/  CS2R R114, SRZ ;  /* 0x0000000000727805 */ /* 0x000fe2000001ff00 */
[----:B------:R-:W-:Y:S01]  /*11e0*/  CS2R R112, SRZ ;  /* 0x0000000000707805 */ /* 0x000fe2000001ff00 */
[----:B------:R-:W-:Y:S01]  /*11f0*/  IADD3.X R5, R5, UR5, R6, P4, !PT ;  /* 0x0000000505057c10 */ /* 0x000fe2000a7fe406 */
[----:B------:R-:W-:Y:S01]  /*1200*/  IMAD.SHL.U32 R222, R2, 0x2, RZ ;  /* 0x0000000202de7824 */ /* 0x000fe200078e00ff */
[----:B------:R-:W-:Y:S01]  /*1210*/  BAR.SYNC.DEFER_BLOCKING 0x0 ;  /* 0x0000000000007b1d */ /* 0x000fe20000010000 */
[C---:B------:R-:W-:Y:S01]  /*1220*/  LEA R8, P4, R0.reuse, c[0x0][0x160], 0x1 ;  /* 0x0000580000087a11 */ /* 0x040fe200078808ff */
[----:B------:R-:W-:Y:S01]  /*1230*/  IMAD.SHL.U32 R2, R19, 0x40, RZ ;  /* 0x0000004013027824 */ /* 0x000fe200078e00ff */
[----:B------:R-:W-:Y:S01]  /*1240*/  IADD3.X R3, R3, UR8, R7, P1, !PT ;  /* 0x0000000803037c10 */ /* 0x000fe20008ffe407 */
[----:B------:R-:W-:Y:S01]  /*1250*/  CS2R R106, SRZ ;  /* 0x00000000006a7805 */ /* 0x000fe2000001ff00 */
[----:B------:R-:W-:Y:S01]  /*1260*/  LEA.HI.X R9, R0, c[0x0][0x164], R5, 0x1, P4 ;  /* 0x0000590000097a11 */ /* 0x000fe200020f0c05 */
[----:B------:R-:W-:Y:S01]  /*1270*/  CS2R R104, SRZ ;  /* 0x0000000000687805 */ /* 0x000fe2000001ff00 */
[----:B------:R-:W-:Y:S01]  /*1280*/  SEL R0, R231, 0xffffffe0, !P0 ;  /* 0xffffffe0e7007807 */ /* 0x000fe20004000000 */
[----:B------:R-:W-:Y:S01]  /*1290*/  CS2R R102, SRZ ;  /* 0x0000000000667805 */ /* 0x000fe2000001ff00 */
[----:B------:R-:W-:Y:S01]  /*12a0*/  LEA R6, P1, R4, c[0x0][0x1f0], 0x1 ;  /* 0x00007c0004067a11 */ /* 0x000fe200078208ff */
[----:B------:R-:W-:Y:S01]  /*12b0*/  CS2R R100, SRZ ;  /* 0x0000000000647805 */ /* 0x000fe2000001ff00 */
[----:B------:R-:W-:Y:S01]  /*12c0*/  ISETP.GE.AND P4, PT, R38, c[0x0][0x16c], PT ;  /* 0x00005b0026007a0c */ /* 0x000fe20003f86270 */
[----:B------:R-:W-:Y:S01]  /*12d0*/  IMAD.IADD R223, R222, 0x1, R0 ;  /* 0x00000001dedf7824 */ /* 0x000fe200078e0200 */
[----:B------:R-:W-:Y:S01]  /*12e0*/  LEA.HI.X R7, R4, c[0x0][0x1f4], R3, 0x1, P1 ;  /* 0x00007d0004077a11 */ /* 0x000fe200008f0c03 */
[----:B------:R-:W-:Y:S01]  /*12f0*/  IMAD.SHL.U32 R3, R32, 0x10, RZ ;  /* 0x0000001020037824 */ /* 0x000fe200078e00ff */
[C---:B------:R-:W-:Y:S01]  /*1300*/  ISETP.GE.OR P5, PT, R248.reuse, c[0x0][0x168], P4 ;  /* 0x00005a00f8007a0c */ /* 0x040fe200027a6670 */
[----:B------:R-:W-:Y:S01]  /*1310*/  CS2R R94, SRZ ;  /* 0x00000000005e7805 */ /* 0x000fe2000001ff00 */
[C---:B------:R-:W-:Y:S01]  /*1320*/  ISETP.GE.OR P1, PT, R248.reuse, c[0x0][0x168], !P3 ;  /* 0x00005a00f8007a0c */ /* 0x040fe20005f26670 */
[----:B------:R-:W-:Y:S01]  /*1330*/  CS2R R92, SRZ ;  /* 0x00000000005c7805 */ /* 0x000fe2000001ff00 */
[----:B------:R-:W-:Y:S01]  /*1340*/  ISETP.GE.OR P0, PT, R248, c[0x0][0x168], !P2 ;  /* 0x00005a00f8007a0c */ /* 0x000fe20005706670 */
[----:B------:R-:W-:Y:S01]  /*1350*/  CS2R R98, SRZ ;  /* 0x0000000000627805 */ /* 0x000fe2000001ff00 */
[--C-:B------:R-:W-:Y:S01]  /*1360*/  SHF.R.S32.HI R0, RZ, 0x1, R18.reuse ;  /* 0x00000001ff007819 */ /* 0x100fe20000011412 */
[----:B------:R-:W-:Y:S01]  /*1370*/  CS2R R96, SRZ ;  /* 0x0000000000607805 */ /* 0x000fe2000001ff00 */
[----:B------:R-:W-:Y:S01]  /*1380*/  SHF.R.S32.HI R4, RZ, 0x1f, R18 ;  /* 0x0000001fff047819 */ /* 0x000fe20000011412 */
[----:B------:R-:W3:Y:S01]  /*1390*/  LDSM.16.M88.4 R164, [R222+0x6080] ;  /* 0x00608000dea4783b */ /* 0x000ee20000000200 */
[----:B------:R-:W-:Y:S01]  /*13a0*/  LOP3.LUT R2, R2, 0x1c0, RZ, 0xc0, !PT ;  /* 0x000001c002027812 */ /* 0x000fe200078ec0ff */
[----:B------:R-:W-:Y:S01]  /*13b0*/  CS2R R90, SRZ ;  /* 0x00000000005a7805 */ /* 0x000fe2000001ff00 */
[----:B------:R-:W-:Y:S01]  /*13c0*/  LEA.HI R4, R4, R0, RZ, 0x2 ;  /* 0x0000000004047211 */ /* 0x000fe200078f10ff */
[----:B------:R-:W4:Y:S01]  /*13d0*/  LDSM.16.M88.4 R168, [R222+0x7080] ;  /* 0x00708000dea8783b */ /* 0x000f220000000200 */
[----:B------:R-:W-:Y:S01]  /*13e0*/  LOP3.LUT R5, R2, 0x30, R3, 0xf8, !PT ;  /* 0x0000003002057812 */ /* 0x000fe200078ef803 */
[----:B------:R-:W-:Y:S01]  /*13f0*/  CS2R R88, SRZ ;  /* 0x0000000000587805 */ /* 0x000fe2000001ff00 */
[----:B------:R-:W-:Y:S01]  /*1400*/  LOP3.LUT R3, R4, 0xfffffffc, RZ, 0xc0, !PT ;  /* 0xfffffffc04037812 */ /* 0x000fe200078ec0ff */
[----:B------:R-:W1:Y:S01]  /*1410*/  LDSM.16.M88.4 R176, [R223+0x6080] ;  /* 0x00608000dfb0783b */ /* 0x000e620000000200 */
[----:B------:R-:W-:Y:S01]  /*1420*/  SHF.R.U32.HI R221, RZ, 0x3, R2 ;  /* 0x00000003ffdd7819 */ /* 0x000fe20000011602 */
[----:B------:R-:W-:Y:S01]  /*1430*/  CS2R R86, SRZ ;  /* 0x0000000000567805 */ /* 0x000fe2000001ff00 */
[----:B------:R-:W-:Y:S01]  /*1440*/  LOP3.LUT R2, R27, 0xffffffe0, RZ, 0xc0, !PT ;  /* 0xffffffe01b027812 */ /* 0x000fe200078ec0ff */
[----:B------:R-:W1:Y:S01]  /*1450*/  LDSM.16.M88.4 R184, [R223+0x7080] ;  /* 0x00708000dfb8783b */ /* 0x000e620000000200 */
[----:B------:R-:W-:Y:S01]  /*1460*/  IMAD.IADD R3, R0, 0x1, -R3 ;  /* 0x0000000100037824 */ /* 0x000fe200078e0a03 */
[----:B------:R-:W-:Y:S01]  /*1470*/  CS2R R84, SRZ ;  /* 0x0000000000547805 */ /* 0x000fe2000001ff00 */
[----:B------:R-:W-:Y:S01]  /*1480*/  CS2R R78, SRZ ;  /* 0x00000000004e7805 */ /* 0x000fe2000001ff00 */
[----:B------:R-:W1:Y:S01]  /*1490*/  LDSM.16.M88.4 R188, [R222+0x8080] ;  /* 0x00808000debc783b */ /* 0x000e620000000200 */
[----:B------:R-:W-:Y:S01]  /*14a0*/  CS2R R76, SRZ ;  /* 0x00000000004c7805 */ /* 0x000fe2000001ff00 */
[----:B------:R-:W-:Y:S01]  /*14b0*/  CS2R R82, SRZ ;  /* 0x0000000000527805 */ /* 0x000fe2000001ff00 */
[----:B------:R-:W-:Y:S01]  /*14c0*/  CS2R R80, SRZ ;  /* 0x0000000000507805 */ /* 0x000fe2000001ff00 */
[----:B------:R-:W1:Y:S01]  /*14d0*/  LDSM.16.M88.4 R192, [R222+0x9080] ;  /* 0x00908000dec0783b */ /* 0x000e620000000200 */
[----:B------:R-:W-:Y:S01]  /*14e0*/  CS2R R74, SRZ ;  /* 0x00000000004a7805 */ /* 0x000fe2000001ff00 */
[----:B------:R-:W-:Y:S01]  /*14f0*/  CS2R R72, SRZ ;  /* 0x0000000000487805 */ /* 0x000fe2000001ff00 */
[----:B------:R-:W-:Y:S01]  /*1500*/  CS2R R70, SRZ ;  /* 0x0000000000467805 */ /* 0x000fe2000001ff00 */
[----:B------:R-:W1:Y:S01]  /*1510*/  LDSM.16.M88.4 R196, [R223+0x8080] ;  /* 0x00808000dfc4783b */ /* 0x000e620000000200 */
[----:B------:R-:W-:-:S03]  /*1520*/  CS2R R68, SRZ ;  /* 0x0000000000447805 */ /* 0x000fc6000001ff00 */
[----:B------:R-:W1:Y:S04]  /*1530*/  LDSM.16.M88.4 R200, [R223+0x9080] ;  /* 0x00908000dfc8783b */ /* 0x000e680000000200 */
[----:B------:R-:W1:Y:S04]  /*1540*/  LDSM.16.M88.4 R204, [R222+0xa080] ;  /* 0x00a08000decc783b */ /* 0x000e680000000200 */
[----:B------:R-:W1:Y:S04]  /*1550*/  LDSM.16.M88.4 R208, [R222+0xb080] ;  /* 0x00b08000ded0783b */ /* 0x000e680000000200 */
[----:B------:R-:W1:Y:S04]  /*1560*/  LDSM.16.M88.4 R212, [R223+0xa080] ;  /* 0x00a08000dfd4783b */ /* 0x000e680000000200 */
[----:B------:R-:W1:Y:S04]  /*1570*/  LDSM.16.M88.4 R216, [R223+0xb080] ;  /* 0x00b08000dfd8783b */ /* 0x000e680000000200 */
[----:B------:R-:W-:Y:S06]  /*1580*/  BAR.SYNC.DEFER_BLOCKING 0x0 ;  /* 0x0000000000007b1d */ /* 0x000fec0000010000 */
[----:B------:R-:W-:Y:S01]  /*1590*/  @!PT LDS RZ, [RZ] ;  /* 0x00000000fffff984 */ /* 0x000fe20000000800 */
[----:B------:R-:W-:Y:S01]  /*15a0*/  @!PT LDS RZ, [RZ] ;  /* 0x00000000fffff984 */ /* 0x000fe20000000800 */
[----:B------:R-:W-:Y:S01]  /*15b0*/  @!PT LDS RZ, [RZ] ;  /* 0x00000000fffff984 */ /* 0x000fe20000000800 */
[----:B------:R5:W-:Y:S04]  /*15c0*/  LDGSTS.E.BYPASS.LTC128B.128 [R251+0x6080], [R8.64], !P5 ;  /* 0x0608000008fb7fae */ /* 0x000be8000e901d50 */
[----:B------:R5:W-:Y:S01]  /*15d0*/  LDGSTS.E.BYPASS.LTC128B.128 [R251+0x7080], [R8.64+0x40], !P1 ;  /* 0x0708004008fb7fae */ /* 0x000be2000c901d50 */
[----:B------:R-:W-:-:S03]  /*15e0*/  ISETP.GT.AND P1, PT, R36, 0xf, PT ;  /* 0x0000000f2400780c */ /* 0x000fc60003f24270 */
[----:B------:R5:W-:Y:S01]  /*15f0*/  LDGSTS.E.BYPASS.LTC128B.128 [R251+0x8080], [R8.64+0x80], !P0 ;  /* 0x0808008008fb7fae */ /* 0x000be2000c101d50 */
[----:B------:R-:W-:-:S04]  /*1600*/  ISETP.GE.AND P0, PT, R248, c[0x0][0x168], PT ;  /* 0x00005a00f8007a0c */ /* 0x000fc80003f06270 */
[----:B------:R-:W-:-:S05]  /*1610*/  ISETP.GE.OR P5, PT, R38, c[0x0][0x1fc], P0 ;  /* 0x00007f0026007a0c */ /* 0x000fca00007a6670 */
[----:B------:R-:W-:-:S05]  /*1620*/  @!P1 IMAD.SHL.U32 R4, R36, 0x10, RZ ;  /* 0x0000001024049824 */ /* 0x000fca00078e00ff */
[----:B------:R2:W-:Y:S04]  /*1630*/  @!P1 LDGSTS.E.BYPASS.LTC128B.128 [R4+0xf080], [R24.64] ;  /* 0x0f08000018049fae */ /* 0x0005e8000b901d50 */
[----:B------:R-:W0:Y:S04]  /*1640*/  LDGDEPBAR ;  /* 0x00000000000079af */ /* 0x000e280000000000 */
[----:B------:R3:W-:Y:S01]  /*1650*/  LDGSTS.E.BYPASS.LTC128B.128 [R251+0xc080], [R6.64], !P5 ;  /* 0x0c08000006fb7fae */ /* 0x0007e2000e901d50 */
[----:B------:R-:W-:Y:S02]  /*1660*/  ISETP.GE.OR P5, PT, R252, c[0x0][0x1fc], P0 ;  /* 0x00007f00fc007a0c */ /* 0x000fe400007a6670 */
[----:B------:R-:W-:-:S02]  /*1670*/  ISETP.GE.OR P0, PT, R35, c[0x0][0x1fc], P0 ;  /* 0x00007f0023007a0c */ /* 0x000fc40000706670 */
[----:B-----5:R-:W-:Y:S02]  /*1680*/  SHF.R.S32.HI R8, RZ, 0x1f, R26 ;  /* 0x0000001fff087819 */ /* 0x020fe4000001141a */
[----:B------:R-:W-:Y:S01]  /*1690*/  LOP3.LUT R9, R5, 0x8, R23, 0xf8, !PT ;  /* 0x0000000805097812 */ /* 0x000fe200078ef817 */
[----:B------:R-:W-:Y:S01]  /*16a0*/  IMAD.SHL.U32 R5, R17, 0x10, RZ ;  /* 0x0000001011057824 */ /* 0x000fe200078e00ff */
[----:B------:R-:W-:Y:S02]  /*16b0*/  LEA.HI R8, R8, R248, RZ, 0x3 ;  /* 0x000000f808087211 */ /* 0x000fe400078f18ff */
[----:B------:R-:W-:Y:S01]  /*16c0*/  LOP3.LUT R221, R9, R221, RZ, 0x3c, !PT ;  /* 0x000000dd09dd7212 */ /* 0x000fe200078e3cff */
[----:B------:R-:W-:Y:S01]  /*16d0*/  IMAD.IADD R9, R36, 0x1, -R2 ;  /* 0x0000000124097824 */ /* 0x000fe200078e0a02 */
[----:B------:R-:W-:Y:S01]  /*16e0*/  LOP3.LUT R8, R8, 0xfffffff8, RZ, 0xc0, !PT ;  /* 0xfffffff808087812 */ /* 0x000fe200078ec0ff */
[----:B------:R-:W-:Y:S01]  /*16f0*/  IMAD.SHL.U32 R2, R16, 0x40, RZ ;  /* 0x0000004010027824 */ /* 0x000fe200078e00ff */
[----:B------:R-:W-:Y:S01]  /*1700*/  LOP3.LUT R5, R5, 0x10, RZ, 0xc0, !PT ;  /* 0x0000001005057812 */ /* 0x000fe200078ec0ff */
[----:B------:R-:W-:Y:S01]  /*1710*/  IMAD R221, R17, 0x200, R221 ;  /* 0x0000020011dd7824 */ /* 0x000fe200078e02dd */
[----:B------:R3:W-:Y:S01]  /*1720*/  LDGSTS.E.BYPASS.LTC128B.128 [R251+0xd080], [R6.64+0x40], !P5 ;  /* 0x0d08004006fb7fae */ /* 0x0007e2000e901d50 */
[----:B-1----:R-:W-:Y:S01]  /*1730*/  IMAD.IADD R10, R248, 0x1, -R8 ;  /* 0x00000001f80a7824 */ /* 0x002fe200078e0a08 */
[----:B--2---:R-:W-:Y:S01]  /*1740*/  LEA.HI R4, R33, R36, RZ, 0x7 ;  /* 0x0000002421047211 */ /* 0x004fe200078f38ff */
[----:B------:R-:W-:Y:S01]  /*1750*/  IMAD.SHL.U32 R8, R21, 0x8, RZ ;  /* 0x0000000815087824 */ /* 0x000fe200078e00ff */
[----:B------:R-:W-:Y:S01]  /*1760*/  LOP3.LUT P5, RZ, R16, 0x4, RZ, 0xc0, !PT ;  /* 0x0000000410ff7812 */ /* 0x000fe200078ac0ff */
[----:B------:R-:W-:Y:S01]  /*1770*/  IMAD.SHL.U32 R0, R10, 0x40, RZ ;  /* 0x000000400a007824 */ /* 0x000fe200078e00ff */
[----:B------:R1:W-:Y:S01]  /*1780*/  STL [R1+0x1c], R10 ;  /* 0x00001c0a01007387 */ /* 0x0003e20000100800 */
[----:B------:R-:W-:Y:S01]  /*1790*/  IMAD.SHL.U32 R17, R17, 0x8, RZ ;  /* 0x0000000811117824 */ /* 0x000fe200078e00ff */
[----:B------:R-:W-:-:S02]  /*17a0*/  LOP3.LUT R8, R8, 0x18, RZ, 0xc0, !PT ;  /* 0x0000001808087812 */ /* 0x000fc400078ec0ff */
[----:B------:R-:W-:Y:S01]  /*17b0*/  LOP3.LUT R0, R0, 0x1c0, RZ, 0xc0, !PT ;  /* 0x000001c000007812 */ /* 0x000fe200078ec0ff */
[----:B------:R3:W-:Y:S01]  /*17c0*/  LDGSTS.E.BYPASS.LTC128B.128 [R251+0xe080], [R6.64+0x80], !P0 ;  /* 0x0e08008006fb7fae */ /* 0x0007e2000c101d50 */
[----:B------:R-:W-:Y:S02]  /*17d0*/  LOP3.LUT R2, R2, 0x1c0, RZ, 0xc0, !PT ;  /* 0x000001c002027812 */ /* 0x000fe400078ec0ff */
[----:B------:R-:W-:Y:S02]  /*17e0*/  LOP3.LUT P0, RZ, R3, 0x2, RZ, 0xc0, !PT ;  /* 0x0000000203ff7812 */ /* 0x000fe4000780c0ff */
[----:B------:R-:W-:Y:S02]  /*17f0*/  SEL R231, R231, 0xffffffe0, !P5 ;  /* 0xffffffe0e7e77807 */ /* 0x000fe40006800000 */
[----:B------:R-:W-:Y:S02]  /*1800*/  PLOP3.LUT P5, PT, PT, PT, UP0, 0x80, 0x0 ;  /* 0x000000000000781c */ /* 0x000fe40003faf008 */
[----:B------:R-:W-:-:S02]  /*1810*/  SEL R233, R233, 0xfffffff0, !P0 ;  /* 0xfffffff0e9e97807 */ /* 0x000fc40004000000 */
[----:B-1----:R-:W-:Y:S02]  /*1820*/  SHF.R.U32.HI R10, RZ, 0x4, R4 ;  /* 0x00000004ff0a7819 */ /* 0x002fe40000011604 */
[----:B------:R-:W-:Y:S02]  /*1830*/  SHF.R.U32.HI R4, RZ, 0x3, R0 ;  /* 0x00000003ff047819 */ /* 0x000fe40000011600 */
[----:B------:R-:W-:Y:S01]  /*1840*/  LOP3.LUT R10, R5, 0x8, R10, 0xf8, !PT ;  /* 0x00000008050a7812 */ /* 0x000fe200078ef80a */
[----:B------:R-:W-:Y:S01]  /*1850*/  IMAD.SHL.U32 R5, R3, 0x40, RZ ;  /* 0x0000004003057824 */ /* 0x000fe200078e00ff */
[----:B------:R-:W-:Y:S02]  /*1860*/  LOP3.LUT R0, R4, R0, R8, 0x1e, !PT ;  /* 0x0000000004007212 */ /* 0x000fe400078e1e08 */
[----:B------:R-:W-:Y:S02]  /*1870*/  LOP3.LUT R3, R17, 0x8, RZ, 0xc0, !PT ;  /* 0x0000000811037812 */ /* 0x000fe400078ec0ff */
[----:B------:R-:W-:Y:S01]  /*1880*/  LOP3.LUT R5, R5, 0xc0, RZ, 0xc0, !PT ;  /* 0x000000c005057812 */ /* 0x000fe200078ec0ff */
[----:B------:R-:W-:Y:S01]  /*1890*/  IMAD.IADD R20, R20, 0x1, R0 ;  /* 0x0000000114147824 */ /* 0x000fe200078e0200 */
[----:B------:R-:W-:-:S02]  /*18a0*/  SHF.R.U32.HI R4, RZ, 0x3, R2 ;  /* 0x00000003ff047819 */ /* 0x000fc40000011602 */
[----:B---3--:R-:W-:Y:S02]  /*18b0*/  SHF.R.U32.HI R6, RZ, 0x3, R5 ;  /* 0x00000003ff067819 */ /* 0x008fe40000011605 */
[----:B------:R-:W-:Y:S02]  /*18c0*/  SHF.R.S32.HI R0, RZ, 0x1f, R9 ;  /* 0x0000001fff007819 */ /* 0x000fe40000011409 */
[----:B------:R-:W-:Y:S02]  /*18d0*/  LOP3.LUT R226, R4, R2, R3, 0x1e, !PT ;  /* 0x0000000204e27212 */ /* 0x000fe400078e1e03 */
[C---:B------:R-:W-:Y:S02]  /*18e0*/  LOP3.LUT R2, R6.reuse, R10, R5, 0x1e, !PT ;  /* 0x0000000a06027212 */ /* 0x040fe400078e1e05 */
[CC--:B------:R-:W-:Y:S01]  /*18f0*/  LOP3.LUT R3, R6.reuse, R5.reuse, R3, 0x1e, !PT ;  /* 0x0000000506037212 */ /* 0x0c0fe200078e1e03 */
[----:B------:R-:W-:Y:S01]  /*1900*/  IMAD.IADD R226, R31, 0x1, R226 ;  /* 0x000000011fe27824 */ /* 0x000fe200078e02e2 */
[----:B------:R-:W-:Y:S01]  /*1910*/  LOP3.LUT R220, R6, R5, R8, 0x1e, !PT ;  /* 0x0000000506dc7212 */ /* 0x000fe200078e1e08 */
[----:B------:R-:W-:Y:S01]  /*1920*/  @!P1 IMAD.SHL.U32 R5, R36, 0x10, RZ ;  /* 0x0000001024059824 */ /* 0x000fe200078e00ff */
[----:B------:R-:W-:Y:S01]  /*1930*/  LEA.HI R247, R0, R9, RZ, 0x2 ;  /* 0x0000000900f77211 */ /* 0x000fe200078f10ff */
[----:B------:R-:W-:-:S03]  /*1940*/  IMAD.SHL.U32 R0, R30, 0x20, RZ ;  /* 0x000000201e007824 */ /* 0x000fc600078e00ff */
[----:B------:R-:W-:Y:S01]  /*1950*/  SHF.R.S32.HI R250, RZ, 0x2, R247 ;  /* 0x00000002fffa7819 */ /* 0x000fe200000114f7 */
[----:B------:R1:W-:Y:S01]  /*1960*/  @!P1 LDGSTS.E.BYPASS.LTC128B.128 [R5+0xf280], [R28.64] ;  /* 0x0f2800001c059fae */ /* 0x0003e2000b901d50 */
[----:B------:R-:W-:Y:S02]  /*1970*/  IMAD R4, R22, 0x200, R0 ;  /* 0x0000020016047824 */ /* 0x000fe400078e0200 */
[----:B------:R-:W-:Y:S01]  /*1980*/  IMAD.IADD R229, R0, 0x1, R2 ;  /* 0x0000000100e57824 */ /* 0x000fe200078e0202 */
[----:B------:R-:W0:Y:S01]  /*1990*/  LDGDEPBAR ;  /* 0x00000000000079af */ /* 0x000e220000000000 */
[----:B------:R-:W-:Y:S02]  /*19a0*/  IMAD R250, R22, 0x10, R250 ;  /* 0x0000001016fa7824 */ /* 0x000fe400078e02fa */
[----:B------:R-:W-:Y:S01]  /*19b0*/  IMAD.IADD R230, R4, 0x1, R3 ;  /* 0x0000000104e67824 */ /* 0x000fe200078e0203 */
[----:B------:R-:W0:Y:S01]  /*19c0*/  LDGDEPBAR ;  /* 0x00000000000079af */ /* 0x000e220000000000 */
[----:B------:R-:W-:Y:S01]  /*19d0*/  IMAD.IADD R220, R0, 0x1, R220 ;  /* 0x0000000100dc7824 */ /* 0x000fe200078e02dc */
[----:B------:R-:W-:Y:S05]  /*19e0*/  @!P5 BRA `(.L_x_0) ;  /* 0x000037a00000d947 */ /* 0x000fea0003800000 */
[----:B----4-:R-:W-:Y:S01]  /*19f0*/  SHF.R.S32.HI R0, RZ, 0x1f, R21 ;  /* 0x0000001fff007819 */ /* 0x010fe20000011415 */
[----:B------:R-:W-:Y:S01]  /*1a00*/  ULDC.64 UR6, c[0x0][0x238] ;  /* 0x00008e0000067ab9 */ /* 0x000fe20000000a00 */
[--C-:B------:R-:W-:Y:S01]  /*1a10*/  SHF.R.S32.HI R37, RZ, 0x1f, R36.reuse ;  /* 0x0000001fff257819 */ /* 0x100fe20000011424 */
[----:B------:R-:W-:Y:S01]  /*1a20*/  UIMAD UR6, UR19, UR6, URZ ;  /* 0x00000006130672a4 */ /* 0x000fe2000f8e023f */
[----:B------:R-:W-:Y:S01]  /*1a30*/  LEA.HI R0, R0, R21, RZ, 0x2 ;  /* 0x0000001500007211 */ /* 0x000fe200078f10ff */
[----:B------:R-:W-:Y:S01]  /*1a40*/  IMAD.U32 R2, RZ, RZ, UR20 ;  /* 0x00000014ff027e24 */ /* 0x000fe2000f8e00ff */
[----:B------:R-:W-:Y:S01]  /*1a50*/  LOP3.LUT R247, R247, 0xfffffffc, RZ, 0xc0, !PT ;  /* 0xfffffffcf7f77812 */ /* 0x000fe200078ec0ff */
[----:B------:R-:W-:Y:S01]  /*1a60*/  UIMAD UR20, UR20, UR7, UR6 ;  /* 0x00000007141472a4 */ /* 0x000fe2000f8e0206 */
[----:B------:R-:W-:Y:S01]  /*1a70*/  LOP3.LUT R0, R0, 0xfffffffc, RZ, 0xc0, !PT ;  /* 0xfffffffc00007812 */ /* 0x000fe200078ec0ff */
[----:B------:R-:W-:Y:S01]  /*1a80*/  IMAD.WIDE.U32 R2, R2, c[0x0][0x238], R36 ;  /* 0x00008e0002027a25 */ /* 0x000fe200078e0024 */
[----:B------:R-:W-:Y:S01]  /*1a90*/  MOV R4, UR11 ;  /* 0x0000000b00047c02 */ /* 0x000fe20008000f00 */
[----:B------:R-:W-:Y:S01]  /*1aa0*/  ULDC.64 UR6, c[0x0][0x240] ;  /* 0x0000900000067ab9 */ /* 0x000fe20000000a00 */
[----:B------:R-:W-:Y:S01]  /*1ab0*/  STL [R1+0x14], R37 ;  /* 0x0000142501007387 */ /* 0x000fe20000100800 */
[----:B------:R-:W-:Y:S01]  /*1ac0*/  IMAD.IADD R0, R21, 0x1, -R0 ;  /* 0x0000000115007824 */ /* 0x000fe200078e0a00 */
[----:B------:R-:W-:Y:S01]  /*1ad0*/  IADD3 R3, R3, UR20, RZ ;  /* 0x0000001403037c10 */ /* 0x000fe2000fffe0ff */
[----:B------:R-:W-:Y:S01]  /*1ae0*/  IMAD.IADD R247, R9, 0x1, -R247 ;  /* 0x0000000109f77824 */ /* 0x000fe200078e0af7 */
[----:B------:R-:W-:Y:S01]  /*1af0*/  UIMAD UR6, UR18, UR6, URZ ;  /* 0x00000006120672a4 */ /* 0x000fe2000f8e023f */
[----:B------:R-:W-:Y:S01]  /*1b00*/  IMAD R0, R0, -0x8, R34 ;  /* 0xfffffff800007824 */ /* 0x000fe200078e0222 */
[----:B------:R-:W-:Y:S01]  /*1b10*/  LEA R226, R226, 0x13480, 0x1 ;  /* 0x00013480e2e27811 */ /* 0x000fe200078e08ff */
[----:B------:R-:W-:Y:S01]  /*1b20*/  IMAD.WIDE.U32 R6, R4, c[0x0][0x240], R2 ;  /* 0x0000900004067a25 */ /* 0x000fe200078e0002 */
[----:B------:R-:W-:Y:S01]  /*1b30*/  UIMAD UR7, UR11, UR7, UR6 ;  /* 0x000000070b0772a4 */ /* 0x000fe2000f8e0206 */
[----:B------:R-:W-:Y:S01]  /*1b40*/  SHF.L.U32 R224, R230, 0x1, RZ ;  /* 0x00000001e6e07819 */ /* 0x000fe200000006ff */
[----:B------:R-:W-:Y:S01]  /*1b50*/  UIADD3 UR18, UR21, 0x3f, URZ ;  /* 0x0000003f15127890 */ /* 0x000fe2000fffe03f */
[----:B------:R-:W-:Y:S01]  /*1b60*/  IMAD R247, R247, -0x2, R0 ;  /* 0xfffffffef7f77824 */ /* 0x000fe200078e0200 */
[----:B------:R-:W-:Y:S01]  /*1b70*/  IADD3 R0, R251, 0x6080, RZ ;  /* 0x00006080fb007810 */ /* 0x000fe20007ffe0ff */
[----:B------:R-:W-:Y:S01]  /*1b80*/  IMAD.SHL.U32 R239, R20, 0x2, RZ ;  /* 0x0000000214ef7824 */ /* 0x000fe200078e00ff */
[----:B------:R-:W-:Y:S01]  /*1b90*/  STL.64 [R1+0x40], R6 ;  /* 0x0000400601007387 */ /* 0x000fe20000100a00 */
[----:B------:R-:W-:Y:S01]  /*1ba0*/  USHF.R.S32.HI UR6, URZ, 0x1f, UR18 ;  /* 0x0000001f3f067899 */ /* 0x000fe20008011412 */
[--C-:B------:R-:W-:Y:S01]  /*1bb0*/  IMAD R227, R231, 0x2, R226.reuse ;  /* 0x00000002e7e37824 */ /* 0x100fe200078e02e2 */
[----:B------:R-:W-:Y:S01]  /*1bc0*/  IADD3 R225, R224, 0xc080, RZ ;  /* 0x0000c080e0e17810 */ /* 0x000fe20007ffe0ff */
[----:B------:R2:W-:Y:S01]  /*1bd0*/  STL [R1+0x50], R0 ;  /* 0x0000500001007387 */ /* 0x0005e20000100800 */
[----:B------:R-:W-:Y:S01]  /*1be0*/  IMAD R228, R232, 0x2, R226 ;  /* 0x00000002e8e47824 */ /* 0x000fe200078e02e2 */
[----:B------:R-:W-:Y:S01]  /*1bf0*/  ULEA.HI UR6, UR6, UR18, URZ, 0x6 ;  /* 0x0000001206067291 */ /* 0x000fe2000f8f303f */
[----:B------:R-:W-:Y:S01]  /*1c00*/  IMAD.SHL.U32 R221, R221, 0x2, RZ ;  /* 0x00000002dddd7824 */ /* 0x000fe200078e00ff */
[----:B------:R-:W-:Y:S01]  /*1c10*/  LEA R220, R220, 0x80, 0x1 ;  /* 0x00000080dcdc7811 */ /* 0x000fe200078e08ff */
[----:B------:R-:W-:Y:S01]  /*1c20*/  CS2R R162, SRZ ;  /* 0x0000000000a27805 */ /* 0x000fe2000001ff00 */
        /* <DEDUP_REMOVED lines=19> */
[----:B--2---:R-:W-:Y:S01]  /*1d60*/  IADD3 R0, R239, 0xf480, RZ ;  /* 0x0000f480ef007810 */ /* 0x004fe20007ffe0ff */
[----:B------:R-:W-:Y:S01]  /*1d70*/  CS2R R122, SRZ ;  /* 0x00000000007a7805 */ /* 0x000fe2000001ff00 */
[----:B------:R-:W-:Y:S01]  /*1d80*/  CS2R R120, SRZ ;  /* 0x0000000000787805 */ /* 0x000fe2000001ff00 */
[----:B------:R-:W-:Y:S01]  /*1d90*/  CS2R R118, SRZ ;  /* 0x0000000000767805 */ /* 0x000fe2000001ff00 */
[----:B------:R-:W-:Y:S01]  /*1da0*/  CS2R R116, SRZ ;  /* 0x0000000000747805 */ /* 0x000fe2000001ff00 */
[----:B------:R2:W-:Y:S01]  /*1db0*/  STL [R1+0x4c], R0 ;  /* 0x00004c0001007387 */ /* 0x0005e20000100800 */
        /* <DEDUP_REMOVED lines=24> */
[----:B--2---:R-:W-:Y:S01]  /*1f40*/  IADD3 R0, R7, UR7, RZ ;  /* 0x0000000707007c10 */ /* 0x004fe2000fffe0ff */
[----:B------:R-:W-:Y:S01]  /*1f50*/  IMAD R231, R231, 0x2, R228 ;  /* 0x00000002e7e77824 */ /* 0x000fe200078e02e4 */
[----:B------:R-:W-:Y:S01]  /*1f60*/  LEA R232, R232, R227, 0x1 ;  /* 0x000000e3e8e87211 */ /* 0x000fe200078e08ff */
[----:B------:R-:W-:Y:S01]  /*1f70*/  IMAD R225, R233, 0x2, R225 ;  /* 0x00000002e9e17824 */ /* 0x000fe200078e02e1 */
[----:B------:R-:W-:Y:S01]  /*1f80*/  IADD3 R234, R230, R233, RZ ;  /* 0x000000e9e6ea7210 */ /* 0x000fe20007ffe0ff */
[----:B------:R2:W-:Y:S01]  /*1f90*/  STL [R1+0x48], R0 ;  /* 0x0000480001007387 */ /* 0x0005e20000100800 */
[----:B------:R-:W-:-:S02]  /*1fa0*/  ULDC UR20, c[0x0][0x218] ;  /* 0x0000860000147ab9 */ /* 0x000fc40000000800 */
[----:B------:R-:W-:Y:S02]  /*1fb0*/  ULDC UR19, c[0x0][0x290] ;  /* 0x0000a40000137ab9 */ /* 0x000fe40000000800 */
[----:B------:R-:W-:Y:S02]  /*1fc0*/  UMOV UR25, 0x1 ;  /* 0x0000000100197882 */ /* 0x000fe40000000000 */
[----:B------:R-:W-:Y:S02]  /*1fd0*/  UMOV UR4, URZ ;  /* 0x0000003f00047c82 */ /* 0x000fe40008000000 */
[----:B------:R-:W-:Y:S02]  /*1fe0*/  UMOV UR22, URZ ;  /* 0x0000003f00167c82 */ /* 0x000fe40008000000 */
[----:B------:R-:W-:Y:S02]  /*1ff0*/  ULDC UR21, c[0x0][0x168] ;  /* 0x00005a0000157ab9 */ /* 0x000fe40000000800 */
[----:B------:R-:W-:-:S02]  /*2000*/  UIMAD UR20, UR11, UR20, URZ ;  /* 0x000000140b1472a4 */ /* 0x000fc4000f8e023f */
[----:B------:R-:W-:Y:S02]  /*2010*/  UIMAD UR19, UR11, UR19, URZ ;  /* 0x000000130b1372a4 */ /* 0x000fe4000f8e023f */
[----:B------:R-:W-:Y:S02]  /*2020*/  USHF.R.S32.HI UR23, URZ, 0x6, UR6 ;  /* 0x000000063f177899 */ /* 0x000fe40008011406 */
[----:B------:R-:W-:Y:S02]  /*2030*/  ULDC UR18, c[0x0][0x168] ;  /* 0x00005a0000127ab9 */ /* 0x000fe40000000800 */
.L_x_3:
[----:B------:R-:W-:Y:S04]  /*2040*/  DEPBAR.LE SB0, 0x1 ;  /* 0x000080400000791a */ /* 0x000fe80000000000 */
[----:B------:R-:W-:Y:S01]  /*2050*/  BAR.SYNC.DEFER_BLOCKING 0x0 ;  /* 0x0000000000007b1d */ /* 0x000fe20000010000 */
[----:B--2---:R-:W-:Y:S01]  /*2060*/  MOV R0, UR4 ;  /* 0x0000000400007c02 */ /* 0x004fe20008000f00 */
[----:B------:R-:W-:Y:S01]  /*2070*/  IMAD.U32 R2, RZ, RZ, UR4 ;  /* 0x00000004ff027e24 */ /* 0x000fe2000f8e00ff */
[----:B------:R-:W-:Y:S03]  /*2080*/  UIADD3 UR24, UR22, 0x1, URZ ;  /* 0x0000000116187890 */ /* 0x000fe6000fffe03f */
[----:B------:R-:W-:Y:S01]  /*2090*/  IMAD R0, R0, 0x1800, R230 ;  /* 0x0000180000007824 */ /* 0x000fe200078e02e6 */
[----:B------:R-:W-:Y:S01]  /*20a0*/  UISETP.GE.AND UP0, UPT, UR24, UR23, UPT ;  /* 0x000000171800728c */ /* 0x000fe2000bf06270 */
[----:B------:R-:W-:Y:S03]  /*20b0*/  IMAD R2, R2, 0x1800, R233 ;  /* 0x0000180002027824 */ /* 0x000fe600078e02e9 */
[----:B------:R-:W-:Y:S02]  /*20c0*/  SHF.L.U32 R0, R0, 0x1, RZ ;  /* 0x0000000100007819 */ /* 0x000fe400000006ff */
[----:B------:R-:W-:Y:S02]  /*20d0*/  IADD3 R2, R230, R2, RZ ;  /* 0x00000002e6027210 */ /* 0x000fe40007ffe0ff */
[----:B------:R-:W-:Y:S03]  /*20e0*/  PLOP3.LUT P0, PT, PT, PT, UP0, 0x80, 0x0 ;  /* 0x000000000000781c */ /* 0x000fe60003f0f008 */
[----:B------:R-:W-:Y:S01]  /*20f0*/  IMAD.SHL.U32 R3, R2, 0x2, RZ ;  /* 0x0000000202037824 */ /* 0x000fe200078e00ff */
[----:B------:R-:W-:Y:S01]  /*2100*/  MOV R2, UR4 ;  /* 0x0000000400027c02 */ /* 0x000fe20008000f00 */
[----:B------:R-:W-:Y:S04]  /*2110*/  LDSM.16.M88.4 R16, [R222+0x80] ;  /* 0x00008000de10783b */ /* 0x000fe80000000200 */
[----:B------:R-:W-:Y:S01]  /*2120*/  IMAD R2, R2, 0x1800, R234 ;  /* 0x0000180002027824 */ /* 0x000fe200078e02ea */
[----:B------:R-:W2:Y:S03]  /*2130*/  LDSM.16.M88.4 R32, [R0+0x6080] ;  /* 0x006080000020783b */ /* 0x000ea60000000200 */
[----:B------:R-:W-:Y:S02]  /*2140*/  IMAD.SHL.U32 R2, R2, 0x2, RZ ;  /* 0x0000000202027824 */ /* 0x000fe400078e00ff */
[----:B-1----:R-:W1:Y:S05]  /*2150*/  LDSM.16.M88.4 R28, [R0+0x6880] ;  /* 0x00688000001c783b */ /* 0x002e6a0000000200 */
[----:B------:R-:W3:Y:S05]  /*2160*/  LDSM.16.M88.4 R36, [R222+0x1080] ;  /* 0x00108000de24783b */ /* 0x000eea0000000200 */
[----:B------:R-:W-:Y:S05]  /*2170*/  LDSM.16.M88.4 R44, [R223+0x80] ;  /* 0x00008000df2c783b */ /* 0x000fea0000000200 */
[----:B------:R-:W4:Y:S05]  /*2180*/  LDSM.16.M88.4 R40, [R3+0x6080] ;  /* 0x006080000328783b */ /* 0x000f2a0000000200 */
[----:B------:R-:W5:Y:S05]  /*2190*/  LDSM.16.M88.4 R48, [R3+0x6880] ;  /* 0x006880000330783b */ /* 0x000f6a0000000200 */
[----:B------:R-:W3:Y:S05]  /*21a0*/  LDSM.16.M88.4 R52, [R223+0x1080] ;  /* 0x00108000df34783b */ /* 0x000eea0000000200 */
[----:B------:R-:W-:Y:S01]  /*21b0*/  LDSM.16.M88.4 R60, [R222+0x2080] ;  /* 0x00208000de3c783b */ /* 0x000fe20000000200 */
[-C--:B--2---:R-:W-:Y:S04]  /*21c0*/  HMMA.16816.F32.BF16 R4, R32, R16.reuse, RZ ;  /* 0x000000102004723c */ /* 0x084fe800000418ff */
[----:B------:R-:W2:Y:S05]  /*21d0*/  LDSM.16.M88.4 R56, [R0+0x7080] ;  /* 0x007080000038783b */ /* 0x000eaa0000000200 */
[----:B------:R-:W2:Y:S01]  /*21e0*/  LDSM.16.M88.4 R64, [R0+0x7880] ;  /* 0x007880000040783b */ /* 0x000ea20000000200 */
[C---:B-1----:R-:W-:Y:S08]  /*21f0*/  HMMA.16816.F32.BF16 R8, R28.reuse, R16, RZ ;  /* 0x000000101c08723c */ /* 0x042ff000000418ff */
[-C--:B------:R-:W-:Y:S08]  /*2200*/  HMMA.16816.F32.BF16 R12, R28, R18.reuse, RZ ;  /* 0x000000121c0c723c */ /* 0x080ff000000418ff */
[C---:B------:R-:W-:Y:S08]  /*2210*/  HMMA.16816.F32.BF16 R16, R32.reuse, R18, RZ ;  /* 0x000000122010723c */ /* 0x040ff000000418ff */
[-C--:B---3--:R-:W-:Y:S08]  /*2220*/  HMMA.16816.F32.BF16 R20, R32, R36.reuse, RZ ;  /* 0x000000242014723c */ /* 0x088ff000000418ff */
[C---:B------:R-:W-:Y:S08]  /*2230*/  HMMA.16816.F32.BF16 R24, R28.reuse, R36, RZ ;  /* 0x000000241c18723c */ /* 0x040ff000000418ff */
[-C--:B------:R-:W-:Y:S08]  /*2240*/  HMMA.16816.F32.BF16 R28, R28, R38.reuse, RZ ;  /* 0x000000261c1c723c */ /* 0x080ff000000418ff */
[----:B------:R-:W-:Y:S01]  /*2250*/  HMMA.16816.F32.BF16 R32, R32, R38, RZ ;  /* 0x000000262020723c */ /* 0x000fe200000418ff */
[----:B------:R-:W1:Y:S07]  /*2260*/  LDSM.16.M88.4 R36, [R222+0x3080] ;  /* 0x00308000de24783b */ /* 0x000e6e0000000200 */
[-C--:B----4-:R-:W-:Y:S08]  /*2270*/  HMMA.16816.F32.BF16 R4, R40, R44.reuse, R4 ;  /* 0x0000002c2804723c */ /* 0x090ff00000041804 */
[C---:B-----5:R-:W-:Y:S08]  /*2280*/  HMMA.16816.F32.BF16 R8, R48.reuse, R44, R8 ;  /* 0x0000002c3008723c */ /* 0x060ff00000041808 */
[-C--:B------:R-:W-:Y:S08]  /*2290*/  HMMA.16816.F32.BF16 R12, R48, R46.reuse, R12 ;  /* 0x0000002e300c723c */ /* 0x080ff0000004180c */
[C---:B------:R-:W-:Y:S01]  /*22a0*/  HMMA.16816.F32.BF16 R16, R40.reuse, R46, R16 ;  /* 0x0000002e2810723c */ /* 0x040fe20000041810 */
[----:B------:R-:W-:Y:S07]  /*22b0*/  LDSM.16.M88.4 R44, [R223+0x2080] ;  /* 0x00208000df2c783b */ /* 0x000fee0000000200 */
[-C--:B------:R-:W-:Y:S08]  /*22c0*/  HMMA.16816.F32.BF16 R20, R40, R52.reuse, R20 ;  /* 0x000000342814723c */ /* 0x080ff00000041814 */
[C---:B------:R-:W-:Y:S08]  /*22d0*/  HMMA.16816.F32.BF16 R24, R48.reuse, R52, R24 ;  /* 0x000000343018723c */ /* 0x040ff00000041818 */
[-C--:B------:R-:W-:Y:S01]  /*22e0*/  HMMA.16816.F32.BF16 R28, R48, R54.reuse, R28 ;  /* 0x00000036301c723c */ /* 0x080fe2000004181c */
[----:B------:R-:W-:Y:S07]  /*22f0*/  LDSM.16.M88.4 R48, [R3+0x7880] ;  /* 0x007880000330783b */ /* 0x000fee0000000200 */
[----:B------:R-:W-:Y:S01]  /*2300*/  HMMA.16816.F32.BF16 R32, R40, R54, R32 ;  /* 0x000000362820723c */ /* 0x000fe20000041820 */
[----:B------:R-:W3:Y:S05]  /*2310*/  LDSM.16.M88.4 R40, [R2+0x7080] ;  /* 0x007080000228783b */ /* 0x000eea0000000200 */
[----:B------:R-:W4:Y:S02]  /*2320*/  LDSM.16.M88.4 R52, [R223+0x3080] ;  /* 0x00308000df34783b */ /* 0x000f240000000200 */
[-C--:B--2---:R-:W-:Y:S08]  /*2330*/  HMMA.16816.F32.BF16 R4, R56, R60.reuse, R4 ;  /* 0x0000003c3804723c */ /* 0x084ff00000041804 */
[C---:B------:R-:W-:Y:S08]  /*2340*/  HMMA.16816.F32.BF16 R8, R64.reuse, R60, R8 ;  /* 0x0000003c4008723c */ /* 0x040ff00000041808 */
[-C--:B------:R-:W-:Y:S08]  /*2350*/  HMMA.16816.F32.BF16 R12, R64, R62.reuse, R12 ;  /* 0x0000003e400c723c */ /* 0x080ff0000004180c */
[C---:B------:R-:W-:Y:S01]  /*2360*/  HMMA.16816.F32.BF16 R16, R56.reuse, R62, R16 ;  /* 0x0000003e3810723c */ /* 0x040fe20000041810 */
[----:B------:R-:W-:Y:S07]  /*2370*/  LDSM.16.M88.4 R60, [R0+0x8080] ;  /* 0x00808000003c783b */ /* 0x000fee0000000200 */
[-C--:B-1----:R-:W-:Y:S08]  /*2380*/  HMMA.16816.F32.BF16 R20, R56, R36.reuse, R20 ;  /* 0x000000243814723c */ /* 0x082ff00000041814 */
[C---:B------:R-:W-:Y:S08]  /*2390*/  HMMA.16816.F32.BF16 R24, R64.reuse, R36, R24 ;  /* 0x000000244018723c */ /* 0x040ff00000041818 */
[-C--:B------:R-:W-:Y:S01]  /*23a0*/  HMMA.16816.F32.BF16 R28, R64, R38.reuse, R28 ;  /* 0x00000026401c723c */ /* 0x080fe2000004181c */
[----:B------:R-:W1:Y:S07]  /*23b0*/  LDSM.16.M88.4 R64, [R222+0x4080] ;  /* 0x00408000de40783b */ /* 0x000e6e0000000200 */
[----:B------:R-:W-:Y:S01]  /*23c0*/  HMMA.16816.F32.BF16 R32, R56, R38, R32 ;  /* 0x000000263820723c */ /* 0x000fe20000041820 */
[----:B------:R2:W5:Y:S05]  /*23d0*/  LDSM.16.M88.4 R36, [R0+0x8880] ;  /* 0x008880000024783b */ /* 0x00056a0000000200 */
[----:B------:R-:W1:Y:S02]  /*23e0*/  LDSM.16.M88.4 R56, [R222+0x5080] ;  /* 0x00508000de38783b */ /* 0x000e640000000200 */
[-C--:B---3--:R-:W-:Y:S08]  /*23f0*/  HMMA.16816.F32.BF16 R4, R40, R44.reuse, R4 ;  /* 0x0000002c2804723c */ /* 0x088ff00000041804 */
[C---:B------:R-:W-:Y:S08]  /*2400*/  HMMA.16816.F32.BF16 R8, R48.reuse, R44, R8 ;  /* 0x0000002c3008723c */ /* 0x040ff00000041808 */
[-C--:B------:R-:W-:Y:S01]  /*2410*/  HMMA.16816.F32.BF16 R12, R48, R46.reuse, R12 ;  /* 0x0000002e300c723c */ /* 0x080fe2000004180c */
[----:B--2---:R-:W-:Y:S04]  /*2420*/  MOV R0, UR4 ;  /* 0x0000000400007c02 */ /* 0x004fe80008000f00 */
[----:B------:R-:W-:Y:S03]  /*2430*/  LEA R0, R0, R250, 0x6 ;  /* 0x000000fa00007211 */ /* 0x000fe600078e30ff */
[C---:B------:R-:W-:Y:S01]  /*2440*/  HMMA.16816.F32.BF16 R16, R40.reuse, R46, R16 ;  /* 0x0000002e2810723c */ /* 0x040fe20000041810 */
[----:B------:R-:W-:Y:S05]  /*2450*/  LDSM.16.M88.4 R44, [R2+0x8080] ;  /* 0x00808000022c783b */ /* 0x000fea0000000200 */
[----:B------:R-:W-:Y:S02]  /*2460*/  LDS R236, [R0.X4+0xf080] ;  /* 0x00f0800000ec7984 */ /* 0x000fe40000004800 */
[-C--:B----4-:R-:W-:Y:S03]  /*2470*/  HMMA.16816.F32.BF16 R20, R40, R52.reuse, R20 ;  /* 0x000000342814723c */ /* 0x090fe60000041814 */
[----:B------:R-:W-:Y:S05]  /*2480*/  LDS R235, [R0.X4+0xf0a0] ;  /* 0x00f0a00000eb7984 */ /* 0x000fea0000004800 */
[C---:B------:R-:W-:Y:S01]  /*2490*/  HMMA.16816.F32.BF16 R24, R48.reuse, R52, R24 ;  /* 0x000000343018723c */ /* 0x040fe20000041818 */
[----:B------:R-:W-:Y:S05]  /*24a0*/  LDS R237, [R0.X4+0xf100] ;  /* 0x00f1000000ed7984 */ /* 0x000fea0000004800 */
[----:B------:R-:W-:Y:S02]  /*24b0*/  LDS R238, [R0.X4+0xf120] ;  /* 0x00f1200000ee7984 */ /* 0x000fe40000004800 */
[-C--:B------:R-:W-:Y:S03]  /*24c0*/  HMMA.16816.F32.BF16 R28, R48, R54.reuse, R28 ;  /* 0x00000036301c723c */ /* 0x080fe6000004181c */
[----:B------:R-:W2:Y:S05]  /*24d0*/  LDSM.16.M88.4 R48, [R223+0x4080] ;  /* 0x00408000df30783b */ /* 0x000eaa0000000200 */
[----:B------:R-:W-:Y:S01]  /*24e0*/  HMMA.16816.F32.BF16 R32, R40, R54, R32 ;  /* 0x000000362820723c */ /* 0x000fe20000041820 */
[----:B------:R-:W3:Y:S05]  /*24f0*/  LDSM.16.M88.4 R40, [R3+0x8880] ;  /* 0x008880000328783b */ /* 0x000eea0000000200 */
[----:B------:R-:W4:Y:S02]  /*2500*/  LDSM.16.M88.4 R52, [R223+0x5080] ;  /* 0x00508000df34783b */ /* 0x000f240000000200 */
[-C--:B-1----:R-:W-:Y:S01]  /*2510*/  HMMA.16816.F32.BF16 R4, R60, R64.reuse, R4 ;  /* 0x000000403c04723c */ /* 0x082fe20000041804 */
[----:B------:R-:W-:Y:S04]  /*2520*/  DEPBAR.LE SB0, 0x0 ;  /* 0x000080000000791a */ /* 0x000fe80000000000 */
[----:B------:R-:W-:Y:S03]  /*2530*/  BAR.SYNC.DEFER_BLOCKING 0x0 ;  /* 0x0000000000007b1d */ /* 0x000fe60000010000 */
[C---:B-----5:R-:W-:Y:S08]  /*2540*/  HMMA.16816.F32.BF16 R8, R36.reuse, R64, R8 ;  /* 0x000000402408723c */ /* 0x060ff00000041808 */
[-C--:B------:R-:W-:Y:S08]  /*2550*/  HMMA.16816.F32.BF16 R12, R36, R66.reuse, R12 ;  /* 0x00000042240c723c */ /* 0x080ff0000004180c */
[C---:B------:R-:W-:Y:S08]  /*2560*/  HMMA.16816.F32.BF16 R16, R60.reuse, R66, R16 ;  /* 0x000000423c10723c */ /* 0x040ff00000041810 */
[-C--:B------:R-:W-:Y:S08]  /*2570*/  HMMA.16816.F32.BF16 R20, R60, R56.reuse, R20 ;  /* 0x000000383c14723c */ /* 0x080ff00000041814 */
[C---:B------:R-:W-:Y:S01]  /*2580*/  HMMA.16816.F32.BF16 R24, R36.reuse, R56, R24 ;  /* 0x000000382418723c */ /* 0x040fe20000041818 */
[----:B------:R1:W1:Y:S05]  /*2590*/  LDSM.16.M88.4 R64, [R224+0xc080] ;  /* 0x00c08000e040783b */ /* 0x00026a0000000200 */
[----:B------:R1:W1:Y:S02]  /*25a0*/  LDSM.16.M88.4 R172, [R225] ;  /* 0x00000000e1ac783b */ /* 0x0002640000000200 */
[-C--:B------:R-:W-:Y:S03]  /*25b0*/  HMMA.16816.F32.BF16 R28, R36, R58.reuse, R28 ;  /* 0x0000003a241c723c */ /* 0x080fe6000004181c */
[----:B------:R1:W1:Y:S05]  /*25c0*/  LDSM.16.M88.4 R180, [R225+0x800] ;  /* 0x00080000e1b4783b */ /* 0x00026a0000000200 */
[----:B------:R-:W-:Y:S01]  /*25d0*/  HMMA.16816.F32.BF16 R32, R60, R58, R32 ;  /* 0x0000003a3c20723c */ /* 0x000fe20000041820 */
[----:B------:R1:W1:Y:S07]  /*25e0*/  LDSM.16.M88.4 R60, [R224+0xc880] ;  /* 0x00c88000e03c783b */ /* 0x00026e0000000200 */
[-C--:B--2---:R-:W-:Y:S08]  /*25f0*/  HMMA.16816.F32.BF16 R4, R44, R48.reuse, R4 ;  /* 0x000000302c04723c */ /* 0x084ff00000041804 */
[C---:B---3--:R-:W-:Y:S08]  /*2600*/  HMMA.16816.F32.BF16 R8, R40.reuse, R48, R8 ;  /* 0x000000302808723c */ /* 0x048ff00000041808 */
[-C--:B------:R-:W-:Y:S08]  /*2610*/  HMMA.16816.F32.BF16 R12, R40, R50.reuse, R12 ;  /* 0x00000032280c723c */ /* 0x080ff0000004180c */
[C---:B------:R-:W-:Y:S08]  /*2620*/  HMMA.16816.F32.BF16 R16, R44.reuse, R50, R16 ;  /* 0x000000322c10723c */ /* 0x040ff00000041810 */
[-C--:B----4-:R-:W-:Y:S08]  /*2630*/  HMMA.16816.F32.BF16 R20, R44, R52.reuse, R20 ;  /* 0x000000342c14723c */ /* 0x090ff00000041814 */
[C---:B------:R-:W-:Y:S08]  /*2640*/  HMMA.16816.F32.BF16 R24, R40.reuse, R52, R24 ;  /* 0x000000342818723c */ /* 0x040ff00000041818 */
[-C--:B------:R-:W-:Y:S08]  /*2650*/  HMMA.16816.F32.BF16 R28, R40, R54.reuse, R28 ;  /* 0x00000036281c723c */ /* 0x080ff0000004181c */
[----:B------:R-:W-:Y:S01]  /*2660*/  HMMA.16816.F32.BF16 R32, R44, R54, R32 ;  /* 0x000000362c20723c */ /* 0x000fe20000041820 */
[----:B------:R-:W-:-:S07]  /*2670*/  @P0 BRA `(.L_x_1) ;  /* 0x0000035000000947 */ /* 0x000fce0003800000 */
[----:B-1----:R-:W2:Y:S01]  /*2680*/  LDL.64 R244, [R1+0x28] ;  /* 0x0000280001f47983 */ /* 0x002ea20000100a00 */
[----:B------:R-:W-:Y:S02]  /*2690*/  USHF.R.S32.HI UR26, URZ, 0x1f, UR24 ;  /* 0x0000001f3f1a7899 */ /* 0x000fe40008011418 */
[----:B------:R-:W-:Y:S01]  /*26a0*/  ULDC.64 UR6, c[0x0][0x178] ;  /* 0x00005e0000067ab9 */ /* 0x000fe20000000a00 */
[----:B------:R-:W3:Y:S01]  /*26b0*/  LDL.64 R242, [R1+0x38] ;  /* 0x0000380001f27983 */ /* 0x000ee20000100a00 */
[----:B------:R-:W-:Y:S02]  /*26c0*/  UIMAD UR26, UR26, UR6, URZ ;  /* 0x000000061a1a72a4 */ /* 0x000fe4000f8e023f */
[----:B------:R-:W-:Y:S01]  /*26d0*/  UIMAD.WIDE.U32 UR28, UR24, UR6, URZ ;  /* 0x00000006181c72a5 */ /* 0x000fe2000f8e003f */
[----:B------:R-:W4:Y:S01]  /*26e0*/  LDL.64 R240, [R1] ;  /* 0x0000000001f07983 */ /* 0x000f220000100a00 */
[----:B------:R-:W-:Y:S02]  /*26f0*/  UIMAD UR6, UR24, -0x40, UR21 ;  /* 0xffffffc0180678a4 */ /* 0x000fe4000f8e0215 */
[----:B------:R-:W-:Y:S01]  /*2700*/  UIMAD UR26, UR24, UR7, UR26 ;  /* 0x00000007181a72a4 */ /* 0x000fe2000f8e021a */
[----:B------:R-:W5:Y:S03]  /*2710*/  LDL R41, [R1+0x50] ;  /* 0x0000500001297983 */ /* 0x000f660000100800 */
[----:B------:R-:W-:Y:S01]  /*2720*/  UIADD3 UR26, UR29, UR26, URZ ;  /* 0x0000001a1d1a7290 */ /* 0x000fe2000fffe03f */
[----:B------:R-:W1:Y:S01]  /*2730*/  S2R R40, SR_CTAID.Y ;  /* 0x0000000000287919 */ /* 0x000e620000002600 */
[----:B--2---:R-:W-:Y:S01]  /*2740*/  IMAD.MOV.U32 R37, RZ, RZ, R245 ;  /* 0x000000ffff257224 */ /* 0x004fe200078e00f5 */
[----:B-1----:R-:W-:Y:S01]  /*2750*/  SHF.R.S32.HI R38, RZ, 0x1f, R40 ;  /* 0x0000001fff267819 */ /* 0x002fe20000011428 */
[----:B---3--:R-:W-:Y:S04]  /*2760*/  IMAD.MOV.U32 R36, RZ, RZ, R242 ;  /* 0x000000ffff247224 */ /* 0x008fe800078e00f2 */
[----:B------:R-:W-:Y:S01]  /*2770*/  IMAD R39, R38, c[0x0][0x180], RZ ;  /* 0x0000600026277a24 */ /* 0x000fe200078e02ff */
[----:B----4-:R-:W-:Y:S01]  /*2780*/  @!P1 MOV R3, R241 ;  /* 0x000000f100039202 */ /* 0x010fe20000000f00 */
[----:B------:R-:W-:Y:S04]  /*2790*/  IMAD.WIDE.U32 R36, R40, c[0x0][0x180], R36 ;  /* 0x0000600028247a25 */ /* 0x000fe800078e0024 */
[----:B------:R-:W-:Y:S01]  /*27a0*/  @!P1 IMAD.MOV.U32 R2, RZ, RZ, R240 ;  /* 0x000000ffff029224 */ /* 0x000fe200078e00f0 */
[----:B------:R-:W-:Y:S01]  /*27b0*/  IADD3 R0, P6, R36, UR14, RZ ;  /* 0x0000000e24007c10 */ /* 0x000fe2000ffde0ff */
[----:B------:R-:W-:Y:S02]  /*27c0*/  @!P1 IMAD R38, R38, c[0x0][0x270], RZ ;  /* 0x00009c0026269a24 */ /* 0x000fe400078e02ff */
[C---:B------:R-:W-:Y:S04]  /*27d0*/  @!P1 IMAD.WIDE.U32 R2, R40.reuse, c[0x0][0x270], R2 ;  /* 0x00009c0028029a25 */ /* 0x040fe800078e0002 */
[C---:B------:R-:W-:Y:S02]  /*27e0*/  IMAD R39, R40.reuse, c[0x0][0x184], R39 ;  /* 0x0000610028277a24 */ /* 0x040fe400078e0227 */
[----:B------:R-:W-:Y:S01]  /*27f0*/  @!P1 IMAD R36, R40, c[0x0][0x274], R38 ;  /* 0x00009d0028249a24 */ /* 0x000fe200078e0226 */
[----:B------:R-:W-:Y:S01]  /*2800*/  @!P1 IADD3 R38, P0, R2, UR12, RZ ;  /* 0x0000000c02269c10 */ /* 0x000fe2000ff1e0ff */
[----:B------:R-:W-:Y:S01]  /*2810*/  IMAD.U32 R40, RZ, RZ, UR28 ;  /* 0x0000001cff287e24 */ /* 0x000fe2000f8e00ff */
[----:B------:R-:W-:Y:S02]  /*2820*/  LEA R2, P5, R0, c[0x0][0x160], 0x1 ;  /* 0x0000580000027a11 */ /* 0x000fe400078a08ff */
[----:B------:R-:W-:Y:S01]  /*2830*/  IADD3.X R37, R37, UR5, R39, P6, !PT ;  /* 0x0000000525257c10 */ /* 0x000fe2000b7fe427 */
[----:B------:R-:W-:Y:S01]  /*2840*/  IMAD.U32 R39, RZ, RZ, UR26 ;  /* 0x0000001aff277e24 */ /* 0x000fe2000f8e00ff */
[----:B------:R-:W-:Y:S02]  /*2850*/  @!P1 IADD3.X R3, R3, UR9, R36, P0, !PT ;  /* 0x0000000903039c10 */ /* 0x000fe400087fe424 */
[----:B------:R-:W-:Y:S02]  /*2860*/  LEA R2, P0, R40, R2, 0x7 ;  /* 0x0000000228027211 */ /* 0x000fe400078038ff */
[----:B------:R-:W-:Y:S02]  /*2870*/  LEA.HI.X R0, R0, c[0x0][0x164], R37, 0x1, P5 ;  /* 0x0000590000007a11 */ /* 0x000fe400028f0c25 */
[----:B------:R-:W-:Y:S02]  /*2880*/  @!P1 LEA R36, P5, R38, c[0x0][0x258], 0x2 ;  /* 0x0000960026249a11 */ /* 0x000fe400078a10ff */
[----:B------:R-:W-:Y:S02]  /*2890*/  ISETP.GE.OR P6, PT, R248, UR6, P4 ;  /* 0x00000006f8007c0c */ /* 0x000fe4000a7c6670 */
[----:B------:R-:W-:Y:S02]  /*28a0*/  @!P1 LEA.HI.X R37, R38, c[0x0][0x25c], R3, 0x2, P5 ;  /* 0x0000970026259a11 */ /* 0x000fe400028f1403 */
[----:B------:R-:W-:Y:S01]  /*28b0*/  LEA.HI.X R3, R40, R0, R39, 0x7, P0 ;  /* 0x0000000028037211 */ /* 0x000fe200000f3c27 */
[----:B------:R-:W-:Y:S01]  /*28c0*/  IMAD.U32 R0, RZ, RZ, UR25 ;  /* 0x00000019ff007e24 */ /* 0x000fe2000f8e00ff */
[C---:B------:R-:W-:Y:S01]  /*28d0*/  ISETP.GE.OR P5, PT, R248.reuse, UR6, !P3 ;  /* 0x00000006f8007c0c */ /* 0x040fe2000dfa6670 */
[----:B------:R-:W-:Y:S01]  /*28e0*/  IMAD.U32 R39, RZ, RZ, UR25 ;  /* 0x00000019ff277e24 */ /* 0x000fe2000f8e00ff */
[----:B------:R-:W-:Y:S02]  /*28f0*/  ISETP.GE.OR P0, PT, R248, UR6, !P2 ;  /* 0x00000006f8007c0c */ /* 0x000fe4000d706670 */
[----:B------:R-:W-:Y:S01]  /*2900*/  @!P1 LEA R40, R0, R240, 0x6 ;  /* 0x000000f000289211 */ /* 0x000fe200078e30ff */
[----:B-----5:R-:W-:Y:S01]  /*2910*/  IMAD R0, R39, 0x3000, R41 ;  /* 0x0000300027007824 */ /* 0x020fe200078e0229 */
[----:B------:R-:W-:Y:S04]  /*2920*/  MOV R38, UR22 ;  /* 0x0000001600267c02 */ /* 0x000fe80008000f00 */
[----:B------:R-:W-:Y:S01]  /*2930*/  @!PT LDS RZ, [RZ] ;  /* 0x00000000fffff984 */ /* 0x000fe20000000800 */
[----:B------:R-:W-:Y:S01]  /*2940*/  @!PT LDS RZ, [RZ] ;  /* 0x00000000fffff984 */ /* 0x000fe20000000800 */
[----:B------:R-:W-:Y:S01]  /*2950*/  @!PT LDS RZ, [RZ] ;  /* 0x00000000fffff984 */ /* 0x000fe20000000800 */
[----:B------:R1:W-:Y:S01]  /*2960*/  LDGSTS.E.BYPASS.LTC128B.128 [R0], [R2.64], !P6 ;  /* 0x0000000002007fae */ /* 0x0003e2000f101d50 */
[----:B------:R-:W-:Y:S03]  /*2970*/  @!P1 LEA R38, R38, 0x40, 0x6 ;  /* 0x0000004026269811 */ /* 0x000fe600078e30ff */
[----:B------:R1:W-:Y:S02]  /*2980*/  LDGSTS.E.BYPASS.LTC128B.128 [R0+0x1000], [R2.64+0x40], !P5 ;  /* 0x0100004002007fae */ /* 0x0003e4000e901d50 */
[----:B------:R-:W-:Y:S02]  /*2990*/  @!P1 IMAD.WIDE R36, R38, 0x4, R36 ;  /* 0x0000000426249825 */ /* 0x000fe400078e0224 */
[----:B------:R1:W-:Y:S02]  /*29a0*/  LDGSTS.E.BYPASS.LTC128B.128 [R0+0x2000], [R2.64+0x80], !P0 ;  /* 0x0200008002007fae */ /* 0x0003e4000c101d50 */
[----:B------:R-:W-:Y:S05]  /*29b0*/  @!P1 IMAD.SHL.U32 R38, R40, 0x4, RZ ;  /* 0x0000000428269824 */ /* 0x000fea00078e00ff */
[----:B------:R1:W-:Y:S02]  /*29c0*/  @!P1 LDGSTS.E.BYPASS.LTC128B.128 [R38+0xf080], [R36.64] ;  /* 0x0f08000024269fae */ /* 0x0003e4000b901d50 */
.L_x_1:
[-C--:B-1----:R-:W-:Y:S01]  /*29d0*/  HMMA.16816.F32.BF16 R36, R64, R164.reuse, RZ ;  /* 0x000000a44024723c */ /* 0x082fe200000418ff */
[----:B------:R-:W0:Y:S02]  /*29e0*/  LDGDEPBAR ;  /* 0x00000000000079af */ /* 0x000e240000000000 */
[C---:B------:R-:W-:Y:S02]  /*29f0*/  ISETP.GT.AND P0, PT, R247.reuse, RZ, PT ;  /* 0x000000fff700720c */ /* 0x040fe40003f04270 */
[C---:B------:R-:W-:Y:S02]  /*2a00*/  ISETP.GT.AND P5, PT, R247.reuse, 0x1, PT ;  /* 0x00000001f700780c */ /* 0x040fe40003fa4270 */
[----:B------:R-:W-:Y:S01]  /*2a10*/  FSEL R3, R8, -INF , P0 ;  /* 0xff80000008037808 */ /* 0x000fe20000000000 */
[C---:B------:R-:W-:Y:S02]  /*2a20*/  HMMA.16816.F32.BF16 R40, R60.reuse, R164, RZ ;  /* 0x000000a43c28723c */ /* 0x040fe400000418ff */
[----:B------:R-:W-:Y:S02]  /*2a30*/  ISETP.GT.AND P6, PT, R247, 0x20, PT ;  /* 0x00000020f700780c */ /* 0x000fe40003fc4270 */
[----:B------:R-:W-:Y:S02]  /*2a40*/  FSEL R246, R11, -INF , P5 ;  /* 0xff8000000bf67808 */ /* 0x000fe40002800000 */
[----:B------:R-:W-:Y:S02]  /*2a50*/  FSEL R12, R12, -INF , P6 ;  /* 0xff8000000c0c7808 */ /* 0x000fe40003000000 */
[-C--:B------:R-:W-:Y:S01]  /*2a60*/  HMMA.16816.F32.BF16 R44, R60, R166.reuse, RZ ;  /* 0x000000a63c2c723c */ /* 0x080fe200000418ff */
[----:B------:R-:W-:Y:S03]  /*2a70*/  FSEL R6, R6, -INF , P0 ;  /* 0xff80000006067808 */ /* 0x000fe60000000000 */
[----:B------:R-:W-:Y:S02]  /*2a80*/  FSEL R245, R10, -INF , P0 ;  /* 0xff8000000af57808 */ /* 0x000fe40000000000 */
[----:B------:R-:W-:Y:S02]  /*2a90*/  FSEL R243, R14, -INF , P6 ;  /* 0xff8000000ef37808 */ /* 0x000fe40003000000 */
[C---:B------:R-:W-:Y:S04]  /*2aa0*/  HMMA.16816.F32.BF16 R48, R64.reuse, R166, RZ ;  /* 0x000000a64030723c */ /* 0x040fe800000418ff */
[----:B------:R-:W-:Y:S02]  /*2ab0*/  FSEL R18, R18, -INF , P6 ;  /* 0xff80000012127808 */ /* 0x000fe40003000000 */
[----:B------:R-:W-:Y:S02]  /*2ac0*/  FSEL R0, R4, -INF , P0 ;  /* 0xff80000004007808 */ /* 0x000fe40000000000 */
[-C--:B------:R-:W-:Y:S01]  /*2ad0*/  HMMA.16816.F32.BF16 R52, R64, R168.reuse, RZ ;  /* 0x000000a84034723c */ /* 0x080fe200000418ff */
[----:B------:R-:W-:Y:S03]  /*2ae0*/  ISETP.GT.AND P0, PT, R247, 0x40, PT ;  /* 0x00000040f700780c */ /* 0x000fe60003f04270 */
[--C-:B------:R-:W-:Y:S01]  /*2af0*/  FFMA.FTZ R0, R0, c[0x0][0x29c], -R236.reuse ;  /* 0x0000a70000007a23 */ /* 0x100fe200000108ec */
[----:B------:R-:W-:Y:S02]  /*2b00*/  FSEL R22, R22, -INF , P0 ;  /* 0xff80000016167808 */ /* 0x000fe40000000000 */
[----:B------:R-:W-:Y:S01]  /*2b10*/  FSEL R24, R24, -INF , P0 ;  /* 0xff80000018187808 */ /* 0x000fe20000000000 */
[C---:B------:R-:W-:Y:S01]  /*2b20*/  HMMA.16816.F32.BF16 R56, R60.reuse, R168, RZ ;  /* 0x000000a83c38723c */ /* 0x040fe200000418ff */
[----:B------:R1:W-:Y:S03]  /*2b30*/  MUFU.EX2 R242, R0 ;  /* 0x0000000000f27308 */ /* 0x0003e60000000800 */
[----:B------:R-:W-:Y:S02]  /*2b40*/  FSEL R26, R26, -INF , P0 ;  /* 0xff8000001a1a7808 */ /* 0x000fe40000000000 */
[----:B------:R-:W-:Y:S02]  /*2b50*/  FSEL R2, R7, -INF , P5 ;  /* 0xff80000007027808 */ /* 0x000fe40002800000 */
[-C--:B------:R-:W-:Y:S04]  /*2b60*/  HMMA.16816.F32.BF16 R60, R60, R170.reuse, RZ ;  /* 0x000000aa3c3c723c */ /* 0x080fe800000418ff */
[----:B------:R-:W-:Y:S04]  /*2b70*/  FFMA.FTZ R2, R2, c[0x0][0x29c], -R235 ;  /* 0x0000a70002027a23 */ /* 0x000fe800000108eb */
[----:B------:R-:W-:Y:S08]  /*2b80*/  HMMA.16816.F32.BF16 R64, R64, R170, RZ ;  /* 0x000000aa4040723c */ /* 0x000ff000000418ff */
[-C--:B------:R-:W-:Y:S05]  /*2b90*/  HMMA.16816.F32.BF16 R36, R172, R176.reuse, R36 ;  /* 0x000000b0ac24723c */ /* 0x080fea0000041824 */
[----:B-1----:R-:W-:Y:S02]  /*2ba0*/  FSEL R0, R5, -INF , P5 ;  /* 0xff80000005007808 */ /* 0x002fe40002800000 */
[----:B------:R-:W-:Y:S01]  /*2bb0*/  FSEL R5, R9, -INF , P5 ;  /* 0xff80000009057808 */ /* 0x000fe20002800000 */
[C---:B------:R-:W-:Y:S04]  /*2bc0*/  HMMA.16816.F32.BF16 R40, R180.reuse, R176, R40 ;  /* 0x000000b0b428723c */ /* 0x040fe80000041828 */
[----:B------:R-:W-:Y:S01]  /*2bd0*/  FFMA.FTZ R0, R0, c[0x0][0x29c], -R236 ;  /* 0x0000a70000007a23 */ /* 0x000fe200000108ec */
[----:B------:R-:W-:Y:S03]  /*2be0*/  ISETP.GT.AND P5, PT, R247, 0x21, PT ;  /* 0x00000021f700780c */ /* 0x000fe60003fa4270 */
[-C--:B------:R-:W-:Y:S01]  /*2bf0*/  HMMA.16816.F32.BF16 R44, R180, R178.reuse, R44 ;  /* 0x000000b2b42c723c */ /* 0x080fe2000004182c */
[----:B------:R1:W2:Y:S03]  /*2c00*/  MUFU.EX2 R240, R0 ;  /* 0x0000000000f07308 */ /* 0x0002a60000000800 */
[----:B------:R-:W-:Y:S02]  /*2c10*/  FSEL R19, R19, -INF , P5 ;  /* 0xff80000013137808 */ /* 0x000fe40002800000 */
[----:B------:R-:W-:Y:S02]  /*2c20*/  FSEL R4, R13, -INF , P5 ;  /* 0xff8000000d047808 */ /* 0x000fe40002800000 */
[C---:B------:R-:W-:Y:S04]  /*2c30*/  HMMA.16816.F32.BF16 R48, R172.reuse, R178, R48 ;  /* 0x000000b2ac30723c */ /* 0x040fe80000041830 */
[--C-:B------:R-:W-:Y:S01]  /*2c40*/  FFMA.FTZ R4, R4, c[0x0][0x29c], -R237.reuse ;  /* 0x0000a70004047a23 */ /* 0x100fe200000108ed */
[----:B------:R-:W-:Y:S03]  /*2c50*/  FSEL R7, R15, -INF , P5 ;  /* 0xff8000000f077808 */ /* 0x000fe60002800000 */
[-C--:B------:R-:W-:Y:S04]  /*2c60*/  HMMA.16816.F32.BF16 R52, R172, R184.reuse, R52 ;  /* 0x000000b8ac34723c */ /* 0x080fe80000041834 */
[----:B------:R-:W-:Y:S04]  /*2c70*/  FFMA.FTZ R7, R7, c[0x0][0x29c], -R238 ;  /* 0x0000a70007077a23 */ /* 0x000fe800000108ee */
[C---:B------:R-:W-:Y:S04]  /*2c80*/  HMMA.16816.F32.BF16 R56, R180.reuse, R184, R56 ;  /* 0x000000b8b438723c */ /* 0x040fe80000041838 */
[----:B-1----:R-:W-:Y:S02]  /*2c90*/  FSEL R0, R16, -INF , P6 ;  /* 0xff80000010007808 */ /* 0x002fe40003000000 */
[----:B------:R-:W-:Y:S02]  /*2ca0*/  ISETP.GT.AND P6, PT, R247, 0x41, PT ;  /* 0x00000041f700780c */ /* 0x000fe40003fc4270 */
[-C--:B------:R-:W-:Y:S01]  /*2cb0*/  HMMA.16816.F32.BF16 R60, R180, R186.reuse, R60 ;  /* 0x000000bab43c723c */ /* 0x080fe2000004183c */
[----:B------:R-:W-:Y:S03]  /*2cc0*/  LDSM.16.M88.4 R180, [R224+0xd880] ;  /* 0x00d88000e0b4783b */ /* 0x000fe60000000200 */
[----:B------:R-:W-:Y:S01]  /*2cd0*/  FFMA.FTZ R0, R0, c[0x0][0x29c], -R236 ;  /* 0x0000a70000007a23 */ /* 0x000fe200000108ec */
[----:B------:R-:W-:Y:S03]  /*2ce0*/  FSEL R27, R27, -INF , P6 ;  /* 0xff8000001b1b7808 */ /* 0x000fe60003000000 */
[----:B------:R-:W-:Y:S01]  /*2cf0*/  HMMA.16816.F32.BF16 R64, R172, R186, R64 ;  /* 0x000000baac40723c */ /* 0x000fe20000041840 */
[----:B------:R-:W1:Y:S03]  /*2d00*/  LDSM.16.M88.4 R172, [R224+0xd080] ;  /* 0x00d08000e0ac783b */ /* 0x000e660000000200 */
[----:B------:R-:W-:Y:S04]  /*2d10*/  FFMA.FTZ R27, R27, c[0x0][0x29c], -R238 ;  /* 0x0000a7001b1b7a23 */ /* 0x000fe800000108ee */
[-C--:B-1----:R-:W-:Y:S08]  /*2d20*/  HMMA.16816.F32.BF16 R36, R172, R188.reuse, R36 ;  /* 0x000000bcac24723c */ /* 0x082ff00000041824 */
[C---:B------:R-:W-:Y:S08]  /*2d30*/  HMMA.16816.F32.BF16 R40, R180.reuse, R188, R40 ;  /* 0x000000bcb428723c */ /* 0x040ff00000041828 */
[-C--:B------:R-:W-:Y:S08]  /*2d40*/  HMMA.16816.F32.BF16 R44, R180, R190.reuse, R44 ;  /* 0x000000beb42c723c */ /* 0x080ff0000004182c */
[C---:B------:R-:W-:Y:S08]  /*2d50*/  HMMA.16816.F32.BF16 R48, R172.reuse, R190, R48 ;  /* 0x000000beac30723c */ /* 0x040ff00000041830 */
[-C--:B------:R-:W-:Y:S08]  /*2d60*/  HMMA.16816.F32.BF16 R52, R172, R192.reuse, R52 ;  /* 0x000000c0ac34723c */ /* 0x080ff00000041834 */
[C---:B------:R-:W-:Y:S08]  /*2d70*/  HMMA.16816.F32.BF16 R56, R180.reuse, R192, R56 ;  /* 0x000000c0b438723c */ /* 0x040ff00000041838 */
[-C--:B------:R-:W-:Y:S01]  /*2d80*/  HMMA.16816.F32.BF16 R60, R180, R194.reuse, R60 ;  /* 0x000000c2b43c723c */ /* 0x080fe2000004183c */
[----:B------:R-:W-:Y:S07]  /*2d90*/  LDSM.16.M88.4 R180, [R225+0x1800] ;  /* 0x00180000e1b4783b */ /* 0x000fee0000000200 */
[----:B------:R-:W-:Y:S01]  /*2da0*/  HMMA.16816.F32.BF16 R64, R172, R194, R64 ;  /* 0x000000c2ac40723c */ /* 0x000fe20000041840 */
[----:B------:R-:W1:Y:S07]  /*2db0*/  LDSM.16.M88.4 R172, [R225+0x1000] ;  /* 0x00100000e1ac783b */ /* 0x000e6e0000000200 */
        /* <DEDUP_REMOVED lines=27> */
[----:B------:R1:W-:Y:S07]  /*2f70*/  MUFU.EX2 R181, R0 ;  /* 0x0000000000b57308 */ /* 0x0003ee0000000800 */
[----:B------:R-:W-:Y:S01]  /*2f80*/  HMMA.16816.F32.BF16 R64, R172, R218, R64 ;  /* 0x000000daac40723c */ /* 0x000fe20000041840 */
[----:B------:R-:W3:Y:S02]  /*2f90*/  LDL R174, [R1+0x1c] ;  /* 0x00001c0001ae7983 */ /* 0x000ee40000100800 */
[----:B------:R2:W-:Y:S02]  /*2fa0*/  MUFU.EX2 R182, R4 ;  /* 0x0000000400b67308 */ /* 0x0005e40000000800 */
[----:B------:R-:W4:Y:S01]  /*2fb0*/  LDL R175, [R1+0x4c] ;  /* 0x00004c0001af7983 */ /* 0x000f220000100800 */
[----:B-1----:R-:W-:Y:S02]  /*2fc0*/  FSEL R0, R17, -INF , P5 ;  /* 0xff80000011007808 */ /* 0x002fe40002800000 */
[C---:B------:R-:W-:Y:S04]  /*2fd0*/  ISETP.GT.AND P5, PT, R247.reuse, 0x60, PT ;  /* 0x00000060f700780c */ /* 0x040fe80003fa4270 */
[----:B------:R-:W-:Y:S01]  /*2fe0*/  FFMA.FTZ R0, R0, c[0x0][0x29c], -R236 ;  /* 0x0000a70000007a23 */ /* 0x000fe200000108ec */
[----:B------:R-:W-:Y:S02]  /*2ff0*/  FSEL R30, R30, -INF , P5 ;  /* 0xff8000001e1e7808 */ /* 0x000fe40002800000 */
[----:B------:R-:W-:Y:S01]  /*3000*/  FSEL R28, R28, -INF , P5 ;  /* 0xff8000001c1c7808 */ /* 0x000fe20002800000 */
[----:B------:R1:W5:Y:S01]  /*3010*/  MUFU.EX2 R17, R0 ;  /* 0x0000000000117308 */ /* 0x0003620000000800 */
[----:B--2---:R-:W-:Y:S01]  /*3020*/  F2FP.BF16.PACK_AB R4, R240, R242 ;  /* 0x000000f2f004723e */ /* 0x004fe200000010ff */
[----:B------:R-:W-:Y:S02]  /*3030*/  FFMA.FTZ R172, R30, c[0x0][0x29c], -R238 ;  /* 0x0000a7001eac7a23 */ /* 0x000fe400000108ee */
[--C-:B------:R-:W-:Y:S06]  /*3040*/  FFMA.FTZ R28, R28, c[0x0][0x29c], -R237.reuse ;  /* 0x0000a7001c1c7a23 */ /* 0x100fec00000108ed */
[----:B------:R-:W-:Y:S10]  /*3050*/  MUFU.EX2 R30, R7 ;  /* 0x00000007001e7308 */ /* 0x000ff40000000800 */
[----:B------:R-:W-:Y:S01]  /*3060*/  MUFU.EX2 R10, R28 ;  /* 0x0000001c000a7308 */ /* 0x000fe20000000800 */
[----:B-1----:R-:W-:Y:S02]  /*3070*/  FSEL R0, R20, -INF , P0 ;  /* 0xff80000014007808 */ /* 0x002fe40000000000 */
[----:B------:R-:W-:Y:S03]  /*3080*/  ISETP.GT.AND P0, PT, R247, 0x61, PT ;  /* 0x00000061f700780c */ /* 0x000fe60003f04270 */
[--C-:B------:R-:W-:Y:S01]  /*3090*/  FFMA.FTZ R0, R0, c[0x0][0x29c], -R236.reuse ;  /* 0x0000a70000007a23 */ /* 0x100fe200000108ec */
[----:B------:R-:W-:Y:S03]  /*30a0*/  FSEL R35, R35, -INF , P0 ;  /* 0xff80000023237808 */ /* 0x000fe60000000000 */
[----:B------:R1:W-:Y:S01]  /*30b0*/  MUFU.EX2 R20, R2 ;  /* 0x0000000200147308 */ /* 0x0003e20000000800 */
[----:B------:R-:W-:Y:S02]  /*30c0*/  FSEL R33, R33, -INF , P0 ;  /* 0xff80000021217808 */ /* 0x000fe40000000000 */
[----:B------:R-:W-:Y:S02]  /*30d0*/  FSEL R31, R31, -INF , P0 ;  /* 0xff8000001f1f7808 */ /* 0x000fe40000000000 */
[----:B------:R-:W-:Y:S05]  /*30e0*/  FSEL R29, R29, -INF , P0 ;  /* 0xff8000001d1d7808 */ /* 0x000fea0000000000 */
[----:B------:R2:W-:Y:S10]  /*30f0*/  MUFU.EX2 R14, R0 ;  /* 0x00000000000e7308 */ /* 0x0005f40000000800 */
[----:B------:R-:W-:Y:S01]  /*3100*/  MUFU.EX2 R28, R27 ;  /* 0x0000001b001c7308 */ /* 0x000fe20000000800 */
[----:B-1----:R-:W-:Y:S01]  /*3110*/  FFMA.FTZ R2, R24, c[0x0][0x29c], -R237 ;  /* 0x0000a70018027a23 */ /* 0x002fe200000108ed */
[----:B-----5:R-:W-:Y:S08]  /*3120*/  F2FP.BF16.PACK_AB R24, R17, R181 ;  /* 0x000000b51118723e */ /* 0x020ff000000010ff */
[----:B------:R1:W-:Y:S01]  /*3130*/  MUFU.EX2 R244, R2 ;  /* 0x0000000200f47308 */ /* 0x0003e20000000800 */
[----:B--2---:R-:W-:Y:S05]  /*3140*/  FSEL R0, R21, -INF , P6 ;  /* 0xff80000015007808 */ /* 0x004fea0003000000 */
[----:B------:R-:W-:Y:S04]  /*3150*/  FFMA.FTZ R0, R0, c[0x0][0x29c], -R236 ;  /* 0x0000a70000007a23 */ /* 0x000fe800000108ec */
[----:B------:R-:W-:Y:S10]  /*3160*/  MUFU.EX2 R27, R172 ;  /* 0x000000ac001b7308 */ /* 0x000ff40000000800 */
[----:B------:R2:W-:Y:S01]  /*3170*/  MUFU.EX2 R9, R0 ;  /* 0x0000000000097308 */ /* 0x0005e20000000800 */
[----:B-1----:R-:W-:Y:S01]  /*3180*/  FFMA.FTZ R2, R246, c[0x0][0x29c], -R238 ;  /* 0x0000a700f6027a23 */ /* 0x002fe200000108ee */
[----:B--2---:R-:W-:Y:S05]  /*3190*/  FSEL R0, R32, -INF , P5 ;  /* 0xff80000020007808 */ /* 0x004fea0002800000 */
[--C-:B------:R-:W-:Y:S02]  /*31a0*/  FFMA.FTZ R0, R0, c[0x0][0x29c], -R236.reuse ;  /* 0x0000a70000007a23 */ /* 0x100fe400000108ec */
[----:B------:R-:W-:Y:S02]  /*31b0*/  FFMA.FTZ R236, R33, c[0x0][0x29c], -R236 ;  /* 0x0000a70021ec7a23 */ /* 0x000fe400000108ec */
[----:B------:R1:W-:Y:S10]  /*31c0*/  MUFU.EX2 R11, R0 ;  /* 0x00000000000b7308 */ /* 0x0003f40000000800 */
[----:B------:R2:W-:Y:S10]  /*31d0*/  MUFU.EX2 R33, R2 ;  /* 0x0000000200217308 */ /* 0x0005f40000000800 */
[----:B------:R-:W5:Y:S01]  /*31e0*/  MUFU.EX2 R236, R236 ;  /* 0x000000ec00ec7308 */ /* 0x000f620000000800 */
[--C-:B-1----:R-:W-:Y:S02]  /*31f0*/  FFMA.FTZ R0, R6, c[0x0][0x29c], -R235.reuse ;  /* 0x0000a70006007a23 */ /* 0x102fe400000108eb */
[----:B------:R-:W-:Y:S07]  /*3200*/  FFMA.FTZ R6, R243, c[0x0][0x29c], -R238 ;  /* 0x0000a700f3067a23 */ /* 0x000fee00000108ee */
[----:B------:R1:W-:Y:S01]  /*3210*/  MUFU.EX2 R8, R0 ;  /* 0x0000000000087308 */ /* 0x0003e20000000800 */
[----:B--2---:R-:W2:Y:S01]  /*3220*/  LDS R2, [R250.X4+0xf300] ;  /* 0x00f30000fa027984 */ /* 0x004ea20000004800 */
[--C-:B-1----:R-:W-:Y:S08]  /*3230*/  FFMA.FTZ R0, R18, c[0x0][0x29c], -R235.reuse ;  /* 0x0000a70012007a23 */ /* 0x102ff000000108eb */
[----:B------:R1:W-:Y:S01]  /*3240*/  MUFU.EX2 R18, R0 ;  /* 0x0000000000127308 */ /* 0x0003e20000000800 */
[--C-:B--2---:R-:W-:Y:S02]  /*3250*/  FADD.FTZ R41, R41, -R2.reuse ;  /* 0x8000000229297221 */ /* 0x104fe40000010000 */
[--C-:B------:R-:W-:Y:S02]  /*3260*/  FADD.FTZ R45, R45, -R2.reuse ;  /* 0x800000022d2d7221 */ /* 0x100fe40000010000 */
[--C-:B------:R-:W-:Y:S02]  /*3270*/  FADD.FTZ R40, R40, -R2.reuse ;  /* 0x8000000228287221 */ /* 0x100fe40000010000 */
[--C-:B------:R-:W-:Y:S02]  /*3280*/  FADD.FTZ R44, R44, -R2.reuse ;  /* 0x800000022c2c7221 */ /* 0x100fe40000010000 */
[--C-:B-1----:R-:W-:Y:S01]  /*3290*/  FFMA.FTZ R0, R19, c[0x0][0x29c], -R235.reuse ;  /* 0x0000a70013007a23 */ /* 0x102fe200000108eb */
[----:B-----5:R-:W-:Y:S01]  /*32a0*/  F2FP.BF16.PACK_AB R19, R236, R11 ;  /* 0x0000000bec13723e */ /* 0x020fe200000010ff */
[--C-:B------:R-:W-:Y:S02]  /*32b0*/  FADD.FTZ R56, R56, -R2.reuse ;  /* 0x8000000238387221 */ /* 0x100fe40000010000 */
[----:B------:R1:W-:Y:S01]  /*32c0*/  MUFU.EX2 R16, R0 ;  /* 0x0000000000107308 */ /* 0x0003e20000000800 */
[--C-:B------:R-:W-:Y:S02]  /*32d0*/  FADD.FTZ R57, R57, -R2.reuse ;  /* 0x8000000239397221 */ /* 0x100fe40000010000 */
[--C-:B------:R-:W-:Y:S02]  /*32e0*/  FADD.FTZ R60, R60, -R2.reuse ;  /* 0x800000023c3c7221 */ /* 0x100fe40000010000 */
[----:B------:R-:W-:Y:S01]  /*32f0*/  FADD.FTZ R61, R61, -R2 ;  /* 0x800000023d3d7221 */ /* 0x000fe20000010000 */
[----:B------:R-:W-:Y:S01]  /*3300*/  IADD3 R2, R239, 0xf4c0, RZ ;  /* 0x0000f4c0ef027810 */ /* 0x000fe20007ffe0ff */
[----:B------:R-:W-:Y:S02]  /*3310*/  FMUL.FTZ R56, R244, R56 ;  /* 0x00000038f4387220 */ /* 0x000fe40000410000 */
[----:B------:R-:W-:Y:S02]  /*3320*/  FMUL.FTZ R60, R10, R60 ;  /* 0x0000003c0a3c7220 */ /* 0x000fe40000410000 */
[--C-:B-1----:R-:W-:Y:S01]  /*3330*/  FFMA.FTZ R0, R22, c[0x0][0x29c], -R235.reuse ;  /* 0x0000a70016007a23 */ /* 0x102fe200000108eb */
[----:B------:R-:W-:Y:S03]  /*3340*/  F2FP.BF16.PACK_AB R22, R9, R14 ;  /* 0x0000000e0916723e */ /* 0x000fe600000010ff */
[----:B------:R1:W-:Y:S02]  /*3350*/  MUFU.EX2 R180, R0 ;  /* 0x0000000000b47308 */ /* 0x0003e40000000800 */
[----:B-1----:R-:W-:Y:S05]  /*3360*/  FSEL R0, R23, -INF , P6 ;  /* 0xff80000017007808 */ /* 0x002fea0003000000 */
[--C-:B------:R-:W-:Y:S04]  /*3370*/  FFMA.FTZ R0, R0, c[0x0][0x29c], -R235.reuse ;  /* 0x0000a70000007a23 */ /* 0x100fe800000108eb */
[----:B------:R1:W-:Y:S01]  /*3380*/  MUFU.EX2 R13, R0 ;  /* 0x00000000000d7308 */ /* 0x0003e20000000800 */
[----:B---3--:R-:W-:Y:S02]  /*3390*/  LOP3.LUT P0, RZ, R174, 0x4, RZ, 0xc0, !PT ;  /* 0x00000004aeff7812 */ /* 0x008fe4000780c0ff */
[----:B-1----:R-:W-:Y:S11]  /*33a0*/  FSEL R0, R34, -INF , P5 ;  /* 0xff80000022007808 */ /* 0x002ff60002800000 */
[----:B----4-:R-:W-:Y:S01]  /*33b0*/  @P0 IADD3 R2, R175, -0x40, RZ ;  /* 0xffffffc0af020810 */ /* 0x010fe20007ffe0ff */
[--C-:B------:R-:W-:Y:S01]  /*33c0*/  FFMA.FTZ R0, R0, c[0x0][0x29c], -R235.reuse ;  /* 0x0000a70000007a23 */ /* 0x100fe200000108eb */
[----:B------:R-:W-:Y:S01]  /*33d0*/  PLOP3.LUT P0, PT, PT, PT, UP0, 0x80, 0x0 ;  /* 0x000000000000781c */ /* 0x000fe20003f0f008 */
[----:B------:R-:W-:Y:S02]  /*33e0*/  FFMA.FTZ R235, R35, c[0x0][0x29c], -R235 ;  /* 0x0000a70023eb7a23 */ /* 0x000fe400000108eb */
[----:B------:R1:W-:Y:S10]  /*33f0*/  MUFU.EX2 R15, R0 ;  /* 0x00000000000f7308 */ /* 0x0003f40000000800 */
[----:B------:R-:W-:Y:S01]  /*3400*/  MUFU.EX2 R235, R235 ;  /* 0x000000eb00eb7308 */ /* 0x000fe20000000800 */
[--C-:B-1----:R-:W-:Y:S02]  /*3410*/  FFMA.FTZ R0, R3, c[0x0][0x29c], -R237.reuse ;  /* 0x0000a70003007a23 */ /* 0x102fe400000108ed */
[----:B------:R-:W1:Y:S07]  /*3420*/  LDS R3, [R250.X4+0xf280] ;  /* 0x00f28000fa037984 */ /* 0x000e6e0000004800 */
[----:B------:R2:W3:Y:S02]  /*3430*/  MUFU.EX2 R35, R0 ;  /* 0x0000000000237308 */ /* 0x0004e40000000800 */
[----:B--2---:R-:W-:Y:S02]  /*3440*/  FFMA.FTZ R0, R5, c[0x0][0x29c], -R237 ;  /* 0x0000a70005007a23 */ /* 0x004fe400000108ed */
[--C-:B------:R-:W-:Y:S06]  /*3450*/  FFMA.FTZ R5, R245, c[0x0][0x29c], -R238.reuse ;  /* 0x0000a700f5057a23 */ /* 0x100fec00000108ee */
[----:B------:R2:W4:Y:S01]  /*3460*/  MUFU.EX2 R34, R0 ;  /* 0x0000000000227308 */ /* 0x0005220000000800 */
[----:B---3--:R-:W-:Y:S02]  /*3470*/  FMUL.FTZ R40, R35, R40 ;  /* 0x0000002823287220 */ /* 0x008fe40000410000 */
[--C-:B-1----:R-:W-:Y:S07]  /*3480*/  FADD.FTZ R37, R37, -R3.reuse ;  /* 0x8000000325257221 */ /* 0x102fee0000010000 */
[----:B------:R-:W-:Y:S01]  /*3490*/  MUFU.EX2 R32, R5 ;  /* 0x0000000500207308 */ /* 0x000fe20000000800 */
[--C-:B------:R-:W-:Y:S02]  /*34a0*/  FADD.FTZ R49, R49, -R3.reuse ;  /* 0x8000000331317221 */ /* 0x100fe40000010000 */
[--C-:B------:R-:W-:Y:S02]  /*34b0*/  FADD.FTZ R53, R53, -R3.reuse ;  /* 0x8000000335357221 */ /* 0x100fe40000010000 */
[--C-:B------:R-:W-:Y:S02]  /*34c0*/  FADD.FTZ R36, R36, -R3.reuse ;  /* 0x8000000324247221 */ /* 0x100fe40000010000 */
[--C-:B------:R-:W-:Y:S02]  /*34d0*/  FADD.FTZ R48, R48, -R3.reuse ;  /* 0x8000000330307221 */ /* 0x100fe40000010000 */
[--C-:B------:R-:W-:Y:S02]  /*34e0*/  FADD.FTZ R52, R52, -R3.reuse ;  /* 0x8000000334347221 */ /* 0x100fe40000010000 */
[----:B------:R-:W-:Y:S02]  /*34f0*/  FADD.FTZ R64, R64, -R3 ;  /* 0x8000000340407221 */ /* 0x000fe40000010000 */
[----:B--2---:R-:W-:Y:S02]  /*3500*/  FFMA.FTZ R0, R12, c[0x0][0x29c], -R237 ;  /* 0x0000a7000c007a23 */ /* 0x004fe400000108ed */
[----:B------:R-:W-:Y:S01]  /*3510*/  FADD.FTZ R65, R65, -R3 ;  /* 0x8000000341417221 */ /* 0x000fe20000010000 */
[----:B------:R-:W-:Y:S01]  /*3520*/  F2FP.BF16.PACK_AB R3, R20, R8 ;  /* 0x000000081403723e */ /* 0x000fe200000010ff */
[----:B------:R1:W2:Y:S01]  /*3530*/  MUFU.EX2 R183, R0 ;  /* 0x0000000000b77308 */ /* 0x0002a20000000800 */
[----:B------:R-:W-:Y:S01]  /*3540*/  FMUL.FTZ R64, R11, R64 ;  /* 0x000000400b407220 */ /* 0x000fe20000410000 */
[----:B----4-:R-:W-:Y:S01]  /*3550*/  F2FP.BF16.PACK_AB R11, R34, R35 ;  /* 0x00000023220b723e */ /* 0x010fe200000010ff */
[----:B------:R-:W-:Y:S01]  /*3560*/  FMUL.FTZ R52, R14, R52 ;  /* 0x000000340e347220 */ /* 0x000fe20000410000 */
[----:B------:R-:W-:Y:S01]  /*3570*/  F2FP.BF16.PACK_AB R14, R13, R180 ;  /* 0x000000b40d0e723e */ /* 0x000fe200000010ff */
[----:B------:R-:W-:Y:S02]  /*3580*/  FMUL.FTZ R36, R242, R36 ;  /* 0x00000024f2247220 */ /* 0x000fe40000410000 */
[----:B------:R-:W-:Y:S02]  /*3590*/  FMUL.FTZ R48, R181, R48 ;  /* 0x00000030b5307220 */ /* 0x000fe40000410000 */
[----:B------:R-:W-:Y:S02]  /*35a0*/  FMUL.FTZ R12, R34, R41 ;  /* 0x00000029220c7220 */ /* 0x000fe40000410000 */
[----:B------:R-:W-:Y:S02]  /*35b0*/  FMUL.FTZ R23, R9, R53 ;  /* 0x0000003509177220 */ /* 0x000fe40000410000 */
[----:B------:R-:W-:Y:S01]  /*35c0*/  FMUL.FTZ R9, R182, R45 ;  /* 0x0000002db6097220 */ /* 0x000fe20000410000 */
[----:B------:R-:W-:Y:S01]  /*35d0*/  F2FP.BF16.PACK_AB R12, R12, R40 ;  /* 0x000000280c0c723e */ /* 0x000fe200000010ff */
[----:B------:R-:W-:Y:S01]  /*35e0*/  FMUL.FTZ R21, R236, R65 ;  /* 0x00000041ec157220 */ /* 0x000fe20000410000 */
[----:B------:R-:W-:Y:S04]  /*35f0*/  F2FP.BF16.PACK_AB R23, R23, R52 ;  /* 0x000000341717723e */ /* 0x000fe800000010ff */
[----:B------:R-:W-:Y:S02]  /*3600*/  F2FP.BF16.PACK_AB R21, R21, R64 ;  /* 0x000000401515723e */ /* 0x000fe400000010ff */
[----:B-1----:R-:W-:Y:S01]  /*3610*/  FSEL R0, R25, -INF , P6 ;  /* 0xff80000019007808 */ /* 0x002fe20003000000 */
[----:B------:R-:W-:Y:S01]  /*3620*/  FMUL.FTZ R25, R240, R37 ;  /* 0x00000025f0197220 */ /* 0x000fe20000410000 */
[----:B--2---:R-:W-:Y:S01]  /*3630*/  F2FP.BF16.PACK_AB R7, R182, R183 ;  /* 0x000000b7b607723e */ /* 0x004fe200000010ff */
[----:B------:R-:W-:Y:S02]  /*3640*/  FMUL.FTZ R44, R183, R44 ;  /* 0x0000002cb72c7220 */ /* 0x000fe40000410000 */
[--C-:B------:R-:W-:Y:S01]  /*3650*/  FFMA.FTZ R0, R0, c[0x0][0x29c], -R237.reuse ;  /* 0x0000a70000007a23 */ /* 0x100fe200000108ed */
[----:B------:R-:W-:Y:S01]  /*3660*/  F2FP.BF16.PACK_AB R25, R25, R36 ;  /* 0x000000241919723e */ /* 0x000fe200000010ff */
[----:B------:R-:W-:Y:S01]  /*3670*/  FFMA.FTZ R237, R29, c[0x0][0x29c], -R237 ;  /* 0x0000a7001ded7a23 */ /* 0x000fe200000108ed */
[----:B------:R-:W-:Y:S01]  /*3680*/  F2FP.BF16.PACK_AB R9, R9, R44 ;  /* 0x0000002c0909723e */ /* 0x000fe200000010ff */
[----:B------:R1:W2:Y:S01]  /*3690*/  MUFU.EX2 R241, R0 ;  /* 0x0000000000f17308 */ /* 0x0002a20000000800 */
[--C-:B------:R-:W-:Y:S02]  /*36a0*/  FFMA.FTZ R29, R26, c[0x0][0x29c], -R238.reuse ;  /* 0x0000a7001a1d7a23 */ /* 0x100fe400000108ee */
[----:B------:R-:W-:Y:S02]  /*36b0*/  FFMA.FTZ R238, R31, c[0x0][0x29c], -R238 ;  /* 0x0000a7001fee7a23 */ /* 0x000fe400000108ee */
[----:B------:R-:W-:Y:S05]  /*36c0*/  FMUL.FTZ R26, R17, R49 ;  /* 0x00000031111a7220 */ /* 0x000fea0000410000 */
[----:B------:R-:W-:Y:S01]  /*36d0*/  MUFU.EX2 R31, R6 ;  /* 0x00000006001f7308 */ /* 0x000fe20000000800 */
[----:B------:R-:W-:Y:S09]  /*36e0*/  F2FP.BF16.PACK_AB R26, R26, R48 ;  /* 0x000000301a1a723e */ /* 0x000ff200000010ff */
[----:B------:R-:W-:Y:S01]  /*36f0*/  MUFU.EX2 R29, R29 ;  /* 0x0000001d001d7308 */ /* 0x000fe20000000800 */
[----:B-1----:R-:W1:Y:S01]  /*3700*/  LDS R0, [R250.X4+0xf2a0] ;  /* 0x00f2a000fa007984 */ /* 0x002e620000004800 */
[----:B--2---:R-:W-:Y:S08]  /*3710*/  F2FP.BF16.PACK_AB R5, R241, R244 ;  /* 0x000000f4f105723e */ /* 0x004ff000000010ff */
[----:B------:R-:W2:Y:S10]  /*3720*/  MUFU.EX2 R237, R237 ;  /* 0x000000ed00ed7308 */ /* 0x000eb40000000800 */
[----:B------:R-:W3:Y:S01]  /*3730*/  MUFU.EX2 R238, R238 ;  /* 0x000000ee00ee7308 */ /* 0x000ee20000000800 */
[C---:B--2---:R-:W-:Y:S01]  /*3740*/  F2FP.BF16.PACK_AB R6, R237.reuse, R10 ;  /* 0x0000000aed06723e */ /* 0x044fe200000010ff */
[----:B------:R-:W-:Y:S05]  /*3750*/  FMUL.FTZ R10, R237, R61 ;  /* 0x0000003ded0a7220 */ /* 0x000fea0000410000 */
[----:B------:R-:W-:Y:S01]  /*3760*/  F2FP.BF16.PACK_AB R10, R10, R60 ;  /* 0x0000003c0a0a723e */ /* 0x000fe200000010ff */
[--C-:B-1----:R-:W-:Y:S02]  /*3770*/  FADD.FTZ R38, R38, -R0.reuse ;  /* 0x8000000026267221 */ /* 0x102fe40000010000 */
[--C-:B------:R-:W-:Y:S02]  /*3780*/  FADD.FTZ R39, R39, -R0.reuse ;  /* 0x8000000027277221 */ /* 0x100fe40000010000 */
[--C-:B------:R-:W-:Y:S02]  /*3790*/  FADD.FTZ R50, R50, -R0.reuse ;  /* 0x8000000032327221 */ /* 0x100fe40000010000 */
[--C-:B------:R-:W-:Y:S02]  /*37a0*/  FADD.FTZ R51, R51, -R0.reuse ;  /* 0x8000000033337221 */ /* 0x100fe40000010000 */
[--C-:B------:R-:W-:Y:S02]  /*37b0*/  FADD.FTZ R54, R54, -R0.reuse ;  /* 0x8000000036367221 */ /* 0x100fe40000010000 */
[--C-:B------:R-:W-:Y:S02]  /*37c0*/  FADD.FTZ R55, R55, -R0.reuse ;  /* 0x8000000037377221 */ /* 0x100fe40000010000 */
[--C-:B------:R-:W-:Y:S02]  /*37d0*/  FADD.FTZ R66, R66, -R0.reuse ;  /* 0x8000000042427221 */ /* 0x100fe40000010000 */
[----:B------:R-:W-:Y:S02]  /*37e0*/  FADD.FTZ R67, R67, -R0 ;  /* 0x8000000043437221 */ /* 0x000fe40000010000 */
[----:B------:R-:W1:Y:S01]  /*37f0*/  LDS R0, [R250.X4+0xf320] ;  /* 0x00f32000fa007984 */ /* 0x000e620000004800 */
[----:B------:R-:W-:Y:S01]  /*3800*/  FMUL.FTZ R50, R18, R50 ;  /* 0x0000003212327220 */ /* 0x000fe20000410000 */
[----:B------:R-:W-:Y:S01]  /*3810*/  F2FP.BF16.PACK_AB R18, R16, R18 ;  /* 0x000000121012723e */ /* 0x000fe200000010ff */
[----:B------:R-:W-:Y:S01]  /*3820*/  FMUL.FTZ R17, R13, R55 ;  /* 0x000000370d117220 */ /* 0x000fe20000410000 */
[----:B------:R2:W-:Y:S01]  /*3830*/  STS [R239+0xf480], R4 ;  /* 0x00f48004ef007388 */ /* 0x0005e20000000800 */
[----:B------:R-:W-:Y:S01]  /*3840*/  F2FP.BF16.PACK_AB R13, R235, R15 ;  /* 0x0000000feb0d723e */ /* 0x000fe200000010ff */
[----:B------:R-:W-:Y:S02]  /*3850*/  FMUL.FTZ R38, R8, R38 ;  /* 0x0000002608267220 */ /* 0x000fe40000410000 */
[----:B------:R4:W-:Y:S01]  /*3860*/  STS [R239+0xf880], R3 ;  /* 0x00f88003ef007388 */ /* 0x0009e20000000800 */
[----:B------:R-:W-:Y:S02]  /*3870*/  FMUL.FTZ R20, R20, R39 ;  /* 0x0000002714147220 */ /* 0x000fe40000410000 */
[----:B------:R-:W-:Y:S01]  /*3880*/  FMUL.FTZ R16, R16, R51 ;  /* 0x0000003310107220 */ /* 0x000fe20000410000 */
[----:B------:R-:W-:Y:S01]  /*3890*/  STS [R2], R24 ;  /* 0x0000001802007388 */ /* 0x000fe20000000800 */
[----:B------:R-:W-:Y:S01]  /*38a0*/  FMUL.FTZ R54, R180, R54 ;  /* 0x00000036b4367220 */ /* 0x000fe20000410000 */
[----:B------:R-:W-:Y:S01]  /*38b0*/  F2FP.BF16.PACK_AB R20, R20, R38 ;  /* 0x000000261414723e */ /* 0x000fe200000010ff */
[----:B------:R-:W-:Y:S01]  /*38c0*/  FMUL.FTZ R66, R15, R66 ;  /* 0x000000420f427220 */ /* 0x000fe20000410000 */
[----:B------:R-:W-:Y:S01]  /*38d0*/  STS [R2+0x400], R18 ;  /* 0x0004001202007388 */ /* 0x000fe20000000800 */
[----:B------:R-:W-:Y:S01]  /*38e0*/  F2FP.BF16.PACK_AB R16, R16, R50 ;  /* 0x000000321010723e */ /* 0x000fe200000010ff */
[----:B------:R-:W-:Y:S01]  /*38f0*/  FMUL.FTZ R15, R235, R67 ;  /* 0x00000043eb0f7220 */ /* 0x000fe20000410000 */
[----:B------:R-:W-:Y:S01]  /*3900*/  F2FP.BF16.PACK_AB R17, R17, R54 ;  /* 0x000000361111723e */ /* 0x000fe200000010ff */
[----:B------:R-:W-:Y:S01]  /*3910*/  STS [R239+0x10480], R11 ;  /* 0x0104800bef007388 */ /* 0x000fe20000000800 */
[----:B------:R-:W-:Y:S02]  /*3920*/  FMUL.FTZ R8, R241, R57 ;  /* 0x00000039f1087220 */ /* 0x000fe40000410000 */
[----:B------:R-:W-:Y:S03]  /*3930*/  F2FP.BF16.PACK_AB R15, R15, R66 ;  /* 0x000000420f0f723e */ /* 0x000fe600000010ff */
[----:B------:R-:W-:Y:S02]  /*3940*/  F2FP.BF16.PACK_AB R8, R8, R56 ;  /* 0x000000380808723e */ /* 0x000fe400000010ff */
[----:B--2---:R-:W-:Y:S02]  /*3950*/  F2FP.BF16.PACK_AB R4, R33, R32 ;  /* 0x000000202104723e */ /* 0x004fe400000010ff */
[----:B----4-:R-:W-:Y:S03]  /*3960*/  F2FP.BF16.PACK_AB R3, R30, R31 ;  /* 0x0000001f1e03723e */ /* 0x010fe600000010ff */
[----:B------:R2:W-:Y:S04]  /*3970*/  STS [R239+0x10880], R4 ;  /* 0x01088004ef007388 */ /* 0x0005e80000000800 */
[----:B------:R4:W-:Y:S01]  /*3980*/  STS [R2+0x1400], R3 ;  /* 0x0014000302007388 */ /* 0x0009e20000000800 */
[--C-:B-1----:R-:W-:Y:S03]  /*3990*/  FADD.FTZ R42, R42, -R0.reuse ;  /* 0x800000002a2a7221 */ /* 0x102fe60000010000 */
[----:B------:R-:W-:Y:S01]  /*39a0*/  STS [R2+0x1000], R7 ;  /* 0x0010000702007388 */ /* 0x000fe20000000800 */
[--C-:B------:R-:W-:Y:S02]  /*39b0*/  FADD.FTZ R43, R43, -R0.reuse ;  /* 0x800000002b2b7221 */ /* 0x100fe40000010000 */
[----:B------:R-:W-:Y:S01]  /*39c0*/  FMUL.FTZ R42, R32, R42 ;  /* 0x0000002a202a7220 */ /* 0x000fe20000410000 */
[----:B------:R-:W-:Y:S01]  /*39d0*/  STS [R239+0x11480], R22 ;  /* 0x01148016ef007388 */ /* 0x000fe20000000800 */
[----:B------:R-:W-:Y:S02]  /*39e0*/  FMUL.FTZ R43, R33, R43 ;  /* 0x0000002b212b7220 */ /* 0x000fe40000410000 */
[--C-:B------:R-:W-:Y:S01]  /*39f0*/  FADD.FTZ R47, R47, -R0.reuse ;  /* 0x800000002f2f7221 */ /* 0x100fe20000010000 */
[----:B------:R-:W-:Y:S01]  /*3a00*/  STS [R239+0x11880], R14 ;  /* 0x0118800eef007388 */ /* 0x000fe20000000800 */
[--C-:B------:R-:W-:Y:S02]  /*3a10*/  FADD.FTZ R46, R46, -R0.reuse ;  /* 0x800000002e2e7221 */ /* 0x100fe40000010000 */
[--C-:B------:R-:W-:Y:S01]  /*3a20*/  FADD.FTZ R58, R58, -R0.reuse ;  /* 0x800000003a3a7221 */ /* 0x100fe20000010000 */
[----:B------:R-:W-:Y:S01]  /*3a30*/  STS [R2+0x2000], R19 ;  /* 0x0020001302007388 */ /* 0x000fe20000000800 */
[----:B------:R-:W-:Y:S02]  /*3a40*/  FMUL.FTZ R46, R31, R46 ;  /* 0x0000002e1f2e7220 */ /* 0x000fe40000410000 */
[--C-:B------:R-:W-:Y:S01]  /*3a50*/  FADD.FTZ R59, R59, -R0.reuse ;  /* 0x800000003b3b7221 */ /* 0x100fe20000010000 */
[----:B------:R-:W-:Y:S01]  /*3a60*/  STS [R2+0x2400], R13 ;  /* 0x0024000d02007388 */ /* 0x000fe20000000800 */
[----:B------:R-:W-:Y:S02]  /*3a70*/  FMUL.FTZ R58, R29, R58 ;  /* 0x0000003a1d3a7220 */ /* 0x000fe40000410000 */
[C---:B--2---:R-:W-:Y:S01]  /*3a80*/  FMUL.FTZ R4, R28.reuse, R59 ;  /* 0x0000003b1c047220 */ /* 0x044fe20000410000 */
[----:B------:R1:W-:Y:S01]  /*3a90*/  STS [R239+0x12480], R5 ;  /* 0x01248005ef007388 */ /* 0x0003e20000000800 */
[----:B----4-:R-:W-:Y:S01]  /*3aa0*/  F2FP.BF16.PACK_AB R3, R28, R29 ;  /* 0x0000001d1c03723e */ /* 0x010fe200000010ff */
[--C-:B------:R-:W-:Y:S02]  /*3ab0*/  FADD.FTZ R62, R62, -R0.reuse ;  /* 0x800000003e3e7221 */ /* 0x100fe40000010000 */
[----:B------:R-:W-:Y:S01]  /*3ac0*/  FADD.FTZ R63, R63, -R0 ;  /* 0x800000003f3f7221 */ /* 0x000fe20000010000 */
[----:B------:R-:W-:Y:S01]  /*3ad0*/  F2FP.BF16.PACK_AB R4, R4, R58 ;  /* 0x0000003a0404723e */ /* 0x000fe200000010ff */
[----:B------:R2:W-:Y:S01]  /*3ae0*/  STS [R239+0x12880], R3 ;  /* 0x01288003ef007388 */ /* 0x0005e20000000800 */
[----:B------:R-:W-:Y:S01]  /*3af0*/  FMUL.FTZ R62, R27, R62 ;  /* 0x0000003e1b3e7220 */ /* 0x000fe20000410000 */
[----:B------:R-:W-:Y:S01]  /*3b00*/  SHF.L.U32 R0, R229, 0x1, RZ ;  /* 0x00000001e5007819 */ /* 0x000fe200000006ff */
[----:B---3--:R-:W-:Y:S01]  /*3b10*/  FMUL.FTZ R63, R238, R63 ;  /* 0x0000003fee3f7220 */ /* 0x008fe20000410000 */
[----:B------:R-:W-:Y:S01]  /*3b20*/  STS [R2+0x3000], R6 ;  /* 0x0030000602007388 */ /* 0x000fe20000000800 */
[----:B-1----:R-:W-:Y:S05]  /*3b30*/  FMUL.FTZ R5, R30, R47 ;  /* 0x0000002f1e057220 */ /* 0x002fea0000410000 */
[----:B------:R-:W-:Y:S02]  /*3b40*/  F2FP.BF16.PACK_AB R5, R5, R46 ;  /* 0x0000002e0505723e */ /* 0x000fe400000010ff */
[----:B--2---:R-:W-:Y:S05]  /*3b50*/  F2FP.BF16.PACK_AB R3, R238, R27 ;  /* 0x0000001bee03723e */ /* 0x004fea00000010ff */
[----:B------:R1:W-:Y:S04]  /*3b60*/  STS [R2+0x3400], R3 ;  /* 0x0034000302007388 */ /* 0x0003e80000000800 */
[----:B------:R-:W-:Y:S01]  /*3b70*/  BAR.SYNC.DEFER_BLOCKING 0x0 ;  /* 0x0000000000007b1d */ /* 0x000fe20000010000 */
[----:B-1----:R-:W-:Y:S07]  /*3b80*/  F2FP.BF16.PACK_AB R3, R43, R42 ;  /* 0x0000002a2b03723e */ /* 0x002fee00000010ff */
[----:B------:R-:W-:Y:S04]  /*3b90*/  STS [R239+0x13480], R25 ;  /* 0x01348019ef007388 */ /* 0x000fe80000000800 */
[----:B------:R-:W-:Y:S04]  /*3ba0*/  STS [R239+0x13880], R20 ;  /* 0x01388014ef007388 */ /* 0x000fe80000000800 */
[----:B------:R-:W-:Y:S04]  /*3bb0*/  STS [R2+0x4000], R26 ;  /* 0x0040001a02007388 */ /* 0x000fe80000000800 */
[----:B------:R-:W-:Y:S04]  /*3bc0*/  STS [R2+0x4400], R16 ;  /* 0x0044001002007388 */ /* 0x000fe80000000800 */
[----:B------:R1:W-:Y:S04]  /*3bd0*/  STS [R239+0x14880], R3 ;  /* 0x01488003ef007388 */ /* 0x0003e80000000800 */
[----:B------:R-:W-:Y:S04]  /*3be0*/  STS [R239+0x14480], R12 ;  /* 0x0144800cef007388 */ /* 0x000fe80000000800 */
[----:B------:R-:W-:Y:S04]  /*3bf0*/  STS [R2+0x5000], R9 ;  /* 0x0050000902007388 */ /* 0x000fe80000000800 */
[----:B------:R-:W-:Y:S04]  /*3c00*/  STS [R2+0x5400], R5 ;  /* 0x0054000502007388 */ /* 0x000fe80000000800 */
[----:B------:R-:W-:Y:S04]  /*3c10*/  STS [R239+0x15480], R23 ;  /* 0x01548017ef007388 */ /* 0x000fe80000000800 */
[----:B------:R-:W-:Y:S04]  /*3c20*/  STS [R239+0x15880], R17 ;  /* 0x01588011ef007388 */ /* 0x000fe80000000800 */
[----:B------:R-:W-:Y:S01]  /*3c30*/  STS [R2+0x6000], R21 ;  /* 0x0060001502007388 */ /* 0x000fe20000000800 */
[----:B-1----:R-:W-:Y:S03]  /*3c40*/  F2FP.BF16.PACK_AB R3, R63, R62 ;  /* 0x0000003e3f03723e */ /* 0x002fe600000010ff */
[----:B------:R-:W-:Y:S04]  /*3c50*/  STS [R2+0x6400], R15 ;  /* 0x0064000f02007388 */ /* 0x000fe80000000800 */
[----:B------:R-:W-:Y:S04]  /*3c60*/  STS [R239+0x16480], R8 ;  /* 0x01648008ef007388 */ /* 0x000fe80000000800 */
[----:B------:R-:W-:Y:S04]  /*3c70*/  STS [R239+0x16880], R4 ;  /* 0x01688004ef007388 */ /* 0x000fe80000000800 */
[----:B------:R-:W-:Y:S04]  /*3c80*/  STS [R2+0x7000], R10 ;  /* 0x0070000a02007388 */ /* 0x000fe80000000800 */
[----:B------:R-:W-:Y:S04]  /*3c90*/  STS [R2+0x7400], R3 ;  /* 0x0074000302007388 */ /* 0x000fe80000000800 */
[----:B------:R-:W-:Y:S08]  /*3ca0*/  LDSM.16.MT88.4 R4, [R221+0xf480] ;  /* 0x00f48000dd04783b */ /* 0x000ff00000004200 */
[----:B------:R-:W1:Y:S08]  /*3cb0*/  LDSM.16.MT88.4 R8, [R0+0xc080] ;  /* 0x00c080000008783b */ /* 0x000e700000004200 */
[----:B------:R-:W2:Y:S08]  /*3cc0*/  LDSM.16.MT88.4 R12, [R221+0x11480] ;  /* 0x01148000dd0c783b */ /* 0x000eb00000004200 */
[----:B------:R-:W3:Y:S08]  /*3cd0*/  LDSM.16.MT88.4 R16, [R0+0xd080] ;  /* 0x00d080000010783b */ /* 0x000ef00000004200 */
[----:B------:R-:W4:Y:S08]  /*3ce0*/  LDSM.16.MT88.4 R20, [R0+0xe080] ;  /* 0x00e080000014783b */ /* 0x000f300000004200 */
[----:B------:R-:W-:Y:S01]  /*3cf0*/  LDSM.16.MT88.4 R24, [R221+0xfc80] ;  /* 0x00fc8000dd18783b */ /* 0x000fe20000004200 */
[-C--:B-1----:R-:W-:Y:S07]  /*3d00*/  HMMA.16816.F32.BF16 R68, R4, R8.reuse, R68 ;  /* 0x000000080444723c */ /* 0x082fee0000041844 */
[----:B------:R-:W1:Y:S01]  /*3d10*/  LDSM.16.MT88.4 R28, [R0+0xc480] ;  /* 0x00c48000001c783b */ /* 0x000e620000004200 */
[C---:B--2---:R-:W-:Y:S07]  /*3d20*/  HMMA.16816.F32.BF16 R72, R12.reuse, R8, R72 ;  /* 0x000000080c48723c */ /* 0x044fee0000041848 */
[----:B------:R-:W2:Y:S01]  /*3d30*/  LDSM.16.MT88.4 R32, [R221+0x11c80] ;  /* 0x011c8000dd20783b */ /* 0x000ea20000004200 */
[-C--:B------:R-:W-:Y:S07]  /*3d40*/  HMMA.16816.F32.BF16 R76, R12, R10.reuse, R76 ;  /* 0x0000000a0c4c723c */ /* 0x080fee000004184c */
[----:B------:R-:W5:Y:S01]  /*3d50*/  LDSM.16.MT88.4 R36, [R0+0xd480] ;  /* 0x00d480000024783b */ /* 0x000f620000004200 */
[C---:B------:R-:W-:Y:S07]  /*3d60*/  HMMA.16816.F32.BF16 R80, R4.reuse, R10, R80 ;  /* 0x0000000a0450723c */ /* 0x040fee0000041850 */
[----:B------:R-:W1:Y:S01]  /*3d70*/  LDSM.16.MT88.4 R8, [R0+0xe480] ;  /* 0x00e480000008783b */ /* 0x000e620000004200 */
[-C--:B---3--:R-:W-:Y:S07]  /*3d80*/  HMMA.16816.F32.BF16 R84, R4, R16.reuse, R84 ;  /* 0x000000100454723c */ /* 0x088fee0000041854 */
[----:B------:R-:W-:Y:S01]  /*3d90*/  LDSM.16.MT88.4 R40, [R221+0x10c80] ;  /* 0x010c8000dd28783b */ /* 0x000fe20000004200 */
[C---:B------:R-:W-:Y:S07]  /*3da0*/  HMMA.16816.F32.BF16 R88, R12.reuse, R16, R88 ;  /* 0x000000100c58723c */ /* 0x040fee0000041858 */
[----:B------:R-:W-:Y:S01]  /*3db0*/  LDSM.16.MT88.4 R44, [R0+0xcc80] ;  /* 0x00cc8000002c783b */ /* 0x000fe20000004200 */
[-C--:B------:R-:W-:Y:S08]  /*3dc0*/  HMMA.16816.F32.BF16 R92, R12, R18.reuse, R92 ;  /* 0x000000120c5c723c */ /* 0x080ff0000004185c */
[C---:B------:R-:W-:Y:S01]  /*3dd0*/  HMMA.16816.F32.BF16 R96, R4.reuse, R18, R96 ;  /* 0x000000120460723c */ /* 0x040fe20000041860 */
[----:B------:R-:W-:Y:S07]  /*3de0*/  LDSM.16.MT88.4 R16, [R0+0xc880] ;  /* 0x00c880000010783b */ /* 0x000fee0000004200 */
[-C--:B----4-:R-:W-:Y:S08]  /*3df0*/  HMMA.16816.F32.BF16 R100, R4, R20.reuse, R100 ;  /* 0x000000140464723c */ /* 0x090ff00000041864 */
[C---:B------:R-:W-:Y:S08]  /*3e00*/  HMMA.16816.F32.BF16 R104, R12.reuse, R20, R104 ;  /* 0x000000140c68723c */ /* 0x040ff00000041868 */
[-C--:B------:R-:W-:Y:S01]  /*3e10*/  HMMA.16816.F32.BF16 R108, R12, R22.reuse, R108 ;  /* 0x000000160c6c723c */ /* 0x080fe2000004186c */
[----:B------:R-:W3:Y:S07]  /*3e20*/  LDSM.16.MT88.4 R12, [R221+0x10480] ;  /* 0x01048000dd0c783b */ /* 0x000eee0000004200 */
[----:B------:R-:W-:Y:S01]  /*3e30*/  HMMA.16816.F32.BF16 R112, R4, R22, R112 ;  /* 0x000000160470723c */ /* 0x000fe20000041870 */
[----:B------:R-:W4:Y:S07]  /*3e40*/  LDSM.16.MT88.4 R4, [R221+0x12480] ;  /* 0x01248000dd04783b */ /* 0x000f2e0000004200 */
[-C--:B-1----:R-:W-:Y:S01]  /*3e50*/  HMMA.16816.F32.BF16 R68, R24, R28.reuse, R68 ;  /* 0x0000001c1844723c */ /* 0x082fe20000041844 */
[----:B------:R-:W1:Y:S07]  /*3e60*/  LDSM.16.MT88.4 R20, [R0+0xd880] ;  /* 0x00d880000014783b */ /* 0x000e6e0000004200 */
[C---:B--2---:R-:W-:Y:S08]  /*3e70*/  HMMA.16816.F32.BF16 R72, R32.reuse, R28, R72 ;  /* 0x0000001c2048723c */ /* 0x044ff00000041848 */
[-C--:B------:R-:W-:Y:S08]  /*3e80*/  HMMA.16816.F32.BF16 R76, R32, R30.reuse, R76 ;  /* 0x0000001e204c723c */ /* 0x080ff0000004184c */
[C---:B------:R-:W-:Y:S01]  /*3e90*/  HMMA.16816.F32.BF16 R80, R24.reuse, R30, R80 ;  /* 0x0000001e1850723c */ /* 0x040fe20000041850 */
[----:B------:R-:W2:Y:S07]  /*3ea0*/  LDSM.16.MT88.4 R28, [R0+0xe880] ;  /* 0x00e88000001c783b */ /* 0x000eae0000004200 */
[-C--:B-----5:R-:W-:Y:S08]  /*3eb0*/  HMMA.16816.F32.BF16 R84, R24, R36.reuse, R84 ;  /* 0x000000241854723c */ /* 0x0a0ff00000041854 */
[C---:B------:R-:W-:Y:S08]  /*3ec0*/  HMMA.16816.F32.BF16 R88, R32.reuse, R36, R88 ;  /* 0x000000242058723c */ /* 0x040ff00000041858 */
[-C--:B------:R-:W-:Y:S08]  /*3ed0*/  HMMA.16816.F32.BF16 R92, R32, R38.reuse, R92 ;  /* 0x00000026205c723c */ /* 0x080ff0000004185c */
[C---:B------:R-:W-:Y:S01]  /*3ee0*/  HMMA.16816.F32.BF16 R96, R24.reuse, R38, R96 ;  /* 0x000000261860723c */ /* 0x040fe20000041860 */
[----:B------:R-:W5:Y:S07]  /*3ef0*/  LDSM.16.MT88.4 R36, [R221+0x12c80] ;  /* 0x012c8000dd24783b */ /* 0x000f6e0000004200 */
[-C--:B------:R-:W-:Y:S08]  /*3f00*/  HMMA.16816.F32.BF16 R100, R24, R8.reuse, R100 ;  /* 0x000000081864723c */ /* 0x080ff00000041864 */
[C---:B------:R-:W-:Y:S08]  /*3f10*/  HMMA.16816.F32.BF16 R104, R32.reuse, R8, R104 ;  /* 0x000000082068723c */ /* 0x040ff00000041868 */
[-C--:B------:R-:W-:Y:S08]  /*3f20*/  HMMA.16816.F32.BF16 R108, R32, R10.reuse, R108 ;  /* 0x0000000a206c723c */ /* 0x080ff0000004186c */
[----:B------:R-:W-:Y:S01]  /*3f30*/  HMMA.16816.F32.BF16 R112, R24, R10, R112 ;  /* 0x0000000a1870723c */ /* 0x000fe20000041870 */
[----:B------:R-:W2:Y:S07]  /*3f40*/  LDSM.16.MT88.4 R8, [R0+0xdc80] ;  /* 0x00dc80000008783b */ /* 0x000eae0000004200 */
[-C--:B---3--:R-:W-:Y:S08]  /*3f50*/  HMMA.16816.F32.BF16 R68, R12, R16.reuse, R68 ;  /* 0x000000100c44723c */ /* 0x088ff00000041844 */
[C---:B----4-:R-:W-:Y:S08]  /*3f60*/  HMMA.16816.F32.BF16 R72, R4.reuse, R16, R72 ;  /* 0x000000100448723c */ /* 0x050ff00000041848 */
[-C--:B------:R-:W-:Y:S08]  /*3f70*/  HMMA.16816.F32.BF16 R76, R4, R18.reuse, R76 ;  /* 0x00000012044c723c */ /* 0x080ff0000004184c */
[C---:B------:R-:W-:Y:S01]  /*3f80*/  HMMA.16816.F32.BF16 R80, R12.reuse, R18, R80 ;  /* 0x000000120c50723c */ /* 0x040fe20000041850 */
[----:B------:R-:W3:Y:S07]  /*3f90*/  LDSM.16.MT88.4 R16, [R0+0xec80] ;  /* 0x00ec80000010783b */ /* 0x000eee0000004200 */
[-C--:B-1----:R-:W-:Y:S01]  /*3fa0*/  HMMA.16816.F32.BF16 R84, R12, R20.reuse, R84 ;  /* 0x000000140c54723c */ /* 0x082fe20000041854 */
[----:B------:R-:W-:Y:S07]  /*3fb0*/  BAR.SYNC.DEFER_BLOCKING 0x0 ;  /* 0x0000000000007b1d */ /* 0x000fee0000010000 */
[C---:B------:R-:W-:Y:S08]  /*3fc0*/  HMMA.16816.F32.BF16 R88, R4.reuse, R20, R88 ;  /* 0x000000140458723c */ /* 0x040ff00000041858 */
[-C--:B------:R-:W-:Y:S08]  /*3fd0*/  HMMA.16816.F32.BF16 R92, R4, R22.reuse, R92 ;  /* 0x00000016045c723c */ /* 0x080ff0000004185c */
[C---:B------:R-:W-:Y:S01]  /*3fe0*/  HMMA.16816.F32.BF16 R96, R12.reuse, R22, R96 ;  /* 0x000000160c60723c */ /* 0x040fe20000041860 */
[----:B------:R1:W4:Y:S06]  /*3ff0*/  LDSM.16.MT88.2 R2, [R220] ;  /* 0x00000000dc02783b */ /* 0x00032c0000004100 */
[----:B------:R1:W1:Y:S01]  /*4000*/  LDSM.16.MT88.2 R52, [R220+0x2400] ;  /* 0x00240000dc34783b */ /* 0x0002620000004100 */
[-C--:B--2---:R-:W-:Y:S05]  /*4010*/  HMMA.16816.F32.BF16 R100, R12, R28.reuse, R100 ;  /* 0x0000001c0c64723c */ /* 0x084fea0000041864 */
[----:B------:R2:W1:Y:S03]  /*4020*/  LDSM.16.MT88.2 R54, [R220+0x4400] ;  /* 0x00440000dc36783b */ /* 0x0004660000004100 */
[C---:B------:R-:W-:Y:S03]  /*4030*/  HMMA.16816.F32.BF16 R104, R4.reuse, R28, R104 ;  /* 0x0000001c0468723c */ /* 0x040fe60000041868 */
[----:B------:R2:W1:Y:S05]  /*4040*/  LDSM.16.MT88.2 R28, [R220+0x2000] ;  /* 0x00200000dc1c783b */ /* 0x00046a0000004100 */
[-C--:B------:R-:W-:Y:S01]  /*4050*/  HMMA.16816.F32.BF16 R108, R4, R30.reuse, R108 ;  /* 0x0000001e046c723c */ /* 0x080fe2000004186c */
[----:B------:R2:W1:Y:S07]  /*4060*/  LDSM.16.M88.4 R20, [R226] ;  /* 0x00000000e214783b */ /* 0x00046e0000000200 */
[----:B------:R-:W-:Y:S01]  /*4070*/  HMMA.16816.F32.BF16 R112, R12, R30, R112 ;  /* 0x0000001e0c70723c */ /* 0x000fe20000041870 */
[----:B------:R2:W1:Y:S06]  /*4080*/  LDSM.16.MT88.2 R30, [R220+0x4000] ;  /* 0x00400000dc1e783b */ /* 0x00046c0000004100 */
[----:B------:R2:W1:Y:S01]  /*4090*/  LDSM.16.M88.4 R24, [R226+0x1000] ;  /* 0x00100000e218783b */ /* 0x0004620000000200 */
[-C--:B------:R-:W-:Y:S07]  /*40a0*/  HMMA.16816.F32.BF16 R68, R40, R44.reuse, R68 ;  /* 0x0000002c2844723c */ /* 0x080fee0000041844 */
[----:B------:R2:W1:Y:S01]  /*40b0*/  LDSM.16.M88.4 R32, [R228] ;  /* 0x00000000e420783b */ /* 0x0004620000000200 */
[C---:B-----5:R-:W-:Y:S07]  /*40c0*/  HMMA.16816.F32.BF16 R72, R36.reuse, R44, R72 ;  /* 0x0000002c2448723c */ /* 0x060fee0000041848 */
[----:B------:R2:W1:Y:S01]  /*40d0*/  LDSM.16.MT88.2 R44, [R220+0x400] ;  /* 0x00040000dc2c783b */ /* 0x0004620000004100 */
[-C--:B------:R-:W-:Y:S05]  /*40e0*/  HMMA.16816.F32.BF16 R76, R36, R46.reuse, R76 ;  /* 0x0000002e244c723c */ /* 0x080fea000004184c */
[----:B------:R2:W1:Y:S03]  /*40f0*/  LDSM.16.M88.4 R48, [R228+0x1000] ;  /* 0x00100000e430783b */ /* 0x0004660000000200 */
[C---:B------:R-:W-:Y:S08]  /*4100*/  HMMA.16816.F32.BF16 R80, R40.reuse, R46, R80 ;  /* 0x0000002e2850723c */ /* 0x040ff00000041850 */
[-C--:B------:R-:W-:Y:S08]  /*4110*/  HMMA.16816.F32.BF16 R84, R40, R8.reuse, R84 ;  /* 0x000000082854723c */ /* 0x080ff00000041854 */
[C---:B------:R-:W-:Y:S08]  /*4120*/  HMMA.16816.F32.BF16 R88, R36.reuse, R8, R88 ;  /* 0x000000082458723c */ /* 0x040ff00000041858 */
[-C--:B------:R-:W-:Y:S08]  /*4130*/  HMMA.16816.F32.BF16 R92, R36, R10.reuse, R92 ;  /* 0x0000000a245c723c */ /* 0x080ff0000004185c */
[C---:B------:R-:W-:Y:S08]  /*4140*/  HMMA.16816.F32.BF16 R96, R40.reuse, R10, R96 ;  /* 0x0000000a2860723c */ /* 0x040ff00000041860 */
[-C--:B---3--:R-:W-:Y:S08]  /*4150*/  HMMA.16816.F32.BF16 R100, R40, R16.reuse, R100 ;  /* 0x000000102864723c */ /* 0x088ff00000041864 */
[C---:B------:R-:W-:Y:S08]  /*4160*/  HMMA.16816.F32.BF16 R104, R36.reuse, R16, R104 ;  /* 0x000000102468723c */ /* 0x040ff00000041868 */
[-C--:B------:R-:W-:Y:S08]  /*4170*/  HMMA.16816.F32.BF16 R108, R36, R18.reuse, R108 ;  /* 0x00000012246c723c */ /* 0x080ff0000004186c */
[----:B------:R-:W-:Y:S01]  /*4180*/  HMMA.16816.F32.BF16 R112, R40, R18, R112 ;  /* 0x000000122870723c */ /* 0x000fe20000041870 */
[----:B------:R-:W-:-:S07]  /*4190*/  @P0 BRA `(.L_x_2) ;  /* 0x000003f000000947 */ /* 0x000fce0003800000 */
[----:B-12-4-:R-:W2:Y:S01]  /*41a0*/  LDL.64 R174, [R1] ;  /* 0x0000000001ae7983 */ /* 0x016ea20000100a00 */
[----:B------:R-:W-:Y:S02]  /*41b0*/  USHF.R.S32.HI UR26, URZ, 0x1f, UR24 ;  /* 0x0000001f3f1a7899 */ /* 0x000fe40008011418 */
[----:B------:R-:W-:Y:S01]  /*41c0*/  ULDC.64 UR6, c[0x0][0x208] ;  /* 0x0000820000067ab9 */ /* 0x000fe20000000a00 */
[----:B------:R-:W3:Y:S01]  /*41d0*/  LDL.64 R66, [R1+0x20] ;  /* 0x0000200001427983 */ /* 0x000ee20000100a00 */
[----:B------:R-:W-:Y:S02]  /*41e0*/  UIMAD UR26, UR26, UR6, URZ ;  /* 0x000000061a1a72a4 */ /* 0x000fe4000f8e023f */
[----:B------:R-:W-:Y:S01]  /*41f0*/  UIMAD.WIDE.U32 UR28, UR24, UR6, URZ ;  /* 0x00000006181c72a5 */ /* 0x000fe2000f8e003f */
[----:B------:R-:W4:Y:S01]  /*4200*/  LDL.64 R64, [R1+0x30] ;  /* 0x0000300001407983 */ /* 0x000f220000100a00 */
[----:B------:R-:W-:Y:S02]  /*4210*/  UIMAD UR7, UR24, UR7, UR26 ;  /* 0x00000007180772a4 */ /* 0x000fe4000f8e021a */
[----:B------:R-:W-:Y:S01]  /*4220*/  USHF.L.U32 UR26, UR24, 0x6, URZ ;  /* 0x00000006181a7899 */ /* 0x000fe2000800063f */
[----:B------:R-:W5:Y:S01]  /*4230*/  LDL R60, [R1+0x18] ;  /* 0x00001800013c7983 */ /* 0x000f620000100800 */
[----:B------:R-:W-:Y:S01]  /*4240*/  UIADD3 UR7, UR29, UR7, URZ ;  /* 0x000000071d077290 */ /* 0x000fe2000fffe03f */
[----:B------:R-:W-:Y:S01]  /*4250*/  IMAD.U32 R11, RZ, RZ, UR28 ;  /* 0x0000001cff0b7e24 */ /* 0x000fe2000f8e00ff */
[----:B------:R-:W-:Y:S01]  /*4260*/  UIADD3 UR6, -UR26, UR18, URZ ;  /* 0x000000121a067290 */ /* 0x000fe2000fffe13f */
[----:B------:R-:W5:Y:S01]  /*4270*/  LDL.64 R56, [R1+0x8] ;  /* 0x0000080001387983 */ /* 0x000f620000100a00 */
[----:B------:R-:W-:Y:S02]  /*4280*/  IMAD.U32 R12, RZ, RZ, UR26 ;  /* 0x0000001aff0c7e24 */ /* 0x000fe4000f8e00ff */
[----:B------:R-:W-:Y:S01]  /*4290*/  IMAD.U32 R13, RZ, RZ, UR26 ;  /* 0x0000001aff0d7e24 */ /* 0x000fe2000f8e00ff */
[----:B------:R-:W5:Y:S04]  /*42a0*/  LDL.64 R14, [R1+0x10] ;  /* 0x00001000010e7983 */ /* 0x000f680000100a00 */
[----:B------:R-:W1:Y:S02]  /*42b0*/  S2R R8, SR_CTAID.Y ;  /* 0x0000000000087919 */ /* 0x000e640000002600 */
[----:B-1----:R-:W-:Y:S05]  /*42c0*/  SHF.R.S32.HI R10, RZ, 0x1f, R8 ;  /* 0x0000001fff0a7819 */ /* 0x002fea0000011408 */
[C---:B------:R-:W-:Y:S02]  /*42d0*/  IMAD R9, R10.reuse, c[0x0][0x288], RZ ;  /* 0x0000a2000a097a24 */ /* 0x040fe400078e02ff */
[----:B------:R-:W-:Y:S02]  /*42e0*/  IMAD R10, R10, c[0x0][0x210], RZ ;  /* 0x000084000a0a7a24 */ /* 0x000fe400078e02ff */
[C---:B------:R-:W-:Y:S02]  /*42f0*/  IMAD R9, R8.reuse, c[0x0][0x28c], R9 ;  /* 0x0000a30008097a24 */ /* 0x040fe400078e0209 */
[C---:B------:R-:W-:Y:S02]  /*4300*/  IMAD R10, R8.reuse, c[0x0][0x214], R10 ;  /* 0x00008500080a7a24 */ /* 0x040fe400078e020a */
[----:B--2---:R-:W-:Y:S02]  /*4310*/  IMAD.MOV.U32 R4, RZ, RZ, R174 ;  /* 0x000000ffff047224 */ /* 0x004fe400078e00ae */
[----:B------:R-:W-:Y:S02]  /*4320*/  IMAD.MOV.U32 R5, RZ, RZ, R175 ;  /* 0x000000ffff057224 */ /* 0x000fe400078e00af */
[----:B---3--:R-:W-:Y:S02]  /*4330*/  IMAD.MOV.U32 R7, RZ, RZ, R67 ;  /* 0x000000ffff077224 */ /* 0x008fe400078e0043 */
[----:B------:R-:W-:Y:S04]  /*4340*/  IMAD.WIDE.U32 R4, R8, c[0x0][0x288], R4 ;  /* 0x0000a20008047a25 */ /* 0x000fe800078e0004 */
[----:B----4-:R-:W-:Y:S01]  /*4350*/  IMAD.MOV.U32 R6, RZ, RZ, R64 ;  /* 0x000000ffff067224 */ /* 0x010fe200078e0040 */
[----:B------:R-:W-:Y:S03]  /*4360*/  IADD3 R0, P0, R4, UR19, RZ ;  /* 0x0000001304007c10 */ /* 0x000fe6000ff1e0ff */
[----:B------:R-:W-:Y:S01]  /*4370*/  IMAD.WIDE.U32 R6, R8, c[0x0][0x210], R6 ;  /* 0x0000840008067a25 */ /* 0x000fe200078e0006 */
[----:B------:R-:W-:Y:S04]  /*4380*/  IADD3.X R9, R5, UR10, R9, P0, !PT ;  /* 0x0000000a05097c10 */ /* 0x000fe800087fe409 */
[----:B------:R-:W-:Y:S02]  /*4390*/  IADD3 R8, P6, R6, UR20, RZ ;  /* 0x0000001406087c10 */ /* 0x000fe4000ffde0ff */
[----:B------:R-:W-:Y:S02]  /*43a0*/  LEA R6, P0, R0, c[0x0][0x280], 0x2 ;  /* 0x0000a00000067a11 */ /* 0x000fe400078010ff */
[----:B------:R-:W-:Y:S02]  /*43b0*/  LEA R4, P5, R8, c[0x0][0x1f0], 0x1 ;  /* 0x00007c0008047a11 */ /* 0x000fe400078a08ff */
[----:B------:R-:W-:Y:S01]  /*43c0*/  IADD3.X R5, R7, UR8, R10, P6, !PT ;  /* 0x0000000807057c10 */ /* 0x000fe2000b7fe40a */
[----:B------:R-:W-:Y:S01]  /*43d0*/  IMAD.U32 R10, RZ, RZ, UR7 ;  /* 0x00000007ff0a7e24 */ /* 0x000fe2000f8e00ff */
[----:B------:R-:W-:Y:S02]  /*43e0*/  LEA.HI.X R7, R0, c[0x0][0x284], R9, 0x2, P0 ;  /* 0x0000a10000077a11 */ /* 0x000fe400000f1409 */
[----:B------:R-:W-:Y:S02]  /*43f0*/  ISETP.GE.AND P0, PT, R252, c[0x0][0x1fc], PT ;  /* 0x00007f00fc007a0c */ /* 0x000fe40003f06270 */
[----:B------:R-:W-:Y:S02]  /*4400*/  LEA.HI.X R9, R8, c[0x0][0x1f4], R5, 0x1, P5 ;  /* 0x00007d0008097a11 */ /* 0x000fe400028f0c05 */
[----:B-----5:R-:W-:Y:S02]  /*4410*/  ISETP.GE.AND P5, PT, R60, c[0x0][0x1fc], PT ;  /* 0x00007f003c007a0c */ /* 0x020fe40003fa6270 */
[----:B------:R-:W-:Y:S02]  /*4420*/  SEL R8, RZ, 0x2, P0 ;  /* 0x00000002ff087807 */ /* 0x000fe40000000000 */
[----:B------:R-:W-:Y:S02]  /*4430*/  ISETP.GE.AND P0, PT, R56, c[0x0][0x1fc], PT ;  /* 0x00007f0038007a0c */ /* 0x000fe40003f06270 */
[----:B------:R-:W-:Y:S02]  /*4440*/  SEL R5, RZ, 0x4, P5 ;  /* 0x00000004ff057807 */ /* 0x000fe40002800000 */
[----:B------:R-:W-:Y:S02]  /*4450*/  SEL R0, RZ, 0x1, P0 ;  /* 0x00000001ff007807 */ /* 0x000fe40000000000 */
[----:B------:R-:W-:Y:S02]  /*4460*/  LEA R6, P0, R12, R6, 0x2 ;  /* 0x000000060c067211 */ /* 0x000fe400078010ff */
[----:B------:R-:W-:Y:S02]  /*4470*/  IADD3 R0, R5, R8, R0 ;  /* 0x0000000805007210 */ /* 0x000fe40007ffe000 */
[----:B------:R-:W-:Y:S02]  /*4480*/  ISETP.LT.AND P5, PT, R248, UR6, PT ;  /* 0x00000006f8007c0c */ /* 0x000fe4000bfa1270 */
[----:B------:R-:W-:Y:S02]  /*4490*/  LEA R4, P6, R11, R4, 0x7 ;  /* 0x000000040b047211 */ /* 0x000fe400078c38ff */
[----:B------:R-:W-:Y:S02]  /*44a0*/  LEA.HI.X.SX32 R7, R13, R7, 0x2, P0 ;  /* 0x000000070d077211 */ /* 0x000fe400000f16ff */
[----:B------:R-:W-:Y:S02]  /*44b0*/  ISETP.GE.OR P5, PT, R56, c[0x0][0x1fc], !P5 ;  /* 0x00007f0038007a0c */ /* 0x000fe40006fa6670 */
[----:B------:R-:W-:Y:S02]  /*44c0*/  LOP3.LUT P0, RZ, R0, 0x2, RZ, 0xc0, !PT ;  /* 0x0000000200ff7812 */ /* 0x000fe4000780c0ff */
[----:B------:R-:W-:Y:S02]  /*44d0*/  LEA.HI.X R5, R11, R9, R10, 0x7, P6 ;  /* 0x000000090b057211 */ /* 0x000fe400030f3c0a */
[----:B------:R-:W-:Y:S02]  /*44e0*/  ISETP.GE.OR P0, PT, R248, UR6, !P0 ;  /* 0x00000006f8007c0c */ /* 0x000fe4000c706670 */
[----:B------:R-:W-:Y:S01]  /*44f0*/  LOP3.LUT P6, RZ, R0, 0x4, RZ, 0xc0, !PT ;  /* 0x0000000400ff7812 */ /* 0x000fe200078cc0ff */
[----:B------:R-:W-:Y:S03]  /*4500*/  @!P1 IMAD.SHL.U32 R0, R14, 0x10, RZ ;  /* 0x000000100e009824 */ /* 0x000fe600078e00ff */
[----:B------:R-:W-:Y:S01]  /*4510*/  ISETP.GE.OR P6, PT, R248, UR6, !P6 ;  /* 0x00000006f8007c0c */ /* 0x000fe2000f7c6670 */
[----:B------:R-:W-:Y:S01]  /*4520*/  @!PT LDS RZ, [RZ] ;  /* 0x00000000fffff984 */ /* 0x000fe20000000800 */
[----:B------:R-:W-:Y:S01]  /*4530*/  @!PT LDS RZ, [RZ] ;  /* 0x00000000fffff984 */ /* 0x000fe20000000800 */
[----:B------:R-:W-:Y:S01]  /*4540*/  @!PT LDS RZ, [RZ] ;  /* 0x00000000fffff984 */ /* 0x000fe20000000800 */
[----:B------:R1:W-:Y:S06]  /*4550*/  LDGSTS.E.BYPASS.LTC128B.128 [R251+0xc080], [R4.64], !P5 ;  /* 0x0c08000004fb7fae */ /* 0x0003ec000e901d50 */
[----:B------:R1:W-:Y:S06]  /*4560*/  LDGSTS.E.BYPASS.LTC128B.128 [R251+0xd080], [R4.64+0x40], !P0 ;  /* 0x0d08004004fb7fae */ /* 0x0003ec000c101d50 */
[----:B------:R1:W-:Y:S04]  /*4570*/  LDGSTS.E.BYPASS.LTC128B.128 [R251+0xe080], [R4.64+0x80], !P6 ;  /* 0x0e08008004fb7fae */ /* 0x0003e8000f101d50 */
[----:B------:R1:W-:Y:S02]  /*4580*/  @!P1 LDGSTS.E.BYPASS.LTC128B.128 [R0+0xf280], [R6.64] ;  /* 0x0f28000006009fae */ /* 0x0003e4000b901d50 */
.L_x_2:
[-C--:B-12-4-:R-:W-:Y:S01]  /*4590*/  HMMA.16816.F32.BF16 R4, R20, R2.reuse, RZ ;  /* 0x000000021404723c */ /* 0x096fe200000418ff */
[----:B------:R-:W2:Y:S01]  /*45a0*/  LDL.64 R66, [R1+0x40] ;  /* 0x0000400001427983 */ /* 0x000ea20000100a00 */
[----:B------:R-:W-:Y:S02]  /*45b0*/  UIMAD UR22, UR22, 0x1800, URZ ;  /* 0x00001800161678a4 */ /* 0x000fe4000f8e023f */
[----:B------:R-:W-:Y:S01]  /*45c0*/  UISETP.GE.AND UP0, UPT, UR24, UR23, UPT ;  /* 0x000000171800728c */ /* 0x000fe2000bf06270 */
[----:B------:R-:W3:Y:S01]  /*45d0*/  LDL R64, [R1+0x48] ;  /* 0x0000480001407983 */ /* 0x000ee20000100800 */
[----:B------:R-:W-:Y:S02]  /*45e0*/  UIADD3 UR7, UR4, 0x1, URZ ;  /* 0x0000000104077890 */ /* 0x000fe4000fffe03f */
[C---:B------:R-:W-:Y:S01]  /*45f0*/  HMMA.16816.F32.BF16 R8, R24.reuse, R2, RZ ;  /* 0x000000021808723c */ /* 0x040fe200000418ff */
[----:B------:R-:W-:Y:S01]  /*4600*/  LDSM.16.MT88.2 R2, [R220+0x800] ;  /* 0x00080000dc02783b */ /* 0x000fe20000004100 */
[----:B------:R-:W-:Y:S02]  /*4610*/  UISETP.GE.AND UP2, UPT, UR4, 0x1, UPT ;  /* 0x000000010400788c */ /* 0x000fe4000bf46270 */
[----:B------:R-:W-:Y:S01]  /*4620*/  UIADD3 UR6, UR25, 0x1, URZ ;  /* 0x0000000119067890 */ /* 0x000fe2000fffe03f */
[----:B------:R-:W1:Y:S01]  /*4630*/  LDSM.16.M88.4 R36, [R227] ;  /* 0x00000000e324783b */ /* 0x000e620000000200 */
[----:B------:R-:W-:Y:S02]  /*4640*/  UISETP.GE.AND UP1, UPT, UR25, 0x1, UPT ;  /* 0x000000011900788c */ /* 0x000fe4000bf26270 */
[-C--:B------:R-:W-:Y:S01]  /*4650*/  HMMA.16816.F32.BF16 R12, R24, R28.reuse, RZ ;  /* 0x0000001c180c723c */ /* 0x080fe200000418ff */
[----:B------:R-:W4:Y:S01]  /*4660*/  LDSM.16.M88.4 R40, [R227+0x1000] ;  /* 0x00100000e328783b */ /* 0x000f220000000200 */
[----:B------:R-:W-:Y:S03]  /*4670*/  USEL UR25, UR6, URZ, !UP1 ;  /* 0x0000003f06197287 */ /* 0x000fe6000c800000 */
[----:B------:R-:W-:Y:S03]  /*4680*/  LDSM.16.M88.4 R56, [R232+0x1000] ;  /* 0x00100000e838783b */ /* 0x000fe60000000200 */
[C---:B------:R-:W-:Y:S01]  /*4690*/  HMMA.16816.F32.BF16 R16, R20.reuse, R28, RZ ;  /* 0x0000001c1410723c */ /* 0x040fe200000418ff */
[----:B------:R-:W5:Y:S04]  /*46a0*/  LDSM.16.MT88.2 R28, [R220+0x2800] ;  /* 0x00280000dc1c783b */ /* 0x000f680000004100 */
[----:B------:R-:W-:Y:S03]  /*46b0*/  LDSM.16.MT88.2 R60, [R220+0x2c00] ;  /* 0x002c0000dc3c783b */ /* 0x000fe60000004100 */
[-C--:B------:R-:W-:Y:S01]  /*46c0*/  HMMA.16816.F32.BF16 R20, R20, R30.reuse, RZ ;  /* 0x0000001e1414723c */ /* 0x080fe200000418ff */
[----:B------:R-:W0:Y:S07]  /*46d0*/  LDGDEPBAR ;  /* 0x00000000000079af */ /* 0x000e2e0000000000 */
[----:B------:R-:W-:Y:S01]  /*46e0*/  HMMA.16816.F32.BF16 R24, R24, R30, RZ ;  /* 0x0000001e1818723c */ /* 0x000fe200000418ff */
[----:B------:R-:W1:Y:S07]  /*46f0*/  LDSM.16.MT88.2 R30, [R220+0x4800] ;  /* 0x00480000dc1e783b */ /* 0x000e6e0000004100 */
[-C--:B------:R-:W-:Y:S08]  /*4700*/  HMMA.16816.F32.BF16 R4, R32, R44.reuse, R4 ;  /* 0x0000002c2004723c */ /* 0x080ff00000041804 */
[C---:B------:R-:W-:Y:S01]  /*4710*/  HMMA.16816.F32.BF16 R8, R48.reuse, R44, R8 ;  /* 0x0000002c3008723c */ /* 0x040fe20000041808 */
[----:B------:R-:W-:Y:S07]  /*4720*/  LDSM.16.M88.4 R44, [R232] ;  /* 0x00000000e82c783b */ /* 0x000fee0000000200 */
[-C--:B------:R-:W-:Y:S08]  /*4730*/  HMMA.16816.F32.BF16 R12, R48, R52.reuse, R12 ;  /* 0x00000034300c723c */ /* 0x080ff0000004180c */
[C---:B------:R-:W-:Y:S01]  /*4740*/  HMMA.16816.F32.BF16 R16, R32.reuse, R52, R16 ;  /* 0x000000342010723c */ /* 0x040fe20000041810 */
[----:B------:R-:W5:Y:S07]  /*4750*/  LDSM.16.MT88.2 R52, [R220+0xc00] ;  /* 0x000c0000dc34783b */ /* 0x000f6e0000004100 */
[-C--:B------:R-:W-:Y:S01]  /*4760*/  HMMA.16816.F32.BF16 R20, R32, R54.reuse, R20 ;  /* 0x000000362014723c */ /* 0x080fe20000041814 */
[----:B------:R-:W-:Y:S07]  /*4770*/  LDSM.16.M88.4 R32, [R226+0x2000] ;  /* 0x00200000e220783b */ /* 0x000fee0000000200 */
[----:B------:R-:W-:Y:S01]  /*4780*/  HMMA.16816.F32.BF16 R24, R48, R54, R24 ;  /* 0x000000363018723c */ /* 0x000fe20000041818 */
[----:B------:R-:W-:Y:S04]  /*4790*/  LDSM.16.M88.4 R48, [R226+0x3000] ;  /* 0x00300000e230783b */ /* 0x000fe80000000200 */
[----:B------:R-:W-:Y:S03]  /*47a0*/  LDSM.16.MT88.2 R54, [R220+0x3000] ;  /* 0x00300000dc36783b */ /* 0x000fe60000004100 */
[-C--:B-1----:R-:W-:Y:S08]  /*47b0*/  HMMA.16816.F32.BF16 R4, R36, R2.reuse, R4 ;  /* 0x000000022404723c */ /* 0x082ff00000041804 */
[C---:B----4-:R-:W-:Y:S01]  /*47c0*/  HMMA.16816.F32.BF16 R8, R40.reuse, R2, R8 ;  /* 0x000000022808723c */ /* 0x050fe20000041808 */
[----:B------:R-:W1:Y:S07]  /*47d0*/  LDSM.16.MT88.2 R2, [R220+0x4c00] ;  /* 0x004c0000dc02783b */ /* 0x000e6e0000004100 */
[-C--:B-----5:R-:W-:Y:S08]  /*47e0*/  HMMA.16816.F32.BF16 R12, R40, R28.reuse, R12 ;  /* 0x0000001c280c723c */ /* 0x0a0ff0000004180c */
[C---:B------:R-:W-:Y:S01]  /*47f0*/  HMMA.16816.F32.BF16 R16, R36.reuse, R28, R16 ;  /* 0x0000001c2410723c */ /* 0x040fe20000041810 */
[----:B------:R-:W4:Y:S07]  /*4800*/  LDSM.16.MT88.2 R28, [R220+0x1000] ;  /* 0x00100000dc1c783b */ /* 0x000f2e0000004100 */
[-C--:B------:R-:W-:Y:S01]  /*4810*/  HMMA.16816.F32.BF16 R20, R36, R30.reuse, R20 ;  /* 0x0000001e2414723c */ /* 0x080fe20000041814 */
[----:B------:R-:W-:Y:S07]  /*4820*/  LDSM.16.M88.4 R36, [R228+0x2000] ;  /* 0x00200000e424783b */ /* 0x000fee0000000200 */
[----:B------:R-:W-:Y:S01]  /*4830*/  HMMA.16816.F32.BF16 R24, R40, R30, R24 ;  /* 0x0000001e2818723c */ /* 0x000fe20000041818 */
[----:B------:R-:W5:Y:S04]  /*4840*/  LDSM.16.MT88.2 R30, [R220+0x5000] ;  /* 0x00500000dc1e783b */ /* 0x000f680000004100 */
[----:B------:R-:W4:Y:S03]  /*4850*/  LDSM.16.MT88.2 R40, [R220+0x1400] ;  /* 0x00140000dc28783b */ /* 0x000f260000004100 */
[-C--:B------:R-:W-:Y:S01]  /*4860*/  HMMA.16816.F32.BF16 R4, R44, R52.reuse, R4 ;  /* 0x000000342c04723c */ /* 0x080fe20000041804 */
[----:B------:R-:W-:Y:S07]  /*4870*/  LDSM.16.MT88.2 R42, [R220+0x3400] ;  /* 0x00340000dc2a783b */ /* 0x000fee0000004100 */
[C---:B------:R-:W-:Y:S08]  /*4880*/  HMMA.16816.F32.BF16 R8, R56.reuse, R52, R8 ;  /* 0x000000343808723c */ /* 0x040ff00000041808 */
[-C--:B------:R-:W-:Y:S08]  /*4890*/  HMMA.16816.F32.BF16 R12, R56, R60.reuse, R12 ;  /* 0x0000003c380c723c */ /* 0x080ff0000004180c */
[C---:B------:R-:W-:Y:S01]  /*48a0*/  HMMA.16816.F32.BF16 R16, R44.reuse, R60, R16 ;  /* 0x0000003c2c10723c */ /* 0x040fe20000041810 */
[----:B------:R-:W5:Y:S07]  /*48b0*/  LDSM.16.M88.4 R60, [R228+0x3000] ;  /* 0x00300000e43c783b */ /* 0x000f6e0000000200 */
[-C--:B-1----:R-:W-:Y:S01]  /*48c0*/  HMMA.16816.F32.BF16 R20, R44, R2.reuse, R20 ;  /* 0x000000022c14723c */ /* 0x082fe20000041814 */
[----:B------:R-:W-:Y:S07]  /*48d0*/  LDSM.16.M88.4 R44, [R227+0x2000] ;  /* 0x00200000e32c783b */ /* 0x000fee0000000200 */
[----:B------:R-:W-:Y:S01]  /*48e0*/  HMMA.16816.F32.BF16 R24, R56, R2, R24 ;  /* 0x000000023818723c */ /* 0x000fe20000041818 */
[----:B------:R-:W1:Y:S04]  /*48f0*/  LDSM.16.MT88.2 R2, [R220+0x5400] ;  /* 0x00540000dc02783b */ /* 0x000e680000004100 */
[----:B------:R-:W-:Y:S03]  /*4900*/  LDSM.16.MT88.2 R56, [R220+0x3800] ;  /* 0x00380000dc38783b */ /* 0x000fe60000004100 */
[-C--:B----4-:R-:W-:Y:S08]  /*4910*/  HMMA.16816.F32.BF16 R4, R32, R28.reuse, R4 ;  /* 0x0000001c2004723c */ /* 0x090ff00000041804 */
[C---:B------:R-:W-:Y:S01]  /*4920*/  HMMA.16816.F32.BF16 R8, R48.reuse, R28, R8 ;  /* 0x0000001c3008723c */ /* 0x040fe20000041808 */
[----:B------:R-:W4:Y:S07]  /*4930*/  LDSM.16.MT88.2 R28, [R220+0x1800] ;  /* 0x00180000dc1c783b */ /* 0x000f2e0000004100 */
[-C--:B------:R-:W-:Y:S08]  /*4940*/  HMMA.16816.F32.BF16 R12, R48, R54.reuse, R12 ;  /* 0x00000036300c723c */ /* 0x080ff0000004180c */
[C---:B------:R-:W-:Y:S01]  /*4950*/  HMMA.16816.F32.BF16 R16, R32.reuse, R54, R16 ;  /* 0x000000362010723c */ /* 0x040fe20000041810 */
[----:B------:R-:W1:Y:S07]  /*4960*/  LDSM.16.M88.4 R52, [R227+0x3000] ;  /* 0x00300000e334783b */ /* 0x000e6e0000000200 */
[-C--:B-----5:R-:W-:Y:S01]  /*4970*/  HMMA.16816.F32.BF16 R20, R32, R30.reuse, R20 ;  /* 0x0000001e2014723c */ /* 0x0a0fe20000041814 */
[----:B------:R-:W-:Y:S07]  /*4980*/  LDSM.16.M88.4 R32, [R231+0x2000] ;  /* 0x00200000e720783b */ /* 0x000fee0000000200 */
[----:B------:R-:W-:Y:S01]  /*4990*/  HMMA.16816.F32.BF16 R24, R48, R30, R24 ;  /* 0x0000001e3018723c */ /* 0x000fe20000041818 */
[----:B------:R-:W5:Y:S04]  /*49a0*/  LDSM.16.MT88.2 R30, [R220+0x5800] ;  /* 0x00580000dc1e783b */ /* 0x000f680000004100 */
[----:B------:R-:W-:Y:S03]  /*49b0*/  LDSM.16.M88.4 R48, [R231+0x3000] ;  /* 0x00300000e730783b */ /* 0x000fe60000000200 */
[-C--:B------:R-:W-:Y:S08]  /*49c0*/  HMMA.16816.F32.BF16 R4, R36, R40.reuse, R4 ;  /* 0x000000282404723c */ /* 0x080ff00000041804 */
[C---:B------:R-:W-:Y:S01]  /*49d0*/  HMMA.16816.F32.BF16 R8, R60.reuse, R40, R8 ;  /* 0x000000283c08723c */ /* 0x040fe20000041808 */
[----:B------:R-:W2:Y:S07]  /*49e0*/  LDSM.16.MT88.2 R40, [R220+0x1c00] ;  /* 0x001c0000dc28783b */ /* 0x000eae0000004100 */
[-C--:B------:R-:W-:Y:S08]  /*49f0*/  HMMA.16816.F32.BF16 R12, R60, R42.reuse, R12 ;  /* 0x0000002a3c0c723c */ /* 0x080ff0000004180c */
[C---:B------:R-:W-:Y:S01]  /*4a00*/  HMMA.16816.F32.BF16 R16, R36.reuse, R42, R16 ;  /* 0x0000002a2410723c */ /* 0x040fe20000041810 */
[----:B------:R-:W3:Y:S07]  /*4a10*/  LDSM.16.MT88.2 R42, [R220+0x3c00] ;  /* 0x003c0000dc2a783b */ /* 0x000eee0000004100 */
[-C--:B-1----:R-:W-:Y:S08]  /*4a20*/  HMMA.16816.F32.BF16 R20, R36, R2.reuse, R20 ;  /* 0x000000022414723c */ /* 0x082ff00000041814 */
[----:B------:R-:W-:Y:S01]  /*4a30*/  HMMA.16816.F32.BF16 R24, R60, R2, R24 ;  /* 0x000000023c18723c */ /* 0x000fe20000041818 */
[----:B------:R-:W1:Y:S07]  /*4a40*/  LDSM.16.MT88.2 R2, [R220+0x5c00] ;  /* 0x005c0000dc02783b */ /* 0x000e6e0000004100 */
[-C--:B----4-:R-:W-:Y:S08]  /*4a50*/  HMMA.16816.F32.BF16 R4, R44, R28.reuse, R4 ;  /* 0x0000001c2c04723c */ /* 0x090ff00000041804 */
[C---:B------:R-:W-:Y:S04]  /*4a60*/  HMMA.16816.F32.BF16 R8, R52.reuse, R28, R8 ;  /* 0x0000001c3408723c */ /* 0x040fe80000041808 */
[----:B--2---:R-:W-:Y:S03]  /*4a70*/  IADD3 R0, P0, R66, UR22, RZ ;  /* 0x0000001642007c10 */ /* 0x004fe6000ff1e0ff */
[----:B------:R-:W-:Y:S01]  /*4a80*/  IMAD.U32 R29, RZ, RZ, UR22 ;  /* 0x00000016ff1d7e24 */ /* 0x000fe2000f8e00ff */
[-C--:B------:R-:W-:Y:S01]  /*4a90*/  HMMA.16816.F32.BF16 R12, R52, R56.reuse, R12 ;  /* 0x00000038340c723c */ /* 0x080fe2000004180c */
[----:B------:R-:W-:Y:S03]  /*4aa0*/  UMOV UR22, UR24 ;  /* 0x0000001800167c82 */ /* 0x000fe60008000000 */
[----:B---3--:R-:W-:Y:S02]  /*4ab0*/  LEA.HI.X.SX32 R29, R29, R64, 0x1, P0 ;  /* 0x000000401d1d7211 */ /* 0x008fe400000f0eff */
[C---:B------:R-:W-:Y:S02]  /*4ac0*/  LEA R28, P0, R0.reuse, c[0x0][0x220], 0x2 ;  /* 0x00008800001c7a11 */ /* 0x040fe400078010ff */
[C---:B------:R-:W-:Y:S04]  /*4ad0*/  HMMA.16816.F32.BF16 R16, R44.reuse, R56, R16 ;  /* 0x000000382c10723c */ /* 0x040fe80000041810 */
[----:B------:R-:W-:Y:S01]  /*4ae0*/  LEA.HI.X R29, R0, c[0x0][0x224], R29, 0x2, P0 ;  /* 0x00008900001d7a11 */ /* 0x000fe200000f141d */
[----:B------:R-:W-:Y:S01]  /*4af0*/  IMAD.U32 R0, RZ, RZ, UR4 ;  /* 0x00000004ff007e24 */ /* 0x000fe2000f8e00ff */
[----:B------:R-:W-:Y:S01]  /*4b00*/  PLOP3.LUT P0, PT, PT, PT, UP0, 0x80, 0x0 ;  /* 0x000000000000781c */ /* 0x000fe20003f0f008 */
[----:B------:R-:W-:Y:S01]  /*4b10*/  USEL UR4, UR7, URZ, !UP2 ;  /* 0x0000003f07047287 */ /* 0x000fe2000d000000 */
[-C--:B-----5:R-:W-:Y:S04]  /*4b20*/  HMMA.16816.F32.BF16 R20, R44, R30.reuse, R20 ;  /* 0x0000001e2c14723c */ /* 0x0a0fe80000041814 */
[----:B------:R-:W-:Y:S04]  /*4b30*/  IMAD R0, R0, 0x1800, R229 ;  /* 0x0000180000007824 */ /* 0x000fe800078e02e5 */
[----:B------:R-:W-:Y:S04]  /*4b40*/  HMMA.16816.F32.BF16 R24, R52, R30, R24 ;  /* 0x0000001e3418723c */ /* 0x000fe80000041818 */
[----:B------:R-:W-:Y:S04]  /*4b50*/  IMAD.SHL.U32 R0, R0, 0x2, RZ ;  /* 0x0000000200007824 */ /* 0x000fe800078e00ff */
[-C--:B------:R-:W-:Y:S01]  /*4b60*/  HMMA.16816.F32.BF16 R4, R32, R40.reuse, R4 ;  /* 0x000000282004723c */ /* 0x080fe20000041804 */
[----:B------:R-:W-:Y:S07]  /*4b70*/  LDSM.16.MT88.4 R36, [R0+0x7480] ;  /* 0x007480000024783b */ /* 0x000fee0000004200 */
[C---:B------:R-:W-:Y:S08]  /*4b80*/  HMMA.16816.F32.BF16 R8, R48.reuse, R40, R8 ;  /* 0x000000283008723c */ /* 0x040ff00000041808 */
[-C--:B------:R-:W-:Y:S07]  /*4b90*/  HMMA.16816.F32.BF16 R12, R48, R42.reuse, R12 ;  /* 0x0000002a300c723c */ /* 0x080fee000004180c */
[----:B------:R-:W-:Y:S01]  /*4ba0*/  RED.E.ADD.F32.FTZ.RN.STRONG.GPU [R28.64], R4 ;  /* 0x000000041c00798e */ /* 0x000fe2000c10e790 */
[C---:B------:R-:W-:Y:S03]  /*4bb0*/  HMMA.16816.F32.BF16 R16, R32.reuse, R42, R16 ;  /* 0x0000002a2010723c */ /* 0x040fe60000041810 */
[----:B------:R-:W-:Y:S04]  /*4bc0*/  RED.E.ADD.F32.FTZ.RN.STRONG.GPU [R28.64+0x400], R5 ;  /* 0x000400051c00798e */ /* 0x000fe8000c10e790 */
[----:B------:R-:W-:Y:S01]  /*4bd0*/  RED.E.ADD.F32.FTZ.RN.STRONG.GPU [R28.64+0x800], R6 ;  /* 0x000800061c00798e */ /* 0x000fe2000c10e790 */
[-C--:B-1----:R-:W-:Y:S03]  /*4be0*/  HMMA.16816.F32.BF16 R20, R32, R2.reuse, R20 ;  /* 0x000000022014723c */ /* 0x082fe60000041814 */
[----:B------:R-:W-:Y:S04]  /*4bf0*/  RED.E.ADD.F32.FTZ.RN.STRONG.GPU [R28.64+0xc00], R7 ;  /* 0x000c00071c00798e */ /* 0x000fe8000c10e790 */
[----:B------:R-:W-:Y:S01]  /*4c00*/  RED.E.ADD.F32.FTZ.RN.STRONG.GPU [R28.64+0x1000], R8 ;  /* 0x001000081c00798e */ /* 0x000fe2000c10e790 */
[----:B------:R-:W-:Y:S03]  /*4c10*/  HMMA.16816.F32.BF16 R24, R48, R2, R24 ;  /* 0x000000023018723c */ /* 0x000fe60000041818 */
[----:B------:R-:W-:Y:S04]  /*4c20*/  RED.E.ADD.F32.FTZ.RN.STRONG.GPU [R28.64+0x1400], R9 ;  /* 0x001400091c00798e */ /* 0x000fe8000c10e790 */
[----:B------:R-:W-:Y:S04]  /*4c30*/  RED.E.ADD.F32.FTZ.RN.STRONG.GPU [R28.64+0x1800], R10 ;  /* 0x0018000a1c00798e */ /* 0x000fe8000c10e790 */
[----:B------:R-:W-:Y:S04]  /*4c40*/  RED.E.ADD.F32.FTZ.RN.STRONG.GPU [R28.64+0x1c00], R11 ;  /* 0x001c000b1c00798e */ /* 0x000fe8000c10e790 */
[----:B------:R-:W-:Y:S04]  /*4c50*/  RED.E.ADD.F32.FTZ.RN.STRONG.GPU [R28.64+0x2000], R16 ;  /* 0x002000101c00798e */ /* 0x000fe8000c10e790 */
[----:B------:R-:W-:Y:S04]  /*4c60*/  RED.E.ADD.F32.FTZ.RN.STRONG.GPU [R28.64+0x2400], R17 ;  /* 0x002400111c00798e */ /* 0x000fe8000c10e790 */
[----:B------:R-:W-:Y:S04]  /*4c70*/  RED.E.ADD.F32.FTZ.RN.STRONG.GPU [R28.64+0x2800], R18 ;  /* 0x002800121c00798e */ /* 0x000fe8000c10e790 */
[----:B------:R-:W-:Y:S04]  /*4c80*/  RED.E.ADD.F32.FTZ.RN.STRONG.GPU [R28.64+0x2c00], R19 ;  /* 0x002c00131c00798e */ /* 0x000fe8000c10e790 */
[----:B------:R-:W-:Y:S04]  /*4c90*/  RED.E.ADD.F32.FTZ.RN.STRONG.GPU [R28.64+0x3000], R12 ;  /* 0x0030000c1c00798e */ /* 0x000fe8000c10e790 */
[----:B------:R-:W-:Y:S04]  /*4ca0*/  LDSM.16.MT88.4 R4, [R221+0x13480] ;  /* 0x01348000dd04783b */ /* 0x000fe80000004200 */
[----:B------:R-:W1:Y:S04]  /*4cb0*/  LDSM.16.MT88.4 R8, [R0+0x6080] ;  /* 0x006080000008783b */ /* 0x000e680000004200 */
[----:B------:R-:W-:Y:S04]  /*4cc0*/  RED.E.ADD.F32.FTZ.RN.STRONG.GPU [R28.64+0x3400], R13 ;  /* 0x0034000d1c00798e */ /* 0x000fe8000c10e790 */
[----:B------:R-:W-:Y:S04]  /*4cd0*/  RED.E.ADD.F32.FTZ.RN.STRONG.GPU [R28.64+0x3800], R14 ;  /* 0x0038000e1c00798e */ /* 0x000fe8000c10e790 */
[----:B------:R-:W-:Y:S04]  /*4ce0*/  RED.E.ADD.F32.FTZ.RN.STRONG.GPU [R28.64+0x3c00], R15 ;  /* 0x003c000f1c00798e */ /* 0x000fe8000c10e790 */
[----:B------:R-:W2:Y:S04]  /*4cf0*/  LDSM.16.MT88.4 R12, [R221+0x15480] ;  /* 0x01548000dd0c783b */ /* 0x000ea80000004200 */
[----:B------:R-:W3:Y:S04]  /*4d00*/  LDSM.16.MT88.4 R16, [R0+0x7080] ;  /* 0x007080000010783b */ /* 0x000ee80000004200 */
[----:B------:R-:W-:Y:S04]  /*4d10*/  LDSM.16.MT88.4 R32, [R221+0x15c80] ;  /* 0x015c8000dd20783b */ /* 0x000fe80000004200 */
[----:B------:R-:W-:Y:S04]  /*4d20*/  LDSM.16.MT88.4 R40, [R221+0x16c80] ;  /* 0x016c8000dd28783b */ /* 0x000fe80000004200 */
[----:B------:R-:W-:Y:S04]  /*4d30*/  RED.E.ADD.F32.FTZ.RN.STRONG.GPU [R28.64+0x4000], R20 ;  /* 0x004000141c00798e */ /* 0x000fe8000c10e790 */
[----:B------:R-:W-:Y:S01]  /*4d40*/  RED.E.ADD.F32.FTZ.RN.STRONG.GPU [R28.64+0x4400], R21 ;  /* 0x004400151c00798e */ /* 0x000fe2000c10e790 */
[-C--:B-1----:R-:W-:Y:S03]  /*4d50*/  HMMA.16816.F32.BF16 R116, R4, R8.reuse, R116 ;  /* 0x000000080474723c */ /* 0x082fe60000041874 */
[----:B------:R-:W-:Y:S04]  /*4d60*/  RED.E.ADD.F32.FTZ.RN.STRONG.GPU [R28.64+0x4800], R22 ;  /* 0x004800161c00798e */ /* 0x000fe8000c10e790 */
[----:B------:R-:W-:Y:S04]  /*4d70*/  RED.E.ADD.F32.FTZ.RN.STRONG.GPU [R28.64+0x4c00], R23 ;  /* 0x004c00171c00798e */ /* 0x000fe8000c10e790 */
[----:B------:R-:W1:Y:S04]  /*4d80*/  LDSM.16.MT88.4 R20, [R0+0x8080] ;  /* 0x008080000014783b */ /* 0x000e680000004200 */
[----:B------:R-:W-:Y:S01]  /*4d90*/  RED.E.ADD.F32.FTZ.RN.STRONG.GPU [R28.64+0x5000], R24 ;  /* 0x005000181c00798e */ /* 0x000fe2000c10e790 */
[C---:B--2---:R-:W-:Y:S03]  /*4da0*/  HMMA.16816.F32.BF16 R120, R12.reuse, R8, R120 ;  /* 0x000000080c78723c */ /* 0x044fe60000041878 */
[----:B------:R-:W-:Y:S04]  /*4db0*/  RED.E.ADD.F32.FTZ.RN.STRONG.GPU [R28.64+0x5400], R25 ;  /* 0x005400191c00798e */ /* 0x000fe8000c10e790 */
[----:B------:R-:W-:Y:S01]  /*4dc0*/  RED.E.ADD.F32.FTZ.RN.STRONG.GPU [R28.64+0x5800], R26 ;  /* 0x0058001a1c00798e */ /* 0x000fe2000c10e790 */
[-C--:B------:R-:W-:Y:S03]  /*4dd0*/  HMMA.16816.F32.BF16 R124, R12, R10.reuse, R124 ;  /* 0x0000000a0c7c723c */ /* 0x080fe6000004187c */
[----:B------:R-:W-:Y:S04]  /*4de0*/  RED.E.ADD.F32.FTZ.RN.STRONG.GPU [R28.64+0x5c00], R27 ;  /* 0x005c001b1c00798e */ /* 0x000fe8000c10e790 */
[----:B------:R-:W-:Y:S01]  /*4df0*/  LDSM.16.MT88.4 R28, [R221+0x13c80] ;  /* 0x013c8000dd1c783b */ /* 0x000fe20000004200 */
[C---:B------:R-:W-:Y:S03]  /*4e00*/  HMMA.16816.F32.BF16 R128, R4.reuse, R10, R128 ;  /* 0x0000000a0480723c */ /* 0x040fe60000041880 */
[----:B------:R-:W2:Y:S04]  /*4e10*/  LDSM.16.MT88.4 R24, [R0+0x6480] ;  /* 0x006480000018783b */ /* 0x000ea80000004200 */
[----:B------:R-:W4:Y:S01]  /*4e20*/  LDSM.16.MT88.4 R8, [R0+0x8480] ;  /* 0x008480000008783b */ /* 0x000f220000004200 */
[-C--:B---3--:R-:W-:Y:S08]  /*4e30*/  HMMA.16816.F32.BF16 R132, R4, R16.reuse, R132 ;  /* 0x000000100484723c */ /* 0x088ff00000041884 */
[C---:B------:R-:W-:Y:S08]  /*4e40*/  HMMA.16816.F32.BF16 R136, R12.reuse, R16, R136 ;  /* 0x000000100c88723c */ /* 0x040ff00000041888 */
[-C--:B------:R-:W-:Y:S08]  /*4e50*/  HMMA.16816.F32.BF16 R140, R12, R18.reuse, R140 ;  /* 0x000000120c8c723c */ /* 0x080ff0000004188c */
[C---:B------:R-:W-:Y:S01]  /*4e60*/  HMMA.16816.F32.BF16 R144, R4.reuse, R18, R144 ;  /* 0x000000120490723c */ /* 0x040fe20000041890 */
[----:B------:R-:W-:Y:S07]  /*4e70*/  LDSM.16.MT88.4 R16, [R221+0x16480] ;  /* 0x01648000dd10783b */ /* 0x000fee0000004200 */
[-C--:B-1----:R-:W-:Y:S08]  /*4e80*/  HMMA.16816.F32.BF16 R148, R4, R20.reuse, R148 ;  /* 0x000000140494723c */ /* 0x082ff00000041894 */
[C---:B------:R-:W-:Y:S08]  /*4e90*/  HMMA.16816.F32.BF16 R152, R12.reuse, R20, R152 ;  /* 0x000000140c98723c */ /* 0x040ff00000041898 */
[-C--:B------:R-:W-:Y:S01]  /*4ea0*/  HMMA.16816.F32.BF16 R156, R12, R22.reuse, R156 ;  /* 0x000000160c9c723c */ /* 0x080fe2000004189c */
[----:B------:R-:W-:Y:S07]  /*4eb0*/  LDSM.16.MT88.4 R12, [R0+0x6880] ;  /* 0x00688000000c783b */ /* 0x000fee0000004200 */
[----:B------:R-:W-:Y:S01]  /*4ec0*/  HMMA.16816.F32.BF16 R160, R4, R22, R160 ;  /* 0x0000001604a0723c */ /* 0x000fe200000418a0 */
[----:B------:R-:W1:Y:S04]  /*4ed0*/  LDSM.16.MT88.4 R4, [R221+0x14480] ;  /* 0x01448000dd04783b */ /* 0x000e680000004200 */
[----:B------:R-:W3:Y:S03]  /*4ee0*/  LDSM.16.MT88.4 R20, [R0+0x7880] ;  /* 0x007880000014783b */ /* 0x000ee60000004200 */
[-C--:B--2---:R-:W-:Y:S08]  /*4ef0*/  HMMA.16816.F32.BF16 R116, R28, R24.reuse, R116 ;  /* 0x000000181c74723c */ /* 0x084ff00000041874 */
[C---:B------:R-:W-:Y:S08]  /*4f00*/  HMMA.16816.F32.BF16 R120, R32.reuse, R24, R120 ;  /* 0x000000182078723c */ /* 0x040ff00000041878 */
[-C--:B------:R-:W-:Y:S08]  /*4f10*/  HMMA.16816.F32.BF16 R124, R32, R26.reuse, R124 ;  /* 0x0000001a207c723c */ /* 0x080ff0000004187c */
[C---:B------:R-:W-:Y:S01]  /*4f20*/  HMMA.16816.F32.BF16 R128, R28.reuse, R26, R128 ;  /* 0x0000001a1c80723c */ /* 0x040fe20000041880 */
[----:B------:R-:W2:Y:S07]  /*4f30*/  LDSM.16.MT88.4 R24, [R0+0x8880] ;  /* 0x008880000018783b */ /* 0x000eae0000004200 */
[-C--:B------:R-:W-:Y:S08]  /*4f40*/  HMMA.16816.F32.BF16 R132, R28, R36.reuse, R132 ;  /* 0x000000241c84723c */ /* 0x080ff00000041884 */
[C---:B------:R-:W-:Y:S08]  /*4f50*/  HMMA.16816.F32.BF16 R136, R32.reuse, R36, R136 ;  /* 0x000000242088723c */ /* 0x040ff00000041888 */
[-C--:B------:R-:W-:Y:S08]  /*4f60*/  HMMA.16816.F32.BF16 R140, R32, R38.reuse, R140 ;  /* 0x00000026208c723c */ /* 0x080ff0000004188c */
[C---:B------:R-:W-:Y:S01]  /*4f70*/  HMMA.16816.F32.BF16 R144, R28.reuse, R38, R144 ;  /* 0x000000261c90723c */ /* 0x040fe20000041890 */
[----:B------:R-:W-:Y:S07]  /*4f80*/  LDSM.16.MT88.4 R36, [R0+0x6c80] ;  /* 0x006c80000024783b */ /* 0x000fee0000004200 */
[-C--:B----4-:R-:W-:Y:S08]  /*4f90*/  HMMA.16816.F32.BF16 R148, R28, R8.reuse, R148 ;  /* 0x000000081c94723c */ /* 0x090ff00000041894 */
[C---:B------:R-:W-:Y:S08]  /*4fa0*/  HMMA.16816.F32.BF16 R152, R32.reuse, R8, R152 ;  /* 0x000000082098723c */ /* 0x040ff00000041898 */
[-C--:B------:R-:W-:Y:S01]  /*4fb0*/  HMMA.16816.F32.BF16 R156, R32, R10.reuse, R156 ;  /* 0x0000000a209c723c */ /* 0x080fe2000004189c */
[----:B------:R-:W4:Y:S07]  /*4fc0*/  LDSM.16.MT88.4 R32, [R221+0x14c80] ;  /* 0x014c8000dd20783b */ /* 0x000f2e0000004200 */
[----:B------:R-:W-:Y:S01]  /*4fd0*/  HMMA.16816.F32.BF16 R160, R28, R10, R160 ;  /* 0x0000000a1ca0723c */ /* 0x000fe200000418a0 */
[----:B------:R-:W5:Y:S04]  /*4fe0*/  LDSM.16.MT88.4 R8, [R0+0x7c80] ;  /* 0x007c80000008783b */ /* 0x000f680000004200 */
[----:B------:R-:W2:Y:S03]  /*4ff0*/  LDSM.16.MT88.4 R28, [R0+0x8c80] ;  /* 0x008c8000001c783b */ /* 0x000ea60000004200 */
[-C--:B-1----:R-:W-:Y:S08]  /*5000*/  HMMA.16816.F32.BF16 R116, R4, R12.reuse, R116 ;  /* 0x0000000c0474723c */ /* 0x082ff00000041874 */
[C---:B------:R-:W-:Y:S08]  /*5010*/  HMMA.16816.F32.BF16 R120, R16.reuse, R12, R120 ;  /* 0x0000000c1078723c */ /* 0x040ff00000041878 */
[-C--:B------:R-:W-:Y:S08]  /*5020*/  HMMA.16816.F32.BF16 R124, R16, R14.reuse, R124 ;  /* 0x0000000e107c723c */ /* 0x080ff0000004187c */
[C---:B------:R-:W-:Y:S08]  /*5030*/  HMMA.16816.F32.BF16 R128, R4.reuse, R14, R128 ;  /* 0x0000000e0480723c */ /* 0x040ff00000041880 */
[-C--:B---3--:R-:W-:Y:S08]  /*5040*/  HMMA.16816.F32.BF16 R132, R4, R20.reuse, R132 ;  /* 0x000000140484723c */ /* 0x088ff00000041884 */
[C---:B------:R-:W-:Y:S08]  /*5050*/  HMMA.16816.F32.BF16 R136, R16.reuse, R20, R136 ;  /* 0x000000141088723c */ /* 0x040ff00000041888 */
[-C--:B------:R-:W-:Y:S08]  /*5060*/  HMMA.16816.F32.BF16 R140, R16, R22.reuse, R140 ;  /* 0x00000016108c723c */ /* 0x080ff0000004188c */
[C---:B------:R-:W-:Y:S08]  /*5070*/  HMMA.16816.F32.BF16 R144, R4.reuse, R22, R144 ;  /* 0x000000160490723c */ /* 0x040ff00000041890 */
[-C--:B--2---:R-:W-:Y:S08]  /*5080*/  HMMA.16816.F32.BF16 R148, R4, R24.reuse, R148 ;  /* 0x000000180494723c */ /* 0x084ff00000041894 */
[C---:B------:R-:W-:Y:S08]  /*5090*/  HMMA.16816.F32.BF16 R152, R16.reuse, R24, R152 ;  /* 0x000000181098723c */ /* 0x040ff00000041898 */
[-C--:B------:R-:W-:Y:S08]  /*50a0*/  HMMA.16816.F32.BF16 R156, R16, R26.reuse, R156 ;  /* 0x0000001a109c723c */ /* 0x080ff0000004189c */
[----:B------:R-:W-:Y:S08]  /*50b0*/  HMMA.16816.F32.BF16 R160, R4, R26, R160 ;  /* 0x0000001a04a0723c */ /* 0x000ff000000418a0 */
[-C--:B----4-:R-:W-:Y:S08]  /*50c0*/  HMMA.16816.F32.BF16 R116, R32, R36.reuse, R116 ;  /* 0x000000242074723c */ /* 0x090ff00000041874 */
[C---:B------:R-:W-:Y:S08]  /*50d0*/  HMMA.16816.F32.BF16 R120, R40.reuse, R36, R120 ;  /* 0x000000242878723c */ /* 0x040ff00000041878 */
[-C--:B------:R-:W-:Y:S08]  /*50e0*/  HMMA.16816.F32.BF16 R124, R40, R38.reuse, R124 ;  /* 0x00000026287c723c */ /* 0x080ff0000004187c */
[C---:B------:R-:W-:Y:S08]  /*50f0*/  HMMA.16816.F32.BF16 R128, R32.reuse, R38, R128 ;  /* 0x000000262080723c */ /* 0x040ff00000041880 */
[-C--:B-----5:R-:W-:Y:S08]  /*5100*/  HMMA.16816.F32.BF16 R132, R32, R8.reuse, R132 ;  /* 0x000000082084723c */ /* 0x0a0ff00000041884 */
[C---:B------:R-:W-:Y:S08]  /*5110*/  HMMA.16816.F32.BF16 R136, R40.reuse, R8, R136 ;  /* 0x000000082888723c */ /* 0x040ff00000041888 */
[-C--:B------:R-:W-:Y:S08]  /*5120*/  HMMA.16816.F32.BF16 R140, R40, R10.reuse, R140 ;  /* 0x0000000a288c723c */ /* 0x080ff0000004188c */
[C---:B------:R-:W-:Y:S08]  /*5130*/  HMMA.16816.F32.BF16 R144, R32.reuse, R10, R144 ;  /* 0x0000000a2090723c */ /* 0x040ff00000041890 */
[-C--:B------:R-:W-:Y:S08]  /*5140*/  HMMA.16816.F32.BF16 R148, R32, R28.reuse, R148 ;  /* 0x0000001c2094723c */ /* 0x080ff00000041894 */
[C---:B------:R-:W-:Y:S08]  /*5150*/  HMMA.16816.F32.BF16 R152, R40.reuse, R28, R152 ;  /* 0x0000001c2898723c */ /* 0x040ff00000041898 */
[-C--:B------:R-:W-:Y:S08]  /*5160*/  HMMA.16816.F32.BF16 R156, R40, R30.reuse, R156 ;  /* 0x0000001e289c723c */ /* 0x080ff0000004189c */
[----:B------:R-:W-:Y:S01]  /*5170*/  HMMA.16816.F32.BF16 R160, R32, R30, R160 ;  /* 0x0000001e20a0723c */ /* 0x000fe200000418a0 */
[----:B------:R-:W-:-:S07]  /*5180*/  @!P0 BRA `(.L_x_3) ;  /* 0xffffceb000008947 */ /* 0x000fce000383ffff */
.L_x_0:
[----:B-1--4-:R-:W2:Y:S04]  /*5190*/  LDL.64 R28, [R1+0x8] ;  /* 0x00000800011c7983 */ /* 0x012ea80000100a00 */
[----:B------:R-:W3:Y:S04]  /*51a0*/  LDL R30, [R1+0x18] ;  /* 0x00001800011e7983 */ /* 0x000ee80000100800 */
[----:B------:R-:W1:Y:S01]  /*51b0*/  S2R R64, SR_TID.X ;  /* 0x0000000000407919 */ /* 0x000e620000002100 */
[----:B------:R-:W-:-:S02]  /*51c0*/  F2FP.BF16.PACK_AB R68, R69, R68 ;  /* 0x000000444544723e */ /* 0x000fc400000010ff */
[----:B------:R-:W-:Y:S01]  /*51d0*/  F2FP.BF16.PACK_AB R70, R71, R70 ;  /* 0x000000464746723e */ /* 0x000fe200000010ff */
[----:B------:R-:W4:Y:S01]  /*51e0*/  LDL.LU R31, [R1+0x1c] ;  /* 0x00001c00011f7983 */ /* 0x000f220000300800 */
[----:B------:R-:W-:Y:S02]  /*51f0*/  F2FP.BF16.PACK_AB R80, R81, R80 ;  /* 0x000000505150723e */ /* 0x000fe400000010ff */
[----:B------:R-:W-:Y:S01]  /*5200*/  F2FP.BF16.PACK_AB R82, R83, R82 ;  /* 0x000000525352723e */ /* 0x000fe200000010ff */
[----:B------:R-:W5:Y:S01]  /*5210*/  LDL.LU.64 R32, [R1+0x10] ;  /* 0x0000100001207983 */ /* 0x000f620000300a00 */
[----:B------:R-:W-:Y:S01]  /*5220*/  F2FP.BF16.PACK_AB R72, R73, R72 ;  /* 0x000000484948723e */ /* 0x000fe200000010ff */
[----:B------:R-:W-:Y:S01]  /*5230*/  FMUL.FTZ R116, R116, c[0x0][0x298] ;  /* 0x0000a60074747a20 */ /* 0x000fe20000410000 */
        /* <DEDUP_REMOVED lines=14> */
[----:B-1----:R-:W-:Y:S01]  /*5320*/  SHF.R.S32.HI R27, RZ, 0x1f, R64 ;  /* 0x0000001fff1b7819 */ /* 0x002fe20000011440 */
[----:B------:R-:W-:Y:S01]  /*5330*/  FMUL.FTZ R120, R120, c[0x0][0x298] ;  /* 0x0000a60078787a20 */ /* 0x000fe20000410000 */
[----:B------:R-:W-:Y:S01]  /*5340*/  F2FP.BF16.PACK_AB R88, R89, R88 ;  /* 0x000000585958723e */ /* 0x000fe200000010ff */
[----:B------:R-:W-:Y:S01]  /*5350*/  FMUL.FTZ R24, R121, c[0x0][0x298] ;  /* 0x0000a60079187a20 */ /* 0x000fe20000410000 */
[----:B------:R-:W-:Y:S01]  /*5360*/  LEA.HI R3, R27, R64, RZ, 0x5 ;  /* 0x000000401b037211 */ /* 0x000fe200078f28ff */
[----:B------:R-:W-:Y:S01]  /*5370*/  FMUL.FTZ R122, R122, c[0x0][0x298] ;  /* 0x0000a6007a7a7a20 */ /* 0x000fe20000410000 */
[----:B------:R-:W-:Y:S01]  /*5380*/  F2FP.BF16.PACK_AB R90, R91, R90 ;  /* 0x0000005a5b5a723e */ /* 0x000fe200000010ff */
[----:B------:R-:W-:Y:S01]  /*5390*/  FMUL.FTZ R23, R123, c[0x0][0x298] ;  /* 0x0000a6007b177a20 */ /* 0x000fe20000410000 */
[--C-:B------:R-:W-:Y:S01]  /*53a0*/  SHF.R.S32.HI R6, RZ, 0x5, R3.reuse ;  /* 0x00000005ff067819 */ /* 0x100fe20000011403 */
[----:B------:R-:W-:Y:S01]  /*53b0*/  FMUL.FTZ R124, R124, c[0x0][0x298] ;  /* 0x0000a6007c7c7a20 */ /* 0x000fe20000410000 */
[----:B------:R-:W-:Y:S01]  /*53c0*/  SHF.R.S32.HI R3, RZ, 0x1f, R3 ;  /* 0x0000001fff037819 */ /* 0x000fe20000011403 */
        /* <DEDUP_REMOVED lines=57> */
[----:B------:R-:W1:Y:S01]  /*5760*/  S2UR UR9, SR_CTAID.X ;  /* 0x00000000000979c3 */ /* 0x000e620000002500 */
[----:B------:R-:W-:Y:S01]  /*5770*/  FMUL.FTZ R154, R154, c[0x0][0x298] ;  /* 0x0000a6009a9a7a20 */ /* 0x000fe20000410000 */
[----:B------:R-:W-:Y:S01]  /*5780*/  UMOV UR8, 0xffffff80 ;  /* 0xffffff8000087882 */ /* 0x000fe20000000000 */
[----:B------:R-:W-:Y:S01]  /*5790*/  FMUL.FTZ R155, R155, c[0x0][0x298] ;  /* 0x0000a6009b9b7a20 */ /* 0x000fe20000410000 */
[----:B------:R-:W-:Y:S01]  /*57a0*/  ULDC UR7, c[0x0][0x2f0] ;  /* 0x0000bc0000077ab9 */ /* 0x000fe20000000800 */
[----:B------:R-:W-:Y:S01]  /*57b0*/  FMUL.FTZ R156, R156, c[0x0][0x298] ;  /* 0x0000a6009c9c7a20 */ /* 0x000fe20000410000 */
[----:B------:R-:W2:Y:S01]  /*57c0*/  S2R R69, SR_CTAID.X ;  /* 0x0000000000457919 */ /* 0x000ea20000002500 */
[----:B------:R-:W-:Y:S01]  /*57d0*/  FMUL.FTZ R157, R157, c[0x0][0x298] ;  /* 0x0000a6009d9d7a20 */ /* 0x000fe20000410000 */
[----:B------:R-:W-:Y:S01]  /*57e0*/  USHF.R.S32.HI UR6, URZ, 0x1f, UR11 ;  /* 0x0000001f3f067899 */ /* 0x000fe2000801140b */
[----:B------:R-:W-:Y:S01]  /*57f0*/  FMUL.FTZ R158, R158, c[0x0][0x298] ;  /* 0x0000a6009e9e7a20 */ /* 0x000fe20000410000 */
[----:B------:R-:W-:Y:S01]  /*5800*/  ULDC.64 UR4, c[0x0][0x340] ;  /* 0x0000d00000047ab9 */ /* 0x000fe20000000a00 */
[----:B------:R-:W-:Y:S01]  /*5810*/  FMUL.FTZ R159, R159, c[0x0][0x298] ;  /* 0x0000a6009f9f7a20 */ /* 0x000fe20000410000 */
[----:B------:R-:W-:Y:S01]  /*5820*/  UIMAD UR4, UR6, UR4, URZ ;  /* 0x00000004060472a4 */ /* 0x000fe2000f8e023f */
[----:B------:R-:W-:Y:S03]  /*5830*/  BSSY B0, `(.L_x_4) ;  /* 0x0000083000007945 */ /* 0x000fe60003800000 */
[----:B------:R-:W-:-:S02]  /*5840*/  UIMAD UR4, UR11, UR5, UR4 ;  /* 0x000000050b0472a4 */ /* 0x000fc4000f8e0204 */
[----:B-1----:R-:W-:-:S04]  /*5850*/  UIMAD UR7, UR9, UR8, UR7 ;  /* 0x00000008090772a4 */ /* 0x002fc8000f8e0207 */
[----:B------:R-:W-:-:S04]  /*5860*/  UISETP.LT.AND UP0, UPT, UR7, 0x80, UPT ;  /* 0x000000800700788c */ /* 0x000fc8000bf01270 */
[----:B------:R-:W-:Y:S01]  /*5870*/  USEL UR7, UR7, 0x80, UP0 ;  /* 0x0000008007077887 */ /* 0x000fe20008000000 */
[----:B------:R-:W-:Y:S05]  /*5880*/  BAR.SYNC.DEFER_BLOCKING 0x1, 0x100 ;  /* 0x0044000000007b1d */ /* 0x000fea0000010000 */
[----:B------:R-:W-:Y:S01]  /*5890*/  ISETP.GE.AND P5, PT, R248, UR7, PT ;  /* 0x00000007f8007c0c */ /* 0x000fe2000bfa6270 */
[----:B--2---:R-:W-:Y:S02]  /*58a0*/  IMAD.MOV.U32 R66, RZ, RZ, R28 ;  /* 0x000000ffff427224 */ /* 0x004fe400078e001c */
[----:B------:R-:W-:Y:S02]  /*58b0*/  IMAD.MOV.U32 R67, RZ, RZ, R29 ;  /* 0x000000ffff437224 */ /* 0x000fe400078e001d */
[----:B---3--:R-:W-:Y:S01]  /*58c0*/  IMAD.MOV.U32 R65, RZ, RZ, R30 ;  /* 0x000000ffff417224 */ /* 0x008fe200078e001e */
[----:B----4-:R-:W-:-:S02]  /*58d0*/  LEA.HI R2, R31, R31, RZ, 0x1 ;  /* 0x0000001f1f027211 */ /* 0x010fc400078f08ff */
[----:B-----5:R-:W-:Y:S02]  /*58e0*/  SHF.R.S32.HI R0, RZ, 0x1f, R32 ;  /* 0x0000001fff007819 */ /* 0x020fe40000011420 */
[----:B------:R-:W-:Y:S02]  /*58f0*/  SHF.R.S32.HI R8, RZ, 0x1, R2 ;  /* 0x00000001ff087819 */ /* 0x000fe40000011402 */
[CC--:B------:R-:W-:Y:S02]  /*5900*/  LEA.HI R4, R0.reuse, R32.reuse, RZ, 0x2 ;  /* 0x0000002000047211 */ /* 0x0c0fe400078f10ff */
[----:B------:R-:W-:Y:S02]  /*5910*/  LEA.HI R5, R0, R32, RZ, 0x7 ;  /* 0x0000002000057211 */ /* 0x000fe400078f38ff */
[----:B------:R-:W-:Y:S02]  /*5920*/  LEA.HI R0, R3, R6, RZ, 0x2 ;  /* 0x0000000603007211 */ /* 0x000fe400078f10ff */
[----:B------:R-:W-:Y:S01]  /*5930*/  LOP3.LUT R7, R2, 0x3fffffe, RZ, 0xc0, !PT ;  /* 0x03fffffe02077812 */ /* 0x000fe200078ec0ff */
[----:B------:R-:W-:Y:S01]  /*5940*/  IMAD.SHL.U32 R2, R8, 0x40, RZ ;  /* 0x0000004008027824 */ /* 0x000fe200078e00ff */
[----:B------:R-:W-:-:S02]  /*5950*/  LOP3.LUT R4, R4, 0xfffffffc, RZ, 0xc0, !PT ;  /* 0xfffffffc04047812 */ /* 0x000fc400078ec0ff */
[----:B------:R-:W-:Y:S02]  /*5960*/  LOP3.LUT R0, R0, 0xfffffffc, RZ, 0xc0, !PT ;  /* 0xfffffffc00007812 */ /* 0x000fe400078ec0ff */
[----:B------:R-:W-:Y:S01]  /*5970*/  SHF.R.U32.HI R3, RZ, 0x4, R5 ;  /* 0x00000004ff037819 */ /* 0x000fe20000011605 */
[----:B------:R-:W-:Y:S01]  /*5980*/  IMAD.IADD R4, R32, 0x1, -R4 ;  /* 0x0000000120047824 */ /* 0x000fe200078e0a04 */
[----:B------:R-:W-:Y:S01]  /*5990*/  LOP3.LUT R2, R2, 0xc0, RZ, 0xc0, !PT ;  /* 0x000000c002027812 */ /* 0x000fe200078ec0ff */
[----:B------:R-:W-:Y:S01]  /*59a0*/  IMAD.IADD R0, R6, 0x1, -R0 ;  /* 0x0000000106007824 */ /* 0x000fe200078e0a00 */
[----:B------:R-:W-:Y:S01]  /*59b0*/  LOP3.LUT P0, RZ, R8, 0x2, RZ, 0xc0, !PT ;  /* 0x0000000208ff7812 */ /* 0x000fe2000780c0ff */
[----:B------:R-:W-:Y:S01]  /*59c0*/  IMAD.IADD R5, R31, 0x1, -R7 ;  /* 0x000000011f057824 */ /* 0x000fe200078e0a07 */
[----:B------:R-:W-:Y:S01]  /*59d0*/  LOP3.LUT R3, R2, 0x8, R3, 0xf8, !PT ;  /* 0x0000000802037812 */ /* 0x000fe200078ef803 */
[----:B------:R-:W-:Y:S01]  /*59e0*/  IMAD R0, R0, 0x100, R4 ;  /* 0x0000010000007824 */ /* 0x000fe200078e0204 */
[----:B------:R-:W-:-:S02]  /*59f0*/  SHF.R.U32.HI R2, RZ, 0x3, R2 ;  /* 0x00000003ff027819 */ /* 0x000fc40000011602 */
[----:B------:R-:W-:Y:S01]  /*5a00*/  F2FP.BF16.PACK_AB R6, R161, R160 ;  /* 0x000000a0a106723e */ /* 0x000fe200000010ff */
[----:B------:R-:W-:Y:S01]  /*5a10*/  IMAD R0, R5, 0x10, R0 ;  /* 0x0000001005007824 */ /* 0x000fe200078e0200 */
[----:B------:R-:W-:Y:S02]  /*5a20*/  LOP3.LUT R2, R3, R2, RZ, 0x3c, !PT ;  /* 0x0000000203027212 */ /* 0x000fe400078e3cff */
[----:B------:R-:W-:Y:S02]  /*5a30*/  F2FP.BF16.PACK_AB R5, R163, R162 ;  /* 0x000000a2a305723e */ /* 0x000fe400000010ff */
[----:B------:R-:W-:Y:S01]  /*5a40*/  F2FP.BF16.PACK_AB R8, R153, R152 ;  /* 0x000000989908723e */ /* 0x000fe200000010ff */
[----:B------:R-:W-:Y:S01]  /*5a50*/  IMAD.U32 R0, R0, 0x2, R2 ;  /* 0x0000000200007824 */ /* 0x000fe200078e0002 */
[----:B------:R-:W-:Y:S02]  /*5a60*/  F2FP.BF16.PACK_AB R7, R155, R154 ;  /* 0x0000009a9b07723e */ /* 0x000fe400000010ff */
[----:B------:R-:W-:Y:S01]  /*5a70*/  F2FP.BF16.PACK_AB R4, R157, R156 ;  /* 0x0000009c9d04723e */ /* 0x000fe200000010ff */
[----:B------:R-:W-:Y:S01]  /*5a80*/  IMAD.SHL.U32 R0, R0, 0x2, RZ ;  /* 0x0000000200007824 */ /* 0x000fe200078e00ff */
[----:B------:R-:W-:-:S04]  /*5a90*/  F2FP.BF16.PACK_AB R3, R159, R158 ;  /* 0x0000009e9f03723e */ /* 0x000fc800000010ff */
[C---:B------:R-:W-:Y:S01]  /*5aa0*/  IADD3 R2, R0.reuse, 0x20, RZ ;  /* 0x0000002000027810 */ /* 0x040fe20007ffe0ff */
[----:B------:R-:W-:Y:S01]  /*5ab0*/  STS [R0+0x6080], R68 ;  /* 0x0060804400007388 */ /* 0x000fe20000000800 */
[----:B------:R-:W-:-:S03]  /*5ac0*/  @P0 IADD3 R2, R0, -0x20, RZ ;  /* 0xffffffe000020810 */ /* 0x000fc60007ffe0ff */
[----:B------:R-:W-:Y:S04]  /*5ad0*/  STS [R0+0x6280], R70 ;  /* 0x0062804600007388 */ /* 0x000fe80000000800 */
        /* <DEDUP_REMOVED lines=33> */
[----:B------:R1:W-:Y:S04]  /*5cf0*/  STS [R2+0x2280], R13 ;  /* 0x0022800d02007388 */ /* 0x0003e80000000800 */
[----:B------:R-:W-:Y:S04]  /*5d00*/  STS [R0+0x3080], R16 ;  /* 0x0030801000007388 */ /* 0x000fe80000000800 */
[----:B------:R-:W-:Y:S04]  /*5d10*/  STS [R0+0x3280], R15 ;  /* 0x0032800f00007388 */ /* 0x000fe80000000800 */
[----:B------:R2:W-:Y:S04]  /*5d20*/  STS [R2+0x3080], R12 ;  /* 0x0030800c02007388 */ /* 0x0005e80000000800 */
[----:B------:R-:W-:Y:S04]  /*5d30*/  STS [R2+0x3280], R11 ;  /* 0x0032800b02007388 */ /* 0x000fe80000000800 */
[----:B------:R3:W-:Y:S04]  /*5d40*/  STS [R0+0x4080], R10 ;  /* 0x0040800a00007388 */ /* 0x0007e80000000800 */
[----:B------:R-:W-:Y:S01]  /*5d50*/  STS [R0+0x4280], R9 ;  /* 0x0042800900007388 */ /* 0x000fe20000000800 */
[----:B-1----:R-:W-:-:S03]  /*5d60*/  SHF.R.S32.HI R13, RZ, 0x1f, R66 ;  /* 0x0000001fff0d7819 */ /* 0x002fc60000011442 */
[----:B------:R1:W-:Y:S04]  /*5d70*/  STS [R2+0x4080], R6 ;  /* 0x0040800602007388 */ /* 0x0003e80000000800 */
[----:B------:R-:W-:Y:S04]  /*5d80*/  STS [R2+0x4280], R5 ;  /* 0x0042800502007388 */ /* 0x000fe80000000800 */
[----:B------:R-:W-:Y:S01]  /*5d90*/  STS [R0+0x5080], R8 ;  /* 0x0050800800007388 */ /* 0x000fe20000000800 */
[----:B--2---:R-:W-:-:S03]  /*5da0*/  IMAD.MOV.U32 R12, RZ, RZ, R66 ;  /* 0x000000ffff0c7224 */ /* 0x004fc600078e0042 */
[----:B------:R2:W-:Y:S04]  /*5db0*/  STS [R0+0x5280], R7 ;  /* 0x0052800700007388 */ /* 0x0005e80000000800 */
[----:B------:R-:W-:Y:S01]  /*5dc0*/  STS [R2+0x5080], R4 ;  /* 0x0050800402007388 */ /* 0x000fe20000000800 */
[----:B---3--:R-:W-:-:S03]  /*5dd0*/  IMAD.U32 R10, RZ, RZ, UR11 ;  /* 0x0000000bff0a7e24 */ /* 0x008fc6000f8e00ff */
[----:B------:R3:W-:Y:S04]  /*5de0*/  STS [R2+0x5280], R3 ;  /* 0x0052800302007388 */ /* 0x0007e80000000800 */
[----:B------:R-:W-:Y:S01]  /*5df0*/  BAR.SYNC.DEFER_BLOCKING 0x1, 0x100 ;  /* 0x0044000000007b1d */ /* 0x000fe20000010000 */
[----:B-1----:R-:W-:-:S04]  /*5e00*/  LEA.HI R6, R27, R64, RZ, 0x2 ;  /* 0x000000401b067211 */ /* 0x002fc800078f10ff */
[----:B------:R-:W-:Y:S01]  /*5e10*/  SHF.R.S32.HI R6, RZ, 0x2, R6 ;  /* 0x00000002ff067819 */ /* 0x000fe20000011406 */
[----:B------:R-:W1:Y:S03]  /*5e20*/  S2R R14, SR_CTAID.Y ;  /* 0x00000000000e7919 */ /* 0x000e660000002600 */
[----:B--2---:R-:W-:-:S05]  /*5e30*/  SHF.R.S32.HI R7, RZ, 0x1f, R6 ;  /* 0x0000001fff077819 */ /* 0x004fca0000011406 */
[----:B------:R-:W-:Y:S01]  /*5e40*/  IMAD.WIDE R6, R69, 0x80, R6 ;  /* 0x0000008045067825 */ /* 0x000fe200078e0206 */
[----:B------:R2:W4:Y:S04]  /*5e50*/  LDS.128 R36, [R251+0x7080] ;  /* 0x00708000fb247984 */ /* 0x0005280000000c00 */
[----:B------:R2:W2:Y:S01]  /*5e60*/  LDS.128 R32, [R251+0x9080] ;  /* 0x00908000fb207984 */ /* 0x0004a20000000c00 */
[----:B-1----:R-:W-:Y:S01]  /*5e70*/  SHF.R.S32.HI R15, RZ, 0x1f, R14 ;  /* 0x0000001fff0f7819 */ /* 0x002fe2000001140e */
[----:B---3--:R-:W-:Y:S02]  /*5e80*/  IMAD.WIDE.U32 R2, R14, c[0x0][0x338], R12 ;  /* 0x0000ce000e027a25 */ /* 0x008fe400078e000c */
[----:B------:R1:W3:Y:S02]  /*5e90*/  LDS.128 R28, [R251+0xb080] ;  /* 0x00b08000fb1c7984 */ /* 0x0002e40000000c00 */
[----:B------:R-:W-:-:S02]  /*5ea0*/  IMAD R0, R15, c[0x0][0x338], RZ ;  /* 0x0000ce000f007a24 */ /* 0x000fc400078e02ff */
[----:B------:R1:W1:Y:S02]  /*5eb0*/  LDS.128 R48, [R251+0x80] ;  /* 0x00008000fb307984 */ /* 0x0002640000000c00 */
[----:B------:R-:W-:Y:S02]  /*5ec0*/  IMAD R0, R14, c[0x0][0x33c], R0 ;  /* 0x0000cf000e007a24 */ /* 0x000fe400078e0200 */
[----:B------:R1:W1:Y:S02]  /*5ed0*/  LDS.128 R44, [R251+0x2080] ;  /* 0x00208000fb2c7984 */ /* 0x0002640000000c00 */
[----:B------:R-:W-:Y:S02]  /*5ee0*/  IMAD.IADD R3, R3, 0x1, R0 ;  /* 0x0000000103037824 */ /* 0x000fe400078e0200 */
[----:B------:R1:W1:Y:S02]  /*5ef0*/  LDS.128 R40, [R251+0x4080] ;  /* 0x00408000fb287984 */ /* 0x0002640000000c00 */
[----:B------:R-:W-:-:S02]  /*5f00*/  IMAD.WIDE.U32 R10, R10, c[0x0][0x340], R2 ;  /* 0x0000d0000a0a7a25 */ /* 0x000fc400078e0002 */
[----:B------:R1:W1:Y:S04]  /*5f10*/  LDS.128 R60, [R251+0x1080] ;  /* 0x00108000fb3c7984 */ /* 0x0002680000000c00 */
[----:B------:R1:W1:Y:S01]  /*5f20*/  LDS.128 R56, [R251+0x3080] ;  /* 0x00308000fb387984 */ /* 0x0002620000000c00 */
[----:B------:R-:W-:-:S03]  /*5f30*/  IADD3 R3, R11, UR4, RZ ;  /* 0x000000040b037c10 */ /* 0x000fc6000fffe0ff */
[----:B------:R1:W1:Y:S01]  /*5f40*/  LDS.128 R52, [R251+0x5080] ;  /* 0x00508000fb347984 */ /* 0x0002620000000c00 */
[----:B------:R-:W-:Y:S05]  /*5f50*/  @P5 BRA `(.L_x_5) ;  /* 0x0000010000005947 */ /* 0x000fea0003800000 */
[----:B------:R-:W-:Y:S01]  /*5f60*/  ISETP.GE.AND P3, PT, R66, c[0x0][0x324], PT ;  /* 0x0000c90042007a0c */ /* 0x000fe20003f66270 */
[----:B------:R-:W5:Y:S01]  /*5f70*/  LDS.128 R24, [R251+0x8080] ;  /* 0x00808000fb187984 */ /* 0x000f620000000c00 */
[----:B------:R-:W-:Y:S01]  /*5f80*/  IMAD R0, R7, c[0x0][0x330], RZ ;  /* 0x0000cc0007007a24 */ /* 0x000fe200078e02ff */
[----:B------:R-:W-:Y:S01]  /*5f90*/  ISETP.GE.AND P2, PT, R252, c[0x0][0x324], PT ;  /* 0x0000c900fc007a0c */ /* 0x000fe20003f46270 */
[----:B------:R-:W-:Y:S01]  /*5fa0*/  IMAD.MOV.U32 R2, RZ, RZ, R10 ;  /* 0x000000ffff027224 */ /* 0x000fe200078e000a */
[----:B------:R-:W4:Y:S01]  /*5fb0*/  LDS.128 R20, [R251+0xa080] ;  /* 0x00a08000fb147984 */ /* 0x000f220000000c00 */
[C---:B------:R-:W-:Y:S01]  /*5fc0*/  IMAD R0, R6.reuse, c[0x0][0x334], R0 ;  /* 0x0000cd0006007a24 */ /* 0x040fe200078e0200 */
[----:B------:R-:W-:Y:S01]  /*5fd0*/  ISETP.GE.AND P1, PT, R65, c[0x0][0x324], PT ;  /* 0x0000c90041007a0c */ /* 0x000fe20003f26270 */
[----:B------:R-:W-:-:S04]  /*5fe0*/  IMAD.WIDE.U32 R8, R6, c[0x0][0x330], R2 ;  /* 0x0000cc0006087a25 */ /* 0x000fc800078e0002 */
[----:B------:R-:W-:Y:S01]  /*5ff0*/  IMAD.IADD R0, R9, 0x1, R0 ;  /* 0x0000000109007824 */ /* 0x000fe200078e0200 */
[----:B------:R-:W3:Y:S01]  /*6000*/  @!P3 LDS.128 R16, [R251+0x6080] ;  /* 0x00608000fb10b984 */ /* 0x000ee20000000c00 */
[----:B------:R-:W-:-:S04]  /*6010*/  LEA R4, P0, R8, c[0x0][0x318], 0x1 ;  /* 0x0000c60008047a11 */ /* 0x000fc800078008ff */
[----:B------:R-:W-:-:S05]  /*6020*/  LEA.HI.X R5, R8, c[0x0][0x31c], R0, 0x1, P0 ;  /* 0x0000c70008057a11 */ /* 0x000fca00000f0c00 */
[----:B-----5:R2:W-:Y:S04]  /*6030*/  @!P2 STG.E.128 [R4.64+0x40], R24 ;  /* 0x000040180400a986 */ /* 0x0205e8000c101d10 */
[----:B----4-:R2:W-:Y:S04]  /*6040*/  @!P1 STG.E.128 [R4.64+0x80], R20 ;  /* 0x0000801404009986 */ /* 0x0105e8000c101d10 */
[----:B---3--:R2:W-:Y:S02]  /*6050*/  @!P3 STG.E.128 [R4.64], R16 ;  /* 0x000000100400b986 */ /* 0x0085e4000c101d10 */
.L_x_5:
[----:B------:R-:W-:Y:S05]  /*6060*/  BSYNC B0 ;  /* 0x0000000000007941 */ /* 0x000fea0003800000 */
.L_x_4:
[----:B------:R-:W-:Y:S01]  /*6070*/  IADD3 R0, R248, 0x40, RZ ;  /* 0x00000040f8007810 */ /* 0x000fe20007ffe0ff */
[----:B------:R-:W-:Y:S03]  /*6080*/  BSSY B0, `(.L_x_6) ;  /* 0x0000012000007945 */ /* 0x000fe60003800000 */
[----:B------:R-:W-:-:S13]  /*6090*/  ISETP.GE.AND P4, PT, R0, UR7, PT ;  /* 0x0000000700007c0c */ /* 0x000fda000bf86270 */
[----:B------:R-:W-:Y:S05]  /*60a0*/  @P4 BRA `(.L_x_7) ;  /* 0x000000f000004947 */ /* 0x000fea0003800000 */
[----:B------:R-:W-:Y:S02]  /*60b0*/  IADD3 R0, P0, R6, 0x40, RZ ;  /* 0x0000004006007810 */ /* 0x000fe40007f1e0ff */
[----:B------:R-:W-:Y:S02]  /*60c0*/  ISETP.GE.AND P2, PT, R66, c[0x0][0x324], PT ;  /* 0x0000c90042007a0c */ /* 0x000fe40003f46270 */
[----:B------:R-:W-:Y:S01]  /*60d0*/  ISETP.GE.AND P1, PT, R252, c[0x0][0x324], PT ;  /* 0x0000c900fc007a0c */ /* 0x000fe20003f26270 */
[----:B------:R-:W-:Y:S01]  /*60e0*/  IMAD.X R2, RZ, RZ, R7, P0 ;  /* 0x000000ffff027224 */ /* 0x000fe200000e0607 */
[----:B------:R-:W-:-:S03]  /*60f0*/  ISETP.GE.AND P0, PT, R65, c[0x0][0x324], PT ;  /* 0x0000c90041007a0c */ /* 0x000fc60003f06270 */
[----:B------:R-:W-:Y:S02]  /*6100*/  IMAD R8, R2, c[0x0][0x330], RZ ;  /* 0x0000cc0002087a24 */ /* 0x000fe400078e02ff */
[----:B------:R-:W-:-:S04]  /*6110*/  IMAD.MOV.U32 R2, RZ, RZ, R10 ;  /* 0x000000ffff027224 */ /* 0x000fc800078e000a */
[----:B--2---:R-:W-:-:S04]  /*6120*/  IMAD.WIDE.U32 R4, R0, c[0x0][0x330], R2 ;  /* 0x0000cc0000047a25 */ /* 0x004fc800078e0002 */
[----:B------:R-:W-:Y:S01]  /*6130*/  IMAD R0, R0, c[0x0][0x334], R8 ;  /* 0x0000cd0000007a24 */ /* 0x000fe200078e0208 */
[----:B------:R-:W-:-:S03]  /*6140*/  LEA R2, P3, R4, c[0x0][0x318], 0x1 ;  /* 0x0000c60004027a11 */ /* 0x000fc600078608ff */
[----:B------:R-:W-:-:S05]  /*6150*/  IMAD.IADD R0, R5, 0x1, R0 ;  /* 0x0000000105007824 */ /* 0x000fca00078e0200 */
[----:B------:R-:W-:-:S05]  /*6160*/  LEA.HI.X R3, R4, c[0x0][0x31c], R0, 0x1, P3 ;  /* 0x0000c70004037a11 */ /* 0x000fca00018f0c00 */
[----:B----4-:R2:W-:Y:S04]  /*6170*/  @!P2 STG.E.128 [R2.64], R36 ;  /* 0x000000240200a986 */ /* 0x0105e8000c101d10 */
[----:B------:R2:W-:Y:S04]  /*6180*/  @!P1 STG.E.128 [R2.64+0x40], R32 ;  /* 0x0000402002009986 */ /* 0x0005e8000c101d10 */
[----:B---3--:R2:W-:Y:S02]  /*6190*/  @!P0 STG.E.128 [R2.64+0x80], R28 ;  /* 0x0000801c02008986 */ /* 0x0085e4000c101d10 */
.L_x_7:
[----:B------:R-:W-:Y:S05]  /*61a0*/  BSYNC B0 ;  /* 0x0000000000007941 */ /* 0x000fea0003800000 */
.L_x_6:
[----:B------:R-:W-:Y:S01]  /*61b0*/  IMAD R0, R15, c[0x0][0x308], RZ ;  /* 0x0000c2000f007a24 */ /* 0x000fe200078e02ff */
[----:B------:R-:W-:Y:S01]  /*61c0*/  ULDC.64 UR4, c[0x0][0x310] ;  /* 0x0000c40000047ab9 */ /* 0x000fe20000000a00 */
[C---:B--2---:R-:W-:Y:S01]  /*61d0*/  IMAD.WIDE.U32 R2, R14.reuse, c[0x0][0x308], R12 ;  /* 0x0000c2000e027a25 */ /* 0x044fe200078e000c */
[----:B------:R-:W-:Y:S01]  /*61e0*/  UIMAD UR4, UR6, UR4, URZ ;  /* 0x00000004060472a4 */ /* 0x000fe2000f8e023f */
[----:B------:R-:W-:Y:S02]  /*61f0*/  BSSY B0, `(.L_x_8) ;  /* 0x0000015000007945 */ /* 0x000fe40003800000 */
[----:B------:R-:W-:Y:S01]  /*6200*/  IMAD R0, R14, c[0x0][0x30c], R0 ;  /* 0x0000c3000e007a24 */ /* 0x000fe200078e0200 */
[----:B------:R-:W-:-:S04]  /*6210*/  UIMAD UR4, UR11, UR5, UR4 ;  /* 0x000000050b0472a4 */ /* 0x000fc8000f8e0204 */
[----:B------:R-:W-:Y:S02]  /*6220*/  IADD3 R3, R3, R0, RZ ;  /* 0x0000000003037210 */ /* 0x000fe40007ffe0ff */
[----:B------:R-:W-:-:S05]  /*6230*/  MOV R0, UR11 ;  /* 0x0000000b00007c02 */ /* 0x000fca0008000f00 */
[----:B------:R-:W-:-:S05]  /*6240*/  IMAD.WIDE.U32 R10, R0, c[0x0][0x310], R2 ;  /* 0x0000c400000a7a25 */ /* 0x000fca00078e0002 */
[----:B------:R-:W-:Y:S01]  /*6250*/  IADD3 R3, R11, UR4, RZ ;  /* 0x000000040b037c10 */ /* 0x000fe2000fffe0ff */
[----:B------:R-:W-:Y:S05]  /*6260*/  @P5 BRA `(.L_x_9) ;  /* 0x000000d000005947 */ /* 0x000fea0003800000 */
[----:B------:R-:W-:Y:S01]  /*6270*/  IMAD R0, R7, c[0x0][0x300], RZ ;  /* 0x0000c00007007a24 */ /* 0x000fe200078e02ff */
[----:B------:R-:W-:Y:S01]  /*6280*/  ISETP.GE.AND P3, PT, R66, c[0x0][0x2f4], PT ;  /* 0x0000bd0042007a0c */ /* 0x000fe20003f66270 */
[----:B------:R-:W-:Y:S01]  /*6290*/  IMAD.MOV.U32 R2, RZ, RZ, R10 ;  /* 0x000000ffff027224 */ /* 0x000fe200078e000a */
[----:B------:R-:W-:Y:S01]  /*62a0*/  ISETP.GE.AND P2, PT, R252, c[0x0][0x2f4], PT ;  /* 0x0000bd00fc007a0c */ /* 0x000fe20003f46270 */
[C---:B------:R-:W-:Y:S01]  /*62b0*/  IMAD R0, R6.reuse, c[0x0][0x304], R0 ;  /* 0x0000c10006007a24 */ /* 0x040fe200078e0200 */
[----:B------:R-:W-:Y:S01]  /*62c0*/  ISETP.GE.AND P1, PT, R65, c[0x0][0x2f4], PT ;  /* 0x0000bd0041007a0c */ /* 0x000fe20003f26270 */
[----:B------:R-:W-:-:S04]  /*62d0*/  IMAD.WIDE.U32 R8, R6, c[0x0][0x300], R2 ;  /* 0x0000c00006087a25 */ /* 0x000fc800078e0002 */
[----:B------:R-:W-:Y:S01]  /*62e0*/  IMAD.IADD R0, R9, 0x1, R0 ;  /* 0x0000000109007824 */ /* 0x000fe200078e0200 */
[----:B------:R-:W-:-:S04]  /*62f0*/  LEA R4, P0, R8, c[0x0][0x2e8], 0x1 ;  /* 0x0000ba0008047a11 */ /* 0x000fc800078008ff */
[----:B------:R-:W-:-:S05]  /*6300*/  LEA.HI.X R5, R8, c[0x0][0x2ec], R0, 0x1, P0 ;  /* 0x0000bb0008057a11 */ /* 0x000fca00000f0c00 */
[----:B-1----:R1:W-:Y:S04]  /*6310*/  @!P3 STG.E.128 [R4.64], R48 ;  /* 0x000000300400b986 */ /* 0x0023e8000c101d10 */
[----:B------:R1:W-:Y:S04]  /*6320*/  @!P2 STG.E.128 [R4.64+0x40], R44 ;  /* 0x0000402c0400a986 */ /* 0x0003e8000c101d10 */
[----:B------:R1:W-:Y:S02]  /*6330*/  @!P1 STG.E.128 [R4.64+0x80], R40 ;  /* 0x0000802804009986 */ /* 0x0003e4000c101d10 */
.L_x_9:
[----:B------:R-:W-:Y:S05]  /*6340*/  BSYNC B0 ;  /* 0x0000000000007941 */ /* 0x000fea0003800000 */
.L_x_8:
[----:B------:R-:W-:Y:S05]  /*6350*/  @P4 EXIT ;  /* 0x000000000000494d */ /* 0x000fea0003800000 */
[----:B------:R-:W-:Y:S01]  /*6360*/  IADD3 R6, P0, R6, 0x40, RZ ;  /* 0x0000004006067810 */ /* 0x000fe20007f1e0ff */
[----:B------:R-:W-:Y:S01]  /*6370*/  IMAD.MOV.U32 R2, RZ, RZ, R10 ;  /* 0x000000ffff027224 */ /* 0x000fe200078e000a */
[----:B------:R-:W-:-:S03]  /*6380*/  ISETP.GE.AND P1, PT, R66, c[0x0][0x2f4], PT ;  /* 0x0000bd0042007a0c */ /* 0x000fc60003f26270 */
[----:B------:R-:W-:Y:S01]  /*6390*/  IMAD.X R0, RZ, RZ, R7, P0 ;  /* 0x000000ffff007224 */ /* 0x000fe200000e0607 */
[----:B------:R-:W-:Y:S01]  /*63a0*/  ISETP.GE.AND P0, PT, R252, c[0x0][0x2f4], PT ;  /* 0x0000bd00fc007a0c */ /* 0x000fe20003f06270 */
[----:B-1----:R-:W-:-:S04]  /*63b0*/  IMAD.WIDE.U32 R4, R6, c[0x0][0x300], R2 ;  /* 0x0000c00006047a25 */ /* 0x002fc800078e0002 */
[----:B------:R-:W-:Y:S01]  /*63c0*/  IMAD R0, R0, c[0x0][0x300], RZ ;  /* 0x0000c00000007a24 */ /* 0x000fe200078e02ff */
[----:B------:R-:W-:-:S03]  /*63d0*/  LEA R2, P2, R4, c[0x0][0x2e8], 0x1 ;  /* 0x0000ba0004027a11 */ /* 0x000fc600078408ff */
[----:B------:R-:W-:-:S04]  /*63e0*/  IMAD R0, R6, c[0x0][0x304], R0 ;  /* 0x0000c10006007a24 */ /* 0x000fc800078e0200 */
[----:B------:R-:W-:-:S05]  /*63f0*/  IMAD.IADD R0, R5, 0x1, R0 ;  /* 0x0000000105007824 */ /* 0x000fca00078e0200 */
[----:B------:R-:W-:-:S05]  /*6400*/  LEA.HI.X R3, R4, c[0x0][0x2ec], R0, 0x1, P2 ;  /* 0x0000bb0004037a11 */ /* 0x000fca00010f0c00 */
[----:B------:R1:W-:Y:S01]  /*6410*/  @!P0 STG.E.128 [R2.64+0x40], R56 ;  /* 0x0000403802008986 */ /* 0x0003e2000c101d10 */
[----:B------:R-:W-:-:S03]  /*6420*/  ISETP.GE.AND P0, PT, R65, c[0x0][0x2f4], PT ;  /* 0x0000bd0041007a0c */ /* 0x000fc60003f06270 */
[----:B------:R1:W-:Y:S10]  /*6430*/  @!P1 STG.E.128 [R2.64], R60 ;  /* 0x0000003c02009986 */ /* 0x0003f4000c101d10 */
[----:B------:R-:W-:Y:S05]  /*6440*/  @P0 EXIT ;  /* 0x000000000000094d */ /* 0x000fea0003800000 */
[----:B------:R-:W-:Y:S01]  /*6450*/  STG.E.128 [R2.64+0x80], R52 ;  /* 0x0000803402007986 */ /* 0x000fe2000c101d10 */
[----:B------:R-:W-:Y:S05]  /*6460*/  EXIT ;  /* 0x000000000000794d */ /* 0x000fea0003800000 */
.L_x_10:
[----:B------:R-:W-:-:S00]  /*6470*/  BRA `(.L_x_10) ;  /* 0xfffffff000007947 */ /* 0x000fc0000383ffff */
[----:B------:R-:W-:-:S00]  /*6480*/  NOP ;  /* 0x0000000000007918 */ /* 0x000fc00000000000 */
[----:B------:R-:W-:-:S00]  /*6490*/  NOP ;  /* 0x0000000000007918 */ /* 0x000fc00000000000 */
[----:B------:R-:W-:-:S00]  /*64a0*/  NOP ;  /* 0x0000000000007918 */ /* 0x000fc00000000000 */
[----:B------:R-:W-:-:S00]  /*64b0*/  NOP ;  /* 0x0000000000007918 */ /* 0x000fc00000000000 */
[----:B------:R-:W-:-:S00]  /*64c0*/  NOP ;  /* 0x0000000000007918 */ /* 0x000fc00000000000 */
[----:B------:R-:W-:-:S00]  /*64d0*/  NOP ;  /* 0x0000000000007918 */ /* 0x000fc00000000000 */
[----:B------:R-:W-:-:S00]  /*64e0*/  NOP ;  /* 0x0000000000007918 */ /* 0x000fc00000000000 */
[----:B------:R-:W-:-:S00]  /*64f0*/  NOP ;  /* 0x0000000000007918 */ /* 0x000fc00000000000 */
.L_x_1381:


//--------------------- .text._ZN7cutlass13device_kernelIN5flash19enable_sm80_to_sm89INS1_16FlashAttnBwdSm80INS1_25CollectiveMainloopBwdSm80ILi2ELi1EN4cute5tupleIJNS5_1CILi64EEENS7_ILi128EEENS7_ILi96EEEEEENS_10bfloat16_tEfNS_4arch4Sm80ELb0ELb0ELb0ELb0ELb1ELb0ELb0ELb0ELi2ELi2ELi4ELi2ELb1EEENS1_21CollectiveEpilogueBwdISB_SC_SE_Li256ELb0ELb0ELi2EEENS1_19SingleTileSchedulerILb0ELb0ELb0ELi128EEEEEEEEEvNT_6ParamsE --------------------------
	.section	.text._ZN7cutlass13device_kernelIN5flash19enable_sm80_to_sm89INS1_16FlashAttnBwdSm80INS1_25CollectiveMainloopBwdSm80ILi2ELi1EN4cute5tupleIJNS5_1CILi64EEENS7_ILi128EEENS7_ILi96EEEEEENS_10bfloat16_tEfNS_4arch4Sm80ELb0ELb0ELb0ELb0ELb1ELb0ELb0ELb0ELi2ELi2ELi4ELi2ELb1EEENS1_21CollectiveEpilogueBwdISB_SC_SE_Li256ELb0ELb0ELi2EEENS1_19SingleTileSchedulerILb0ELb0ELb0ELi128EEEEEEEEEvNT_6ParamsE,"ax",@progbits
	.sectioninfo	@"SHI_REGISTERS=255"
	.align	128
.text._ZN7cutlass13device_kernelIN5flash19enable_sm80_to_sm89INS1_16FlashAttnBwdSm80INS1_25CollectiveMainloopBwdSm80ILi2ELi1EN4cute5tupleIJNS5_1CILi64EEENS7_ILi128EEENS7_ILi96EEEEEENS_10bfloat16_tEfNS_4arch4Sm80ELb0ELb0ELb0ELb0ELb1ELb0ELb0ELb0ELi2ELi2ELi4ELi2ELb1EEENS1_21CollectiveEpilogueBwdISB_SC_SE_Li256ELb0ELb0ELi2EEENS1_19SingleTileSchedulerILb0ELb0ELb0ELi128EEEEEEEEEvNT_6ParamsE:
        .type           _ZN7cutlass13device_kernelIN5flash19enable_sm80_to_sm89INS1_16FlashAttnBwdSm80INS1_25CollectiveMainloopBwdSm80ILi2ELi1EN4cute5tupleIJNS5_1CILi64EEENS7_ILi128EEENS7_ILi96EEEEEENS_10bfloat16_tEfNS_4arch4Sm80ELb0ELb0ELb0ELb0ELb1ELb0ELb0ELb0ELi2ELi2ELi4ELi2ELb1EEENS1_21CollectiveEpilogueBwdISB_SC_SE_Li256ELb0ELb0ELi2EEENS1_19SingleTileSchedulerILb0ELb0ELb0ELi128EEEEEEEEEvNT_6ParamsE,@function
        .size           _ZN7cutlass13device_kernelIN5flash19enable_sm80_to_sm89INS1_16FlashAttnBwdSm80INS1_25CollectiveMainloopBwdSm80ILi2ELi1EN4cute5tupleIJNS5_1CILi64EEENS7_ILi128EEENS7_ILi96EEEEEENS_10bfloat16_tEfNS_4arch4Sm80ELb0ELb0ELb0ELb0ELb1ELb0ELb0ELb0ELi2ELi2ELi4ELi2ELb1EEENS1_21CollectiveEpilogueBwdISB_SC_SE_Li256ELb0ELb0ELi2EEENS1_19SingleTileSchedulerILb0ELb0ELb0ELi128EEEEEEEEEvNT_6ParamsE,(.L_x_1382 - _ZN7cutlass13device_kernelIN5flash19enable_sm80_to_sm89INS1_16FlashAttnBwdSm80INS1_25CollectiveMainloopBwdSm80ILi2ELi1EN4cute5tupleIJNS5_1CILi64EEENS7_ILi128EEENS7_ILi96EEEEEENS_10bfloat16_tEfNS_4arch4Sm80ELb0ELb0ELb0ELb0ELb1ELb0ELb0ELb0ELi2ELi2ELi4ELi2ELb1EEENS1_21CollectiveEpilogueBwdISB_SC_SE_Li256ELb0ELb0ELi2EEENS1_19SingleTileSchedulerILb0ELb0ELb0ELi128EEEEEEEEEvNT_6ParamsE)
        .other          _ZN7cutlass13device_kernelIN5flash19enable_sm80_to_sm89INS1_16FlashAttnBwdSm80INS1_25CollectiveMainloopBwdSm80ILi2ELi1EN4cute5tupleIJNS5_1CILi64EEENS7_ILi128EEENS7_ILi96EEEEEENS_10bfloat16_tEfNS_4arch4Sm80ELb0ELb0ELb0ELb0ELb1ELb0ELb0ELb0ELi2ELi2ELi4ELi2ELb1EEENS1_21CollectiveEpilogueBwdISB_SC_SE_Li256ELb0ELb0ELi2EEENS1_19SingleTileSchedulerILb0ELb0ELb0ELi128EEEEEEEEEvNT_6ParamsE,@"STO_CUDA_ENTRY STV_DEFAULT"
_ZN7cutlass13device_kernelIN5flash19enable_sm80_to_sm89INS1_16FlashAttnBwdSm80INS1_25CollectiveMainloopBwdSm80ILi2ELi1EN4cute5tupleIJNS5_1CILi64EEENS7_ILi128EEENS7_ILi96EEEEEENS_10bfloat16_tEfNS_4arch4Sm80ELb0ELb0ELb0ELb0ELb1ELb0ELb0ELb0ELi2ELi2ELi4ELi2ELb1EEENS1_21CollectiveEpilogueBwdISB_SC_SE_Li256ELb0ELb0ELi2EEENS1_19SingleTileSchedulerILb0ELb0ELb0ELi128EEEEEEEEEvNT_6ParamsE:
        /* <DEDUP_REMOVED lines=516> */
.L_x_14:
        /* <DEDUP_REMOVED lines=153> */
.L_x_12:
        /* <DEDUP_REMOVED lines=444> */
.L_x_13:
        /* <DEDUP_REMOVED lines=192> */
.L_x_11:
        /* <DEDUP_REMOVED lines=237> */
.L_x_16:
[----:B------:R-:W-:Y:S05]  /*6060*/  BSYNC B0 ;  /* 0x0000000000007941 */ /* 0x000fea0003800000 */
.L_x_15:
        /* <DEDUP_REMOVED lines=19> */
.L_x_18:
[----:B------:R-:W-:Y:S05]  /*61a0*/  BSYNC B0 ;  /* 0x0000000000007941 */ /* 0x000fea0003800000 */
.L_x_17:
        /* <DEDUP_REMOVED lines=25> */
.L_x_20:
[----:B------:R-:W-:Y:S05]  /*6340*/  BSYNC B0 ;  /* 0x0000000000007941 */ /* 0x000fea0003800000 */
.L_x_19:
        /* <DEDUP_REMOVED lines=18> */
.L_x_21:
        /* <DEDUP_REMOVED lines=9> */
.L_x_1382:


//--------------------- .text._ZN7cutlass13device_kernelIN5flash19enable_sm80_to_sm89INS1_16FlashAttnBwdSm80INS1_25CollectiveMainloopBwdSm80ILi2ELi1EN4cute5tupleIJNS5_1CILi64EEENS7_ILi128EEENS7_ILi96EEEEEENS_10bfloat16_tEfNS_4arch4Sm80ELb0ELb0ELb0ELb0ELb0ELb0ELb0ELb0ELi2ELi2ELi4ELi2ELb1EEENS1_24CollectiveEpilogueBwdGQAISB_fSE_Li256ELb0ELb0EEENS1_19SingleTileSchedulerILb0ELb0ELb0ELi128EEEEEEEEEvNT_6ParamsE --------------------------
	.section	.text._ZN7cutlass13device_kernelIN5flash19enable_sm80_to_sm89INS1_16FlashAttnBwdSm80INS1_25CollectiveMainloopBwdSm80ILi2ELi1EN4cute5tupleIJNS5_1CILi64EEENS7_ILi128EEENS7_ILi96EEEEEENS_10bfloat16_tEfNS_4arch4Sm80ELb0ELb0ELb0ELb0ELb0ELb0ELb0ELb0ELi2ELi2ELi4ELi2ELb1EEENS1_24CollectiveEpilogueBwdGQAISB_fSE_Li256ELb0ELb0EEENS1_19SingleTileSchedulerILb0ELb0ELb0ELi128EEEEEEEEEvNT_6ParamsE,"ax",@progbits
	.sectioninfo	@"SHI_REGISTERS=255"
	.align	128
.text._ZN7cutlass13device_kernelIN5flash19enable_sm80_to_sm89INS1_16FlashAttnBwdSm80INS1_25CollectiveMainloopBwdSm80ILi2ELi1EN4cute5tupleIJNS5_1CILi64EEENS7_ILi128EEENS7_ILi96EEEEEENS_10bfloat16_tEfNS_4arch4Sm80ELb0ELb0ELb0ELb0ELb0ELb0ELb0ELb0ELi2ELi2ELi4ELi2ELb1EEENS1_24CollectiveEpilogueBwdGQAISB_fSE_Li256ELb0ELb0EEENS1_19SingleTileSchedulerILb0ELb0ELb0ELi128EEEEEEEEEvNT_6ParamsE:
        .type           _ZN7cutlass13device_kernelIN5flash19enable_sm80_to_sm89INS1_16FlashAttnBwdSm80INS1_25CollectiveMainloopBwdSm80ILi2ELi1EN4cute5tupleIJNS5_1CILi64EEENS7_ILi128EEENS7_ILi96EEEEEENS_10bfloat16_tEfNS_4arch4Sm80ELb0ELb0ELb0ELb0ELb0ELb0ELb0ELb0ELi2ELi2ELi4ELi2ELb1EEENS1_24CollectiveEpilogueBwdGQAISB_fSE_Li256ELb0ELb0EEENS1_19SingleTileSchedulerILb0ELb0ELb0ELi128EEEEEEEEEvNT_6ParamsE,@function
        .size           _ZN7cutlass13device_kernelIN5flash19enable_sm80_to_sm89INS1_16FlashAttnBwdSm80INS1_25CollectiveMainloopBwdSm80ILi2ELi1EN4cute5tupleIJNS5_1CILi64EEENS7_ILi128EEENS7_ILi96EEEEEENS_10bfloat16_tEfNS_4arch4Sm80ELb0ELb0ELb0ELb0ELb0ELb0ELb0ELb0ELi2ELi2ELi4ELi2ELb1EEENS1_24CollectiveEpilogueBwdGQAISB_fSE_Li256ELb0ELb0EEENS1_19SingleTileSchedulerILb0ELb0ELb0ELi128EEEEEEEEEvNT_6ParamsE,(.L_x_1383 - _ZN7cutlass13device_kernelIN5flash19enable_sm80_to_sm89INS1_16FlashAttnBwdSm80INS1_25CollectiveMainloopBwdSm80ILi2ELi1EN4cute5tupleIJNS5_1CILi64EEENS7_ILi128EEENS7_ILi96EEEEEENS_10bfloat16_tEfNS_4arch4Sm80ELb0ELb0ELb0ELb0ELb0ELb0ELb0ELb0ELi2ELi2ELi4ELi2ELb1EEENS1_24CollectiveEpilogueBwdGQAISB_fSE_Li256ELb0ELb0EEENS1_19SingleTileSchedulerILb0ELb0ELb0ELi128EEEEEEEEEvNT_6ParamsE)
        .other          _ZN7cutlass13device_kernelIN5flash19enable_sm80_to_sm89INS1_16FlashAttnBwdSm80INS1_25CollectiveMainloopBwdSm80ILi2ELi1EN4cute5tupleIJNS5_1CILi64EEENS7_ILi128EEENS7_ILi96EEEEEENS_10bfloat16_tEfNS_4arch4Sm80ELb0ELb0ELb0ELb0ELb0ELb0ELb0ELb0ELi2ELi2ELi4ELi2ELb1EEENS1_24CollectiveEpilogueBwdGQAISB_fSE_Li256ELb0ELb0EEENS1_19SingleTileSchedulerILb0ELb0ELb0ELi128EEEEEEEEEvNT_6ParamsE,@"STO_CUDA_ENTRY STV_DEFAULT"
_ZN7cutlass13device_kernelIN5flash19enable_sm80_to_sm89INS1_16FlashAttnBwdSm80INS1_25CollectiveMainloopBwdSm80ILi2ELi1EN4cute5tupleIJNS5_1CILi64EEENS7_ILi128EEENS7_ILi96EEEEEENS_10bfloat16_tEfNS_4arch4Sm80ELb0ELb0ELb0ELb0ELb0ELb0ELb0ELb0ELi2ELi2ELi4ELi2ELb1EEENS1_24CollectiveEpilogueBwdGQAISB_fSE_Li256ELb0ELb0EEENS1_19SingleTileSchedulerILb0ELb0ELb0ELi128EEEEEEEEEvNT_6ParamsE:
[----:B------:R-:W-:-:S03]  /*0000*/  MOV R1, c[0x0][0x28] ;  /* 0x00000a0000017a02 */ /* 0x000fc60000000f00 */
[----:B------:R-:W1:Y:S01]  /*0010*/  S2UR UR15, SR_CTAID.Z ;  /* 0x00000000000f79c3 */ /* 0x000e620000002700 */
[----:B------:R-:W-:Y:S02]  /*0020*/  IADD3 R1, R1, -0x10, RZ ;  /* 0xfffffff001017810 */ /* 0x000fe40007ffe0ff */
[----:B-1----:R-:W-:-:S13]  /*0030*/  ISETP.LE.AND P0, PT, RZ, UR15, PT ;  /* 0x0000000fff007c0c */ /* 0x002fda000bf03270 */
[----:B------:R-:W-:Y:S05]  /*0040*/  @!P0 EXIT ;  /* 0x000000000000894d */ /* 0x000fea0003800000 */
[----:B------:R-:W1:Y:S01]  /*0050*/  S2UR UR10, SR_CTAID.Y ;  /* 0x00000000000a79c3 */ /* 0x000e620000002600 */
[----:B------:R-:W2:Y:S01]  /*0060*/  S2R R236, SR_TID.X ;  /* 0x0000000000ec7919 */ /* 0x000ea20000002100 */
[----:B------:R-:W-:Y:S01]  /*0070*/  USHF.R.S32.HI UR9, URZ, 0x1f, UR15 ;  /* 0x0000001f3f097899 */ /* 0x000fe2000801140f */
[----:B------:R-:W-:Y:S01]  /*0080*/  IMAD.MOV.U32 R0, RZ, RZ, -0x80 ;  /* 0xffffff80ff007424 */ /* 0x000fe200078e00ff */
[----:B------:R-:W-:Y:S01]  /*0090*/  ULDC.64 UR4, c[0x0][0x278] ;  /* 0x00009e0000047ab9 */ /* 0x000fe20000000a00 */
[----:B------:R-:W3:Y:S01]  /*00a0*/  S2R R11, SR_CTAID.X ;  /* 0x00000000000b7919 */ /* 0x000ee20000002500 */
[----:B------:R-:W-:Y:S01]  /*00b0*/  UIMAD UR12, UR9, UR4, URZ ;  /* 0x00000004090c72a4 */ /* 0x000fe2000f8e023f */
[----:B------:R-:W-:Y:S01]  /*00c0*/  IMAD.U32 R24, RZ, RZ, UR15 ;  /* 0x0000000fff187e24 */ /* 0x000fe2000f8e00ff */
[----:B------:R-:W-:Y:S01]  /*00d0*/  UIMAD.WIDE.U32 UR6, UR15, UR4, URZ ;  /* 0x000000040f0672a5 */ /* 0x000fe2000f8e003f */
[----:B------:R-:W-:Y:S01]  /*00e0*/  IMAD.MOV.U32 R231, RZ, RZ, 0x10 ;  /* 0x00000010ffe77424 */ /* 0x000fe200078e00ff */
[----:B------:R-:W-:Y:S01]  /*00f0*/  UIMAD UR12, UR15, UR5, UR12 ;  /* 0x000000050f0c72a4 */ /* 0x000fe2000f8e020c */
[----:B------:R-:W-:Y:S01]  /*0100*/  CS2R R150, SRZ ;  /* 0x0000000000967805 */ /* 0x000fe2000001ff00 */
[----:B------:R-:W-:Y:S01]  /*0110*/  ULDC.64 UR18, c[0x0][0x118] ;  /* 0x0000460000127ab9 */ /* 0x000fe20000000a00 */
[----:B------:R-:W-:Y:S01]  /*0120*/  CS2R R148, SRZ ;  /* 0x0000000000947805 */ /* 0x000fe2000001ff00 */
[----:B------:R-:W-:Y:S01]  /*0130*/  ULDC.64 UR4, c[0x0][0x270] ;  /* 0x00009c0000047ab9 */ /* 0x000fe20000000a00 */
[----:B------:R-:W-:Y:S01]  /*0140*/  CS2R R154, SRZ ;  /* 0x00000000009a7805 */ /* 0x000fe2000001ff00 */
[----:B------:R-:W-:Y:S01]  /*0150*/  UIADD3 UR12, UR7, UR12, URZ ;  /* 0x0000000c070c7290 */ /* 0x000fe2000fffe03f */
[----:B------:R-:W-:Y:S01]  /*0160*/  CS2R R152, SRZ ;  /* 0x0000000000987805 */ /* 0x000fe2000001ff00 */
[----:B------:R-:W-:Y:S01]  /*0170*/  CS2R R146, SRZ ;  /* 0x0000000000927805 */ /* 0x000fe2000001ff00 */
[----:B------:R-:W-:Y:S01]  /*0180*/  CS2R R144, SRZ ;  /* 0x0000000000907805 */ /* 0x000fe2000001ff00 */
[----:B------:R-:W-:Y:S01]  /*0190*/  CS2R R142, SRZ ;  /* 0x00000000008e7805 */ /* 0x000fe2000001ff00 */
[----:B------:R-:W-:Y:S01]  /*01a0*/  CS2R R140, SRZ ;  /* 0x00000000008c7805 */ /* 0x000fe2000001ff00 */
[----:B------:R-:W-:Y:S01]  /*01b0*/  CS2R R134, SRZ ;  /* 0x0000000000867805 */ /* 0x000fe2000001ff00 */
[----:B------:R-:W-:Y:S01]  /*01c0*/  CS2R R132, SRZ ;  /* 0x0000000000847805 */ /* 0x000fe2000001ff00 */
[----:B-1----:R-:W-:Y:S01]  /*01d0*/  USHF.R.S32.HI UR8, URZ, 0x1f, UR10 ;  /* 0x0000001f3f087899 */ /* 0x002fe2000801140a */
[----:B--2---:R-:W-:Y:S01]  /*01e0*/  IMAD.SHL.U32 R244, R236, 0x4, RZ ;  /* 0x00000004ecf47824 */ /* 0x004fe200078e00ff */
[----:B------:R-:W-:Y:S01]  /*01f0*/  SHF.R.S32.HI R17, RZ, 0x1f, R236 ;  /* 0x0000001fff117819 */ /* 0x000fe200000114ec */
[----:B------:R-:W-:Y:S01]  /*0200*/  IMAD.U32 R3, RZ, RZ, UR10 ;  /* 0x0000000aff037e24 */ /* 0x000fe2000f8e00ff */
[----:B------:R-:W-:Y:S01]  /*0210*/  UIMAD UR4, UR8, UR4, URZ ;  /* 0x00000004080472a4 */ /* 0x000fe2000f8e023f */
[----:B------:R-:W-:Y:S01]  /*0220*/  IMAD.U32 R8, RZ, RZ, UR10 ;  /* 0x0000000aff087e24 */ /* 0x000fe2000f8e00ff */
[--C-:B------:R-:W-:Y:S01]  /*0230*/  SHF.R.S32.HI R245, RZ, 0x1f, R244.reuse ;  /* 0x0000001ffff57819 */ /* 0x100fe200000114f4 */
[----:B------:R-:W-:Y:S01]  /*0240*/  UMOV UR13, UR10 ;  /* 0x0000000a000d7c82 */ /* 0x000fe20008000000 */
[-C--:B------:R-:W-:Y:S01]  /*0250*/  LEA.HI R9, R17, R236.reuse, RZ, 0x2 ;  /* 0x000000ec11097211 */ /* 0x080fe200078f10ff */
[----:B------:R-:W-:Y:S01]  /*0260*/  UIMAD UR11, UR10, UR5, UR4 ;  /* 0x000000050a0b72a4 */ /* 0x000fe2000f8e0204 */
[----:B------:R-:W-:Y:S01]  /*0270*/  IMAD.U32 R29, RZ, RZ, UR10 ;  /* 0x0000000aff1d7e24 */ /* 0x000fe2000f8e00ff */
[----:B------:R-:W-:Y:S01]  /*0280*/  CS2R R138, SRZ ;  /* 0x00000000008a7805 */ /* 0x000fe2000001ff00 */
[----:B------:R-:W-:Y:S01]  /*0290*/  IMAD.WIDE.U32 R2, R3, c[0x0][0x270], R244 ;  /* 0x00009c0003027a25 */ /* 0x000fe200078e00f4 */
[----:B------:R-:W-:Y:S01]  /*02a0*/  ULDC.64 UR4, c[0x0][0x248] ;  /* 0x0000920000047ab9 */ /* 0x000fe20000000a00 */
[----:B------:R-:W-:Y:S01]  /*02b0*/  LOP3.LUT R7, R9, 0xfffffffc, RZ, 0xc0, !PT ;  /* 0xfffffffc09077812 */ /* 0x000fe200078ec0ff */
[----:B------:R-:W-:Y:S01]  /*02c0*/  UISETP.NE.AND UP0, UPT, UR4, 0x1, UPT ;  /* 0x000000010400788c */ /* 0x000fe2000bf05270 */
[----:B------:R-:W-:Y:S01]  /*02d0*/  IMAD.U32 R4, RZ, RZ, UR11 ;  /* 0x0000000bff047e24 */ /* 0x000fe2000f8e00ff */
[----:B------:R-:W-:Y:S01]  /*02e0*/  IADD3 R5, P0, R2, UR6, RZ ;  /* 0x0000000602057c10 */ /* 0x000fe2000ff1e0ff */
[----:B------:R-:W-:Y:S01]  /*02f0*/  UIMAD.WIDE.U32 UR16, UR10, UR5, URZ ;  /* 0x000000050a1072a5 */ /* 0x000fe2000f8e003f */
[----:B------:R-:W-:Y:S01]  /*0300*/  IMAD.IADD R6, R236, 0x1, -R7 ;  /* 0x00000001ec067824 */ /* 0x000fe200078e0a07 */
[----:B------:R-:W-:Y:S01]  /*0310*/  ULDC UR6, c[0x0][0x250] ;  /* 0x0000940000067ab9 */ /* 0x000fe20000000800 */
[----:B------:R-:W-:Y:S01]  /*0320*/  IADD3.X R4, R3, UR12, R4, P0, !PT ;  /* 0x0000000c03047c10 */ /* 0x000fe200087fe404 */
[----:B------:R-:W-:Y:S01]  /*0330*/  ULDC.64 UR4, c[0x0][0x1e0] ;  /* 0x0000780000047ab9 */ /* 0x000fe20000000a00 */
[----:B------:R-:W-:Y:S01]  /*0340*/  LEA.HI R3, R17, R236, RZ, 0x3 ;  /* 0x000000ec11037211 */ /* 0x000fe200078f18ff */
[----:B------:R-:W-:Y:S01]  /*0350*/  IMAD.SHL.U32 R12, R6, 0x8, RZ ;  /* 0x00000008060c7824 */ /* 0x000fe200078e00ff */
[----:B------:R-:W-:Y:S01]  /*0360*/  SHF.R.S32.HI R238, RZ, 0x2, R9 ;  /* 0x00000002ffee7819 */ /* 0x000fe20000011409 */
[----:B------:R-:W-:Y:S01]  /*0370*/  @UP0 USHF.R.U32.HI UR13, URZ, UR6, UR17 ;  /* 0x000000063f0d0299 */ /* 0x000fe20008011611 */
[----:B---3--:R-:W-:Y:S01]  /*0380*/  IMAD R7, R11, R0, c[0x0][0x198] ;  /* 0x000066000b077624 */ /* 0x008fe200078e0200 */
[----:B------:R-:W-:Y:S01]  /*0390*/  CS2R R136, SRZ ;  /* 0x0000000000887805 */ /* 0x000fe2000001ff00 */
[----:B------:R-:W-:Y:S01]  /*03a0*/  IMAD.SHL.U32 R13, R3, 0x8, RZ ;  /* 0x00000008030d7824 */ /* 0x000fe200078e00ff */
[----:B------:R-:W-:Y:S01]  /*03b0*/  USHF.R.S32.HI UR11, URZ, 0x1f, UR13 ;  /* 0x0000001f3f0b7899 */ /* 0x000fe2000801140d */
[----:B------:R-:W-:Y:S01]  /*03c0*/  SHF.R.S32.HI R239, RZ, 0x1f, R238 ;  /* 0x0000001fffef7819 */ /* 0x000fe200000114ee */
[----:B------:R-:W-:Y:S01]  /*03d0*/  IMAD.U32 R15, RZ, RZ, UR13 ;  /* 0x0000000dff0f7e24 */ /* 0x000fe2000f8e00ff */
[----:B------:R-:W-:Y:S01]  /*03e0*/  ULDC.64 UR6, c[0x0][0x1e8] ;  /* 0x00007a0000067ab9 */ /* 0x000fe20000000a00 */
[----:B------:R-:W-:Y:S01]  /*03f0*/  LOP3.LUT R13, R13, 0xc0, RZ, 0xc0, !PT ;  /* 0x000000c00d0d7812 */ /* 0x000fe200078ec0ff */
[----:B------:R-:W-:Y:S01]  /*0400*/  UIMAD UR4, UR11, UR4, URZ ;  /* 0x000000040b0472a4 */ /* 0x000fe2000f8e023f */
[C---:B------:R-:W-:Y:S01]  /*0410*/  IMAD R19, R239.reuse, c[0x0][0x208], RZ ;  /* 0x00008200ef137a24 */ /* 0x040fe200078e02ff */
[----:B------:R-:W-:Y:S01]  /*0420*/  IADD3 R235, R12, 0x40, RZ ;  /* 0x000000400ceb7810 */ /* 0x000fe20007ffe0ff */
[----:B------:R-:W-:Y:S01]  /*0430*/  IMAD R21, R239, c[0x0][0x178], RZ ;  /* 0x00005e00ef157a24 */ /* 0x000fe200078e02ff */
[----:B------:R-:W-:Y:S01]  /*0440*/  SHF.R.U32.HI R0, RZ, 0x3, R13 ;  /* 0x00000003ff007819 */ /* 0x000fe2000001160d */
[----:B------:R-:W-:Y:S01]  /*0450*/  UIMAD UR14, UR13, UR5, UR4 ;  /* 0x000000050d0e72a4 */ /* 0x000fe2000f8e0204 */
[--C-:B------:R-:W-:Y:S01]  /*0460*/  LOP3.LUT R13, R13, 0x18, R12.reuse, 0xf8, !PT ;  /* 0x000000180d0d7812 */ /* 0x100fe200078ef80c */
[C---:B------:R-:W-:Y:S01]  /*0470*/  IMAD R26, R238.reuse, c[0x0][0x20c], R19 ;  /* 0x00008300ee1a7a24 */ /* 0x040fe200078e0213 */
[----:B------:R-:W-:Y:S01]  /*0480*/  ULDC.64 UR4, c[0x0][0x1b0] ;  /* 0x00006c0000047ab9 */ /* 0x000fe20000000a00 */
[C---:B------:R-:W-:Y:S01]  /*0490*/  IMAD R30, R238.reuse, c[0x0][0x17c], R21 ;  /* 0x00005f00ee1e7a24 */ /* 0x040fe200078e0215 */
[----:B------:R-:W-:Y:S01]  /*04a0*/  LOP3.LUT R0, R13, R0, RZ, 0x3c, !PT ;  /* 0x000000000d007212 */ /* 0x000fe200078e3cff */
[----:B------:R-:W-:Y:S01]  /*04b0*/  UIMAD UR4, UR11, UR4, URZ ;  /* 0x000000040b0472a4 */ /* 0x000fe2000f8e023f */
[----:B------:R-:W-:Y:S01]  /*04c0*/  SHF.R.S32.HI R13, RZ, 0x1f, R12 ;  /* 0x0000001fff0d7819 */ /* 0x000fe2000001140c */
[----:B------:R-:W-:Y:S01]  /*04d0*/  UIMAD UR11, UR9, UR6, URZ ;  /* 0x00000006090b72a4 */ /* 0x000fe2000f8e023f */
[----:B------:R-:W-:Y:S01]  /*04e0*/  IMAD.U32 R2, RZ, RZ, UR10 ;  /* 0x0000000aff027e24 */ /* 0x000fe2000f8e00ff */
[----:B------:R-:W-:Y:S01]  /*04f0*/  UIMAD UR6, UR13, UR5, UR4 ;  /* 0x000000050d0672a4 */ /* 0x000fe2000f8e0204 */
[----:B------:R-:W-:Y:S01]  /*0500*/  IMAD.WIDE R10, R11, 0x80, R238 ;  /* 0x000000800b0a7825 */ /* 0x000fe200078e02ee */
[----:B------:R-:W-:Y:S01]  /*0510*/  UIMAD UR11, UR15, UR7, UR11 ;  /* 0x000000070f0b72a4 */ /* 0x000fe2000f8e020b */
[----:B------:R-:W-:Y:S01]  /*0520*/  CS2R R130, SRZ ;  /* 0x0000000000827805 */ /* 0x000fe2000001ff00 */
[----:B------:R-:W-:Y:S01]  /*0530*/  ULDC.64 UR4, c[0x0][0x1b8] ;  /* 0x00006e0000047ab9 */ /* 0x000fe20000000a00 */
[C-C-:B------:R-:W-:Y:S01]  /*0540*/  IMAD.WIDE.U32 R18, R15.reuse, c[0x0][0x1e0], R12.reuse ;  /* 0x000078000f127a25 */ /* 0x140fe200078e000c */
[----:B------:R-:W-:Y:S01]  /*0550*/  UIMAD UR4, UR9, UR4, URZ ;  /* 0x00000004090472a4 */ /* 0x000fe2000f8e023f */
[----:B------:R-:W-:Y:S01]  /*0560*/  CS2R R128, SRZ ;  /* 0x0000000000807805 */ /* 0x000fe2000001ff00 */
[----:B------:R-:W-:Y:S01]  /*0570*/  CS2R R126, SRZ ;  /* 0x00000000007e7805 */ /* 0x000fe2000001ff00 */
[--C-:B------:R-:W-:Y:S01]  /*0580*/  IMAD.WIDE.U32 R14, R15, c[0x0][0x1b0], R12.reuse ;  /* 0x00006c000f0e7a25 */ /* 0x100fe200078e000c */
[----:B------:R-:W-:Y:S01]  /*0590*/  IADD3 R19, R19, UR14, RZ ;  /* 0x0000000e13137c10 */ /* 0x000fe2000fffe0ff */
[----:B------:R-:W-:Y:S01]  /*05a0*/  CS2R R124, SRZ ;  /* 0x00000000007c7805 */ /* 0x000fe2000001ff00 */
[----:B------:R-:W-:Y:S01]  /*05b0*/  CS2R R118, SRZ ;  /* 0x0000000000767805 */ /* 0x000fe2000001ff00 */
[C---:B------:R-:W-:Y:S01]  /*05c0*/  IMAD.WIDE.U32 R22, R238.reuse, c[0x0][0x178], R12 ;  /* 0x00005e00ee167a25 */ /* 0x040fe200078e000c */
[----:B------:R-:W-:Y:S01]  /*05d0*/  IADD3 R15, R15, UR6, RZ ;  /* 0x000000060f0f7c10 */ /* 0x000fe2000fffe0ff */
[----:B------:R-:W-:Y:S01]  /*05e0*/  ULDC.64 UR6, c[0x0][0x180] ;  /* 0x0000600000067ab9 */ /* 0x000fe20000000a00 */
[----:B------:R-:W-:Y:S01]  /*05f0*/  CS2R R116, SRZ ;  /* 0x0000000000747805 */ /* 0x000fe2000001ff00 */
[----:B------:R-:W-:Y:S01]  /*0600*/  IMAD.IADD R31, R23, 0x1, R30 ;  /* 0x00000001171f7824 */ /* 0x000fe200078e021e */
[----:B------:R-:W-:Y:S01]  /*0610*/  UIMAD UR13, UR8, UR6, URZ ;  /* 0x00000006080d72a4 */ /* 0x000fe2000f8e023f */
[----:B------:R-:W-:Y:S01]  /*0620*/  IMAD.MOV.U32 R30, RZ, RZ, R22 ;  /* 0x000000ffff1e7224 */ /* 0x000fe200078e0016 */
[----:B------:R-:W-:Y:S01]  /*0630*/  UIMAD UR6, UR15, UR5, UR4 ;  /* 0x000000050f0672a4 */ /* 0x000fe2000f8e0204 */
[----:B------:R-:W-:Y:S01]  /*0640*/  IMAD.WIDE.U32 R20, R238, c[0x0][0x208], R12 ;  /* 0x00008200ee147a25 */ /* 0x000fe200078e000c */
[----:B------:R-:W-:Y:S01]  /*0650*/  LEA.HI R13, R9, R238, RZ, 0x1 ;  /* 0x000000ee090d7211 */ /* 0x000fe200078f08ff */
[----:B------:R-:W-:Y:S01]  /*0660*/  ULDC.64 UR4, c[0x0][0x210] ;  /* 0x0000840000047ab9 */ /* 0x000fe20000000a00 */
[----:B------:R-:W-:Y:S01]  /*0670*/  SHF.R.S32.HI R9, RZ, 0x1f, R9 ;  /* 0x0000001fff097819 */ /* 0x000fe20000011409 */
[----:B------:R-:W-:Y:S01]  /*0680*/  IMAD.U32 R22, RZ, RZ, UR15 ;  /* 0x0000000fff167e24 */ /* 0x000fe2000f8e00ff */
[----:B------:R-:W-:Y:S01]  /*0690*/  LOP3.LUT R13, R13, 0x7fffffe, RZ, 0xc0, !PT ;  /* 0x07fffffe0d0d7812 */ /* 0x000fe200078ec0ff */
[----:B------:R-:W-:Y:S01]  /*06a0*/  IMAD.IADD R27, R21, 0x1, R26 ;  /* 0x00000001151b7824 */ /* 0x000fe200078e021a */
[----:B------:R-:W-:Y:S01]  /*06b0*/  UIMAD UR4, UR8, UR4, URZ ;  /* 0x00000004080472a4 */ /* 0x000fe2000f8e023f */
[----:B------:R-:W-:Y:S01]  /*06c0*/  IMAD.WIDE.U32 R22, R22, c[0x0][0x1e8], R18 ;  /* 0x00007a0016167a25 */ /* 0x000fe200078e0012 */
[----:B------:R-:W-:Y:S01]  /*06d0*/  LEA.HI R18, R17, R236, RZ, 0x5 ;  /* 0x000000ec11127211 */ /* 0x000fe200078f28ff */
[----:B------:R-:W-:Y:S01]  /*06e0*/  UIMAD UR7, UR10, UR7, UR13 ;  /* 0x000000070a0772a4 */ /* 0x000fe2000f8e020d */
[----:B------:R-:W-:Y:S01]  /*06f0*/  CS2R R122, SRZ ;  /* 0x00000000007a7805 */ /* 0x000fe2000001ff00 */
[----:B------:R-:W-:Y:S01]  /*0700*/  IMAD.MOV.U32 R26, RZ, RZ, R20 ;  /* 0x000000ffff1a7224 */ /* 0x000fe200078e0014 */
[----:B------:R-:W-:Y:S01]  /*0710*/  SHF.R.S32.HI R21, RZ, 0x5, R18 ;  /* 0x00000005ff157819 */ /* 0x000fe20000011412 */
[----:B------:R-:W-:Y:S01]  /*0720*/  IMAD.WIDE.U32 R24, R24, c[0x0][0x1b8], R14 ;  /* 0x00006e0018187a25 */ /* 0x000fe200078e000e */
[----:B------:R-:W-:Y:S01]  /*0730*/  UIMAD UR4, UR10, UR5, UR4 ;  /* 0x000000050a0472a4 */ /* 0x000fe2000f8e0204 */
[----:B------:R-:W-:Y:S01]  /*0740*/  IADD3 R23, R23, UR11, RZ ;  /* 0x0000000b17177c10 */ /* 0x000fe2000fffe0ff */
[----:B------:R-:W-:Y:S01]  /*0750*/  CS2R R120, SRZ ;  /* 0x0000000000787805 */ /* 0x000fe2000001ff00 */
[----:B------:R-:W-:Y:S01]  /*0760*/  IMAD.WIDE.U32 R30, R8, c[0x0][0x180], R30 ;  /* 0x00006000081e7a25 */ /* 0x000fe200078e001e */
[----:B------:R-:W-:Y:S01]  /*0770*/  IADD3 R15, R25, UR6, RZ ;  /* 0x00000006190f7c10 */ /* 0x000fe2000fffe0ff */
[----:B------:R-:W-:Y:S01]  /*0780*/  CS2R R114, SRZ ;  /* 0x0000000000727805 */ /* 0x000fe2000001ff00 */
[----:B------:R-:W-:Y:S01]  /*0790*/  CS2R R112, SRZ ;  /* 0x0000000000707805 */ /* 0x000fe2000001ff00 */
[----:B------:R-:W-:Y:S01]  /*07a0*/  IMAD.IADD R14, R238, 0x1, -R13 ;  /* 0x00000001ee0e7824 */ /* 0x000fe200078e0a0d */
[----:B------:R-:W-:Y:S01]  /*07b0*/  CS2R R110, SRZ ;  /* 0x00000000006e7805 */ /* 0x000fe2000001ff00 */
[----:B------:R-:W-:Y:S01]  /*07c0*/  IMAD.WIDE.U32 R32, R2, c[0x0][0x210], R26 ;  /* 0x0000840002207a25 */ /* 0x000fe200078e001a */
[----:B------:R-:W-:Y:S01]  /*07d0*/  IADD3 R27, R31, UR7, RZ ;  /* 0x000000071f1b7c10 */ /* 0x000fe2000fffe0ff */
[----:B------:R-:W-:Y:S01]  /*07e0*/  ULDC.64 UR6, c[0x0][0x188] ;  /* 0x0000620000067ab9 */ /* 0x000fe20000000a00 */
[----:B------:R-:W-:Y:S01]  /*07f0*/  CS2R R108, SRZ ;  /* 0x00000000006c7805 */ /* 0x000fe2000001ff00 */
[----:B------:R-:W-:Y:S01]  /*0800*/  IMAD R233, R21, 0x8, R14 ;  /* 0x0000000815e97824 */ /* 0x000fe200078e020e */
[----:B------:R-:W-:Y:S01]  /*0810*/  IADD3 R33, R33, UR4, RZ ;  /* 0x0000000421217c10 */ /* 0x000fe2000fffe0ff */
[----:B------:R-:W-:Y:S01]  /*0820*/  ULDC.64 UR4, c[0x0][0x218] ;  /* 0x0000860000047ab9 */ /* 0x000fe20000000a00 */
[----:B------:R-:W-:Y:S01]  /*0830*/  IMAD.MOV.U32 R14, RZ, RZ, R24 ;  /* 0x000000ffff0e7224 */ /* 0x000fe200078e0018 */
[----:B------:R-:W-:Y:S01]  /*0840*/  UIMAD UR6, UR9, UR6, URZ ;  /* 0x00000006090672a4 */ /* 0x000fe2000f8e023f */
[----:B------:R-:W-:Y:S01]  /*0850*/  IMAD.U32 R233, R233, 0x20, R0 ;  /* 0x00000020e9e97824 */ /* 0x000fe200078e0000 */
[----:B------:R-:W-:Y:S01]  /*0860*/  UIMAD UR4, UR9, UR4, URZ ;  /* 0x00000004090472a4 */ /* 0x000fe2000f8e023f */
[----:B------:R-:W-:Y:S01]  /*0870*/  IMAD.MOV.U32 R26, RZ, RZ, R30 ;  /* 0x000000ffff1a7224 */ /* 0x000fe200078e001e */
[----:B------:R-:W-:Y:S01]  /*0880*/  UIMAD UR6, UR15, UR7, UR6 ;  /* 0x000000070f0672a4 */ /* 0x000fe2000f8e0206 */
[----:B------:R-:W-:Y:S01]  /*0890*/  IMAD.U32 R24, RZ, RZ, UR15 ;  /* 0x0000000fff187e24 */ /* 0x000fe2000f8e00ff */
[----:B------:R-:W-:Y:S01]  /*08a0*/  UIMAD UR4, UR15, UR5, UR4 ;  /* 0x000000050f0472a4 */ /* 0x000fe2000f8e0204 */
[C---:B------:R-:W-:Y:S01]  /*08b0*/  IMAD R13, R11.reuse, c[0x0][0x1d8], RZ ;  /* 0x000076000b0d7a24 */ /* 0x040fe200078e02ff */
[----:B------:R-:W-:Y:S01]  /*08c0*/  CS2R R102, SRZ ;  /* 0x0000000000667805 */ /* 0x000fe2000001ff00 */
[----:B------:R-:W-:Y:S01]  /*08d0*/  IMAD R11, R11, c[0x0][0x1a8], RZ ;  /* 0x00006a000b0b7a24 */ /* 0x000fe200078e02ff */
[----:B------:R-:W-:Y:S01]  /*08e0*/  CS2R R100, SRZ ;  /* 0x0000000000647805 */ /* 0x000fe2000001ff00 */
[----:B------:R-:W-:Y:S01]  /*08f0*/  IMAD.U32 R0, RZ, RZ, UR15 ;  /* 0x0000000fff007e24 */ /* 0x000fe2000f8e00ff */
[----:B------:R-:W-:Y:S01]  /*0900*/  CS2R R106, SRZ ;  /* 0x00000000006a7805 */ /* 0x000fe2000001ff00 */
[----:B------:R-:W-:Y:S01]  /*0910*/  IMAD.WIDE.U32 R24, R24, c[0x0][0x188], R26 ;  /* 0x0000620018187a25 */ /* 0x000fe200078e001a */
[----:B------:R-:W-:Y:S01]  /*0920*/  CS2R R104, SRZ ;  /* 0x0000000000687805 */ /* 0x000fe2000001ff00 */
[----:B------:R-:W-:Y:S01]  /*0930*/  CS2R R98, SRZ ;  /* 0x0000000000627805 */ /* 0x000fe2000001ff00 */
[----:B------:R-:W-:Y:S01]  /*0940*/  CS2R R96, SRZ ;  /* 0x0000000000607805 */ /* 0x000fe2000001ff00 */
[----:B------:R-:W-:Y:S01]  /*0950*/  IMAD R11, R10, c[0x0][0x1ac], R11 ;  /* 0x00006b000a0b7a24 */ /* 0x000fe200078e020b */
[----:B------:R-:W-:Y:S01]  /*0960*/  LEA R248, P3, R24, c[0x0][0x160], 0x1 ;  /* 0x0000580018f87a11 */ /* 0x000fe200078608ff */
[----:B------:R-:W-:Y:S01]  /*0970*/  IMAD.WIDE.U32 R14, R10, c[0x0][0x1a8], R14 ;  /* 0x00006a000a0e7a25 */ /* 0x000fe200078e000e */
[----:B------:R-:W-:Y:S01]  /*0980*/  CS2R R94, SRZ ;  /* 0x00000000005e7805 */ /* 0x000fe2000001ff00 */
[----:B------:R-:W-:Y:S01]  /*0990*/  CS2R R92, SRZ ;  /* 0x00000000005c7805 */ /* 0x000fe2000001ff00 */
[----:B------:R-:W-:Y:S01]  /*09a0*/  CS2R R86, SRZ ;  /* 0x0000000000567805 */ /* 0x000fe2000001ff00 */
[----:B------:R-:W-:Y:S01]  /*09b0*/  IMAD.WIDE.U32 R32, R0, c[0x0][0x218], R32 ;  /* 0x0000860000207a25 */ /* 0x000fe200078e0020 */
[----:B------:R-:W-:Y:S01]  /*09c0*/  IADD3 R0, R25, UR6, RZ ;  /* 0x0000000619007c10 */ /* 0x000fe2000fffe0ff */
[----:B------:R-:W-:Y:S01]  /*09d0*/  CS2R R84, SRZ ;  /* 0x0000000000547805 */ /* 0x000fe2000001ff00 */
[----:B------:R-:W-:Y:S01]  /*09e0*/  LEA R26, P1, R14, c[0x0][0x190], 0x1 ;  /* 0x000064000e1a7a11 */ /* 0x000fe200078208ff */
[C---:B------:R-:W-:Y:S01]  /*09f0*/  IMAD R13, R10.reuse, c[0x0][0x1dc], R13 ;  /* 0x000077000a0d7a24 */ /* 0x040fe200078e020d */
[----:B------:R-:W-:Y:S01]  /*0a00*/  IADD3 R2, R33, UR4, RZ ;  /* 0x0000000421027c10 */ /* 0x000fe2000fffe0ff */
[----:B------:R-:W-:Y:S01]  /*0a10*/  IMAD.WIDE.U32 R22, R10, c[0x0][0x1d8], R22 ;  /* 0x000076000a167a25 */ /* 0x000fe200078e0016 */
[----:B------:R-:W-:Y:S01]  /*0a20*/  LEA R246, P0, R32, c[0x0][0x1f0], 0x1 ;  /* 0x00007c0020f67a11 */ /* 0x000fe200078008ff */
[----:B------:R-:W-:Y:S01]  /*0a30*/  ULDC.64 UR4, c[0x0][0x290] ;  /* 0x0000a40000047ab9 */ /* 0x000fe20000000a00 */
[----:B------:R-:W-:Y:S01]  /*0a40*/  LEA.HI.X R249, R24, c[0x0][0x164], R0, 0x1, P3 ;  /* 0x0000590018f97a11 */ /* 0x000fe200018f0c00 */
[----:B------:R-:W-:Y:S01]  /*0a50*/  IMAD.IADD R10, R15, 0x1, R11 ;  /* 0x000000010f0a7824 */ /* 0x000fe200078e020b */
[----:B------:R-:W-:Y:S01]  /*0a60*/  LEA R30, P2, R22, c[0x0][0x1c0], 0x1 ;  /* 0x00007000161e7a11 */ /* 0x000fe200078408ff */
[----:B------:R-:W-:Y:S01]  /*0a70*/  IMAD.IADD R8, R23, 0x1, R13 ;  /* 0x0000000117087824 */ /* 0x000fe200078e020d */
[----:B------:R-:W-:Y:S01]  /*0a80*/  LEA.HI.X R247, R32, c[0x0][0x1f4], R2, 0x1, P0 ;  /* 0x00007d0020f77a11 */ /* 0x000fe200000f0c02 */
[----:B------:R-:W-:Y:S01]  /*0a90*/  IMAD.MOV.U32 R15, RZ, RZ, c[0x0][0x1d8] ;  /* 0x00007600ff0f7624 */ /* 0x000fe200078e00ff */
[----:B------:R-:W-:Y:S01]  /*0aa0*/  LEA.HI.X R27, R14, c[0x0][0x194], R10, 0x1, P1 ;  /* 0x000065000e1b7a11 */ /* 0x000fe200008f0c0a */
[----:B------:R-:W-:Y:S01]  /*0ab0*/  IMAD.MOV.U32 R0, RZ, RZ, c[0x0][0x1dc] ;  /* 0x00007700ff007624 */ /* 0x000fe200078e00ff */
[----:B------:R-:W-:Y:S01]  /*0ac0*/  LEA.HI.X R31, R22, c[0x0][0x1c4], R8, 0x1, P2 ;  /* 0x00007100161f7a11 */ /* 0x000fe200010f0c08 */
[----:B------:R-:W-:Y:S01]  /*0ad0*/  IMAD.IADD R2, R7, 0x1, -R238 ;  /* 0x0000000107027824 */ /* 0x000fe200078e0aee */
[C---:B------:R-:W-:Y:S01]  /*0ae0*/  LEA R32, P1, R15.reuse, R30, 0x7 ;  /* 0x0000001e0f207211 */ /* 0x040fe200078238ff */
[----:B------:R-:W-:Y:S01]  /*0af0*/  UIMAD UR13, UR9, UR4, URZ ;  /* 0x00000004090d72a4 */ /* 0x000fe2000f8e023f */
[C---:B------:R-:W-:Y:S01]  /*0b00*/  ISETP.GE.AND P3, PT, R12.reuse, c[0x0][0x1cc], PT ;  /* 0x000073000c007a0c */ /* 0x040fe20003f66270 */
[----:B------:R-:W-:Y:S01]  /*0b10*/  IMAD.MOV.U32 R13, RZ, RZ, c[0x0][0x1a8] ;  /* 0x00006a00ff0d7624 */ /* 0x000fe200078e00ff */
[----:B------:R-:W-:Y:S01]  /*0b20*/  LEA.HI.X R33, R15, R31, R0, 0x7, P1 ;  /* 0x0000001f0f217211 */ /* 0x000fe200008f3c00 */
[----:B------:R-:W-:Y:S01]  /*0b30*/  IMAD.SHL.U32 R233, R233, 0x2, RZ ;  /* 0x00000002e9e97824 */ /* 0x000fe200078e00ff */
[----:B------:R-:W-:Y:S01]  /*0b40*/  IADD3 R0, R12, 0x20, RZ ;  /* 0x000000200c007810 */ /* 0x000fe20007ffe0ff */
[----:B------:R-:W-:Y:S01]  /*0b50*/  UIMAD.WIDE.U32 UR6, UR15, UR4, URZ ;  /* 0x000000040f0672a5 */ /* 0x000fe2000f8e003f */
[----:B------:R-:W-:Y:S01]  /*0b60*/  ISETP.GE.AND P1, PT, R235, c[0x0][0x1cc], PT ;  /* 0x00007300eb007a0c */ /* 0x000fe20003f26270 */
[----:B------:R-:W-:Y:S01]  /*0b70*/  UIMAD UR13, UR15, UR5, UR13 ;  /* 0x000000050f0d72a4 */ /* 0x000fe2000f8e020d */
[----:B------:R-:W-:Y:S01]  /*0b80*/  ISETP.GE.AND P2, PT, R0, c[0x0][0x1cc], PT ;  /* 0x0000730000007a0c */ /* 0x000fe20003f46270 */
[----:B------:R-:W-:Y:S01]  /*0b90*/  IMAD.MOV.U32 R11, RZ, RZ, c[0x0][0x1ac] ;  /* 0x00006b00ff0b7624 */ /* 0x000fe200078e00ff */
[C---:B------:R-:W-:Y:S01]  /*0ba0*/  ISETP.LT.OR P6, PT, R2.reuse, 0x1, P3 ;  /* 0x000000010200780c */ /* 0x040fe20001fc1670 */
[----:B------:R-:W-:Y:S01]  /*0bb0*/  ULDC.64 UR4, c[0x0][0x288] ;  /* 0x0000a20000047ab9 */ /* 0x000fe20000000a00 */
[C---:B------:R-:W-:Y:S01]  /*0bc0*/  ISETP.LT.OR P5, PT, R2.reuse, 0x1, P2 ;  /* 0x000000010200780c */ /* 0x040fe200017a1670 */
[----:B------:R-:W-:Y:S01]  /*0bd0*/  UIMAD UR4, UR8, UR4, URZ ;  /* 0x00000004080472a4 */ /* 0x000fe2000f8e023f */
[C---:B------:R-:W-:Y:S01]  /*0be0*/  ISETP.LT.OR P4, PT, R2.reuse, 0x1, P1 ;  /* 0x000000010200780c */ /* 0x040fe20000f81670 */
[----:B------:R-:W-:Y:S01]  /*0bf0*/  IMAD.WIDE.U32 R28, R29, c[0x0][0x288], R244 ;  /* 0x0000a2001d1c7a25 */ /* 0x000fe200078e00f4 */
[C---:B------:R-:W-:Y:S01]  /*0c00*/  ISETP.LT.OR P3, PT, R2.reuse, 0x41, P3 ;  /* 0x000000410200780c */ /* 0x040fe20001f61670 */
[----:B------:R-:W-:Y:S01]  /*0c10*/  UIMAD UR5, UR10, UR5, UR4 ;  /* 0x000000050a0572a4 */ /* 0x000fe2000f8e0204 */
[C---:B------:R-:W-:Y:S01]  /*0c20*/  ISETP.LT.OR P2, PT, R2.reuse, 0x41, P2 ;  /* 0x000000410200780c */ /* 0x040fe20001741670 */
[----:B------:R-:W-:Y:S01]  /*0c30*/  UIADD3 UR13, UR7, UR13, URZ ;  /* 0x0000000d070d7290 */ /* 0x000fe2000fffe03f */
[----:B------:R-:W-:Y:S01]  /*0c40*/  ISETP.LT.OR P1, PT, R2, 0x41, P1 ;  /* 0x000000410200780c */ /* 0x000fe20000f21670 */
[----:B------:R-:W-:Y:S01]  /*0c50*/  CS2R R90, SRZ ;  /* 0x00000000005a7805 */ /* 0x000fe2000001ff00 */
[C---:B------:R-:W-:Y:S01]  /*0c60*/  LEA R24, P0, R13.reuse, R26, 0x7 ;  /* 0x0000001a0d187211 */ /* 0x040fe200078038ff */
[----:B------:R1:W-:Y:S01]  /*0c70*/  LDGSTS.E.BYPASS.LTC128B.128 [R233+0x6080], [R30.64], !P6 ;  /* 0x060800001ee97fae */ /* 0x0003e2000f101d52 */
[----:B------:R-:W-:Y:S01]  /*0c80*/  ISETP.GE.AND P6, PT, R12, c[0x0][0x19c], PT ;  /* 0x000067000c007a0c */ /* 0x000fe20003fc6270 */
[----:B------:R-:W-:Y:S01]  /*0c90*/  CS2R R88, SRZ ;  /* 0x0000000000587805 */ /* 0x000fe2000001ff00 */
[----:B------:R-:W-:Y:S01]  /*0ca0*/  LEA.HI.X R25, R13, R27, R11, 0x7, P0 ;  /* 0x0000001b0d197211 */ /* 0x000fe200000f3c0b */
[----:B------:R1:W-:Y:S01]  /*0cb0*/  LDGSTS.E.BYPASS.LTC128B.128 [R233+0x8080], [R30.64+0x40], !P5 ;  /* 0x080800401ee97fae */ /* 0x0003e2000e901d52 */
[----:B------:R-:W-:Y:S01]  /*0cc0*/  LEA R22, P0, R5, c[0x0][0x258], 0x2 ;  /* 0x0000960005167a11 */ /* 0x000fe200078010ff */
[----:B------:R-:W-:Y:S01]  /*0cd0*/  CS2R R82, SRZ ;  /* 0x0000000000527805 */ /* 0x000fe2000001ff00 */
[----:B------:R-:W-:Y:S01]  /*0ce0*/  LEA.HI R8, R17, R236, RZ, 0x4 ;  /* 0x000000ec11087211 */ /* 0x000fe200078f20ff */
[----:B------:R1:W-:Y:S01]  /*0cf0*/  LDGSTS.E.BYPASS.LTC128B.128 [R233+0xa080], [R30.64+0x80], !P4 ;  /* 0x0a0800801ee97fae */ /* 0x0003e2000e101d52 */
[----:B------:R-:W-:Y:S01]  /*0d00*/  ISETP.LT.OR P4, PT, R2, 0x1, P6 ;  /* 0x000000010200780c */ /* 0x000fe20003781670 */
[----:B------:R-:W-:Y:S01]  /*0d10*/  CS2R R80, SRZ ;  /* 0x0000000000507805 */ /* 0x000fe2000001ff00 */
[----:B------:R-:W-:Y:S01]  /*0d20*/  LEA.HI.X R23, R5, c[0x0][0x25c], R4, 0x2, P0 ;  /* 0x0000970005177a11 */ /* 0x000fe200000f1404 */
[----:B------:R1:W-:Y:S01]  /*0d30*/  LDGSTS.E.BYPASS.LTC128B.128 [R233+0x7080], [R32.64], !P3 ;  /* 0x0708000020e97fae */ /* 0x0003e2000d901d52 */
[----:B------:R-:W-:Y:S01]  /*0d40*/  ISETP.GE.AND P3, PT, R0, c[0x0][0x19c], PT ;  /* 0x0000670000007a0c */ /* 0x000fe20003f66270 */
[----:B------:R-:W-:Y:S01]  /*0d50*/  IMAD.U32 R4, RZ, RZ, UR5 ;  /* 0x00000005ff047e24 */ /* 0x000fe2000f8e00ff */
[----:B------:R-:W-:Y:S01]  /*0d60*/  IADD3 R5, P5, R28, UR6, RZ ;  /* 0x000000061c057c10 */ /* 0x000fe2000ffbe0ff */
[----:B------:R1:W-:Y:S01]  /*0d70*/  LDGSTS.E.BYPASS.LTC128B.128 [R233+0x9080], [R32.64+0x40], !P2 ;  /* 0x0908004020e97fae */ /* 0x0003e2000d101d52 */
[C---:B------:R-:W-:Y:S01]  /*0d80*/  ISETP.LT.OR P2, PT, R2.reuse, 0x1, P3 ;  /* 0x000000010200780c */ /* 0x040fe20001f41670 */
[----:B------:R-:W-:Y:S01]  /*0d90*/  ULDC UR6, c[0x0][0x168] ;  /* 0x00005a0000067ab9 */ /* 0x000fe20000000800 */
[----:B------:R-:W-:Y:S01]  /*0da0*/  IADD3.X R4, R29, UR13, R4, P5, !PT ;  /* 0x0000000d1d047c10 */ /* 0x000fe2000affe404 */
[----:B------:R1:W-:Y:S01]  /*0db0*/  LDGSTS.E.BYPASS.LTC128B.128 [R233+0xb080], [R32.64+0x80], !P1 ;  /* 0x0b08008020e97fae */ /* 0x0003e2000c901d52 */
[----:B------:R-:W-:Y:S01]  /*0dc0*/  ISETP.GE.AND P1, PT, R235, c[0x0][0x19c], PT ;  /* 0x00006700eb007a0c */ /* 0x000fe20003f26270 */
[----:B------:R-:W-:Y:S01]  /*0dd0*/  UISETP.GE.AND UP0, UPT, UR6, 0x1, UPT ;  /* 0x000000010600788c */ /* 0x000fe2000bf06270 */
[C---:B------:R-:W-:Y:S01]  /*0de0*/  ISETP.LT.OR P5, PT, R2.reuse, 0x41, P6 ;  /* 0x000000410200780c */ /* 0x040fe200037a1670 */
[----:B------:R-:W0:Y:S01]  /*0df0*/  LDGDEPBAR ;  /* 0x00000000000079af */ /* 0x000e220000000000 */
[C---:B------:R-:W-:Y:S01]  /*0e00*/  ISETP.LT.OR P0, PT, R2.reuse, 0x1, P1 ;  /* 0x000000010200780c */ /* 0x040fe20000f01670 */
[----:B------:R-:W-:Y:S01]  /*0e10*/  CS2R R78, SRZ ;  /* 0x00000000004e7805 */ /* 0x000fe2000001ff00 */
[C---:B------:R-:W-:Y:S01]  /*0e20*/  ISETP.LT.OR P3, PT, R2.reuse, 0x41, P3 ;  /* 0x000000410200780c */ /* 0x040fe20001f61670 */
[----:B------:R1:W-:Y:S01]  /*0e30*/  LDGSTS.E.BYPASS.LTC128B.128 [R233+0x80], [R26.64], !P4 ;  /* 0x000800001ae97fae */ /* 0x0003e2000e101d52 */
[----:B------:R-:W-:Y:S01]  /*0e40*/  SHF.R.S32.HI R10, RZ, 0x4, R8 ;  /* 0x00000004ff0a7819 */ /* 0x000fe20000011408 */
[----:B------:R-:W-:Y:S01]  /*0e50*/  CS2R R76, SRZ ;  /* 0x00000000004c7805 */ /* 0x000fe2000001ff00 */
[----:B------:R-:W-:Y:S01]  /*0e60*/  ISETP.LT.OR P1, PT, R2, 0x41, P1 ;  /* 0x000000410200780c */ /* 0x000fe20000f21670 */
[----:B------:R1:W-:Y:S01]  /*0e70*/  LDGSTS.E.BYPASS.LTC128B.128 [R233+0x2080], [R26.64+0x40], !P2 ;  /* 0x020800401ae97fae */ /* 0x0003e2000d101d52 */
[----:B------:R-:W-:Y:S01]  /*0e80*/  LEA.HI R15, R8, R10, RZ, 0x1 ;  /* 0x0000000a080f7211 */ /* 0x000fe200078f08ff */
[----:B------:R-:W-:Y:S01]  /*0e90*/  CS2R R70, SRZ ;  /* 0x0000000000467805 */ /* 0x000fe2000001ff00 */
[----:B------:R-:W-:Y:S01]  /*0ea0*/  ISETP.GE.AND P2, PT, R238, c[0x0][0x168], PT ;  /* 0x00005a00ee007a0c */ /* 0x000fe20003f46270 */
[----:B------:R-:W-:Y:S01]  /*0eb0*/  CS2R R68, SRZ ;  /* 0x0000000000447805 */ /* 0x000fe2000001ff00 */
[----:B------:R-:W-:Y:S01]  /*0ec0*/  LOP3.LUT R13, R3, 0xfffffff8, RZ, 0xc0, !PT ;  /* 0xfffffff8030d7812 */ /* 0x000fe200078ec0ff */
[----:B------:R1:W-:Y:S01]  /*0ed0*/  LDGSTS.E.BYPASS.LTC128B.128 [R233+0x4080], [R26.64+0x80], !P0 ;  /* 0x040800801ae97fae */ /* 0x0003e2000c101d52 */
[----:B------:R-:W-:Y:S01]  /*0ee0*/  LOP3.LUT R11, R8, 0xfffffff0, RZ, 0xc0, !PT ;  /* 0xfffffff0080b7812 */ /* 0x000fe200078ec0ff */
[----:B------:R-:W-:Y:S01]  /*0ef0*/  CS2R R74, SRZ ;  /* 0x00000000004a7805 */ /* 0x000fe2000001ff00 */
[----:B------:R-:W-:Y:S01]  /*0f00*/  LOP3.LUT R15, R15, 0xfffffffe, RZ, 0xc0, !PT ;  /* 0xfffffffe0f0f7812 */ /* 0x000fe200078ec0ff */
[----:B------:R-:W-:Y:S01]  /*0f10*/  IMAD.IADD R16, R236, 0x1, -R13 ;  /* 0x00000001ec107824 */ /* 0x000fe200078e0a0d */
[C---:B------:R-:W-:Y:S01]  /*0f20*/  ISETP.GE.AND P0, PT, R12.reuse, c[0x0][0x16c], PT ;  /* 0x00005b000c007a0c */ /* 0x040fe20003f06270 */
[----:B------:R2:W-:Y:S01]  /*0f30*/  LDGSTS.E.BYPASS.LTC128B.128 [R233+0x1080], [R24.64], !P5 ;  /* 0x0108000018e97fae */ /* 0x0005e2000e901d52 */
[----:B------:R-:W-:Y:S01]  /*0f40*/  ISETP.GE.AND P4, PT, R12, c[0x0][0x1fc], PT ;  /* 0x00007f000c007a0c */ /* 0x000fe20003f86270 */
[----:B------:R-:W-:Y:S01]  /*0f50*/  IMAD.IADD R15, R10, 0x1, -R15 ;  /* 0x000000010a0f7824 */ /* 0x000fe200078e0a0f */
[----:B------:R-:W-:Y:S01]  /*0f60*/  ISETP.GE.OR P6, PT, R12, c[0x0][0x1fc], P2 ;  /* 0x00007f000c007a0c */ /* 0x000fe200017c6670 */
[----:B------:R-:W-:Y:S01]  /*0f70*/  IMAD.IADD R12, R236, 0x1, -R11 ;  /* 0x00000001ec0c7824 */ /* 0x000fe200078e0a0b */
[----:B------:R2:W-:Y:S01]  /*0f80*/  LDGSTS.E.BYPASS.LTC128B.128 [R233+0x3080], [R24.64+0x40], !P3 ;  /* 0x0308004018e97fae */ /* 0x0005e2000d901d52 */
[----:B------:R-:W-:Y:S01]  /*0f90*/  SEL R241, RZ, 0x1, P0 ;  /* 0x00000001fff17807 */ /* 0x000fe20000000000 */
[----:B------:R-:W-:Y:S01]  /*0fa0*/  IMAD.SHL.U32 R234, R15, 0x8, RZ ;  /* 0x000000080fea7824 */ /* 0x000fe200078e00ff */
[C---:B------:R-:W-:Y:S01]  /*0fb0*/  ISETP.GE.AND P5, PT, R0.reuse, c[0x0][0x16c], PT ;  /* 0x00005b0000007a0c */ /* 0x040fe20003fa6270 */
[----:B------:R2:W-:Y:S01]  /*0fc0*/  LDGSTS.E.BYPASS.LTC128B.128 [R233+0x5080], [R24.64+0x80], !P1 ;  /* 0x0508008018e97fae */ /* 0x0005e2000c901d52 */
[C---:B------:R-:W-:Y:S01]  /*0fd0*/  ISETP.GE.AND P3, PT, R0.reuse, c[0x0][0x1fc], PT ;  /* 0x00007f0000007a0c */ /* 0x040fe20003f66270 */
[----:B------:R-:W-:Y:S01]  /*0fe0*/  CS2R R72, SRZ ;  /* 0x0000000000487805 */ /* 0x000fe2000001ff00 */
[----:B------:R-:W-:Y:S01]  /*0ff0*/  ISETP.GE.OR P1, PT, R0, c[0x0][0x1fc], P2 ;  /* 0x00007f0000007a0c */ /* 0x000fe20001726670 */
[----:B------:R-:W0:Y:S01]  /*1000*/  LDGDEPBAR ;  /* 0x00000000000079af */ /* 0x000e220000000000 */
[----:B------:R-:W-:Y:S01]  /*1010*/  LEA R10, P0, R5, c[0x0][0x280], 0x2 ;  /* 0x0000a000050a7a11 */ /* 0x000fe200078010ff */
[----:B------:R-:W-:Y:S01]  /*1020*/  CS2R R66, SRZ ;  /* 0x0000000000427805 */ /* 0x000fe2000001ff00 */
[----:B------:R-:W-:Y:S01]  /*1030*/  LEA.HI R0, R16, R16, RZ, 0x1 ;  /* 0x0000001010007211 */ /* 0x000fe200078f08ff */
[----:B------:R-:W-:Y:S01]  /*1040*/  CS2R R64, SRZ ;  /* 0x0000000000407805 */ /* 0x000fe2000001ff00 */
[----:B------:R-:W-:Y:S01]  /*1050*/  LEA.HI R2, R17, R236, RZ, 0x6 ;  /* 0x000000ec11027211 */ /* 0x000fe200078f30ff */
[----:B------:R-:W-:Y:S01]  /*1060*/  CS2R R62, SRZ ;  /* 0x00000000003e7805 */ /* 0x000fe2000001ff00 */
[----:B------:R-:W-:Y:S01]  /*1070*/  SHF.R.S32.HI R13, RZ, 0x1f, R12 ;  /* 0x0000001fff0d7819 */ /* 0x000fe2000001140c */
[----:B------:R-:W-:Y:S01]  /*1080*/  CS2R R60, SRZ ;  /* 0x00000000003c7805 */ /* 0x000fe2000001ff00 */
[----:B------:R-:W-:-:S02]  /*1090*/  LEA.HI.X R11, R5, c[0x0][0x284], R4, 0x2, P0 ;  /* 0x0000a100050b7a11 */ /* 0x000fc400000f1404 */
[----:B------:R-:W-:Y:S02]  /*10a0*/  LOP3.LUT R5, R0, 0x7fffffe, RZ, 0xc0, !PT ;  /* 0x07fffffe00057812 */ /* 0x000fe400078ec0ff */
[----:B------:R-:W-:Y:S02]  /*10b0*/  SHF.R.S32.HI R2, RZ, 0x6, R2 ;  /* 0x00000006ff027819 */ /* 0x000fe40000011402 */
[-C--:B------:R-:W-:Y:S01]  /*10c0*/  LEA.HI R14, R12, R12.reuse, RZ, 0x1 ;  /* 0x0000000c0c0e7211 */ /* 0x080fe200078f08ff */
[----:B------:R-:W-:Y:S01]  /*10d0*/  IMAD.IADD R5, R16, 0x1, -R5 ;  /* 0x0000000110057824 */ /* 0x000fe200078e0a05 */
[----:B------:R-:W-:Y:S01]  /*10e0*/  LEA.HI R4, R13, R12, RZ, 0x3 ;  /* 0x0000000c0d047211 */ /* 0x000fe200078f18ff */
[----:B------:R-:W-:Y:S01]  /*10f0*/  IMAD R230, R15, 0x4, R2 ;  /* 0x000000040fe67824 */ /* 0x000fe200078e0202 */
[----:B------:R-:W-:Y:S01]  /*1100*/  LEA.HI R8, R18, R21, RZ, 0x1 ;  /* 0x0000001512087211 */ /* 0x000fe200078f08ff */
[----:B------:R-:W-:Y:S01]  /*1110*/  IMAD.SHL.U32 R16, R16, 0x40, RZ ;  /* 0x0000004010107824 */ /* 0x000fe200078e00ff */
[----:B------:R-:W-:Y:S01]  /*1120*/  LOP3.LUT R13, R4, 0xfffffff8, RZ, 0xc0, !PT ;  /* 0xfffffff8040d7812 */ /* 0x000fe200078ec0ff */
[----:B------:R-:W-:Y:S01]  /*1130*/  IMAD R230, R230, 0x8, R5 ;  /* 0x00000008e6e67824 */ /* 0x000fe200078e0205 */
[----:B--2---:R-:W-:Y:S01]  /*1140*/  LOP3.LUT R25, R14, 0x7fffffe, RZ, 0xc0, !PT ;  /* 0x07fffffe0e197812 */ /* 0x004fe200078ec0ff */
[----:B------:R-:W-:-:S04]  /*1150*/  DEPBAR.LE SB0, 0x1 ;  /* 0x000080400000791a */ /* 0x000fc80000000000 */
[----:B------:R-:W-:Y:S01]  /*1160*/  LOP3.LUT R8, R8, 0xfffffffe, RZ, 0xc0, !PT ;  /* 0xfffffffe08087812 */ /* 0x000fe200078ec0ff */
[C---:B------:R-:W-:Y:S01]  /*1170*/  IMAD.IADD R25, R12.reuse, 0x1, -R25 ;  /* 0x000000010c197824 */ /* 0x040fe200078e0a19 */
[----:B------:R-:W-:Y:S01]  /*1180*/  ISETP.GE.AND P0, PT, R235, c[0x0][0x16c], PT ;  /* 0x00005b00eb007a0c */ /* 0x000fe20003f06270 */
[----:B------:R-:W-:Y:S01]  /*1190*/  IMAD.IADD R13, R12, 0x1, -R13 ;  /* 0x000000010c0d7824 */ /* 0x000fe200078e0a0d */
[----:B------:R-:W-:Y:S01]  /*11a0*/  SHF.R.S32.HI R0, RZ, 0x1, R0 ;  /* 0x00000001ff007819 */ /* 0x000fe20000011400 */
[C---:B------:R-:W-:Y:S01]  /*11b0*/  IMAD.IADD R5, R21.reuse, 0x1, -R8 ;  /* 0x0000000115057824 */ /* 0x040fe200078e0a08 */
[----:B------:R-:W-:Y:S01]  /*11c0*/  SEL R12, RZ, 0x4, P0 ;  /* 0x00000004ff0c7807 */ /* 0x000fe20000000000 */
[----:B------:R-:W-:Y:S01]  /*11d0*/  IMAD.SHL.U32 R21, R21, 0x10, RZ ;  /* 0x0000001015157824 */ /* 0x000fe200078e00ff */
[C---:B------:R-:W-:Y:S01]  /*11e0*/  LOP3.LUT P0, RZ, R0.reuse, 0x2, RZ, 0xc0, !PT ;  /* 0x0000000200ff7812 */ /* 0x040fe2000780c0ff */
[----:B------:R-:W-:Y:S01]  /*11f0*/  IMAD.SHL.U32 R0, R0, 0x40, RZ ;  /* 0x0000004000007824 */ /* 0x000fe200078e00ff */
[----:B------:R-:W-:Y:S01]  /*1200*/  LOP3.LUT R16, R16, 0x1c0, RZ, 0xc0, !PT ;  /* 0x000001c010107812 */ /* 0x000fe200078ec0ff */
[----:B------:R-:W-:Y:S01]  /*1210*/  IMAD.SHL.U32 R225, R5, 0x400, RZ ;  /* 0x0000040005e17824 */ /* 0x000fe200078e00ff */
[----:B------:R-:W-:-:S02]  /*1220*/  SHF.R.S32.HI R4, RZ, 0x3, R4 ;  /* 0x00000003ff047819 */ /* 0x000fc40000011404 */
[----:B------:R-:W-:Y:S01]  /*1230*/  LOP3.LUT R20, R16, 0x30, R21, 0xf8, !PT ;  /* 0x0000003010147812 */ /* 0x000fe200078ef815 */
[----:B------:R-:W-:Y:S01]  /*1240*/  IMAD R251, R6, 0x2, R225 ;  /* 0x0000000206fb7824 */ /* 0x000fe200078e02e1 */
[----:B------:R-:W-:Y:S01]  /*1250*/  LOP3.LUT R0, R0, 0xc0, RZ, 0xc0, !PT ;  /* 0x000000c000007812 */ /* 0x000fe200078ec0ff */
[----:B------:R-:W-:Y:S01]  /*1260*/  IMAD R226, R4, 0x8, R25 ;  /* 0x0000000804e27824 */ /* 0x000fe200078e0219 */
[----:B------:R-:W-:Y:S01]  /*1270*/  LOP3.LUT R21, R20, 0x8, R3, 0xf8, !PT ;  /* 0x0000000814157812 */ /* 0x000fe200078ef803 */
[----:B------:R-:W-:Y:S01]  /*1280*/  IMAD R225, R4, 0x200, R225 ;  /* 0x0000020004e17824 */ /* 0x000fe200078e02e1 */
[----:B------:R-:W-:Y:S01]  /*1290*/  LOP3.LUT R3, R0, 0x8, R3, 0xf8, !PT ;  /* 0x0000000800037812 */ /* 0x000fe200078ef803 */
[----:B------:R-:W-:Y:S01]  /*12a0*/  IMAD.SHL.U32 R4, R15, 0x10, RZ ;  /* 0x000000100f047824 */ /* 0x000fe200078e00ff */
[----:B------:R-:W-:Y:S01]  /*12b0*/  SHF.R.U32.HI R0, RZ, 0x3, R0 ;  /* 0x00000003ff007819 */ /* 0x000fe20000011600 */
[----:B------:R-:W-:Y:S01]  /*12c0*/  IMAD.SHL.U32 R226, R226, 0x20, RZ ;  /* 0x00000020e2e27824 */ /* 0x000fe200078e00ff */
[----:B------:R-:W-:-:S02]  /*12d0*/  LEA.HI R17, R17, R236, RZ, 0x7 ;  /* 0x000000ec11117211 */ /* 0x000fc400078f38ff */
[----:B------:R-:W-:Y:S02]  /*12e0*/  LOP3.LUT R3, R3, R0, RZ, 0x3c, !PT ;  /* 0x0000000003037212 */ /* 0x000fe400078e3cff */
[----:B------:R-:W-:Y:S02]  /*12f0*/  SEL R0, RZ, 0x2, P5 ;  /* 0x00000002ff007807 */ /* 0x000fe40002800000 */
[----:B------:R-:W-:Y:S01]  /*1300*/  LEA.HI R6, R9, R238, RZ, 0x3 ;  /* 0x000000ee09067211 */ /* 0x000fe200078f18ff */
[----:B------:R-:W-:Y:S01]  /*1310*/  IMAD.U32 R230, R230, 0x20, R3 ;  /* 0x00000020e6e67824 */ /* 0x000fe200078e0003 */
[----:B------:R-:W-:Y:S01]  /*1320*/  IADD3 R12, R12, R0, R241 ;  /* 0x000000000c0c7210 */ /* 0x000fe20007ffe0f1 */
[----:B------:R-:W-:Y:S01]  /*1330*/  IMAD.MOV.U32 R0, RZ, RZ, 0x20 ;  /* 0x00000020ff007424 */ /* 0x000fe200078e00ff */
[----:B------:R-:W-:Y:S01]  /*1340*/  SHF.R.U32.HI R9, RZ, 0x4, R17 ;  /* 0x00000004ff097819 */ /* 0x000fe20000011611 */
[----:B------:R-:W-:Y:S01]  /*1350*/  IMAD.SHL.U32 R230, R230, 0x2, RZ ;  /* 0x00000002e6e67824 */ /* 0x000fe200078e00ff */
[----:B------:R-:W-:Y:S01]  /*1360*/  BAR.SYNC.DEFER_BLOCKING 0x0 ;  /* 0x0000000000007b1d */ /* 0x000fe20000010000 */
[----:B------:R-:W-:-:S02]  /*1370*/  LOP3.LUT R4, R4, 0x10, RZ, 0xc0, !PT ;  /* 0x0000001004047812 */ /* 0x000fc400078ec0ff */
[----:B------:R-:W-:Y:S02]  /*1380*/  SEL R3, R0, 0xffffffe0, !P0 ;  /* 0xffffffe000037807 */ /* 0x000fe40004000000 */
[----:B------:R-:W-:Y:S02]  /*1390*/  LOP3.LUT R9, R4, 0x8, R9, 0xf8, !PT ;  /* 0x0000000804097812 */ /* 0x000fe400078ef809 */
[----:B------:R-:W-:Y:S01]  /*13a0*/  SEL R4, RZ, 0xffffffff, P3 ;  /* 0xffffffffff047807 */ /* 0x000fe20001800000 */
[----:B------:R-:W-:Y:S01]  /*13b0*/  IMAD.IADD R220, R230, 0x1, R3 ;  /* 0x00000001e6dc7824 */ /* 0x000fe200078e0203 */
[----:B------:R-:W-:Y:S02]  /*13c0*/  LOP3.LUT P3, RZ, R12, 0x1, RZ, 0xc0, !PT ;  /* 0x000000010cff7812 */ /* 0x000fe4000786c0ff */
[--C-:B------:R-:W-:Y:S02]  /*13d0*/  SHF.R.S32.HI R19, RZ, 0x1, R14.reuse ;  /* 0x00000001ff137819 */ /* 0x100fe4000001140e */
[----:B------:R-:W-:-:S02]  /*13e0*/  SHF.R.S32.HI R14, RZ, 0x1f, R14 ;  /* 0x0000001fff0e7819 */ /* 0x000fc4000001140e */
[----:B------:R-:W-:Y:S02]  /*13f0*/  SEL R8, RZ, 0x1, P4 ;  /* 0x00000001ff087807 */ /* 0x000fe40002000000 */
[----:B------:R-:W-:Y:S02]  /*1400*/  ISETP.GE.OR P3, PT, R238, c[0x0][0x168], !P3 ;  /* 0x00005a00ee007a0c */ /* 0x000fe40005f66670 */
[----:B------:R-:W-:Y:S02]  /*1410*/  ISETP.GE.AND P4, PT, R235, c[0x0][0x1fc], PT ;  /* 0x00007f00eb007a0c */ /* 0x000fe40003f86270 */
[----:B------:R-:W-:Y:S02]  /*1420*/  LEA.HI R14, R14, R19, RZ, 0x2 ;  /* 0x000000130e0e7211 */ /* 0x000fe400078f10ff */
[----:B------:R-:W-:Y:S01]  /*1430*/  LOP3.LUT R17, R6, 0xfffffff8, RZ, 0xc0, !PT ;  /* 0xfffffff806117812 */ /* 0x000fe200078ec0ff */
[----:B------:R1:W2:Y:S01]  /*1440*/  LDSM.16.M88.4 R168, [R230+0x6080] ;  /* 0x00608000e6a8783b */ /* 0x0002a20000000200 */
[----:B------:R-:W-:-:S02]  /*1450*/  SEL R240, RZ, 0x4, P4 ;  /* 0x00000004fff07807 */ /* 0x000fc40002000000 */
[----:B------:R-:W-:Y:S01]  /*1460*/  LOP3.LUT P4, RZ, R12, 0x2, RZ, 0xc0, !PT ;  /* 0x000000020cff7812 */ /* 0x000fe2000788c0ff */
[----:B------:R1:W3:Y:S01]  /*1470*/  LDSM.16.M88.4 R172, [R230+0x7080] ;  /* 0x00708000e6ac783b */ /* 0x0002e20000000200 */
[----:B------:R-:W-:Y:S01]  /*1480*/  LOP3.LUT R14, R14, 0xfffffffc, RZ, 0xc0, !PT ;  /* 0xfffffffc0e0e7812 */ /* 0x000fe200078ec0ff */
[----:B------:R-:W-:Y:S01]  /*1490*/  IMAD.IADD R6, R238, 0x1, -R17 ;  /* 0x00000001ee067824 */ /* 0x000fe200078e0a11 */
[----:B------:R-:W-:Y:S01]  /*14a0*/  SHF.R.U32.HI R16, RZ, 0x3, R16 ;  /* 0x00000003ff107819 */ /* 0x000fe20000011610 */
[----:B------:R1:W4:Y:S01]  /*14b0*/  LDSM.16.M88.4 R176, [R220+0x6080] ;  /* 0x00608000dcb0783b */ /* 0x0003220000000200 */
[----:B------:R-:W-:Y:S01]  /*14c0*/  SEL R17, RZ, 0xffffffff, P5 ;  /* 0xffffffffff117807 */ /* 0x000fe20002800000 */
[----:B------:R-:W-:Y:S01]  /*14d0*/  IMAD.IADD R14, R19, 0x1, -R14 ;  /* 0x00000001130e7824 */ /* 0x000fe200078e0a0e */
[----:B------:R-:W-:Y:S01]  /*14e0*/  LOP3.LUT P0, RZ, R12, 0x4, RZ, 0xc0, !PT ;  /* 0x000000040cff7812 */ /* 0x000fe2000780c0ff */
[----:B------:R1:W1:Y:S01]  /*14f0*/  LDSM.16.M88.4 R184, [R220+0x7080] ;  /* 0x00708000dcb8783b */ /* 0x0002620000000200 */
[----:B------:R-:W-:Y:S01]  /*1500*/  ISETP.GE.OR P4, PT, R238, c[0x0][0x168], !P4 ;  /* 0x00005a00ee007a0c */ /* 0x000fe20006786670 */
[----:B------:R-:W-:Y:S01]  /*1510*/  IMAD.SHL.U32 R19, R6, 0x40, RZ ;  /* 0x0000004006137824 */ /* 0x000fe200078e00ff */
[----:B------:R-:W-:Y:S01]  /*1520*/  LOP3.LUT R16, R21, R16, RZ, 0x3c, !PT ;  /* 0x0000001015107212 */ /* 0x000fe200078e3cff */
[----:B------:R1:W1:Y:S01]  /*1530*/  LDSM.16.M88.4 R188, [R230+0x8080] ;  /* 0x00808000e6bc783b */ /* 0x0002620000000200 */
[----:B------:R-:W-:Y:S01]  /*1540*/  IMAD.SHL.U32 R21, R4, 0x2, RZ ;  /* 0x0000000204157824 */ /* 0x000fe200078e00ff */
[----:B------:R-:W-:Y:S01]  /*1550*/  ISETP.GE.OR P0, PT, R238, c[0x0][0x168], !P0 ;  /* 0x00005a00ee007a0c */ /* 0x000fe20004706670 */
[----:B------:R-:W-:Y:S01]  /*1560*/  IMAD.SHL.U32 R4, R17, 0x2, RZ ;  /* 0x0000000211047824 */ /* 0x000fe200078e00ff */
[----:B------:R1:W1:Y:S01]  /*1570*/  LDSM.16.M88.4 R192, [R230+0x9080] ;  /* 0x00908000e6c0783b */ /* 0x0002620000000200 */
[----:B------:R-:W-:Y:S01]  /*1580*/  LOP3.LUT R17, R18, 0xffffffe0, RZ, 0xc0, !PT ;  /* 0xffffffe012117812 */ /* 0x000fe200078ec0ff */
[----:B------:R-:W-:Y:S01]  /*1590*/  IMAD.SHL.U32 R12, R2, 0x8, RZ ;  /* 0x00000008020c7824 */ /* 0x000fe200078e00ff */
[----:B------:R-:W-:Y:S01]  /*15a0*/  LOP3.LUT R19, R19, 0x1c0, RZ, 0xc0, !PT ;  /* 0x000001c013137812 */ /* 0x000fe200078ec0ff */
[----:B------:R1:W1:Y:S01]  /*15b0*/  LDSM.16.M88.4 R196, [R220+0x8080] ;  /* 0x00808000dcc4783b */ /* 0x0002620000000200 */
[----:B------:R-:W-:Y:S01]  /*15c0*/  LOP3.LUT R241, R4, 0x2, R241, 0xe2, !PT ;  /* 0x0000000204f17812 */ /* 0x000fe200078ee2f1 */
[----:B------:R-:W-:Y:S01]  /*15d0*/  IMAD.IADD R4, R236, 0x1, -R17 ;  /* 0x00000001ec047824 */ /* 0x000fe200078e0a11 */
[----:B------:R-:W-:Y:S01]  /*15e0*/  LOP3.LUT R12, R12, 0x18, RZ, 0xc0, !PT ;  /* 0x000000180c0c7812 */ /* 0x000fe200078ec0ff */
[----:B------:R1:W1:Y:S01]  /*15f0*/  LDSM.16.M88.4 R200, [R220+0x9080] ;  /* 0x00908000dcc8783b */ /* 0x0002620000000200 */
[----:B------:R-:W-:Y:S01]  /*1600*/  SHF.R.U32.HI R3, RZ, 0x3, R19 ;  /* 0x00000003ff037819 */ /* 0x000fe20000011613 */
[----:B------:R-:W-:Y:S01]  /*1610*/  IMAD R227, R15, 0x200, R16 ;  /* 0x000002000fe37824 */ /* 0x000fe200078e0210 */
[C---:B------:R-:W-:Y:S01]  /*1620*/  LOP3.LUT P5, RZ, R13.reuse, 0x4, RZ, 0xc0, !PT ;  /* 0x000000040dff7812 */ /* 0x040fe200078ac0ff */
[----:B------:R1:W1:Y:S01]  /*1630*/  LDSM.16.M88.4 R204, [R230+0xa080] ;  /* 0x00a08000e6cc783b */ /* 0x0002620000000200 */
[----:B------:R-:W-:Y:S01]  /*1640*/  IMAD.SHL.U32 R15, R13, 0x40, RZ ;  /* 0x000000400d0f7824 */ /* 0x000fe200078e00ff */
[----:B------:R-:W-:-:S02]  /*1650*/  SHF.R.S32.HI R17, RZ, 0x1f, R4 ;  /* 0x0000001fff117819 */ /* 0x000fc40000011404 */
[----:B------:R1:W1:Y:S01]  /*1660*/  LDSM.16.M88.4 R208, [R230+0xb080] ;  /* 0x00b08000e6d0783b */ /* 0x0002620000000200 */
[----:B------:R-:W-:Y:S02]  /*1670*/  LOP3.LUT R18, R3, R19, R12, 0x1e, !PT ;  /* 0x0000001303127212 */ /* 0x000fe400078e1e0c */
[----:B------:R-:W-:Y:S01]  /*1680*/  LOP3.LUT R21, R21, 0x2, R8, 0xe2, !PT ;  /* 0x0000000215157812 */ /* 0x000fe200078ee208 */
[----:B------:R1:W1:Y:S01]  /*1690*/  LDSM.16.M88.4 R212, [R220+0xa080] ;  /* 0x00a08000dcd4783b */ /* 0x0002620000000200 */
[----:B------:R-:W-:Y:S01]  /*16a0*/  LEA.HI R8, R17, R4, RZ, 0x2 ;  /* 0x0000000411087211 */ /* 0x000fe200078f10ff */
[----:B------:R-:W-:Y:S01]  /*16b0*/  IMAD.IADD R251, R251, 0x1, R18 ;  /* 0x00000001fbfb7824 */ /* 0x000fe200078e0212 */
[----:B------:R-:W-:Y:S01]  /*16c0*/  LOP3.LUT R234, R234, 0x8, RZ, 0xc0, !PT ;  /* 0x00000008eaea7812 */ /* 0x000fe200078ec0ff */
[----:B------:R1:W1:Y:S01]  /*16d0*/  LDSM.16.M88.4 R216, [R220+0xb080] ;  /* 0x00b08000dcd8783b */ /* 0x0002620000000200 */
[----:B------:R-:W-:-:S03]  /*16e0*/  SHF.R.S32.HI R242, RZ, 0x2, R8 ;  /* 0x00000002fff27819 */ /* 0x000fc60000011408 */
[----:B------:R-:W-:Y:S01]  /*16f0*/  BAR.SYNC.DEFER_BLOCKING 0x0 ;  /* 0x0000000000007b1d */ /* 0x000fe20000010000 */
[----:B------:R-:W-:Y:S01]  /*1700*/  ISETP.GE.OR P2, PT, R235, c[0x0][0x1fc], P2 ;  /* 0x00007f00eb007a0c */ /* 0x000fe20001746670 */
[----:B------:R-:W-:Y:S01]  /*1710*/  IMAD R242, R5, 0x10, R242 ;  /* 0x0000001005f27824 */ /* 0x000fe200078e02f2 */
[----:B------:R-:W-:Y:S01]  /*1720*/  LOP3.LUT R240, R21, R240, RZ, 0xfc, !PT ;  /* 0x000000f015f07212 */ /* 0x000fe200078efcff */
[----:B------:R-:W-:Y:S01]  /*1730*/  IMAD R5, R5, 0x200, R226 ;  /* 0x0000020005057824 */ /* 0x000fe200078e02e2 */
[----:B------:R-:W-:Y:S01]  /*1740*/  SEL R0, R0, 0xffffffe0, !P5 ;  /* 0xffffffe000007807 */ /* 0x000fe20006800000 */
[----:B------:R-:W-:Y:S01]  /*1750*/  @!PT LDS RZ, [RZ] ;  /* 0x00000000fffff984 */ /* 0x000fe20000000800 */
[----:B------:R-:W-:Y:S01]  /*1760*/  @!PT LDS RZ, [RZ] ;  /* 0x00000000fffff984 */ /* 0x000fe20000000800 */
[----:B------:R-:W-:Y:S01]  /*1770*/  @!PT LDS RZ, [RZ] ;  /* 0x00000000fffff984 */ /* 0x000fe20000000800 */
[----:B------:R1:W-:Y:S01]  /*1780*/  LDGSTS.E.BYPASS.LTC128B.128 [R233+0x6080], [R248.64], !P3 ;  /* 0x06080000f8e97fae */ /* 0x0003e2000d901d52 */
[----:B------:R-:W-:-:S03]  /*1790*/  ISETP.GT.AND P3, PT, R236, 0xf, PT ;  /* 0x0000000fec00780c */ /* 0x000fc60003f64270 */
[----:B------:R1:W-:Y:S01]  /*17a0*/  LDGSTS.E.BYPASS.LTC128B.128 [R233+0x7080], [R248.64+0x40], !P4 ;  /* 0x07080040f8e97fae */ /* 0x0003e2000e101d52 */
[----:B------:R-:W-:Y:S01]  /*17b0*/  LOP3.LUT P4, RZ, R13, 0x2, RZ, 0xc0, !PT ;  /* 0x000000020dff7812 */ /* 0x000fe2000788c0ff */
[C---:B------:R-:W-:Y:S02]  /*17c0*/  IMAD.SHL.U32 R13, R14.reuse, 0x40, RZ ;  /* 0x000000400e0d7824 */ /* 0x040fe400078e00ff */
[----:B------:R1:W-:Y:S01]  /*17d0*/  LDGSTS.E.BYPASS.LTC128B.128 [R233+0x8080], [R248.64+0x80], !P0 ;  /* 0x08080080f8e97fae */ /* 0x0003e2000c101d52 */
[----:B------:R-:W-:Y:S02]  /*17e0*/  LOP3.LUT P0, RZ, R14, 0x2, RZ, 0xc0, !PT ;  /* 0x000000020eff7812 */ /* 0x000fe4000780c0ff */
[----:B------:R-:W-:Y:S02]  /*17f0*/  LOP3.LUT R14, R15, 0x1c0, RZ, 0xc0, !PT ;  /* 0x000001c00f0e7812 */ /* 0x000fe400078ec0ff */
[----:B------:R-:W-:Y:S01]  /*1800*/  LOP3.LUT R13, R13, 0xc0, RZ, 0xc0, !PT ;  /* 0x000000c00d0d7812 */ /* 0x000fe200078ec0ff */
[----:B------:R-:W-:Y:S01]  /*1810*/  @!P3 IMAD.SHL.U32 R3, R236, 0x10, RZ ;  /* 0x00000010ec03b824 */ /* 0x000fe200078e00ff */
[----:B------:R-:W-:-:S02]  /*1820*/  SEL R222, R231, 0xfffffff0, !P4 ;  /* 0xfffffff0e7de7807 */ /* 0x000fc40006000000 */
[----:B------:R-:W-:Y:S02]  /*1830*/  SHF.R.U32.HI R16, RZ, 0x3, R13 ;  /* 0x00000003ff107819 */ /* 0x000fe4000001160d */
[----:B------:R5:W-:Y:S01]  /*1840*/  @!P3 LDGSTS.E.BYPASS.LTC128B.128 [R3+0xf080], [R22.64] ;  /* 0x0f0800001603bfae */ /* 0x000be2000b901d52 */
[----:B------:R-:W-:-:S03]  /*1850*/  SEL R231, R231, 0xfffffff0, !P0 ;  /* 0xfffffff0e7e77807 */ /* 0x000fc60004000000 */
[----:B------:R-:W0:Y:S04]  /*1860*/  LDGDEPBAR ;  /* 0x00000000000079af */ /* 0x000e280000000000 */
[----:B------:R1:W-:Y:S04]  /*1870*/  LDGSTS.E.BYPASS.LTC128B.128 [R233+0xc080], [R246.64], !P6 ;  /* 0x0c080000f6e97fae */ /* 0x0003e8000f101d52 */
[----:B------:R1:W-:Y:S01]  /*1880*/  LDGSTS.E.BYPASS.LTC128B.128 [R233+0xd080], [R246.64+0x40], !P1 ;  /* 0x0d080040f6e97fae */ /* 0x0003e2000c901d52 */
[----:B------:R-:W-:-:S03]  /*1890*/  PLOP3.LUT P1, PT, PT, PT, UP0, 0x80, 0x0 ;  /* 0x000000000000781c */ /* 0x000fc60003f2f008 */
[----:B------:R1:W-:Y:S01]  /*18a0*/  LDGSTS.E.BYPASS.LTC128B.128 [R233+0xe080], [R246.64+0x80], !P2 ;  /* 0x0e080080f6e97fae */ /* 0x0003e2000d101d52 */
[----:B-----5:R-:W-:-:S04]  /*18b0*/  SHF.R.U32.HI R3, RZ, 0x3, R14 ;  /* 0x00000003ff037819 */ /* 0x020fc8000001160e */
[--C-:B------:R-:W-:Y:S02]  /*18c0*/  LOP3.LUT R14, R3, R14, R234.reuse, 0x1e, !PT ;  /* 0x0000000e030e7212 */ /* 0x100fe400078e1eea */
[C---:B------:R-:W-:Y:S02]  /*18d0*/  LOP3.LUT R234, R16.reuse, R13, R234, 0x1e, !PT ;  /* 0x0000000d10ea7212 */ /* 0x040fe400078e1eea */
[C---:B------:R-:W-:Y:S01]  /*18e0*/  LOP3.LUT R3, R16.reuse, R9, R13, 0x1e, !PT ;  /* 0x0000000910037212 */ /* 0x040fe200078e1e0d */
[----:B------:R-:W-:Y:S01]  /*18f0*/  IMAD.IADD R225, R225, 0x1, R14 ;  /* 0x00000001e1e17824 */ /* 0x000fe200078e020e */
[----:B------:R-:W-:Y:S01]  /*1900*/  LOP3.LUT R13, R16, R13, R12, 0x1e, !PT ;  /* 0x0000000d100d7212 */ /* 0x000fe200078e1e0c */
[----:B------:R-:W-:Y:S02]  /*1910*/  IMAD.IADD R234, R5, 0x1, R234 ;  /* 0x0000000105ea7824 */ /* 0x000fe400078e02ea */
[----:B------:R-:W-:Y:S02]  /*1920*/  @!P3 IMAD.SHL.U32 R5, R236, 0x10, RZ ;  /* 0x00000010ec05b824 */ /* 0x000fe400078e00ff */
[----:B------:R-:W-:-:S02]  /*1930*/  IMAD.IADD R232, R226, 0x1, R3 ;  /* 0x00000001e2e87824 */ /* 0x000fc400078e0203 */
[----:B------:R-:W-:Y:S01]  /*1940*/  IMAD.IADD R226, R226, 0x1, R13 ;  /* 0x00000001e2e27824 */ /* 0x000fe200078e020d */
[----:B------:R1:W-:Y:S04]  /*1950*/  @!P3 LDGSTS.E.BYPASS.LTC128B.128 [R5+0xf280], [R10.64] ;  /* 0x0f2800000a05bfae */ /* 0x0003e8000b901d52 */
[----:B------:R-:W0:Y:S04]  /*1960*/  LDGDEPBAR ;  /* 0x00000000000079af */ /* 0x000e280000000000 */
[----:B------:R-:W0:Y:S01]  /*1970*/  LDGDEPBAR ;  /* 0x00000000000079af */ /* 0x000e220000000000 */
[----:B------:R-:W-:Y:S05]  /*1980*/  @!P1 BRA `(.L_x_22) ;  /* 0x0000367000009947 */ /* 0x000fea0003800000 */
[----:B-1234-:R-:W-:Y:S01]  /*1990*/  SHF.R.S32.HI R5, RZ, 0x1f, R2 ;  /* 0x0000001fff057819 */ /* 0x01efe20000011402 */
[----:B------:R-:W-:Y:S01]  /*19a0*/  ULDC.64 UR4, c[0x0][0x238] ;  /* 0x00008e0000047ab9 */ /* 0x000fe20000000a00 */
[--C-:B------:R-:W-:Y:S01]  /*19b0*/  SHF.R.S32.HI R237, RZ, 0x1f, R236.reuse ;  /* 0x0000001fffed7819 */ /* 0x100fe200000114ec */
[----:B------:R-:W-:Y:S01]  /*19c0*/  UIMAD UR4, UR8, UR4, URZ ;  /* 0x00000004080472a4 */ /* 0x000fe2000f8e023f */
[----:B------:R-:W-:Y:S01]  /*19d0*/  LEA.HI R5, R5, R2, RZ, 0x2 ;  /* 0x0000000205057211 */ /* 0x000fe200078f10ff */
[----:B------:R-:W-:Y:S01]  /*19e0*/  IMAD.U32 R11, RZ, RZ, UR10 ;  /* 0x0000000aff0b7e24 */ /* 0x000fe2000f8e00ff */
[----:B------:R-:W-:Y:S01]  /*19f0*/  LOP3.LUT P0, RZ, R6, 0x4, RZ, 0xc0, !PT ;  /* 0x0000000406ff7812 */ /* 0x000fe2000780c0ff */
[----:B------:R-:W-:Y:S01]  /*1a00*/  UIMAD UR10, UR10, UR5, UR4 ;  /* 0x000000050a0a72a4 */ /* 0x000fe2000f8e0204 */
[----:B------:R-:W-:Y:S01]  /*1a10*/  LOP3.LUT R5, R5, 0xfffffffc, RZ, 0xc0, !PT ;  /* 0xfffffffc05057812 */ /* 0x000fe200078ec0ff */
[----:B------:R-:W-:Y:S01]  /*1a20*/  IMAD.WIDE.U32 R10, R11, c[0x0][0x238], R236 ;  /* 0x00008e000b0a7a25 */ /* 0x000fe200078e00ec */
[----:B------:R-:W-:Y:S01]  /*1a30*/  ULDC.64 UR4, c[0x0][0x240] ;  /* 0x0000900000047ab9 */ /* 0x000fe20000000a00 */
[----:B------:R-:W-:Y:S01]  /*1a40*/  LEA R225, R225, 0x13480, 0x1 ;  /* 0x00013480e1e17811 */ /* 0x000fe200078e08ff */
[----:B------:R-:W-:Y:S01]  /*1a50*/  UIADD3 UR7, UR6, 0x3f, URZ ;  /* 0x0000003f06077890 */ /* 0x000fe2000fffe03f */
[----:B------:R-:W-:Y:S01]  /*1a60*/  IMAD.IADD R2, R2, 0x1, -R5 ;  /* 0x0000000102027824 */ /* 0x000fe200078e0a05 */
[----:B------:R-:W-:Y:S01]  /*1a70*/  IADD3 R11, R11, UR10, RZ ;  /* 0x0000000a0b0b7c10 */ /* 0x000fe2000fffe0ff */
[----:B------:R-:W-:Y:S01]  /*1a80*/  IMAD.SHL.U32 R251, R251, 0x2, RZ ;  /* 0x00000002fbfb7824 */ /* 0x000fe200078e00ff */
[----:B------:R-:W-:Y:S01]  /*1a90*/  LOP3.LUT R9, R8, 0xfffffffc, RZ, 0xc0, !PT ;  /* 0xfffffffc08097812 */ /* 0x000fe200078ec0ff */
[----:B------:R-:W-:Y:S01]  /*1aa0*/  IMAD R250, R2, -0x8, R7 ;  /* 0xfffffff802fa7824 */ /* 0x000fe200078e0207 */
[----:B------:R-:W-:Y:S01]  /*1ab0*/  SHF.L.U32 R229, R234, 0x1, RZ ;  /* 0x00000001eae57819 */ /* 0x000fe200000006ff */
[----:B------:R-:W-:Y:S01]  /*1ac0*/  IMAD.U32 R2, RZ, RZ, UR15 ;  /* 0x0000000fff027e24 */ /* 0x000fe2000f8e00ff */
[----:B------:R-:W-:Y:S01]  /*1ad0*/  UIMAD UR4, UR9, UR4, URZ ;  /* 0x00000004090472a4 */ /* 0x000fe2000f8e023f */
[----:B------:R-:W-:Y:S01]  /*1ae0*/  IMAD R224, R222, 0x2, R225 ;  /* 0x00000002dee07824 */ /* 0x000fe200078e02e1 */
[----:B------:R-:W-:Y:S01]  /*1af0*/  USHF.R.S32.HI UR6, URZ, 0x1f, UR7 ;  /* 0x0000001f3f067899 */ /* 0x000fe20008011407 */
[----:B------:R-:W-:Y:S01]  /*1b00*/  IMAD.WIDE.U32 R12, R2, c[0x0][0x240], R10 ;  /* 0x00009000020c7a25 */ /* 0x000fe200078e000a */
[----:B------:R-:W-:Y:S01]  /*1b10*/  IADD3 R228, R229, 0xc080, RZ ;  /* 0x0000c080e5e47810 */ /* 0x000fe20007ffe0ff */
[----:B------:R-:W-:Y:S01]  /*1b20*/  UIMAD UR5, UR15, UR5, UR4 ;  /* 0x000000050f0572a4 */ /* 0x000fe2000f8e0204 */
[C---:B------:R-:W-:Y:S01]  /*1b30*/  IADD3 R3, R251.reuse, 0xf480, RZ ;  /* 0x0000f480fb037810 */ /* 0x040fe20007ffe0ff */
[----:B------:R-:W-:Y:S01]  /*1b40*/  IMAD.IADD R9, R4, 0x1, -R9 ;  /* 0x0000000104097824 */ /* 0x000fe200078e0a09 */
[----:B------:R1:W-:Y:S01]  /*1b50*/  STL.64 [R1], R12 ;  /* 0x0000000c01007387 */ /* 0x0003e20000100a00 */
[----:B------:R-:W-:Y:S01]  /*1b60*/  IMAD R223, R0, 0x2, R225 ;  /* 0x0000000200df7824 */ /* 0x000fe200078e02e1 */
[----:B------:R-:W-:Y:S01]  /*1b70*/  IADD3 R243, R251, 0xf4c0, RZ ;  /* 0x0000f4c0fbf37810 */ /* 0x000fe20007ffe0ff */
[----:B------:R-:W-:Y:S01]  /*1b80*/  ULEA.HI UR6, UR6, UR7, URZ, 0x6 ;  /* 0x0000000706067291 */ /* 0x000fe2000f8f303f */
[----:B------:R-:W-:Y:S01]  /*1b90*/  @P0 IADD3 R243, R3, -0x40, RZ ;  /* 0xffffffc003f30810 */ /* 0x000fe20007ffe0ff */
[----:B------:R-:W-:Y:S01]  /*1ba0*/  IMAD R250, R9, -0x2, R250 ;  /* 0xfffffffe09fa7824 */ /* 0x000fe200078e02fa */
[----:B------:R-:W-:Y:S01]  /*1bb0*/  LEA R226, R226, 0x80, 0x1 ;  /* 0x00000080e2e27811 */ /* 0x000fe200078e08ff */
[----:B------:R-:W-:Y:S01]  /*1bc0*/  IMAD.SHL.U32 R227, R227, 0x2, RZ ;  /* 0x00000002e3e37824 */ /* 0x000fe200078e00ff */
        /* <DEDUP_REMOVED lines=48> */
[----:B------:R-:W-:Y:S01]  /*1ed0*/  IMAD R222, R222, 0x2, R223 ;  /* 0x00000002dede7824 */ /* 0x000fe200078e02df */
[----:B------:R-:W-:Y:S01]  /*1ee0*/  LEA R0, R0, R224, 0x1 ;  /* 0x000000e000007211 */ /* 0x000fe200078e08ff */
[----:B------:R-:W-:Y:S01]  /*1ef0*/  IMAD R228, R231, 0x2, R228 ;  /* 0x00000002e7e47824 */ /* 0x000fe200078e02e4 */
[----:B------:R-:W-:Y:S01]  /*1f00*/  ULDC UR9, c[0x0][0x278] ;  /* 0x00009e0000097ab9 */ /* 0x000fe20000000800 */
[----:B------:R-:W-:Y:S01]  /*1f10*/  IADD3 R252, R13, UR5, RZ ;  /* 0x000000050dfc7c10 */ /* 0x000fe2000fffe0ff */
[----:B------:R-:W-:-:S02]  /*1f20*/  ULDC UR8, c[0x0][0x290] ;  /* 0x0000a40000087ab9 */ /* 0x000fc40000000800 */
[----:B------:R-:W-:Y:S02]  /*1f30*/  UMOV UR4, URZ ;  /* 0x0000003f00047c82 */ /* 0x000fe40008000000 */
[----:B------:R-:W-:Y:S02]  /*1f40*/  UMOV UR16, 0x1 ;  /* 0x0000000100107882 */ /* 0x000fe40000000000 */
[----:B------:R-:W-:Y:S02]  /*1f50*/  UMOV UR11, URZ ;  /* 0x0000003f000b7c82 */ /* 0x000fe40008000000 */
[----:B------:R-:W-:Y:S02]  /*1f60*/  ULDC UR10, c[0x0][0x168] ;  /* 0x00005a00000a7ab9 */ /* 0x000fe40000000800 */
[----:B------:R-:W-:Y:S02]  /*1f70*/  UIMAD UR9, UR15, UR9, URZ ;  /* 0x000000090f0972a4 */ /* 0x000fe4000f8e023f */
[----:B------:R-:W-:-:S02]  /*1f80*/  UIMAD UR8, UR15, UR8, URZ ;  /* 0x000000080f0872a4 */ /* 0x000fc4000f8e023f */
[----:B------:R-:W-:Y:S02]  /*1f90*/  USHF.R.S32.HI UR14, URZ, 0x6, UR6 ;  /* 0x000000063f0e7899 */ /* 0x000fe40008011406 */
[----:B------:R-:W-:-:S03]  /*1fa0*/  ULDC UR5, c[0x0][0x168] ;  /* 0x00005a0000057ab9 */ /* 0x000fc60000000800 */
[----:B-1----:R-:W-:-:S07]  /*1fb0*/  IADD3 R221, R234, R231, RZ ;  /* 0x000000e7eadd7210 */ /* 0x002fce0007ffe0ff */
.L_x_25:
[----:B------:R-:W-:Y:S04]  /*1fc0*/  DEPBAR.LE SB0, 0x1 ;  /* 0x000080400000791a */ /* 0x000fe80000000000 */
[----:B------:R-:W-:Y:S01]  /*1fd0*/  BAR.SYNC.DEFER_BLOCKING 0x0 ;  /* 0x0000000000007b1d */ /* 0x000fe20000010000 */
[----:B------:R-:W-:Y:S01]  /*1fe0*/  MOV R3, UR4 ;  /* 0x0000000400037c02 */ /* 0x000fe20008000f00 */
[----:B------:R-:W-:Y:S01]  /*1ff0*/  IMAD.U32 R48, RZ, RZ, UR4 ;  /* 0x00000004ff307e24 */ /* 0x000fe2000f8e00ff */
[----:B------:R-:W-:Y:S01]  /*2000*/  MOV R183, UR4 ;  /* 0x0000000400b77c02 */ /* 0x000fe20008000f00 */
[----:B------:R-:W-:Y:S02]  /*2010*/  UIADD3 UR20, UR11, 0x1, URZ ;  /* 0x000000010b147890 */ /* 0x000fe4000fffe03f */
[----:B------:R-:W-:Y:S01]  /*2020*/  IMAD R3, R3, 0x1800, R234 ;  /* 0x0000180003037824 */ /* 0x000fe200078e02ea */
[----:B------:R-:W-:Y:S01]  /*2030*/  LEA R181, R183, R242, 0x6 ;  /* 0x000000f2b7b57211 */ /* 0x000fe200078e30ff */
[----:B------:R-:W-:Y:S03]  /*2040*/  UISETP.GE.AND UP0, UPT, UR20, UR14, UPT ;  /* 0x0000000e1400728c */ /* 0x000fe6000bf06270 */
[----:B------:R-:W-:Y:S01]  /*2050*/  SHF.L.U32 R180, R3, 0x1, RZ ;  /* 0x0000000103b47819 */ /* 0x000fe200000006ff */
[----:B------:R-:W-:Y:S02]  /*2060*/  IMAD R3, R48, 0x1800, R231 ;  /* 0x0000180030037824 */ /* 0x000fe400078e02e7 */
[----:B------:R-:W-:Y:S03]  /*2070*/  PLOP3.LUT P0, PT, PT, PT, UP0, 0x80, 0x0 ;  /* 0x000000000000781c */ /* 0x000fe60003f0f008 */
[----:B------:R-:W-:Y:S05]  /*2080*/  IADD3 R3, R234, R3, RZ ;  /* 0x00000003ea037210 */ /* 0x000fea0007ffe0ff */
[----:B------:R-:W-:Y:S01]  /*2090*/  IMAD.SHL.U32 R2, R3, 0x2, RZ ;  /* 0x0000000203027824 */ /* 0x000fe200078e00ff */
[----:B------:R-:W-:Y:S05]  /*20a0*/  LDSM.16.M88.4 R40, [R230+0x80] ;  /* 0x00008000e628783b */ /* 0x000fea0000000200 */
[----:B------:R-:W1:Y:S05]  /*20b0*/  LDSM.16.M88.4 R36, [R180+0x6080] ;  /* 0x00608000b424783b */ /* 0x000e6a0000000200 */
[----:B------:R-:W2:Y:S05]  /*20c0*/  LDSM.16.M88.4 R44, [R180+0x6880] ;  /* 0x00688000b42c783b */ /* 0x000eaa0000000200 */
[----:B------:R-:W3:Y:S05]  /*20d0*/  LDSM.16.M88.4 R48, [R230+0x1080] ;  /* 0x00108000e630783b */ /* 0x000eea0000000200 */
[----:B------:R-:W-:Y:S05]  /*20e0*/  LDSM.16.M88.4 R56, [R220+0x80] ;  /* 0x00008000dc38783b */ /* 0x000fea0000000200 */
[----:B------:R-:W4:Y:S05]  /*20f0*/  LDSM.16.M88.4 R52, [R2+0x6080] ;  /* 0x006080000234783b */ /* 0x000f2a0000000200 */
[----:B------:R-:W5:Y:S05]  /*2100*/  LDSM.16.M88.4 R156, [R2+0x6880] ;  /* 0x00688000029c783b */ /* 0x000f6a0000000200 */
[----:B------:R-:W3:Y:S05]  /*2110*/  LDSM.16.M88.4 R160, [R220+0x1080] ;  /* 0x00108000dca0783b */ /* 0x000eea0000000200 */
[----:B------:R-:W-:Y:S01]  /*2120*/  LDSM.16.M88.4 R164, [R2+0x7880] ;  /* 0x0078800002a4783b */ /* 0x000fe20000000200 */
[-C--:B-1----:R-:W-:Y:S08]  /*2130*/  HMMA.16816.F32.BF16 R4, R36, R40.reuse, RZ ;  /* 0x000000282404723c */ /* 0x082ff000000418ff */
[C---:B--2---:R-:W-:Y:S08]  /*2140*/  HMMA.16816.F32.BF16 R8, R44.reuse, R40, RZ ;  /* 0x000000282c08723c */ /* 0x044ff000000418ff */
[-C--:B------:R-:W-:Y:S08]  /*2150*/  HMMA.16816.F32.BF16 R12, R44, R42.reuse, RZ ;  /* 0x0000002a2c0c723c */ /* 0x080ff000000418ff */
[C---:B------:R-:W-:Y:S01]  /*2160*/  HMMA.16816.F32.BF16 R16, R36.reuse, R42, RZ ;  /* 0x0000002a2410723c */ /* 0x040fe200000418ff */
[----:B------:R-:W-:Y:S07]  /*2170*/  LDSM.16.M88.4 R40, [R230+0x2080] ;  /* 0x00208000e628783b */ /* 0x000fee0000000200 */
[-C--:B---3--:R-:W-:Y:S08]  /*2180*/  HMMA.16816.F32.BF16 R20, R36, R48.reuse, RZ ;  /* 0x000000302414723c */ /* 0x088ff000000418ff */
[C---:B------:R-:W-:Y:S08]  /*2190*/  HMMA.16816.F32.BF16 R24, R44.reuse, R48, RZ ;  /* 0x000000302c18723c */ /* 0x040ff000000418ff */
[-C--:B------:R-:W-:Y:S01]  /*21a0*/  HMMA.16816.F32.BF16 R28, R44, R50.reuse, RZ ;  /* 0x000000322c1c723c */ /* 0x080fe200000418ff */
[----:B------:R-:W-:Y:S07]  /*21b0*/  LDSM.16.M88.4 R44, [R180+0x7880] ;  /* 0x00788000b42c783b */ /* 0x000fee0000000200 */
[----:B------:R-:W-:Y:S01]  /*21c0*/  HMMA.16816.F32.BF16 R32, R36, R50, RZ ;  /* 0x000000322420723c */ /* 0x000fe200000418ff */
[----:B------:R-:W1:Y:S05]  /*21d0*/  LDSM.16.M88.4 R36, [R180+0x7080] ;  /* 0x00708000b424783b */ /* 0x000e6a0000000200 */
[----:B------:R-:W2:Y:S02]  /*21e0*/  LDSM.16.M88.4 R48, [R230+0x3080] ;  /* 0x00308000e630783b */ /* 0x000ea40000000200 */
[-C--:B----4-:R-:W-:Y:S08]  /*21f0*/  HMMA.16816.F32.BF16 R4, R52, R56.reuse, R4 ;  /* 0x000000383404723c */ /* 0x090ff00000041804 */
[C---:B-----5:R-:W-:Y:S07]  /*2200*/  HMMA.16816.F32.BF16 R8, R156.reuse, R56, R8 ;  /* 0x000000389c08723c */ /* 0x060fee0000041808 */
[----:B------:R-:W-:Y:S01]  /*2210*/  MOV R56, UR4 ;  /* 0x0000000400387c02 */ /* 0x000fe20008000f00 */
[-C--:B------:R-:W-:Y:S04]  /*2220*/  HMMA.16816.F32.BF16 R12, R156, R58.reuse, R12 ;  /* 0x0000003a9c0c723c */ /* 0x080fe8000004180c */
[----:B------:R-:W-:Y:S04]  /*2230*/  IMAD R56, R56, 0x1800, R221 ;  /* 0x0000180038387824 */ /* 0x000fe800078e02dd */
[C---:B------:R-:W-:Y:S04]  /*2240*/  HMMA.16816.F32.BF16 R16, R52.reuse, R58, R16 ;  /* 0x0000003a3410723c */ /* 0x040fe80000041810 */
[----:B------:R-:W-:Y:S04]  /*2250*/  IMAD.SHL.U32 R3, R56, 0x2, RZ ;  /* 0x0000000238037824 */ /* 0x000fe800078e00ff */
[-C--:B------:R-:W-:Y:S01]  /*2260*/  HMMA.16816.F32.BF16 R20, R52, R160.reuse, R20 ;  /* 0x000000a03414723c */ /* 0x080fe20000041814 */
[----:B------:R-:W-:Y:S07]  /*2270*/  LDSM.16.M88.4 R56, [R3+0x7080] ;  /* 0x007080000338783b */ /* 0x000fee0000000200 */
[C---:B------:R-:W-:Y:S08]  /*2280*/  HMMA.16816.F32.BF16 R24, R156.reuse, R160, R24 ;  /* 0x000000a09c18723c */ /* 0x040ff00000041818 */
[-C--:B------:R-:W-:Y:S01]  /*2290*/  HMMA.16816.F32.BF16 R28, R156, R162.reuse, R28 ;  /* 0x000000a29c1c723c */ /* 0x080fe2000004181c */
[----:B------:R-:W3:Y:S07]  /*22a0*/  LDSM.16.M88.4 R156, [R220+0x2080] ;  /* 0x00208000dc9c783b */ /* 0x000eee0000000200 */
[----:B------:R-:W-:Y:S01]  /*22b0*/  HMMA.16816.F32.BF16 R32, R52, R162, R32 ;  /* 0x000000a23420723c */ /* 0x000fe20000041820 */
[----:B------:R-:W4:Y:S05]  /*22c0*/  LDSM.16.M88.4 R52, [R220+0x3080] ;  /* 0x00308000dc34783b */ /* 0x000f2a0000000200 */
[----:B------:R-:W-:Y:S02]  /*22d0*/  LDSM.16.M88.4 R160, [R180+0x8880] ;  /* 0x00888000b4a0783b */ /* 0x000fe40000000200 */
[-C--:B-1----:R-:W-:Y:S08]  /*22e0*/  HMMA.16816.F32.BF16 R4, R36, R40.reuse, R4 ;  /* 0x000000282404723c */ /* 0x082ff00000041804 */
[C---:B------:R-:W-:Y:S08]  /*22f0*/  HMMA.16816.F32.BF16 R8, R44.reuse, R40, R8 ;  /* 0x000000282c08723c */ /* 0x040ff00000041808 */
[-C--:B------:R-:W-:Y:S08]  /*2300*/  HMMA.16816.F32.BF16 R12, R44, R42.reuse, R12 ;  /* 0x0000002a2c0c723c */ /* 0x080ff0000004180c */
[C---:B------:R-:W-:Y:S01]  /*2310*/  HMMA.16816.F32.BF16 R16, R36.reuse, R42, R16 ;  /* 0x0000002a2410723c */ /* 0x040fe20000041810 */
[----:B------:R-:W-:Y:S07]  /*2320*/  LDSM.16.M88.4 R40, [R180+0x8080] ;  /* 0x00808000b428783b */ /* 0x000fee0000000200 */
[-C--:B--2---:R-:W-:Y:S08]  /*2330*/  HMMA.16816.F32.BF16 R20, R36, R48.reuse, R20 ;  /* 0x000000302414723c */ /* 0x084ff00000041814 */
[C---:B------:R-:W-:Y:S08]  /*2340*/  HMMA.16816.F32.BF16 R24, R44.reuse, R48, R24 ;  /* 0x000000302c18723c */ /* 0x040ff00000041818 */
[-C--:B------:R-:W-:Y:S01]  /*2350*/  HMMA.16816.F32.BF16 R28, R44, R50.reuse, R28 ;  /* 0x000000322c1c723c */ /* 0x080fe2000004181c */
[----:B------:R-:W1:Y:S07]  /*2360*/  LDSM.16.M88.4 R44, [R230+0x4080] ;  /* 0x00408000e62c783b */ /* 0x000e6e0000000200 */
[----:B------:R-:W-:Y:S01]  /*2370*/  HMMA.16816.F32.BF16 R32, R36, R50, R32 ;  /* 0x000000322420723c */ /* 0x000fe20000041820 */
[----:B------:R-:W2:Y:S05]  /*2380*/  LDSM.16.M88.4 R36, [R230+0x5080] ;  /* 0x00508000e624783b */ /* 0x000eaa0000000200 */
[----:B------:R-:W-:Y:S02]  /*2390*/  LDSM.16.M88.4 R48, [R220+0x4080] ;  /* 0x00408000dc30783b */ /* 0x000fe40000000200 */
[-C--:B---3--:R-:W-:Y:S08]  /*23a0*/  HMMA.16816.F32.BF16 R4, R56, R156.reuse, R4 ;  /* 0x0000009c3804723c */ /* 0x088ff00000041804 */
[C---:B------:R-:W-:Y:S08]  /*23b0*/  HMMA.16816.F32.BF16 R8, R164.reuse, R156, R8 ;  /* 0x0000009ca408723c */ /* 0x040ff00000041808 */
[-C--:B------:R-:W-:Y:S08]  /*23c0*/  HMMA.16816.F32.BF16 R12, R164, R158.reuse, R12 ;  /* 0x0000009ea40c723c */ /* 0x080ff0000004180c */
[C---:B------:R-:W-:Y:S08]  /*23d0*/  HMMA.16816.F32.BF16 R16, R56.reuse, R158, R16 ;  /* 0x0000009e3810723c */ /* 0x040ff00000041810 */
[-C--:B----4-:R-:W-:Y:S08]  /*23e0*/  HMMA.16816.F32.BF16 R20, R56, R52.reuse, R20 ;  /* 0x000000343814723c */ /* 0x090ff00000041814 */
[C---:B------:R-:W-:Y:S08]  /*23f0*/  HMMA.16816.F32.BF16 R24, R164.reuse, R52, R24 ;  /* 0x00000034a418723c */ /* 0x040ff00000041818 */
[-C--:B------:R-:W-:Y:S08]  /*2400*/  HMMA.16816.F32.BF16 R28, R164, R54.reuse, R28 ;  /* 0x00000036a41c723c */ /* 0x080ff0000004181c */
[----:B------:R-:W-:Y:S01]  /*2410*/  HMMA.16816.F32.BF16 R32, R56, R54, R32 ;  /* 0x000000363820723c */ /* 0x000fe20000041820 */
[----:B------:R-:W-:Y:S05]  /*2420*/  LDSM.16.M88.4 R52, [R2+0x8880] ;  /* 0x008880000234783b */ /* 0x000fea0000000200 */
[----:B------:R-:W-:Y:S02]  /*2430*/  LDSM.16.M88.4 R56, [R220+0x5080] ;  /* 0x00508000dc38783b */ /* 0x000fe40000000200 */
[-C--:B-1----:R-:W-:Y:S03]  /*2440*/  HMMA.16816.F32.BF16 R4, R40, R44.reuse, R4 ;  /* 0x0000002c2804723c */ /* 0x082fe60000041804 */
[----:B------:R-:W-:Y:S05]  /*2450*/  LDS R2, [R181.X4+0xf120] ;  /* 0x00f12000b5027984 */ /* 0x000fea0000004800 */
[C---:B------:R-:W-:Y:S08]  /*2460*/  HMMA.16816.F32.BF16 R8, R160.reuse, R44, R8 ;  /* 0x0000002ca008723c */ /* 0x040ff00000041808 */
[-C--:B------:R-:W-:Y:S08]  /*2470*/  HMMA.16816.F32.BF16 R12, R160, R46.reuse, R12 ;  /* 0x0000002ea00c723c */ /* 0x080ff0000004180c */
[C---:B------:R-:W-:Y:S01]  /*2480*/  HMMA.16816.F32.BF16 R16, R40.reuse, R46, R16 ;  /* 0x0000002e2810723c */ /* 0x040fe20000041810 */
[----:B------:R-:W1:Y:S05]  /*2490*/  LDSM.16.M88.4 R44, [R3+0x8080] ;  /* 0x00808000032c783b */ /* 0x000e6a0000000200 */
[----:B------:R3:W4:Y:S02]  /*24a0*/  LDS R3, [R181.X4+0xf100] ;  /* 0x00f10000b5037984 */ /* 0x0007240000004800 */
[-C--:B--2---:R-:W-:Y:S08]  /*24b0*/  HMMA.16816.F32.BF16 R20, R40, R36.reuse, R20 ;  /* 0x000000242814723c */ /* 0x084ff00000041814 */
[C---:B------:R-:W-:Y:S08]  /*24c0*/  HMMA.16816.F32.BF16 R24, R160.reuse, R36, R24 ;  /* 0x00000024a018723c */ /* 0x040ff00000041818 */
[-C--:B------:R-:W-:Y:S08]  /*24d0*/  HMMA.16816.F32.BF16 R28, R160, R38.reuse, R28 ;  /* 0x00000026a01c723c */ /* 0x080ff0000004181c */
[----:B------:R-:W-:Y:S01]  /*24e0*/  HMMA.16816.F32.BF16 R32, R40, R38, R32 ;  /* 0x000000262820723c */ /* 0x000fe20000041820 */
[----:B------:R3:W2:Y:S05]  /*24f0*/  LDS R42, [R181.X4+0xf080] ;  /* 0x00f08000b52a7984 */ /* 0x0006aa0000004800 */
[----:B------:R3:W2:Y:S02]  /*2500*/  LDS R41, [R181.X4+0xf0a0] ;  /* 0x00f0a000b5297984 */ /* 0x0006a40000004800 */
[----:B------:R-:W-:Y:S04]  /*2510*/  DEPBAR.LE SB0, 0x0 ;  /* 0x000080000000791a */ /* 0x000fe80000000000 */
[-C--:B-1----:R-:W-:Y:S01]  /*2520*/  HMMA.16816.F32.BF16 R4, R44, R48.reuse, R4 ;  /* 0x000000302c04723c */ /* 0x082fe20000041804 */
[----:B------:R-:W-:Y:S07]  /*2530*/  BAR.SYNC.DEFER_BLOCKING 0x0 ;  /* 0x0000000000007b1d */ /* 0x000fee0000010000 */
[C---:B------:R-:W-:Y:S08]  /*2540*/  HMMA.16816.F32.BF16 R8, R52.reuse, R48, R8 ;  /* 0x000000303408723c */ /* 0x040ff00000041808 */
[-C--:B------:R-:W-:Y:S08]  /*2550*/  HMMA.16816.F32.BF16 R12, R52, R50.reuse, R12 ;  /* 0x00000032340c723c */ /* 0x080ff0000004180c */
[C---:B------:R-:W-:Y:S01]  /*2560*/  HMMA.16816.F32.BF16 R16, R44.reuse, R50, R16 ;  /* 0x000000322c10723c */ /* 0x040fe20000041810 */
[----:B------:R3:W1:Y:S05]  /*2570*/  LDSM.16.M88.4 R156, [R229+0xc080] ;  /* 0x00c08000e59c783b */ /* 0x00066a0000000200 */
[----:B------:R3:W1:Y:S02]  /*2580*/  LDSM.16.M88.4 R160, [R229+0xc880] ;  /* 0x00c88000e5a0783b */ /* 0x0006640000000200 */
[-C--:B------:R-:W-:Y:S03]  /*2590*/  HMMA.16816.F32.BF16 R20, R44, R56.reuse, R20 ;  /* 0x000000382c14723c */ /* 0x080fe60000041814 */
[----:B------:R3:W1:Y:S05]  /*25a0*/  LDSM.16.M88.4 R164, [R228] ;  /* 0x00000000e4a4783b */ /* 0x00066a0000000200 */
[C---:B------:R-:W-:Y:S01]  /*25b0*/  HMMA.16816.F32.BF16 R24, R52.reuse, R56, R24 ;  /* 0x000000383418723c */ /* 0x040fe20000041818 */
[----:B------:R3:W1:Y:S07]  /*25c0*/  LDSM.16.M88.4 R180, [R228+0x800] ;  /* 0x00080000e4b4783b */ /* 0x00066e0000000200 */
[-C--:B------:R-:W-:Y:S08]  /*25d0*/  HMMA.16816.F32.BF16 R28, R52, R58.reuse, R28 ;  /* 0x0000003a341c723c */ /* 0x080ff0000004181c */
[----:B------:R-:W-:Y:S01]  /*25e0*/  HMMA.16816.F32.BF16 R32, R44, R58, R32 ;  /* 0x0000003a2c20723c */ /* 0x000fe20000041820 */
[----:B------:R-:W-:-:S07]  /*25f0*/  @P0 BRA `(.L_x_23) ;  /* 0x000002b000000947 */ /* 0x000fce0003800000 */
[----:B--2-4-:R-:W-:Y:S01]  /*2600*/  IMAD.U32 R36, RZ, RZ, UR11 ;  /* 0x0000000bff247e24 */ /* 0x014fe2000f8e00ff */
[----:B------:R-:W2:Y:S01]  /*2610*/  @!P3 S2R R37, SR_CTAID.Y ;  /* 0x000000000025b919 */ /* 0x000ea20000002600 */
[C---:B------:R-:W-:Y:S01]  /*2620*/  LOP3.LUT P5, RZ, R241.reuse, 0x1, RZ, 0xc0, !PT ;  /* 0x00000001f1ff7812 */ /* 0x040fe200078ac0ff */
[----:B------:R-:W-:Y:S01]  /*2630*/  ULDC.64 UR6, c[0x0][0x178] ;  /* 0x00005e0000067ab9 */ /* 0x000fe20000000a00 */
[----:B------:R-:W-:Y:S01]  /*2640*/  LOP3.LUT P4, RZ, R241, 0x2, RZ, 0xc0, !PT ;  /* 0x00000002f1ff7812 */ /* 0x000fe2000788c0ff */
[----:B------:R-:W-:Y:S01]  /*2650*/  USHF.R.S32.HI UR17, URZ, 0x1f, UR20 ;  /* 0x0000001f3f117899 */ /* 0x000fe20008011414 */
[----:B------:R-:W-:Y:S01]  /*2660*/  IADD3 R43, R233, 0x6080, RZ ;  /* 0x00006080e92b7810 */ /* 0x000fe20007ffe0ff */
[----:B------:R-:W-:Y:S01]  /*2670*/  UIMAD.WIDE.U32 UR22, UR20, UR6, URZ ;  /* 0x00000006141672a5 */ /* 0x000fe2000f8e003f */
[----:B------:R-:W-:Y:S01]  /*2680*/  @!P3 LEA R36, R36, 0x40, 0x6 ;  /* 0x000000402424b811 */ /* 0x000fe200078e30ff */
[----:B------:R-:W-:Y:S04]  /*2690*/  UIMAD UR17, UR17, UR6, URZ ;  /* 0x00000006111172a4 */ /* 0x000fe8000f8e023f */
[----:B------:R-:W-:Y:S01]  /*26a0*/  IMAD.U32 R40, RZ, RZ, UR22 ;  /* 0x00000016ff287e24 */ /* 0x000fe2000f8e00ff */
[----:B------:R-:W-:Y:S02]  /*26b0*/  UIMAD UR17, UR20, UR7, UR17 ;  /* 0x00000007141172a4 */ /* 0x000fe4000f8e0211 */
[----:B------:R-:W-:Y:S02]  /*26c0*/  UIMAD UR20, UR20, -0x40, UR10 ;  /* 0xffffffc0141478a4 */ /* 0x000fe4000f8e020a */
[----:B------:R-:W-:Y:S04]  /*26d0*/  UIADD3 UR17, UR23, UR17, URZ ;  /* 0x0000001117117290 */ /* 0x000fe8000fffe03f */
[C---:B------:R-:W-:Y:S02]  /*26e0*/  ISETP.GE.OR P5, PT, R238.reuse, UR20, !P5 ;  /* 0x00000014ee007c0c */ /* 0x040fe4000efa6670 */
[C---:B------:R-:W-:Y:S01]  /*26f0*/  ISETP.GE.OR P4, PT, R238.reuse, UR20, !P4 ;  /* 0x00000014ee007c0c */ /* 0x040fe2000e786670 */
[----:B--2---:R-:W-:Y:S01]  /*2700*/  @!P3 IMAD.WIDE.U32 R38, R37, c[0x0][0x270], R244 ;  /* 0x00009c002526ba25 */ /* 0x004fe200078e00f4 */
[----:B------:R-:W-:Y:S02]  /*2710*/  @!P3 SHF.R.S32.HI R44, RZ, 0x1f, R37 ;  /* 0x0000001fff2cb819 */ /* 0x000fe40000011425 */
[----:B------:R-:W-:Y:S02]  /*2720*/  ISETP.LT.AND P2, PT, R238, UR20, PT ;  /* 0x00000014ee007c0c */ /* 0x000fe4000bf41270 */
[----:B------:R-:W-:Y:S01]  /*2730*/  @!P3 IADD3 R45, P0, R38, UR9, RZ ;  /* 0x00000009262dbc10 */ /* 0x000fe2000ff1e0ff */
[----:B------:R-:W-:Y:S01]  /*2740*/  @!P3 IMAD R44, R44, c[0x0][0x270], RZ ;  /* 0x00009c002c2cba24 */ /* 0x000fe200078e02ff */
[----:B------:R-:W-:Y:S01]  /*2750*/  ISETP.GE.OR P2, PT, R235, c[0x0][0x16c], !P2 ;  /* 0x00005b00eb007a0c */ /* 0x000fe20005746670 */
[----:B------:R-:W-:Y:S02]  /*2760*/  IMAD.U32 R38, RZ, RZ, UR16 ;  /* 0x00000010ff267e24 */ /* 0x000fe4000f8e00ff */
[----:B------:R-:W-:Y:S02]  /*2770*/  @!P3 IMAD R44, R37, c[0x0][0x274], R44 ;  /* 0x00009d00252cba24 */ /* 0x000fe400078e022c */
[----:B------:R-:W-:Y:S02]  /*2780*/  IMAD R43, R38, 0x3000, R43 ;  /* 0x00003000262b7824 */ /* 0x000fe400078e022b */
[----:B------:R-:W-:Y:S01]  /*2790*/  IMAD.U32 R37, RZ, RZ, UR16 ;  /* 0x00000010ff257e24 */ /* 0x000fe2000f8e00ff */
[----:B------:R-:W-:Y:S01]  /*27a0*/  @!P3 IADD3.X R44, R39, UR12, R44, P0, !PT ;  /* 0x0000000c272cbc10 */ /* 0x000fe200087fe42c */
[----:B------:R-:W-:Y:S01]  /*27b0*/  IMAD.U32 R39, RZ, RZ, UR22 ;  /* 0x00000016ff277e24 */ /* 0x000fe2000f8e00ff */
[----:B------:R-:W-:Y:S01]  /*27c0*/  @!P3 LEA R46, P0, R45, c[0x0][0x258], 0x2 ;  /* 0x000096002d2eba11 */ /* 0x000fe200078010ff */
[----:B------:R-:W-:Y:S03]  /*27d0*/  @!P3 IMAD R37, R37, 0x40, R244 ;  /* 0x000000402525b824 */ /* 0x000fe600078e02f4 */
[----:B------:R-:W-:Y:S01]  /*27e0*/  LEA R48, P1, R39, R248, 0x7 ;  /* 0x000000f827307211 */ /* 0x000fe200078238ff */
[----:B------:R-:W-:Y:S01]  /*27f0*/  IMAD.U32 R39, RZ, RZ, UR17 ;  /* 0x00000011ff277e24 */ /* 0x000fe2000f8e00ff */
[----:B------:R-:W-:Y:S04]  /*2800*/  @!P3 LEA.HI.X R47, R45, c[0x0][0x25c], R44, 0x2, P0 ;  /* 0x000097002d2fba11 */ /* 0x000fe800000f142c */
[----:B------:R-:W-:Y:S01]  /*2810*/  LEA.HI.X R49, R40, R249, R39, 0x7, P1 ;  /* 0x000000f928317211 */ /* 0x000fe200008f3c27 */
[----:B------:R-:W-:Y:S04]  /*2820*/  @!P3 IMAD.WIDE R46, R36, 0x4, R46 ;  /* 0x00000004242eb825 */ /* 0x000fe800078e022e */
[----:B------:R-:W-:Y:S01]  /*2830*/  @!PT LDS RZ, [RZ] ;  /* 0x00000000fffff984 */ /* 0x000fe20000000800 */
[----:B------:R-:W-:Y:S01]  /*2840*/  @!PT LDS RZ, [RZ] ;  /* 0x00000000fffff984 */ /* 0x000fe20000000800 */
[----:B------:R-:W-:Y:S01]  /*2850*/  @!PT LDS RZ, [RZ] ;  /* 0x00000000fffff984 */ /* 0x000fe20000000800 */
[----:B------:R2:W-:Y:S01]  /*2860*/  LDGSTS.E.BYPASS.LTC128B.128 [R43], [R48.64], !P5 ;  /* 0x00000000302b7fae */ /* 0x0005e2000e901d52 */
[----:B------:R-:W-:Y:S05]  /*2870*/  @!P3 IMAD.SHL.U32 R39, R37, 0x4, RZ ;  /* 0x000000042527b824 */ /* 0x000fea00078e00ff */
[----:B------:R2:W-:Y:S06]  /*2880*/  LDGSTS.E.BYPASS.LTC128B.128 [R43+0x1000], [R48.64+0x40], !P4 ;  /* 0x01000040302b7fae */ /* 0x0005ec000e101d52 */
[----:B------:R2:W-:Y:S06]  /*2890*/  LDGSTS.E.BYPASS.LTC128B.128 [R43+0x2000], [R48.64+0x80], !P2 ;  /* 0x02000080302b7fae */ /* 0x0005ec000d101d52 */
[----:B------:R2:W-:Y:S02]  /*28a0*/  @!P3 LDGSTS.E.BYPASS.LTC128B.128 [R39+0xf080], [R46.64] ;  /* 0x0f0800002e27bfae */ /* 0x0005e4000b901d52 */
.L_x_23:
[-C--:B-12-4-:R-:W-:Y:S01]  /*28b0*/  HMMA.16816.F32.BF16 R36, R156, R168.reuse, RZ ;  /* 0x000000a89c24723c */ /* 0x096fe200000418ff */
[----:B------:R-:W-:Y:S01]  /*28c0*/  STL [R1+0xc], R108 ;  /* 0x00000c6c01007387 */ /* 0x000fe20000100800 */
[----:B------:R-:W-:Y:S01]  /*28d0*/  UIADD3 UR17, UR11, 0x1, URZ ;  /* 0x000000010b117890 */ /* 0x000fe2000fffe03f */
[C---:B------:R-:W-:Y:S02]  /*28e0*/  ISETP.GT.AND P4, PT, R250.reuse, 0x40, PT ;  /* 0x00000040fa00780c */ /* 0x040fe40003f84270 */
[----:B------:R1:W-:Y:S01]  /*28f0*/  STL [R1+0x8], R0 ;  /* 0x0000080001007387 */ /* 0x0003e20000100800 */
[----:B------:R-:W-:Y:S02]  /*2900*/  ISETP.GT.AND P2, PT, R250, 0x41, PT ;  /* 0x00000041fa00780c */ /* 0x000fe40003f44270 */
[----:B------:R-:W-:Y:S01]  /*2910*/  FSEL R47, R24, -INF , P4 ;  /* 0xff800000182f7808 */ /* 0x000fe20002000000 */
[----:B------:R-:W0:Y:S01]  /*2920*/  LDGDEPBAR ;  /* 0x00000000000079af */ /* 0x000e220000000000 */
[C---:B------:R-:W-:Y:S02]  /*2930*/  ISETP.GT.AND P1, PT, R250.reuse, RZ, PT ;  /* 0x000000fffa00720c */ /* 0x040fe40003f24270 */
[----:B------:R-:W-:Y:S02]  /*2940*/  ISETP.GT.AND P0, PT, R250, 0x1, PT ;  /* 0x00000001fa00780c */ /* 0x000fe40003f04270 */
[----:B------:R-:W-:Y:S02]  /*2950*/  FSEL R58, R25, -INF , P2 ;  /* 0xff800000193a7808 */ /* 0x000fe40001000000 */
[----:B------:R-:W-:Y:S02]  /*2960*/  FSEL R57, R26, -INF , P4 ;  /* 0xff8000001a397808 */ /* 0x000fe40002000000 */
[----:B------:R-:W-:Y:S02]  /*2970*/  FSEL R55, R27, -INF , P2 ;  /* 0xff8000001b377808 */ /* 0x000fe40001000000 */
[C---:B------:R-:W-:Y:S02]  /*2980*/  HMMA.16816.F32.BF16 R24, R160.reuse, R168, RZ ;  /* 0x000000a8a018723c */ /* 0x040fe400000418ff */
[----:B------:R-:W-:Y:S02]  /*2990*/  FSEL R44, R8, -INF , P1 ;  /* 0xff800000082c7808 */ /* 0x000fe40000800000 */
[----:B------:R-:W-:Y:S02]  /*29a0*/  FSEL R40, R9, -INF , P0 ;  /* 0xff80000009287808 */ /* 0x000fe40000000000 */
[----:B------:R-:W-:Y:S02]  /*29b0*/  FSEL R45, R10, -INF , P1 ;  /* 0xff8000000a2d7808 */ /* 0x000fe40000800000 */
[C---:B------:R-:W-:Y:S02]  /*29c0*/  ISETP.GT.AND P6, PT, R250.reuse, 0x20, PT ;  /* 0x00000020fa00780c */ /* 0x040fe40003fc4270 */
[----:B------:R-:W-:Y:S02]  /*29d0*/  ISETP.GT.AND P5, PT, R250, 0x21, PT ;  /* 0x00000021fa00780c */ /* 0x000fe40003fa4270 */
[----:B------:R-:W-:Y:S02]  /*29e0*/  FSEL R4, R4, -INF , P1 ;  /* 0xff80000004047808 */ /* 0x000fe40000800000 */
[----:B------:R-:W-:Y:S02]  /*29f0*/  FSEL R5, R5, -INF , P0 ;  /* 0xff80000005057808 */ /* 0x000fe40000000000 */
[----:B------:R-:W-:Y:S01]  /*2a00*/  FSEL R56, R6, -INF , P1 ;  /* 0xff80000006387808 */ /* 0x000fe20000800000 */
[--C-:B------:R-:W-:Y:S01]  /*2a10*/  FFMA.FTZ R4, R4, c[0x0][0x29c], -R42.reuse ;  /* 0x0000a70004047a23 */ /* 0x100fe2000001082a */
[----:B------:R-:W-:Y:S02]  /*2a20*/  FSEL R54, R7, -INF , P0 ;  /* 0xff80000007367808 */ /* 0x000fe40000000000 */
[----:B------:R-:W-:Y:S02]  /*2a30*/  FSEL R49, R11, -INF , P0 ;  /* 0xff8000000b317808 */ /* 0x000fe40000000000 */
[C---:B------:R-:W-:Y:S02]  /*2a40*/  ISETP.GT.AND P0, PT, R250.reuse, 0x61, PT ;  /* 0x00000061fa00780c */ /* 0x040fe40003f04270 */
[----:B------:R-:W-:Y:S02]  /*2a50*/  ISETP.GT.AND P1, PT, R250, 0x60, PT ;  /* 0x00000060fa00780c */ /* 0x000fe40003f24270 */
[----:B------:R-:W-:Y:S02]  /*2a60*/  FSEL R53, R14, -INF , P6 ;  /* 0xff8000000e357808 */ /* 0x000fe40003000000 */
[----:B------:R-:W-:Y:S02]  /*2a70*/  FSEL R14, R28, -INF , P1 ;  /* 0xff8000001c0e7808 */ /* 0x000fe40000800000 */
[----:B------:R-:W-:Y:S02]  /*2a80*/  FSEL R6, R29, -INF , P0 ;  /* 0xff8000001d067808 */ /* 0x000fe40000000000 */
[----:B------:R-:W-:Y:S01]  /*2a90*/  FSEL R48, R30, -INF , P1 ;  /* 0xff8000001e307808 */ /* 0x000fe20000800000 */
[----:B------:R-:W-:Y:S01]  /*2aa0*/  FFMA.FTZ R14, R14, c[0x0][0x29c], -R3 ;  /* 0x0000a7000e0e7a23 */ /* 0x000fe20000010803 */
[----:B------:R-:W-:Y:S02]  /*2ab0*/  FSEL R59, R31, -INF , P0 ;  /* 0xff8000001f3b7808 */ /* 0x000fe40000000000 */
[-C--:B------:R-:W-:Y:S01]  /*2ac0*/  HMMA.16816.F32.BF16 R28, R160, R170.reuse, RZ ;  /* 0x000000aaa01c723c */ /* 0x080fe200000418ff */
[----:B------:R-:W-:Y:S02]  /*2ad0*/  FSEL R43, R18, -INF , P6 ;  /* 0xff800000122b7808 */ /* 0x000fe40003000000 */
[----:B------:R-:W-:Y:S01]  /*2ae0*/  FSEL R46, R19, -INF , P5 ;  /* 0xff800000132e7808 */ /* 0x000fe20002800000 */
[----:B------:R-:W-:Y:S01]  /*2af0*/  MUFU.EX2 R14, R14 ;  /* 0x0000000e000e7308 */ /* 0x000fe20000000800 */
[----:B------:R-:W-:Y:S01]  /*2b00*/  FSEL R9, R20, -INF , P4 ;  /* 0xff80000014097808 */ /* 0x000fe20002000000 */
[--C-:B------:R-:W-:Y:S01]  /*2b10*/  FFMA.FTZ R8, R43, c[0x0][0x29c], -R41.reuse ;  /* 0x0000a7002b087a23 */ /* 0x100fe20000010829 */
[----:B------:R-:W-:Y:S02]  /*2b20*/  FSEL R21, R21, -INF , P2 ;  /* 0xff80000015157808 */ /* 0x000fe40001000000 */
[----:B------:R-:W-:Y:S03]  /*2b30*/  FSEL R18, R35, -INF , P0 ;  /* 0xff80000023127808 */ /* 0x000fe60000000000 */
[----:B------:R-:W-:Y:S01]  /*2b40*/  FSEL R7, R16, -INF , P6 ;  /* 0xff80000010077808 */ /* 0x000fe20003000000 */
[--C-:B-1----:R-:W-:Y:S01]  /*2b50*/  FFMA.FTZ R0, R9, c[0x0][0x29c], -R42.reuse ;  /* 0x0000a70009007a23 */ /* 0x102fe2000001082a */
[----:B------:R-:W-:Y:S01]  /*2b60*/  FSEL R17, R17, -INF , P5 ;  /* 0xff80000011117808 */ /* 0x000fe20002800000 */
[--C-:B------:R-:W-:Y:S01]  /*2b70*/  FFMA.FTZ R108, R21, c[0x0][0x29c], -R42.reuse ;  /* 0x0000a700156c7a23 */ /* 0x100fe2000001082a */
        /* <DEDUP_REMOVED lines=12> */
[----:B------:R-:W-:Y:S01]  /*2c40*/  MOV R56, R4 ;  /* 0x0000000400387202 */ /* 0x000fe20000000f00 */
[--C-:B------:R-:W-:Y:S01]  /*2c50*/  FFMA.FTZ R5, R7, c[0x0][0x29c], -R42.reuse ;  /* 0x0000a70007057a23 */ /* 0x100fe2000001082a */
[----:B------:R-:W-:Y:S01]  /*2c60*/  FSEL R52, R12, -INF , P6 ;  /* 0xff8000000c347808 */ /* 0x000fe20003000000 */
[----:B------:R-:W-:Y:S01]  /*2c70*/  FFMA.FTZ R20, R11, c[0x0][0x29c], -R42 ;  /* 0x0000a7000b147a23 */ /* 0x000fe2000001082a */
[----:B------:R-:W-:Y:S01]  /*2c80*/  FSEL R51, R15, -INF , P5 ;  /* 0xff8000000f337808 */ /* 0x000fe20002800000 */
[--C-:B------:R-:W-:Y:S01]  /*2c90*/  FFMA.FTZ R12, R54, c[0x0][0x29c], -R41.reuse ;  /* 0x0000a700360c7a23 */ /* 0x100fe20000010829 */
[----:B------:R-:W-:Y:S01]  /*2ca0*/  MOV R54, R17 ;  /* 0x0000001100367202 */ /* 0x000fe20000000f00 */
[--C-:B------:R-:W-:Y:S01]  /*2cb0*/  FFMA.FTZ R4, R46, c[0x0][0x29c], -R41.reuse ;  /* 0x0000a7002e047a23 */ /* 0x100fe20000010829 */
[----:B------:R-:W-:Y:S01]  /*2cc0*/  MUFU.EX2 R23, R23 ;  /* 0x0000001700177308 */ /* 0x000fe20000000800 */
[--C-:B------:R-:W-:Y:S01]  /*2cd0*/  FFMA.FTZ R34, R10, c[0x0][0x29c], -R41.reuse ;  /* 0x0000a7000a227a23 */ /* 0x100fe20000010829 */
[----:B------:R-:W-:Y:S01]  /*2ce0*/  PLOP3.LUT P0, PT, PT, PT, UP0, 0x80, 0x0 ;  /* 0x000000000000781c */ /* 0x000fe20003f0f008 */
[----:B------:R-:W-:Y:S02]  /*2cf0*/  FFMA.FTZ R33, R33, c[0x0][0x29c], -R41 ;  /* 0x0000a70021217a23 */ /* 0x000fe40000010829 */
[--C-:B------:R-:W-:Y:S02]  /*2d00*/  FFMA.FTZ R21, R40, c[0x0][0x29c], -R3.reuse ;  /* 0x0000a70028157a23 */ /* 0x100fe40000010803 */
[C---:B------:R-:W-:Y:S02]  /*2d10*/  HMMA.16816.F32.BF16 R40, R156.reuse, R170, RZ ;  /* 0x000000aa9c28723c */ /* 0x040fe400000418ff */
[--C-:B------:R-:W-:Y:S01]  /*2d20*/  FFMA.FTZ R22, R44, c[0x0][0x29c], -R3.reuse ;  /* 0x0000a7002c167a23 */ /* 0x100fe20000010803 */
[----:B------:R-:W-:Y:S01]  /*2d30*/  MUFU.EX2 R4, R4 ;  /* 0x0000000400047308 */ /* 0x000fe20000000800 */
[--C-:B------:R-:W-:Y:S02]  /*2d40*/  FFMA.FTZ R17, R47, c[0x0][0x29c], -R3.reuse ;  /* 0x0000a7002f117a23 */ /* 0x100fe40000010803 */
[--C-:B------:R-:W-:Y:S02]  /*2d50*/  FFMA.FTZ R11, R45, c[0x0][0x29c], -R2.reuse ;  /* 0x0000a7002d0b7a23 */ /* 0x100fe40000010802 */
[-C--:B------:R-:W-:Y:S01]  /*2d60*/  HMMA.16816.F32.BF16 R44, R156, R172.reuse, RZ ;  /* 0x000000ac9c2c723c */ /* 0x080fe200000418ff */
[--C-:B------:R-:W-:Y:S03]  /*2d70*/  FFMA.FTZ R18, R50, c[0x0][0x29c], -R3.reuse ;  /* 0x0000a70032127a23 */ /* 0x100fe60000010803 */
[--C-:B------:R-:W-:Y:S01]  /*2d80*/  FFMA.FTZ R7, R51, c[0x0][0x29c], -R2.reuse ;  /* 0x0000a70033077a23 */ /* 0x100fe20000010802 */
[----:B------:R-:W-:Y:S01]  /*2d90*/  MUFU.EX2 R17, R17 ;  /* 0x0000001100117308 */ /* 0x000fe20000000800 */
[--C-:B------:R-:W-:Y:S02]  /*2da0*/  FFMA.FTZ R19, R52, c[0x0][0x29c], -R3.reuse ;  /* 0x0000a70034137a23 */ /* 0x100fe40000010803 */
[--C-:B------:R-:W-:Y:S01]  /*2db0*/  FFMA.FTZ R15, R58, c[0x0][0x29c], -R3.reuse ;  /* 0x0000a7003a0f7a23 */ /* 0x100fe20000010803 */
[----:B------:R-:W-:Y:S03]  /*2dc0*/  MOV R58, R13 ;  /* 0x0000000d003a7202 */ /* 0x000fe60000000f00 */
[----:B------:R-:W-:Y:S02]  /*2dd0*/  FFMA.FTZ R13, R6, c[0x0][0x29c], -R3 ;  /* 0x0000a700060d7a23 */ /* 0x000fe40000010803 */
[--C-:B------:R-:W-:Y:S01]  /*2de0*/  FFMA.FTZ R3, R48, c[0x0][0x29c], -R2.reuse ;  /* 0x0000a70030037a23 */ /* 0x100fe20000010802 */
[----:B------:R-:W-:Y:S01]  /*2df0*/  MUFU.EX2 R15, R15 ;  /* 0x0000000f000f7308 */ /* 0x000fe20000000800 */
[--C-:B------:R-:W-:Y:S02]  /*2e00*/  FFMA.FTZ R10, R49, c[0x0][0x29c], -R2.reuse ;  /* 0x0000a700310a7a23 */ /* 0x100fe40000010802 */
[C---:B------:R-:W-:Y:S02]  /*2e10*/  HMMA.16816.F32.BF16 R48, R160.reuse, R172, RZ ;  /* 0x000000aca030723c */ /* 0x040fe400000418ff */
[--C-:B------:R-:W-:Y:S02]  /*2e20*/  FFMA.FTZ R9, R53, c[0x0][0x29c], -R2.reuse ;  /* 0x0000a70035097a23 */ /* 0x100fe40000010802 */
[--C-:B------:R-:W-:Y:S01]  /*2e30*/  FFMA.FTZ R6, R57, c[0x0][0x29c], -R2.reuse ;  /* 0x0000a70039067a23 */ /* 0x100fe20000010802 */
[----:B------:R-:W-:Y:S01]  /*2e40*/  MOV R57, R5 ;  /* 0x0000000500397202 */ /* 0x000fe20000000f00 */
[--C-:B------:R-:W-:Y:S01]  /*2e50*/  FFMA.FTZ R5, R55, c[0x0][0x29c], -R2.reuse ;  /* 0x0000a70037057a23 */ /* 0x100fe20000010802 */
[----:B------:R-:W-:Y:S01]  /*2e60*/  MUFU.EX2 R3, R3 ;  /* 0x0000000300037308 */ /* 0x000fe20000000800 */
[----:B------:R-:W-:Y:S01]  /*2e70*/  FFMA.FTZ R2, R59, c[0x0][0x29c], -R2 ;  /* 0x0000a7003b027a23 */ /* 0x000fe20000010802 */
[----:B------:R-:W-:Y:S02]  /*2e80*/  MOV R59, R54 ;  /* 0x00000036003b7202 */ /* 0x000fe40000000f00 */
[-C--:B------:R-:W-:Y:S06]  /*2e90*/  HMMA.16816.F32.BF16 R52, R160, R174.reuse, RZ ;  /* 0x000000aea034723c */ /* 0x080fec00000418ff */
[----:B------:R-:W-:Y:S01]  /*2ea0*/  MUFU.EX2 R33, R33 ;  /* 0x0000002100217308 */ /* 0x000fe20000000800 */
[----:B------:R-:W-:Y:S02]  /*2eb0*/  MOV R160, R59 ;  /* 0x0000003b00a07202 */ /* 0x000fe40000000f00 */
[----:B------:R-:W-:Y:S03]  /*2ec0*/  MOV R161, R57 ;  /* 0x0000003900a17202 */ /* 0x000fe60000000f00 */
[----:B------:R-:W-:Y:S02]  /*2ed0*/  MOV R162, R58 ;  /* 0x0000003a00a27202 */ /* 0x000fe40000000f00 */
[----:B------:R-:W-:Y:S02]  /*2ee0*/  MOV R163, R56 ;  /* 0x0000003800a37202 */ /* 0x000fe40000000f00 */
[----:B------:R-:W-:Y:S01]  /*2ef0*/  HMMA.16816.F32.BF16 R56, R156, R174, RZ ;  /* 0x000000ae9c38723c */ /* 0x000fe200000418ff */
[----:B------:R-:W-:Y:S06]  /*2f00*/  MUFU.EX2 R11, R11 ;  /* 0x0000000b000b7308 */ /* 0x000fec0000000800 */
[----:B------:R-:W-:Y:S01]  /*2f10*/  MOV R158, R108 ;  /* 0x0000006c009e7202 */ /* 0x000fe20000000f00 */
[-C--:B------:R-:W-:Y:S01]  /*2f20*/  HMMA.16816.F32.BF16 R36, R164, R176.reuse, R36 ;  /* 0x000000b0a424723c */ /* 0x080fe20000041824 */
[----:B------:R1:W5:Y:S02]  /*2f30*/  LDL.LU R108, [R1+0xc] ;  /* 0x00000c00016c7983 */ /* 0x0003640000300800 */
[----:B------:R-:W-:Y:S02]  /*2f40*/  MUFU.EX2 R10, R10 ;  /* 0x0000000a000a7308 */ /* 0x000fe40000000800 */
[----:B------:R-:W-:Y:S02]  /*2f50*/  MOV R159, R0 ;  /* 0x00000000009f7202 */ /* 0x000fe40000000f00 */
[----:B------:R1:W5:Y:S01]  /*2f60*/  LDL.LU R0, [R1+0x8] ;  /* 0x0000080001007983 */ /* 0x0003620000300800 */
[C---:B------:R-:W-:Y:S05]  /*2f70*/  HMMA.16816.F32.BF16 R24, R180.reuse, R176, R24 ;  /* 0x000000b0b418723c */ /* 0x040fea0000041818 */
[----:B------:R-:W-:Y:S03]  /*2f80*/  MUFU.EX2 R35, R35 ;  /* 0x0000002300237308 */ /* 0x000fe60000000800 */
[-C--:B------:R-:W-:Y:S07]  /*2f90*/  HMMA.16816.F32.BF16 R28, R180, R178.reuse, R28 ;  /* 0x000000b2b41c723c */ /* 0x080fee000004181c */
[----:B------:R-:W-:Y:S01]  /*2fa0*/  MUFU.EX2 R34, R34 ;  /* 0x0000002200227308 */ /* 0x000fe20000000800 */
[C---:B------:R-:W-:Y:S08]  /*2fb0*/  HMMA.16816.F32.BF16 R40, R164.reuse, R178, R40 ;  /* 0x000000b2a428723c */ /* 0x040ff00000041828 */
[-C--:B------:R-:W-:Y:S01]  /*2fc0*/  HMMA.16816.F32.BF16 R44, R164, R184.reuse, R44 ;  /* 0x000000b8a42c723c */ /* 0x080fe2000004182c */
[----:B------:R-:W-:Y:S07]  /*2fd0*/  MUFU.EX2 R13, R13 ;  /* 0x0000000d000d7308 */ /* 0x000fee0000000800 */
[C---:B------:R-:W-:Y:S03]  /*2fe0*/  HMMA.16816.F32.BF16 R48, R180.reuse, R184, R48 ;  /* 0x000000b8b430723c */ /* 0x040fe60000041830 */
[----:B------:R-:W-:Y:S05]  /*2ff0*/  MUFU.EX2 R22, R22 ;  /* 0x0000001600167308 */ /* 0x000fea0000000800 */
[-C--:B------:R-:W-:Y:S05]  /*3000*/  HMMA.16816.F32.BF16 R52, R180, R186.reuse, R52 ;  /* 0x000000bab434723c */ /* 0x080fea0000041834 */
[----:B------:R-:W-:Y:S02]  /*3010*/  MUFU.EX2 R21, R21 ;  /* 0x0000001500157308 */ /* 0x000fe40000000800 */
[----:B------:R-:W-:Y:S01]  /*3020*/  MOV R183, R158 ;  /* 0x0000009e00b77202 */ /* 0x000fe20000000f00 */
[----:B------:R-:W-:Y:S04]  /*3030*/  HMMA.16816.F32.BF16 R56, R164, R186, R56 ;  /* 0x000000baa438723c */ /* 0x000fe80000041838 */
[----:B------:R-:W-:Y:S02]  /*3040*/  MOV R182, R159 ;  /* 0x0000009f00b67202 */ /* 0x000fe40000000f00 */
[----:B------:R-:W2:Y:S01]  /*3050*/  LDSM.16.M88.4 R156, [R229+0xd080] ;  /* 0x00d08000e59c783b */ /* 0x000ea20000000200 */
[----:B---3--:R-:W-:Y:S01]  /*3060*/  MOV R181, R160 ;  /* 0x000000a000b57202 */ /* 0x008fe20000000f00 */
[----:B------:R-:W-:Y:S01]  /*3070*/  MUFU.EX2 R19, R19 ;  /* 0x0000001300137308 */ /* 0x000fe20000000800 */
[----:B------:R-:W-:Y:S03]  /*3080*/  MOV R180, R161 ;  /* 0x000000a100b47202 */ /* 0x000fe60000000f00 */
[----:B------:R-:W-:Y:S02]  /*3090*/  MOV R167, R162 ;  /* 0x000000a200a77202 */ /* 0x000fe40000000f00 */
[----:B------:R-:W-:Y:S02]  /*30a0*/  MOV R166, R163 ;  /* 0x000000a300a67202 */ /* 0x000fe40000000f00 */
[----:B------:R-:W3:Y:S02]  /*30b0*/  LDSM.16.M88.4 R160, [R229+0xd880] ;  /* 0x00d88000e5a0783b */ /* 0x000ee40000000200 */
[----:B------:R-:W-:Y:S10]  /*30c0*/  MUFU.EX2 R165, R167 ;  /* 0x000000a700a57308 */ /* 0x000ff40000000800 */
[----:B------:R-:W4:Y:S10]  /*30d0*/  MUFU.EX2 R164, R166 ;  /* 0x000000a600a47308 */ /* 0x000f340000000800 */
[----:B------:R-:W-:Y:S01]  /*30e0*/  MUFU.EX2 R166, R180 ;  /* 0x000000b400a67308 */ /* 0x000fe20000000800 */
[-C--:B--2---:R-:W-:Y:S09]  /*30f0*/  HMMA.16816.F32.BF16 R36, R156, R188.reuse, R36 ;  /* 0x000000bc9c24723c */ /* 0x084ff20000041824 */
[----:B------:R-:W2:Y:S01]  /*3100*/  MUFU.EX2 R167, R32 ;  /* 0x0000002000a77308 */ /* 0x000ea20000000800 */
[C---:B---3--:R-:W-:Y:S09]  /*3110*/  HMMA.16816.F32.BF16 R24, R160.reuse, R188, R24 ;  /* 0x000000bca018723c */ /* 0x048ff20000041818 */
[----:B------:R-:W3:Y:S01]  /*3120*/  MUFU.EX2 R180, R20 ;  /* 0x0000001400b47308 */ /* 0x000ee20000000800 */
[-C--:B------:R-:W-:Y:S09]  /*3130*/  HMMA.16816.F32.BF16 R28, R160, R190.reuse, R28 ;  /* 0x000000bea01c723c */ /* 0x080ff2000004181c */
[----:B------:R-:W-:Y:S01]  /*3140*/  MUFU.EX2 R2, R2 ;  /* 0x0000000200027308 */ /* 0x000fe20000000800 */
        /* <DEDUP_REMOVED lines=34> */
[----:B------:R-:W1:Y:S01]  /*3370*/  LDS R160, [R242.X4+0xf280] ;  /* 0x00f28000f2a07984 */ /* 0x000e620000004800 */
[----:B------:R-:W-:Y:S06]  /*3380*/  MUFU.EX2 R161, R181 ;  /* 0x000000b500a17308 */ /* 0x000fec0000000800 */
[----:B------:R-:W-:Y:S04]  /*3390*/  HMMA.16816.F32.BF16 R56, R156, R218, R56 ;  /* 0x000000da9c38723c */ /* 0x000fe80000041838 */
[----:B------:R-:W-:Y:S10]  /*33a0*/  MUFU.EX2 R181, R16 ;  /* 0x0000001000b57308 */ /* 0x000ff40000000800 */
[----:B------:R2:W-:Y:S10]  /*33b0*/  MUFU.EX2 R16, R18 ;  /* 0x0000001200107308 */ /* 0x0005f40000000800 */
[----:B------:R-:W-:Y:S01]  /*33c0*/  MUFU.EX2 R162, R182 ;  /* 0x000000b600a27308 */ /* 0x000fe20000000800 */
[--C-:B-1----:R-:W-:Y:S09]  /*33d0*/  FADD.FTZ R157, R36, -R160.reuse ;  /* 0x800000a0249d7221 */ /* 0x102ff20000010000 */
[----:B------:R-:W1:Y:S01]  /*33e0*/  MUFU.EX2 R182, R12 ;  /* 0x0000000c00b67308 */ /* 0x000e620000000800 */
[--C-:B------:R-:W-:Y:S02]  /*33f0*/  FADD.FTZ R158, R37, -R160.reuse ;  /* 0x800000a0259e7221 */ /* 0x100fe40000010000 */
[----:B----4-:R-:W-:Y:S01]  /*3400*/  FMUL.FTZ R157, R164, R157 ;  /* 0x0000009da49d7220 */ /* 0x010fe20000410000 */
[----:B--2---:R-:W2:Y:S01]  /*3410*/  LDS R18, [R242.X4+0xf2a0] ;  /* 0x00f2a000f2127984 */ /* 0x004ea20000004800 */
[C---:B------:R-:W-:Y:S01]  /*3420*/  F2FP.BF16.PACK_AB R164, R165.reuse, R164 ;  /* 0x000000a4a5a4723e */ /* 0x040fe200000010ff */
[----:B------:R-:W-:Y:S02]  /*3430*/  FMUL.FTZ R158, R165, R158 ;  /* 0x0000009ea59e7220 */ /* 0x000fe40000410000 */
[----:B------:R-:W4:Y:S01]  /*3440*/  LDS R165, [R242.X4+0xf300] ;  /* 0x00f30000f2a57984 */ /* 0x000f220000004800 */
[--C-:B------:R-:W-:Y:S01]  /*3450*/  FADD.FTZ R40, R40, -R160.reuse ;  /* 0x800000a028287221 */ /* 0x100fe20000010000 */
[----:B------:R-:W1:Y:S01]  /*3460*/  MUFU.EX2 R163, R183 ;  /* 0x000000b700a37308 */ /* 0x000e620000000800 */
[--C-:B------:R-:W-:Y:S02]  /*3470*/  FADD.FTZ R41, R41, -R160.reuse ;  /* 0x800000a029297221 */ /* 0x100fe40000010000 */
[--C-:B------:R-:W-:Y:S02]  /*3480*/  FADD.FTZ R44, R44, -R160.reuse ;  /* 0x800000a02c2c7221 */ /* 0x100fe40000010000 */
[--C-:B------:R-:W-:Y:S02]  /*3490*/  FADD.FTZ R45, R45, -R160.reuse ;  /* 0x800000a02d2d7221 */ /* 0x100fe40000010000 */
[--C-:B------:R-:W-:Y:S02]  /*34a0*/  FADD.FTZ R56, R56, -R160.reuse ;  /* 0x800000a038387221 */ /* 0x100fe40000010000 */
[----:B------:R-:W-:Y:S01]  /*34b0*/  FADD.FTZ R57, R57, -R160 ;  /* 0x800000a039397221 */ /* 0x000fe20000010000 */
[----:B------:R-:W2:Y:S01]  /*34c0*/  MUFU.EX2 R183, R8 ;  /* 0x0000000800b77308 */ /* 0x000ea20000000800 */
[----:B------:R-:W-:Y:S01]  /*34d0*/  FMUL.FTZ R56, R167, R56 ;  /* 0x00000038a7387220 */ /* 0x000fe20000410000 */
[C---:B---3--:R-:W-:Y:S01]  /*34e0*/  F2FP.BF16.PACK_AB R167, R180.reuse, R167 ;  /* 0x000000a7b4a7723e */ /* 0x048fe200000010ff */
[----:B------:R-:W-:Y:S01]  /*34f0*/  FMUL.FTZ R57, R180, R57 ;  /* 0x00000039b4397220 */ /* 0x000fe20000410000 */
[----:B-1----:R-:W-:Y:S01]  /*3500*/  F2FP.BF16.PACK_AB R180, R182, R181 ;  /* 0x000000b5b6b4723e */ /* 0x002fe200000010ff */
[----:B------:R-:W-:Y:S02]  /*3510*/  FMUL.FTZ R44, R162, R44 ;  /* 0x0000002ca22c7220 */ /* 0x000fe40000410000 */
[----:B------:R-:W-:Y:S01]  /*3520*/  FMUL.FTZ R40, R166, R40 ;  /* 0x00000028a6287220 */ /* 0x000fe20000410000 */
[C---:B------:R-:W-:Y:S01]  /*3530*/  F2FP.BF16.PACK_AB R166, R161.reuse, R166 ;  /* 0x000000a6a1a6723e */ /* 0x040fe200000010ff */
[----:B------:R-:W-:Y:S01]  /*3540*/  FMUL.FTZ R41, R161, R41 ;  /* 0x00000029a1297220 */ /* 0x000fe20000410000 */
[----:B------:R-:W-:Y:S02]  /*3550*/  F2FP.BF16.PACK_AB R56, R57, R56 ;  /* 0x000000383938723e */ /* 0x000fe400000010ff */
[----:B------:R-:W-:Y:S01]  /*3560*/  F2FP.BF16.PACK_AB R57, R16, R19 ;  /* 0x000000131039723e */ /* 0x000fe200000010ff */
[----:B------:R-:W-:Y:S01]  /*3570*/  FMUL.FTZ R45, R163, R45 ;  /* 0x0000002da32d7220 */ /* 0x000fe20000410000 */
[----:B------:R-:W-:Y:S02]  /*3580*/  F2FP.BF16.PACK_AB R40, R41, R40 ;  /* 0x000000282928723e */ /* 0x000fe400000010ff */
[----:B------:R-:W-:Y:S01]  /*3590*/  MUFU.EX2 R41, R9 ;  /* 0x0000000900297308 */ /* 0x000fe20000000800 */
[----:B------:R-:W-:Y:S02]  /*35a0*/  F2FP.BF16.PACK_AB R162, R163, R162 ;  /* 0x000000a2a3a2723e */ /* 0x000fe400000010ff */
[----:B------:R-:W-:Y:S02]  /*35b0*/  F2FP.BF16.PACK_AB R44, R45, R44 ;  /* 0x0000002c2d2c723e */ /* 0x000fe400000010ff */
[----:B------:R-:W-:Y:S01]  /*35c0*/  F2FP.BF16.PACK_AB R163, R34, R35 ;  /* 0x0000002322a3723e */ /* 0x000fe200000010ff */
[--C-:B--2---:R-:W-:Y:S01]  /*35d0*/  FADD.FTZ R160, R38, -R18.reuse ;  /* 0x8000001226a07221 */ /* 0x104fe20000010000 */
[----:B------:R-:W-:Y:S01]  /*35e0*/  F2FP.BF16.PACK_AB R161, R158, R157 ;  /* 0x0000009d9ea1723e */ /* 0x000fe200000010ff */
[--C-:B------:R-:W-:Y:S02]  /*35f0*/  FADD.FTZ R42, R42, -R18.reuse ;  /* 0x800000122a2a7221 */ /* 0x100fe40000010000 */
[----:B------:R-:W-:Y:S02]  /*3600*/  FMUL.FTZ R160, R181, R160 ;  /* 0x000000a0b5a07220 */ /* 0x000fe40000410000 */
[----:B------:R1:W-:Y:S01]  /*3610*/  MUFU.EX2 R181, R6 ;  /* 0x0000000600b57308 */ /* 0x0003e20000000800 */
[--C-:B------:R-:W-:Y:S02]  /*3620*/  FADD.FTZ R43, R43, -R18.reuse ;  /* 0x800000122b2b7221 */ /* 0x100fe40000010000 */
[--C-:B------:R-:W-:Y:S02]  /*3630*/  FADD.FTZ R45, R39, -R18.reuse ;  /* 0x80000012272d7221 */ /* 0x100fe40000010000 */
[C---:B------:R-:W-:Y:S02]  /*3640*/  FMUL.FTZ R43, R4.reuse, R43 ;  /* 0x0000002b042b7220 */ /* 0x040fe40000410000 */
[----:B------:R-:W-:Y:S01]  /*3650*/  FMUL.FTZ R42, R183, R42 ;  /* 0x0000002ab72a7220 */ /* 0x000fe20000410000 */
[----:B------:R-:W-:Y:S01]  /*3660*/  F2FP.BF16.PACK_AB R183, R4, R183 ;  /* 0x000000b704b7723e */ /* 0x000fe200000010ff */
[----:B------:R-:W-:Y:S02]  /*3670*/  FMUL.FTZ R45, R182, R45 ;  /* 0x0000002db62d7220 */ /* 0x000fe40000410000 */
[----:B------:R-:W2:Y:S01]  /*3680*/  MUFU.EX2 R182, R7 ;  /* 0x0000000700b67308 */ /* 0x000ea20000000800 */
[----:B------:R-:W-:Y:S01]  /*3690*/  F2FP.BF16.PACK_AB R42, R43, R42 ;  /* 0x0000002a2b2a723e */ /* 0x000fe200000010ff */
[--C-:B----4-:R-:W-:Y:S01]  /*36a0*/  FADD.FTZ R48, R48, -R165.reuse ;  /* 0x800000a530307221 */ /* 0x110fe20000010000 */
[----:B------:R-:W3:Y:S01]  /*36b0*/  LDS R43, [R242.X4+0xf320] ;  /* 0x00f32000f22b7984 */ /* 0x000ee20000004800 */
[--C-:B------:R-:W-:Y:S01]  /*36c0*/  FADD.FTZ R49, R49, -R165.reuse ;  /* 0x800000a531317221 */ /* 0x100fe20000010000 */
[----:B------:R-:W-:Y:S01]  /*36d0*/  F2FP.BF16.PACK_AB R160, R45, R160 ;  /* 0x000000a02da0723e */ /* 0x000fe200000010ff */
[----:B------:R-:W-:Y:S01]  /*36e0*/  FMUL.FTZ R48, R17, R48 ;  /* 0x0000003011307220 */ /* 0x000fe20000410000 */
[----:B------:R4:W-:Y:S01]  /*36f0*/  STS [R251+0xf480], R164 ;  /* 0x00f480a4fb007388 */ /* 0x0009e20000000800 */
[----:B------:R-:W-:Y:S02]  /*3700*/  FMUL.FTZ R49, R15, R49 ;  /* 0x000000310f317220 */ /* 0x000fe40000410000 */
[--C-:B------:R-:W-:Y:S01]  /*3710*/  FADD.FTZ R58, R58, -R18.reuse ;  /* 0x800000123a3a7221 */ /* 0x100fe20000010000 */
[----:B------:R-:W-:Y:S01]  /*3720*/  STS [R251+0xf880], R180 ;  /* 0x00f880b4fb007388 */ /* 0x000fe20000000800 */
[--C-:B------:R-:W-:Y:S01]  /*3730*/  FADD.FTZ R59, R59, -R18.reuse ;  /* 0x800000123b3b7221 */ /* 0x100fe20000010000 */
[----:B-1----:R-:W-:Y:S01]  /*3740*/  F2FP.BF16.PACK_AB R6, R49, R48 ;  /* 0x000000303106723e */ /* 0x002fe200000010ff */
[----:B------:R-:W-:Y:S01]  /*3750*/  FMUL.FTZ R58, R33, R58 ;  /* 0x0000003a213a7220 */ /* 0x000fe20000410000 */
[----:B------:R-:W-:Y:S01]  /*3760*/  F2FP.BF16.PACK_AB R48, R10, R11 ;  /* 0x0000000b0a30723e */ /* 0x000fe200000010ff */
[----:B------:R-:W-:Y:S01]  /*3770*/  FMUL.FTZ R59, R23, R59 ;  /* 0x0000003b173b7220 */ /* 0x000fe20000410000 */
[----:B------:R-:W-:Y:S01]  /*3780*/  STS [R243], R166 ;  /* 0x000000a6f3007388 */ /* 0x000fe20000000800 */
[--C-:B------:R-:W-:Y:S02]  /*3790*/  FADD.FTZ R45, R24, -R165.reuse ;  /* 0x800000a5182d7221 */ /* 0x100fe40000010000 */
[--C-:B------:R-:W-:Y:S01]  /*37a0*/  FADD.FTZ R46, R46, -R18.reuse ;  /* 0x800000122e2e7221 */ /* 0x100fe20000010000 */
[----:B------:R-:W-:Y:S01]  /*37b0*/  STS [R243+0x400], R183 ;  /* 0x000400b7f3007388 */ /* 0x000fe20000000800 */
[----:B------:R-:W-:Y:S01]  /*37c0*/  FADD.FTZ R47, R47, -R18 ;  /* 0x800000122f2f7221 */ /* 0x000fe20000010000 */
[----:B------:R-:W4:Y:S01]  /*37d0*/  MUFU.EX2 R24, R5 ;  /* 0x0000000500187308 */ /* 0x000f220000000800 */
[----:B------:R-:W-:Y:S01]  /*37e0*/  F2FP.BF16.PACK_AB R58, R59, R58 ;  /* 0x0000003a3b3a723e */ /* 0x000fe200000010ff */
[----:B------:R1:W-:Y:S01]  /*37f0*/  STS [R251+0x10880], R48 ;  /* 0x01088030fb007388 */ /* 0x0003e20000000800 */
[----:B------:R-:W-:Y:S01]  /*3800*/  FMUL.FTZ R46, R35, R46 ;  /* 0x0000002e232e7220 */ /* 0x000fe20000410000 */
[----:B------:R-:W-:Y:S01]  /*3810*/  F2FP.BF16.PACK_AB R18, R23, R33 ;  /* 0x000000211712723e */ /* 0x000fe200000010ff */
[----:B------:R-:W-:Y:S02]  /*3820*/  FMUL.FTZ R47, R34, R47 ;  /* 0x0000002f222f7220 */ /* 0x000fe40000410000 */
[--C-:B------:R-:W-:Y:S02]  /*3830*/  FADD.FTZ R59, R52, -R165.reuse ;  /* 0x800000a5343b7221 */ /* 0x100fe40000010000 */
[--C-:B------:R-:W-:Y:S01]  /*3840*/  FADD.FTZ R52, R53, -R165.reuse ;  /* 0x800000a535347221 */ /* 0x100fe20000010000 */
[----:B------:R-:W-:Y:S01]  /*3850*/  F2FP.BF16.PACK_AB R46, R47, R46 ;  /* 0x0000002e2f2e723e */ /* 0x000fe200000010ff */
[----:B------:R-:W-:Y:S01]  /*3860*/  FMUL.FTZ R59, R14, R59 ;  /* 0x0000003b0e3b7220 */ /* 0x000fe20000410000 */
[----:B------:R-:W-:Y:S01]  /*3870*/  F2FP.BF16.PACK_AB R47, R21, R22 ;  /* 0x00000016152f723e */ /* 0x000fe200000010ff */
[----:B------:R-:W-:Y:S01]  /*3880*/  FMUL.FTZ R52, R13, R52 ;  /* 0x000000340d347220 */ /* 0x000fe20000410000 */
[----:B------:R-:W-:Y:S01]  /*3890*/  F2FP.BF16.PACK_AB R53, R15, R17 ;  /* 0x000000110f35723e */ /* 0x000fe200000010ff */
[--C-:B------:R-:W-:Y:S02]  /*38a0*/  FADD.FTZ R25, R25, -R165.reuse ;  /* 0x800000a519197221 */ /* 0x100fe40000010000 */
[--C-:B------:R-:W-:Y:S01]  /*38b0*/  FADD.FTZ R28, R28, -R165.reuse ;  /* 0x800000a51c1c7221 */ /* 0x100fe20000010000 */
[----:B------:R-:W-:Y:S01]  /*38c0*/  STS [R251+0x10480], R47 ;  /* 0x0104802ffb007388 */ /* 0x000fe20000000800 */
[----:B------:R-:W-:Y:S01]  /*38d0*/  FADD.FTZ R29, R29, -R165 ;  /* 0x800000a51d1d7221 */ /* 0x000fe20000010000 */
[----:B------:R-:W-:Y:S01]  /*38e0*/  F2FP.BF16.PACK_AB R165, R13, R14 ;  /* 0x0000000e0da5723e */ /* 0x000fe200000010ff */
[--C-:B---3--:R-:W-:Y:S01]  /*38f0*/  FADD.FTZ R26, R26, -R43.reuse ;  /* 0x8000002b1a1a7221 */ /* 0x108fe20000010000 */
[----:B------:R-:W-:Y:S01]  /*3900*/  F2FP.BF16.PACK_AB R14, R52, R59 ;  /* 0x0000003b340e723e */ /* 0x000fe200000010ff */
[----:B------:R-:W-:Y:S01]  /*3910*/  STS [R243+0x1000], R57 ;  /* 0x00100039f3007388 */ /* 0x000fe20000000800 */
[----:B--2---:R-:W-:Y:S01]  /*3920*/  F2FP.BF16.PACK_AB R52, R182, R41 ;  /* 0x00000029b634723e */ /* 0x004fe200000010ff */
[--C-:B------:R-:W-:Y:S01]  /*3930*/  FADD.FTZ R27, R27, -R43.reuse ;  /* 0x8000002b1b1b7221 */ /* 0x100fe20000010000 */
[----:B----4-:R-:W-:Y:S01]  /*3940*/  F2FP.BF16.PACK_AB R164, R24, R181 ;  /* 0x000000b518a4723e */ /* 0x010fe200000010ff */
[----:B------:R-:W-:Y:S01]  /*3950*/  FMUL.FTZ R45, R22, R45 ;  /* 0x0000002d162d7220 */ /* 0x000fe20000410000 */
[----:B-1----:R-:W-:Y:S01]  /*3960*/  F2FP.BF16.PACK_AB R48, R2, R3 ;  /* 0x000000030230723e */ /* 0x002fe200000010ff */
[----:B------:R-:W-:Y:S01]  /*3970*/  STS [R243+0x1400], R52 ;  /* 0x00140034f3007388 */ /* 0x000fe20000000800 */
[----:B------:R-:W-:Y:S02]  /*3980*/  FMUL.FTZ R27, R10, R27 ;  /* 0x0000001b0a1b7220 */ /* 0x000fe40000410000 */
[--C-:B------:R-:W-:Y:S01]  /*3990*/  FADD.FTZ R30, R30, -R43.reuse ;  /* 0x8000002b1e1e7221 */ /* 0x100fe20000010000 */
[----:B------:R-:W-:Y:S01]  /*39a0*/  STS [R251+0x11480], R162 ;  /* 0x011480a2fb007388 */ /* 0x000fe20000000800 */
[--C-:B------:R-:W-:Y:S02]  /*39b0*/  FADD.FTZ R31, R31, -R43.reuse ;  /* 0x8000002b1f1f7221 */ /* 0x100fe40000010000 */
[----:B------:R-:W-:Y:S01]  /*39c0*/  FMUL.FTZ R25, R21, R25 ;  /* 0x0000001915197220 */ /* 0x000fe20000410000 */
[----:B------:R-:W-:Y:S01]  /*39d0*/  STS [R251+0x11880], R163 ;  /* 0x011880a3fb007388 */ /* 0x000fe20000000800 */
[----:B------:R-:W-:Y:S02]  /*39e0*/  FMUL.FTZ R26, R11, R26 ;  /* 0x0000001a0b1a7220 */ /* 0x000fe40000410000 */
[----:B------:R-:W-:Y:S01]  /*39f0*/  FMUL.FTZ R29, R16, R29 ;  /* 0x0000001d101d7220 */ /* 0x000fe20000410000 */
[----:B------:R-:W-:Y:S01]  /*3a00*/  STS [R243+0x2000], R167 ;  /* 0x002000a7f3007388 */ /* 0x000fe20000000800 */
[----:B------:R-:W-:Y:S01]  /*3a10*/  FMUL.FTZ R30, R41, R30 ;  /* 0x0000001e291e7220 */ /* 0x000fe20000410000 */
[----:B------:R-:W-:Y:S01]  /*3a20*/  F2FP.BF16.PACK_AB R25, R25, R45 ;  /* 0x0000002d1919723e */ /* 0x000fe200000010ff */
[----:B------:R-:W-:Y:S01]  /*3a30*/  FMUL.FTZ R31, R182, R31 ;  /* 0x0000001fb61f7220 */ /* 0x000fe20000410000 */
[----:B------:R-:W-:Y:S01]  /*3a40*/  STS [R243+0x2400], R18 ;  /* 0x00240012f3007388 */ /* 0x000fe20000000800 */
[----:B------:R-:W-:Y:S01]  /*3a50*/  FMUL.FTZ R28, R19, R28 ;  /* 0x0000001c131c7220 */ /* 0x000fe20000410000 */
[----:B------:R-:W-:Y:S01]  /*3a60*/  F2FP.BF16.PACK_AB R26, R27, R26 ;  /* 0x0000001a1b1a723e */ /* 0x000fe200000010ff */
[--C-:B------:R-:W-:Y:S01]  /*3a70*/  FADD.FTZ R50, R50, -R43.reuse ;  /* 0x8000002b32327221 */ /* 0x100fe20000010000 */
[----:B------:R-:W-:Y:S01]  /*3a80*/  STS [R251+0x12480], R53 ;  /* 0x01248035fb007388 */ /* 0x000fe20000000800 */
[----:B------:R-:W-:Y:S01]  /*3a90*/  F2FP.BF16.PACK_AB R30, R31, R30 ;  /* 0x0000001e1f1e723e */ /* 0x000fe200000010ff */
[--C-:B------:R-:W-:Y:S01]  /*3aa0*/  FADD.FTZ R51, R51, -R43.reuse ;  /* 0x8000002b33337221 */ /* 0x100fe20000010000 */
[----:B------:R-:W-:Y:S01]  /*3ab0*/  F2FP.BF16.PACK_AB R28, R29, R28 ;  /* 0x0000001c1d1c723e */ /* 0x000fe200000010ff */
[----:B------:R1:W-:Y:S01]  /*3ac0*/  STS [R251+0x12880], R164 ;  /* 0x012880a4fb007388 */ /* 0x0003e20000000800 */
[--C-:B------:R-:W-:Y:S02]  /*3ad0*/  FADD.FTZ R54, R54, -R43.reuse ;  /* 0x8000002b36367221 */ /* 0x100fe40000010000 */
[----:B------:R-:W-:Y:S01]  /*3ae0*/  FADD.FTZ R55, R55, -R43 ;  /* 0x8000002b37377221 */ /* 0x000fe20000010000 */
[----:B------:R-:W-:Y:S01]  /*3af0*/  STS [R243+0x3000], R165 ;  /* 0x003000a5f3007388 */ /* 0x000fe20000000800 */
[----:B------:R-:W-:Y:S02]  /*3b00*/  FMUL.FTZ R50, R181, R50 ;  /* 0x00000032b5327220 */ /* 0x000fe40000410000 */
[----:B------:R-:W-:Y:S01]  /*3b10*/  FMUL.FTZ R51, R24, R51 ;  /* 0x0000003318337220 */ /* 0x000fe20000410000 */
[----:B------:R-:W-:Y:S01]  /*3b20*/  STS [R243+0x3400], R48 ;  /* 0x00340030f3007388 */ /* 0x000fe20000000800 */
[----:B------:R-:W-:Y:S02]  /*3b30*/  FMUL.FTZ R54, R3, R54 ;  /* 0x0000003603367220 */ /* 0x000fe40000410000 */
[----:B------:R-:W-:Y:S01]  /*3b40*/  FMUL.FTZ R55, R2, R55 ;  /* 0x0000003702377220 */ /* 0x000fe20000410000 */
[----:B------:R-:W-:Y:S01]  /*3b50*/  BAR.SYNC.DEFER_BLOCKING 0x0 ;  /* 0x0000000000007b1d */ /* 0x000fe20000010000 */
[----:B------:R-:W-:Y:S03]  /*3b60*/  SHF.L.U32 R2, R232, 0x1, RZ ;  /* 0x00000001e8027819 */ /* 0x000fe600000006ff */
[----:B-1----:R-:W-:Y:S04]  /*3b70*/  F2FP.BF16.PACK_AB R164, R55, R54 ;  /* 0x0000003637a4723e */ /* 0x002fe800000010ff */
        /* <DEDUP_REMOVED lines=28> */
[----:B------:R-:W1:Y:S01]  /*3d40*/  LDSM.16.MT88.4 R160, [R2+0xd480] ;  /* 0x00d4800002a0783b */ /* 0x000e620000004200 */
        /* <DEDUP_REMOVED lines=21> */
[-C--:B------:R-:W-:Y:S08]  /*3ea0*/  HMMA.16816.F32.BF16 R76, R52, R160.reuse, R76 ;  /* 0x000000a0344c723c */ /* 0x080ff0000004184c */
[C---:B------:R-:W-:Y:S08]  /*3eb0*/  HMMA.16816.F32.BF16 R80, R156.reuse, R160, R80 ;  /* 0x000000a09c50723c */ /* 0x040ff00000041850 */
[-C--:B------:R-:W-:Y:S08]  /*3ec0*/  HMMA.16816.F32.BF16 R84, R156, R162.reuse, R84 ;  /* 0x000000a29c54723c */ /* 0x080ff00000041854 */
[C---:B------:R-:W-:Y:S01]  /*3ed0*/  HMMA.16816.F32.BF16 R88, R52.reuse, R162, R88 ;  /* 0x000000a23458723c */ /* 0x040fe20000041858 */
[----:B------:R-:W1:Y:S07]  /*3ee0*/  LDSM.16.MT88.4 R160, [R227+0x12c80] ;  /* 0x012c8000e3a0783b */ /* 0x000e6e0000004200 */
        /* <DEDUP_REMOVED lines=22> */
[----:B------:R2:W1:Y:S07]  /*4050*/  LDSM.16.M88.4 R24, [R225+0x1000] ;  /* 0x00100000e118783b */ /* 0x00046e0000000200 */
[----:B------:R-:W-:Y:S01]  /*4060*/  HMMA.16816.F32.BF16 R104, R40, R58, R104 ;  /* 0x0000003a2868723c */ /* 0x000fe20000041868 */
[----:B------:R2:W1:Y:S06]  /*4070*/  LDSM.16.MT88.2 R58, [R226+0x2400] ;  /* 0x00240000e23a783b */ /* 0x00046c0000004100 */
[----:B------:R2:W1:Y:S01]  /*4080*/  LDSM.16.M88.4 R40, [R225] ;  /* 0x00000000e128783b */ /* 0x0004620000000200 */
[-C--:B------:R-:W-:Y:S07]  /*4090*/  HMMA.16816.F32.BF16 R60, R164, R180.reuse, R60 ;  /* 0x000000b4a43c723c */ /* 0x080fee000004183c */
[----:B------:R2:W1:Y:S01]  /*40a0*/  LDSM.16.M88.4 R52, [R224] ;  /* 0x00000000e034783b */ /* 0x0004620000000200 */
[C---:B------:R-:W-:Y:S07]  /*40b0*/  HMMA.16816.F32.BF16 R64, R160.reuse, R180, R64 ;  /* 0x000000b4a040723c */ /* 0x040fee0000041840 */
        /* <DEDUP_REMOVED lines=13> */
[C---:B-12-4-:R-:W-:Y:S01]  /*4190*/  LOP3.LUT P5, RZ, R240.reuse, 0x1, RZ, 0xc0, !PT ;  /* 0x00000001f0ff7812 */ /* 0x056fe200078ac0ff */
[----:B------:R-:W1:Y:S01]  /*41a0*/  S2R R5, SR_CTAID.Y ;  /* 0x0000000000057919 */ /* 0x000e620000002600 */
[C---:B------:R-:W-:Y:S01]  /*41b0*/  LOP3.LUT P4, RZ, R240.reuse, 0x2, RZ, 0xc0, !PT ;  /* 0x00000002f0ff7812 */ /* 0x040fe2000788c0ff */
[----:B------:R-:W-:Y:S01]  /*41c0*/  ULDC.64 UR6, c[0x0][0x208] ;  /* 0x0000820000067ab9 */ /* 0x000fe20000000a00 */
[----:B------:R-:W-:Y:S01]  /*41d0*/  LOP3.LUT P2, RZ, R240, 0x4, RZ, 0xc0, !PT ;  /* 0x00000004f0ff7812 */ /* 0x000fe2000784c0ff */
[----:B------:R-:W-:Y:S02]  /*41e0*/  USHF.L.U32 UR21, UR17, 0x6, URZ ;  /* 0x0000000611157899 */ /* 0x000fe4000800063f */
[----:B------:R-:W-:Y:S02]  /*41f0*/  UIMAD.WIDE.U32 UR22, UR17, UR6, URZ ;  /* 0x00000006111672a5 */ /* 0x000fe4000f8e003f */
[----:B------:R-:W-:Y:S04]  /*4200*/  USHF.R.S32.HI UR20, URZ, 0x1f, UR17 ;  /* 0x0000001f3f147899 */ /* 0x000fe80008011411 */
[----:B------:R-:W-:Y:S02]  /*4210*/  UIMAD UR20, UR20, UR6, URZ ;  /* 0x00000006141472a4 */ /* 0x000fe4000f8e023f */
[----:B------:R-:W-:Y:S02]  /*4220*/  UIADD3 UR6, -UR21, UR5, URZ ;  /* 0x0000000515067290 */ /* 0x000fe4000fffe13f */
[----:B------:R-:W-:Y:S04]  /*4230*/  UIMAD UR20, UR17, UR7, UR20 ;  /* 0x00000007111472a4 */ /* 0x000fe8000f8e0214 */
[C---:B------:R-:W-:Y:S01]  /*4240*/  ISETP.GE.OR P5, PT, R238.reuse, UR6, !P5 ;  /* 0x00000006ee007c0c */ /* 0x040fe2000efa6670 */
[----:B------:R-:W-:Y:S01]  /*4250*/  UIADD3 UR20, UR23, UR20, URZ ;  /* 0x0000001417147290 */ /* 0x000fe2000fffe03f */
[C---:B------:R-:W-:Y:S02]  /*4260*/  ISETP.GE.OR P4, PT, R238.reuse, UR6, !P4 ;  /* 0x00000006ee007c0c */ /* 0x040fe4000e786670 */
[----:B-1----:R-:W-:Y:S01]  /*4270*/  SHF.R.S32.HI R4, RZ, 0x1f, R5 ;  /* 0x0000001fff047819 */ /* 0x002fe20000011405 */
[C---:B------:R-:W-:Y:S01]  /*4280*/  IMAD.WIDE.U32 R6, R5.reuse, c[0x0][0x288], R244 ;  /* 0x0000a20005067a25 */ /* 0x040fe200078e00f4 */
[----:B------:R-:W-:Y:S03]  /*4290*/  ISETP.GE.OR P2, PT, R238, UR6, !P2 ;  /* 0x00000006ee007c0c */ /* 0x000fe6000d746670 */
[----:B------:R-:W-:Y:S04]  /*42a0*/  IMAD R4, R4, c[0x0][0x288], RZ ;  /* 0x0000a20004047a24 */ /* 0x000fe800078e02ff */
[----:B------:R-:W-:Y:S01]  /*42b0*/  IMAD R4, R5, c[0x0][0x28c], R4 ;  /* 0x0000a30005047a24 */ /* 0x000fe200078e0204 */
[----:B------:R-:W-:Y:S01]  /*42c0*/  IADD3 R5, P0, R6, UR8, RZ ;  /* 0x0000000806057c10 */ /* 0x000fe2000ff1e0ff */
[----:B------:R-:W-:Y:S03]  /*42d0*/  IMAD.U32 R6, RZ, RZ, UR22 ;  /* 0x00000016ff067e24 */ /* 0x000fe6000f8e00ff */
[----:B------:R-:W-:Y:S01]  /*42e0*/  IADD3.X R4, R7, UR13, R4, P0, !PT ;  /* 0x0000000d07047c10 */ /* 0x000fe200087fe404 */
[----:B------:R-:W-:Y:S01]  /*42f0*/  IMAD.U32 R7, RZ, RZ, UR22 ;  /* 0x00000016ff077e24 */ /* 0x000fe2000f8e00ff */
[----:B------:R-:W-:Y:S04]  /*4300*/  LEA R8, P0, R5, c[0x0][0x280], 0x2 ;  /* 0x0000a00005087a11 */ /* 0x000fe800078010ff */
[----:B------:R-:W-:Y:S01]  /*4310*/  LEA R10, P1, R7, R246, 0x7 ;  /* 0x000000f6070a7211 */ /* 0x000fe200078238ff */
[----:B------:R-:W-:Y:S01]  /*4320*/  IMAD.U32 R7, RZ, RZ, UR20 ;  /* 0x00000014ff077e24 */ /* 0x000fe2000f8e00ff */
[----:B------:R-:W-:Y:S01]  /*4330*/  LEA.HI.X R9, R5, c[0x0][0x284], R4, 0x2, P0 ;  /* 0x0000a10005097a11 */ /* 0x000fe200000f1404 */
[----:B------:R-:W-:Y:S02]  /*4340*/  IMAD.U32 R5, RZ, RZ, UR21 ;  /* 0x00000015ff057e24 */ /* 0x000fe4000f8e00ff */
[----:B------:R-:W-:Y:S01]  /*4350*/  IMAD.U32 R4, RZ, RZ, UR21 ;  /* 0x00000015ff047e24 */ /* 0x000fe2000f8e00ff */
[----:B------:R-:W-:Y:S02]  /*4360*/  LEA.HI.X R11, R6, R247, R7, 0x7, P1 ;  /* 0x000000f7060b7211 */ /* 0x000fe400008f3c07 */
[----:B------:R-:W-:Y:S01]  /*4370*/  LEA R8, P0, R5, R8, 0x2 ;  /* 0x0000000805087211 */ /* 0x000fe200078010ff */
[----:B------:R-:W-:Y:S02]  /*4380*/  @!P3 IMAD.SHL.U32 R5, R236, 0x10, RZ ;  /* 0x00000010ec05b824 */ /* 0x000fe400078e00ff */
[----:B------:R-:W-:Y:S01]  /*4390*/  @!PT LDS RZ, [RZ] ;  /* 0x00000000fffff984 */ /* 0x000fe20000000800 */
[----:B------:R-:W-:Y:S01]  /*43a0*/  @!PT LDS RZ, [RZ] ;  /* 0x00000000fffff984 */ /* 0x000fe20000000800 */
[----:B------:R-:W-:Y:S01]  /*43b0*/  @!PT LDS RZ, [RZ] ;  /* 0x00000000fffff984 */ /* 0x000fe20000000800 */
[----:B------:R1:W-:Y:S01]  /*43c0*/  LDGSTS.E.BYPASS.LTC128B.128 [R233+0xc080], [R10.64], !P5 ;  /* 0x0c0800000ae97fae */ /* 0x0003e2000e901d52 */
[----:B------:R-:W-:Y:S04]  /*43d0*/  LEA.HI.X.SX32 R9, R4, R9, 0x2, P0 ;  /* 0x0000000904097211 */ /* 0x000fe800000f16ff */
[----:B------:R1:W-:Y:S05]  /*43e0*/  LDGSTS.E.BYPASS.LTC128B.128 [R233+0xd080], [R10.64+0x40], !P4 ;  /* 0x0d0800400ae97fae */ /* 0x0003ea000e101d52 */
[----:B------:R1:W-:Y:S05]  /*43f0*/  LDGSTS.E.BYPASS.LTC128B.128 [R233+0xe080], [R10.64+0x80], !P2 ;  /* 0x0e0800800ae97fae */ /* 0x0003ea000d101d52 */
[----:B------:R1:W-:Y:S02]  /*4400*/  @!P3 LDGSTS.E.BYPASS.LTC128B.128 [R5+0xf280], [R8.64] ;  /* 0x0f2800000805bfae */ /* 0x0003e4000b901d52 */
.L_x_24:
[-C--:B-12-4-:R-:W-:Y:S01]  /*4410*/  HMMA.16816.F32.BF16 R4, R40, R2.reuse, RZ ;  /* 0x000000022804723c */ /* 0x096fe200000418ff */
[----:B------:R-:W2:Y:S01]  /*4420*/  LDL.64 R160, [R1] ;  /* 0x0000000001a07983 */ /* 0x000ea20000100a00 */
[----:B------:R-:W-:Y:S02]  /*4430*/  UIMAD UR11, UR11, 0x1800, URZ ;  /* 0x000018000b0b78a4 */ /* 0x000fe4000f8e023f */
[----:B------:R-:W-:Y:S01]  /*4440*/  UISETP.GE.AND UP0, UPT, UR17, UR14, UPT ;  /* 0x0000000e1100728c */ /* 0x000fe2000bf06270 */
[----:B------:R-:W-:Y:S01]  /*4450*/  LDSM.16.M88.4 R28, [R223] ;  /* 0x00000000df1c783b */ /* 0x000fe20000000200 */
[----:B------:R-:W-:Y:S02]  /*4460*/  UIADD3 UR7, UR4, 0x1, URZ ;  /* 0x0000000104077890 */ /* 0x000fe4000fffe03f */
[C---:B------:R-:W-:Y:S01]  /*4470*/  HMMA.16816.F32.BF16 R8, R24.reuse, R2, RZ ;  /* 0x000000021808723c */ /* 0x040fe200000418ff */
[----:B------:R-:W1:Y:S01]  /*4480*/  LDSM.16.MT88.2 R2, [R226+0x800] ;  /* 0x00080000e202783b */ /* 0x000e620000004100 */
[----:B------:R-:W-:Y:S02]  /*4490*/  UISETP.GE.AND UP2, UPT, UR4, 0x1, UPT ;  /* 0x000000010400788c */ /* 0x000fe4000bf46270 */
[----:B------:R-:W-:Y:S01]  /*44a0*/  UIADD3 UR6, UR16, 0x1, URZ ;  /* 0x0000000110067890 */ /* 0x000fe2000fffe03f */
[----:B------:R-:W3:Y:S01]  /*44b0*/  LDSM.16.M88.4 R32, [R223+0x1000] ;  /* 0x00100000df20783b */ /* 0x000ee20000000200 */
[----:B------:R-:W-:Y:S02]  /*44c0*/  UISETP.GE.AND UP1, UPT, UR16, 0x1, UPT ;  /* 0x000000011000788c */ /* 0x000fe4000bf26270 */
[-C--:B------:R-:W-:Y:S01]  /*44d0*/  HMMA.16816.F32.BF16 R12, R24, R48.reuse, RZ ;  /* 0x00000030180c723c */ /* 0x080fe200000418ff */
[----:B------:R-:W4:Y:S01]  /*44e0*/  LDSM.16.MT88.2 R36, [R226+0x2800] ;  /* 0x00280000e224783b */ /* 0x000f220000004100 */
[----:B------:R-:W-:Y:S03]  /*44f0*/  USEL UR16, UR6, URZ, !UP1 ;  /* 0x0000003f06107287 */ /* 0x000fe6000c800000 */
[----:B------:R-:W1:Y:S03]  /*4500*/  LDSM.16.MT88.2 R38, [R226+0x4800] ;  /* 0x00480000e226783b */ /* 0x000e660000004100 */
[C---:B------:R-:W-:Y:S01]  /*4510*/  HMMA.16816.F32.BF16 R16, R40.reuse, R48, RZ ;  /* 0x000000302810723c */ /* 0x040fe200000418ff */
[----:B------:R-:W-:Y:S04]  /*4520*/  LDSM.16.MT88.2 R44, [R226+0xc00] ;  /* 0x000c0000e22c783b */ /* 0x000fe80000004100 */
[----:B------:R-:W-:Y:S03]  /*4530*/  LDSM.16.MT88.2 R46, [R226+0x2c00] ;  /* 0x002c0000e22e783b */ /* 0x000fe60000004100 */
[-C--:B------:R-:W-:Y:S01]  /*4540*/  HMMA.16816.F32.BF16 R20, R40, R50.reuse, RZ ;  /* 0x000000322814723c */ /* 0x080fe200000418ff */
[----:B------:R-:W1:Y:S04]  /*4550*/  LDSM.16.M88.4 R40, [R222] ;  /* 0x00000000de28783b */ /* 0x000e680000000200 */
[----:B------:R-:W0:Y:S03]  /*4560*/  LDGDEPBAR ;  /* 0x00000000000079af */ /* 0x000e260000000000 */
[----:B------:R-:W-:Y:S01]  /*4570*/  HMMA.16816.F32.BF16 R24, R24, R50, RZ ;  /* 0x000000321818723c */ /* 0x000fe200000418ff */
[----:B------:R-:W1:Y:S07]  /*4580*/  LDSM.16.M88.4 R48, [R222+0x1000] ;  /* 0x00100000de30783b */ /* 0x000e6e0000000200 */
[-C--:B------:R-:W-:Y:S08]  /*4590*/  HMMA.16816.F32.BF16 R4, R52, R56.reuse, R4 ;  /* 0x000000383404723c */ /* 0x080ff00000041804 */
[C---:B------:R-:W-:Y:S08]  /*45a0*/  HMMA.16816.F32.BF16 R8, R156.reuse, R56, R8 ;  /* 0x000000389c08723c */ /* 0x040ff00000041808 */
[-C--:B------:R-:W-:Y:S08]  /*45b0*/  HMMA.16816.F32.BF16 R12, R156, R58.reuse, R12 ;  /* 0x0000003a9c0c723c */ /* 0x080ff0000004180c */
[C---:B------:R-:W-:Y:S01]  /*45c0*/  HMMA.16816.F32.BF16 R16, R52.reuse, R58, R16 ;  /* 0x0000003a3410723c */ /* 0x040fe20000041810 */
[----:B------:R-:W-:Y:S07]  /*45d0*/  LDSM.16.M88.4 R56, [R225+0x3000] ;  /* 0x00300000e138783b */ /* 0x000fee0000000200 */
[-C--:B------:R-:W-:Y:S01]  /*45e0*/  HMMA.16816.F32.BF16 R20, R52, R180.reuse, R20 ;  /* 0x000000b43414723c */ /* 0x080fe20000041814 */
[----:B------:R-:W-:Y:S07]  /*45f0*/  LDSM.16.M88.4 R52, [R225+0x2000] ;  /* 0x00200000e134783b */ /* 0x000fee0000000200 */
[----:B------:R-:W-:Y:S01]  /*4600*/  HMMA.16816.F32.BF16 R24, R156, R180, R24 ;  /* 0x000000b49c18723c */ /* 0x000fe20000041818 */
[----:B------:R-:W-:Y:S07]  /*4610*/  LDSM.16.MT88.2 R156, [R226+0x3000] ;  /* 0x00300000e29c783b */ /* 0x000fee0000004100 */
[-C--:B-1----:R-:W-:Y:S08]  /*4620*/  HMMA.16816.F32.BF16 R4, R28, R2.reuse, R4 ;  /* 0x000000021c04723c */ /* 0x082ff00000041804 */
[C---:B---3--:R-:W-:Y:S01]  /*4630*/  HMMA.16816.F32.BF16 R8, R32.reuse, R2, R8 ;  /* 0x000000022008723c */ /* 0x048fe20000041808 */
[----:B------:R-:W1:Y:S07]  /*4640*/  LDSM.16.MT88.2 R2, [R226+0x4c00] ;  /* 0x004c0000e202783b */ /* 0x000e6e0000004100 */
[-C--:B----4-:R-:W-:Y:S08]  /*4650*/  HMMA.16816.F32.BF16 R12, R32, R36.reuse, R12 ;  /* 0x00000024200c723c */ /* 0x090ff0000004180c */
[C---:B------:R-:W-:Y:S01]  /*4660*/  HMMA.16816.F32.BF16 R16, R28.reuse, R36, R16 ;  /* 0x000000241c10723c */ /* 0x040fe20000041810 */
[----:B------:R-:W3:Y:S07]  /*4670*/  LDSM.16.MT88.2 R36, [R226+0x1000] ;  /* 0x00100000e224783b */ /* 0x000eee0000004100 */
[-C--:B------:R-:W-:Y:S01]  /*4680*/  HMMA.16816.F32.BF16 R20, R28, R38.reuse, R20 ;  /* 0x000000261c14723c */ /* 0x080fe20000041814 */
[----:B------:R-:W4:Y:S04]  /*4690*/  LDSM.16.MT88.2 R28, [R226+0x5000] ;  /* 0x00500000e21c783b */ /* 0x000f280000004100 */
[----:B------:R-:W-:Y:S03]  /*46a0*/  LDSM.16.MT88.2 R30, [R226+0x1400] ;  /* 0x00140000e21e783b */ /* 0x000fe60000004100 */
[----:B------:R-:W-:Y:S01]  /*46b0*/  HMMA.16816.F32.BF16 R24, R32, R38, R24 ;  /* 0x000000262018723c */ /* 0x000fe20000041818 */
[----:B------:R-:W3:Y:S04]  /*46c0*/  LDSM.16.M88.4 R32, [R224+0x2000] ;  /* 0x00200000e020783b */ /* 0x000ee80000000200 */
[----:B------:R-:W-:Y:S03]  /*46d0*/  LDSM.16.MT88.2 R38, [R226+0x3400] ;  /* 0x00340000e226783b */ /* 0x000fe60000004100 */
[-C--:B------:R-:W-:Y:S08]  /*46e0*/  HMMA.16816.F32.BF16 R4, R40, R44.reuse, R4 ;  /* 0x0000002c2804723c */ /* 0x080ff00000041804 */
[C---:B------:R-:W-:Y:S08]  /*46f0*/  HMMA.16816.F32.BF16 R8, R48.reuse, R44, R8 ;  /* 0x0000002c3008723c */ /* 0x040ff00000041808 */
[-C--:B------:R-:W-:Y:S08]  /*4700*/  HMMA.16816.F32.BF16 R12, R48, R46.reuse, R12 ;  /* 0x0000002e300c723c */ /* 0x080ff0000004180c */
[C---:B------:R-:W-:Y:S01]  /*4710*/  HMMA.16816.F32.BF16 R16, R40.reuse, R46, R16 ;  /* 0x0000002e2810723c */ /* 0x040fe20000041810 */
[----:B------:R-:W4:Y:S07]  /*4720*/  LDSM.16.M88.4 R44, [R224+0x3000] ;  /* 0x00300000e02c783b */ /* 0x000f2e0000000200 */
[-C--:B-1----:R-:W-:Y:S01]  /*4730*/  HMMA.16816.F32.BF16 R20, R40, R2.reuse, R20 ;  /* 0x000000022814723c */ /* 0x082fe20000041814 */
[----:B------:R-:W-:Y:S07]  /*4740*/  LDSM.16.M88.4 R40, [R223+0x2000] ;  /* 0x00200000df28783b */ /* 0x000fee0000000200 */
[----:B------:R-:W-:Y:S01]  /*4750*/  HMMA.16816.F32.BF16 R24, R48, R2, R24 ;  /* 0x000000023018723c */ /* 0x000fe20000041818 */
[----:B------:R-:W1:Y:S04]  /*4760*/  LDSM.16.MT88.2 R2, [R226+0x5400] ;  /* 0x00540000e202783b */ /* 0x000e680000004100 */
[----:B------:R-:W-:Y:S03]  /*4770*/  LDSM.16.M88.4 R48, [R223+0x3000] ;  /* 0x00300000df30783b */ /* 0x000fe60000000200 */
[-C--:B---3--:R-:W-:Y:S08]  /*4780*/  HMMA.16816.F32.BF16 R4, R52, R36.reuse, R4 ;  /* 0x000000243404723c */ /* 0x088ff00000041804 */
[C---:B------:R-:W-:Y:S01]  /*4790*/  HMMA.16816.F32.BF16 R8, R56.reuse, R36, R8 ;  /* 0x000000243808723c */ /* 0x040fe20000041808 */
[----:B------:R-:W3:Y:S07]  /*47a0*/  LDSM.16.MT88.2 R36, [R226+0x1800] ;  /* 0x00180000e224783b */ /* 0x000eee0000004100 */
[-C--:B------:R-:W-:Y:S08]  /*47b0*/  HMMA.16816.F32.BF16 R12, R56, R156.reuse, R12 ;  /* 0x0000009c380c723c */ /* 0x080ff0000004180c */
[C---:B------:R-:W-:Y:S01]  /*47c0*/  HMMA.16816.F32.BF16 R16, R52.reuse, R156, R16 ;  /* 0x0000009c3410723c */ /* 0x040fe20000041810 */
[----:B------:R-:W1:Y:S07]  /*47d0*/  LDSM.16.MT88.2 R156, [R226+0x3800] ;  /* 0x00380000e29c783b */ /* 0x000e6e0000004100 */
[-C--:B----4-:R-:W-:Y:S01]  /*47e0*/  HMMA.16816.F32.BF16 R20, R52, R28.reuse, R20 ;  /* 0x0000001c3414723c */ /* 0x090fe20000041814 */
[----:B-----5:R-:W-:Y:S07]  /*47f0*/  LDSM.16.M88.4 R52, [R0+0x2000] ;  /* 0x002000000034783b */ /* 0x020fee0000000200 */
[----:B------:R-:W-:Y:S01]  /*4800*/  HMMA.16816.F32.BF16 R24, R56, R28, R24 ;  /* 0x0000001c3818723c */ /* 0x000fe20000041818 */
[----:B------:R-:W4:Y:S04]  /*4810*/  LDSM.16.MT88.2 R28, [R226+0x5800] ;  /* 0x00580000e21c783b */ /* 0x000f280000004100 */
[----:B------:R-:W-:Y:S03]  /*4820*/  LDSM.16.M88.4 R56, [R0+0x3000] ;  /* 0x003000000038783b */ /* 0x000fe60000000200 */
[-C--:B------:R-:W-:Y:S08]  /*4830*/  HMMA.16816.F32.BF16 R4, R32, R30.reuse, R4 ;  /* 0x0000001e2004723c */ /* 0x080ff00000041804 */
[C---:B------:R-:W-:Y:S01]  /*4840*/  HMMA.16816.F32.BF16 R8, R44.reuse, R30, R8 ;  /* 0x0000001e2c08723c */ /* 0x040fe20000041808 */
[----:B------:R-:W2:Y:S07]  /*4850*/  LDSM.16.MT88.2 R30, [R226+0x1c00] ;  /* 0x001c0000e21e783b */ /* 0x000eae0000004100 */
[-C--:B------:R-:W-:Y:S08]  /*4860*/  HMMA.16816.F32.BF16 R12, R44, R38.reuse, R12 ;  /* 0x000000262c0c723c */ /* 0x080ff0000004180c */
[C---:B------:R-:W-:Y:S01]  /*4870*/  HMMA.16816.F32.BF16 R16, R32.reuse, R38, R16 ;  /* 0x000000262010723c */ /* 0x040fe20000041810 */
[----:B------:R-:W2:Y:S07]  /*4880*/  LDSM.16.MT88.2 R38, [R226+0x3c00] ;  /* 0x003c0000e226783b */ /* 0x000eae0000004100 */
[-C--:B-1----:R-:W-:Y:S01]  /*4890*/  HMMA.16816.F32.BF16 R20, R32, R2.reuse, R20 ;  /* 0x000000022014723c */ /* 0x082fe20000041814 */
[----:B------:R-:W-:Y:S07]  /*48a0*/  LDSM.16.MT88.4 R32, [R227+0x13c80] ;  /* 0x013c8000e320783b */ /* 0x000fee0000004200 */
[----:B------:R-:W-:Y:S01]  /*48b0*/  HMMA.16816.F32.BF16 R24, R44, R2, R24 ;  /* 0x000000022c18723c */ /* 0x000fe20000041818 */
[----:B------:R-:W1:Y:S07]  /*48c0*/  LDSM.16.MT88.2 R2, [R226+0x5c00] ;  /* 0x005c0000e202783b */ /* 0x000e6e0000004100 */
[-C--:B---3--:R-:W-:Y:S08]  /*48d0*/  HMMA.16816.F32.BF16 R4, R40, R36.reuse, R4 ;  /* 0x000000242804723c */ /* 0x088ff00000041804 */
[C---:B------:R-:W-:Y:S08]  /*48e0*/  HMMA.16816.F32.BF16 R8, R48.reuse, R36, R8 ;  /* 0x000000243008723c */ /* 0x040ff00000041808 */
[-C--:B------:R-:W-:Y:S08]  /*48f0*/  HMMA.16816.F32.BF16 R12, R48, R156.reuse, R12 ;  /* 0x0000009c300c723c */ /* 0x080ff0000004180c */
[C---:B------:R-:W-:Y:S08]  /*4900*/  HMMA.16816.F32.BF16 R16, R40.reuse, R156, R16 ;  /* 0x0000009c2810723c */ /* 0x040ff00000041810 */
[-C--:B----4-:R-:W-:Y:S08]  /*4910*/  HMMA.16816.F32.BF16 R20, R40, R28.reuse, R20 ;  /* 0x0000001c2814723c */ /* 0x090ff00000041814 */
[----:B------:R-:W-:Y:S07]  /*4920*/  HMMA.16816.F32.BF16 R24, R48, R28, R24 ;  /* 0x0000001c3018723c */ /* 0x000fee0000041818 */
[----:B--2---:R-:W-:Y:S01]  /*4930*/  IADD3 R29, P0, R160, UR11, RZ ;  /* 0x0000000ba01d7c10 */ /* 0x004fe2000ff1e0ff */
[-C--:B------:R-:W-:Y:S08]  /*4940*/  HMMA.16816.F32.BF16 R4, R52, R30.reuse, R4 ;  /* 0x0000001e3404723c */ /* 0x080ff00000041804 */
[C---:B------:R-:W-:Y:S07]  /*4950*/  HMMA.16816.F32.BF16 R8, R56.reuse, R30, R8 ;  /* 0x0000001e3808723c */ /* 0x040fee0000041808 */
[----:B------:R-:W-:Y:S01]  /*4960*/  IMAD.U32 R31, RZ, RZ, UR11 ;  /* 0x0000000bff1f7e24 */ /* 0x000fe2000f8e00ff */
[-C--:B------:R-:W-:Y:S01]  /*4970*/  HMMA.16816.F32.BF16 R12, R56, R38.reuse, R12 ;  /* 0x00000026380c723c */ /* 0x080fe2000004180c */
[----:B------:R-:W-:Y:S03]  /*4980*/  UMOV UR11, UR17 ;  /* 0x00000011000b7c82 */ /* 0x000fe60008000000 */
[----:B------:R-:W-:Y:S02]  /*4990*/  LEA.HI.X.SX32 R28, R31, R252, 0x1, P0 ;  /* 0x000000fc1f1c7211 */ /* 0x000fe400000f0eff */
[C---:B------:R-:W-:Y:S02]  /*49a0*/  LEA R44, P0, R29.reuse, c[0x0][0x220], 0x2 ;  /* 0x000088001d2c7a11 */ /* 0x040fe400078010ff */
[C---:B------:R-:W-:Y:S04]  /*49b0*/  HMMA.16816.F32.BF16 R16, R52.reuse, R38, R16 ;  /* 0x000000263410723c */ /* 0x040fe80000041810 */
[----:B------:R-:W-:Y:S02]  /*49c0*/  LEA.HI.X R45, R29, c[0x0][0x224], R28, 0x2, P0 ;  /* 0x000089001d2d7a11 */ /* 0x000fe400000f141c */
[----:B------:R-:W-:Y:S02]  /*49d0*/  PLOP3.LUT P0, PT, PT, PT, UP0, 0x80, 0x0 ;  /* 0x000000000000781c */ /* 0x000fe40003f0f008 */
[-C--:B-1----:R-:W-:Y:S01]  /*49e0*/  HMMA.16816.F32.BF16 R20, R52, R2.reuse, R20 ;  /* 0x000000023414723c */ /* 0x082fe20000041814 */
[----:B------:R-:W-:Y:S04]  /*49f0*/  RED.E.ADD.F32.FTZ.RN.STRONG.GPU [R44.64], R4 ;  /* 0x000000042c00798e */ /* 0x000fe8000c10e792 */
[----:B------:R-:W-:Y:S03]  /*4a00*/  RED.E.ADD.F32.FTZ.RN.STRONG.GPU [R44.64+0x400], R5 ;  /* 0x000400052c00798e */ /* 0x000fe6000c10e792 */
[----:B------:R-:W-:Y:S01]  /*4a10*/  HMMA.16816.F32.BF16 R24, R56, R2, R24 ;  /* 0x000000023818723c */ /* 0x000fe20000041818 */
[----:B------:R-:W-:Y:S04]  /*4a20*/  RED.E.ADD.F32.FTZ.RN.STRONG.GPU [R44.64+0x800], R6 ;  /* 0x000800062c00798e */ /* 0x000fe8000c10e792 */
[----:B------:R-:W-:Y:S02]  /*4a30*/  RED.E.ADD.F32.FTZ.RN.STRONG.GPU [R44.64+0xc00], R7 ;  /* 0x000c00072c00798e */ /* 0x000fe4000c10e792 */
[----:B------:R-:W-:Y:S01]  /*4a40*/  IMAD.U32 R3, RZ, RZ, UR4 ;  /* 0x00000004ff037e24 */ /* 0x000fe2000f8e00ff */
[----:B------:R-:W-:Y:S01]  /*4a50*/  USEL UR4, UR7, URZ, !UP2 ;  /* 0x0000003f07047287 */ /* 0x000fe2000d000000 */
[----:B------:R-:W-:Y:S03]  /*4a60*/  RED.E.ADD.F32.FTZ.RN.STRONG.GPU [R44.64+0x1000], R8 ;  /* 0x001000082c00798e */ /* 0x000fe6000c10e792 */
[----:B------:R-:W-:Y:S01]  /*4a70*/  IMAD R3, R3, 0x1800, R232 ;  /* 0x0000180003037824 */ /* 0x000fe200078e02e8 */
[----:B------:R-:W-:Y:S03]  /*4a80*/  RED.E.ADD.F32.FTZ.RN.STRONG.GPU [R44.64+0x1400], R9 ;  /* 0x001400092c00798e */ /* 0x000fe6000c10e792 */
[----:B------:R-:W-:Y:S01]  /*4a90*/  IMAD.SHL.U32 R2, R3, 0x2, RZ ;  /* 0x0000000203027824 */ /* 0x000fe200078e00ff */
        /* <DEDUP_REMOVED lines=10> */
[----:B------:R-:W-:Y:S04]  /*4b40*/  RED.E.ADD.F32.FTZ.RN.STRONG.GPU [R44.64+0x3c00], R15 ;  /* 0x003c000f2c00798e */ /* 0x000fe8000c10e792 */
[----:B------:R-:W1:Y:S04]  /*4b50*/  LDSM.16.MT88.4 R12, [R2+0x6080] ;  /* 0x00608000020c783b */ /* 0x000e680000004200 */
[----:B------:R-:W2:Y:S04]  /*4b60*/  LDSM.16.MT88.4 R16, [R227+0x15480] ;  /* 0x01548000e310783b */ /* 0x000ea80000004200 */
[----:B------:R-:W-:Y:S04]  /*4b70*/  RED.E.ADD.F32.FTZ.RN.STRONG.GPU [R44.64+0x4000], R20 ;  /* 0x004000142c00798e */ /* 0x000fe8000c10e792 */
[----:B------:R-:W-:Y:S04]  /*4b80*/  RED.E.ADD.F32.FTZ.RN.STRONG.GPU [R44.64+0x4400], R21 ;  /* 0x004400152c00798e */ /* 0x000fe8000c10e792 */
[----:B------:R-:W-:Y:S04]  /*4b90*/  RED.E.ADD.F32.FTZ.RN.STRONG.GPU [R44.64+0x4800], R22 ;  /* 0x004800162c00798e */ /* 0x000fe8000c10e792 */
[----:B------:R-:W-:Y:S04]  /*4ba0*/  RED.E.ADD.F32.FTZ.RN.STRONG.GPU [R44.64+0x4c00], R23 ;  /* 0x004c00172c00798e */ /* 0x000fe8000c10e792 */
[----:B------:R-:W3:Y:S04]  /*4bb0*/  LDSM.16.MT88.4 R20, [R2+0x7080] ;  /* 0x007080000214783b */ /* 0x000ee80000004200 */
[----:B------:R-:W4:Y:S04]  /*4bc0*/  LDSM.16.MT88.4 R28, [R2+0x8080] ;  /* 0x00808000021c783b */ /* 0x000f280000004200 */
[----:B------:R-:W3:Y:S04]  /*4bd0*/  LDSM.16.MT88.4 R36, [R2+0x6480] ;  /* 0x006480000224783b */ /* 0x000ee80000004200 */
[----:B------:R-:W-:Y:S01]  /*4be0*/  LDSM.16.MT88.4 R40, [R2+0x7480] ;  /* 0x007480000228783b */ /* 0x000fe20000004200 */
[-C--:B-1----:R-:W-:Y:S03]  /*4bf0*/  HMMA.16816.F32.BF16 R108, R8, R12.reuse, R108 ;  /* 0x0000000c086c723c */ /* 0x082fe6000004186c */
[----:B------:R-:W-:Y:S04]  /*4c00*/  RED.E.ADD.F32.FTZ.RN.STRONG.GPU [R44.64+0x5000], R24 ;  /* 0x005000182c00798e */ /* 0x000fe8000c10e792 */
[----:B------:R-:W-:Y:S01]  /*4c10*/  RED.E.ADD.F32.FTZ.RN.STRONG.GPU [R44.64+0x5400], R25 ;  /* 0x005400192c00798e */ /* 0x000fe2000c10e792 */
[C---:B--2---:R-:W-:Y:S03]  /*4c20*/  HMMA.16816.F32.BF16 R112, R16.reuse, R12, R112 ;  /* 0x0000000c1070723c */ /* 0x044fe60000041870 */
[----:B------:R-:W-:Y:S04]  /*4c30*/  RED.E.ADD.F32.FTZ.RN.STRONG.GPU [R44.64+0x5800], R26 ;  /* 0x0058001a2c00798e */ /* 0x000fe8000c10e792 */
[----:B------:R-:W-:Y:S01]  /*4c40*/  RED.E.ADD.F32.FTZ.RN.STRONG.GPU [R44.64+0x5c00], R27 ;  /* 0x005c001b2c00798e */ /* 0x000fe2000c10e792 */
[-C--:B------:R-:W-:Y:S03]  /*4c50*/  HMMA.16816.F32.BF16 R116, R16, R14.reuse, R116 ;  /* 0x0000000e1074723c */ /* 0x080fe60000041874 */
[----:B------:R-:W1:Y:S04]  /*4c60*/  LDSM.16.MT88.4 R24, [R227+0x15c80] ;  /* 0x015c8000e318783b */ /* 0x000e680000004200 */
[----:B------:R-:W-:Y:S01]  /*4c70*/  LDSM.16.MT88.4 R44, [R227+0x16c80] ;  /* 0x016c8000e32c783b */ /* 0x000fe20000004200 */
[C---:B------:R-:W-:Y:S03]  /*4c80*/  HMMA.16816.F32.BF16 R120, R8.reuse, R14, R120 ;  /* 0x0000000e0878723c */ /* 0x040fe60000041878 */
[----:B------:R-:W2:Y:S05]  /*4c90*/  LDSM.16.MT88.4 R12, [R2+0x8480] ;  /* 0x00848000020c783b */ /* 0x000eaa0000004200 */
[-C--:B---3--:R-:W-:Y:S08]  /*4ca0*/  HMMA.16816.F32.BF16 R124, R8, R20.reuse, R124 ;  /* 0x00000014087c723c */ /* 0x088ff0000004187c */
[C---:B------:R-:W-:Y:S08]  /*4cb0*/  HMMA.16816.F32.BF16 R128, R16.reuse, R20, R128 ;  /* 0x000000141080723c */ /* 0x040ff00000041880 */
[-C--:B------:R-:W-:Y:S08]  /*4cc0*/  HMMA.16816.F32.BF16 R132, R16, R22.reuse, R132 ;  /* 0x000000161084723c */ /* 0x080ff00000041884 */
[C---:B------:R-:W-:Y:S01]  /*4cd0*/  HMMA.16816.F32.BF16 R136, R8.reuse, R22, R136 ;  /* 0x000000160888723c */ /* 0x040fe20000041888 */
[----:B------:R-:W-:Y:S07]  /*4ce0*/  LDSM.16.MT88.4 R20, [R227+0x16480] ;  /* 0x01648000e314783b */ /* 0x000fee0000004200 */
[-C--:B----4-:R-:W-:Y:S08]  /*4cf0*/  HMMA.16816.F32.BF16 R140, R8, R28.reuse, R140 ;  /* 0x0000001c088c723c */ /* 0x090ff0000004188c */
[C---:B------:R-:W-:Y:S08]  /*4d00*/  HMMA.16816.F32.BF16 R144, R16.reuse, R28, R144 ;  /* 0x0000001c1090723c */ /* 0x040ff00000041890 */
[-C--:B------:R-:W-:Y:S01]  /*4d10*/  HMMA.16816.F32.BF16 R148, R16, R30.reuse, R148 ;  /* 0x0000001e1094723c */ /* 0x080fe20000041894 */
[----:B------:R-:W-:Y:S07]  /*4d20*/  LDSM.16.MT88.4 R16, [R2+0x6880] ;  /* 0x006880000210783b */ /* 0x000fee0000004200 */
[----:B------:R-:W-:Y:S01]  /*4d30*/  HMMA.16816.F32.BF16 R152, R8, R30, R152 ;  /* 0x0000001e0898723c */ /* 0x000fe20000041898 */
[----:B------:R-:W3:Y:S04]  /*4d40*/  LDSM.16.MT88.4 R8, [R227+0x14480] ;  /* 0x01448000e308783b */ /* 0x000ee80000004200 */
[----:B------:R-:W4:Y:S03]  /*4d50*/  LDSM.16.MT88.4 R28, [R2+0x7880] ;  /* 0x00788000021c783b */ /* 0x000f260000004200 */
[-C--:B------:R-:W-:Y:S08]  /*4d60*/  HMMA.16816.F32.BF16 R108, R32, R36.reuse, R108 ;  /* 0x00000024206c723c */ /* 0x080ff0000004186c */
[C---:B-1----:R-:W-:Y:S08]  /*4d70*/  HMMA.16816.F32.BF16 R112, R24.reuse, R36, R112 ;  /* 0x000000241870723c */ /* 0x042ff00000041870 */
[-C--:B------:R-:W-:Y:S08]  /*4d80*/  HMMA.16816.F32.BF16 R116, R24, R38.reuse, R116 ;  /* 0x000000261874723c */ /* 0x080ff00000041874 */
[C---:B------:R-:W-:Y:S01]  /*4d90*/  HMMA.16816.F32.BF16 R120, R32.reuse, R38, R120 ;  /* 0x000000262078723c */ /* 0x040fe20000041878 */
[----:B------:R-:W1:Y:S07]  /*4da0*/  LDSM.16.MT88.4 R36, [R2+0x8880] ;  /* 0x008880000224783b */ /* 0x000e6e0000004200 */
[-C--:B------:R-:W-:Y:S08]  /*4db0*/  HMMA.16816.F32.BF16 R124, R32, R40.reuse, R124 ;  /* 0x00000028207c723c */ /* 0x080ff0000004187c */
[C---:B------:R-:W-:Y:S08]  /*4dc0*/  HMMA.16816.F32.BF16 R128, R24.reuse, R40, R128 ;  /* 0x000000281880723c */ /* 0x040ff00000041880 */
[-C--:B------:R-:W-:Y:S08]  /*4dd0*/  HMMA.16816.F32.BF16 R132, R24, R42.reuse, R132 ;  /* 0x0000002a1884723c */ /* 0x080ff00000041884 */
[C---:B------:R-:W-:Y:S01]  /*4de0*/  HMMA.16816.F32.BF16 R136, R32.reuse, R42, R136 ;  /* 0x0000002a2088723c */ /* 0x040fe20000041888 */
[----:B------:R-:W-:Y:S07]  /*4df0*/  LDSM.16.MT88.4 R40, [R2+0x6c80] ;  /* 0x006c80000228783b */ /* 0x000fee0000004200 */
[-C--:B--2---:R-:W-:Y:S08]  /*4e00*/  HMMA.16816.F32.BF16 R140, R32, R12.reuse, R140 ;  /* 0x0000000c208c723c */ /* 0x084ff0000004188c */
[C---:B------:R-:W-:Y:S08]  /*4e10*/  HMMA.16816.F32.BF16 R144, R24.reuse, R12, R144 ;  /* 0x0000000c1890723c */ /* 0x040ff00000041890 */
[-C--:B------:R-:W-:Y:S01]  /*4e20*/  HMMA.16816.F32.BF16 R148, R24, R14.reuse, R148 ;  /* 0x0000000e1894723c */ /* 0x080fe20000041894 */
[----:B------:R-:W2:Y:S07]  /*4e30*/  LDSM.16.MT88.4 R24, [R227+0x14c80] ;  /* 0x014c8000e318783b */ /* 0x000eae0000004200 */
[----:B------:R-:W-:Y:S01]  /*4e40*/  HMMA.16816.F32.BF16 R152, R32, R14, R152 ;  /* 0x0000000e2098723c */ /* 0x000fe20000041898 */
[----:B------:R-:W1:Y:S04]  /*4e50*/  LDSM.16.MT88.4 R12, [R2+0x7c80] ;  /* 0x007c8000020c783b */ /* 0x000e680000004200 */
[----:B------:R-:W1:Y:S03]  /*4e60*/  LDSM.16.MT88.4 R32, [R2+0x8c80] ;  /* 0x008c80000220783b */ /* 0x000e660000004200 */
[-C--:B---3--:R-:W-:Y:S08]  /*4e70*/  HMMA.16816.F32.BF16 R108, R8, R16.reuse, R108 ;  /* 0x00000010086c723c */ /* 0x088ff0000004186c */
[C---:B------:R-:W-:Y:S08]  /*4e80*/  HMMA.16816.F32.BF16 R112, R20.reuse, R16, R112 ;  /* 0x000000101470723c */ /* 0x040ff00000041870 */
[-C--:B------:R-:W-:Y:S08]  /*4e90*/  HMMA.16816.F32.BF16 R116, R20, R18.reuse, R116 ;  /* 0x000000121474723c */ /* 0x080ff00000041874 */
[C---:B------:R-:W-:Y:S08]  /*4ea0*/  HMMA.16816.F32.BF16 R120, R8.reuse, R18, R120 ;  /* 0x000000120878723c */ /* 0x040ff00000041878 */
[-C--:B----4-:R-:W-:Y:S08]  /*4eb0*/  HMMA.16816.F32.BF16 R124, R8, R28.reuse, R124 ;  /* 0x0000001c087c723c */ /* 0x090ff0000004187c */
[C---:B------:R-:W-:Y:S08]  /*4ec0*/  HMMA.16816.F32.BF16 R128, R20.reuse, R28, R128 ;  /* 0x0000001c1480723c */ /* 0x040ff00000041880 */
[-C--:B------:R-:W-:Y:S08]  /*4ed0*/  HMMA.16816.F32.BF16 R132, R20, R30.reuse, R132 ;  /* 0x0000001e1484723c */ /* 0x080ff00000041884 */
[C---:B------:R-:W-:Y:S08]  /*4ee0*/  HMMA.16816.F32.BF16 R136, R8.reuse, R30, R136 ;  /* 0x0000001e0888723c */ /* 0x040ff00000041888 */
[-C--:B-1----:R-:W-:Y:S08]  /*4ef0*/  HMMA.16816.F32.BF16 R140, R8, R36.reuse, R140 ;  /* 0x00000024088c723c */ /* 0x082ff0000004188c */
[C---:B------:R-:W-:Y:S08]  /*4f00*/  HMMA.16816.F32.BF16 R144, R20.reuse, R36, R144 ;  /* 0x000000241490723c */ /* 0x040ff00000041890 */
[-C--:B------:R-:W-:Y:S08]  /*4f10*/  HMMA.16816.F32.BF16 R148, R20, R38.reuse, R148 ;  /* 0x000000261494723c */ /* 0x080ff00000041894 */
[----:B------:R-:W-:Y:S08]  /*4f20*/  HMMA.16816.F32.BF16 R152, R8, R38, R152 ;  /* 0x000000260898723c */ /* 0x000ff00000041898 */
[-C--:B--2---:R-:W-:Y:S08]  /*4f30*/  HMMA.16816.F32.BF16 R108, R24, R40.reuse, R108 ;  /* 0x00000028186c723c */ /* 0x084ff0000004186c */
[C---:B------:R-:W-:Y:S08]  /*4f40*/  HMMA.16816.F32.BF16 R112, R44.reuse, R40, R112 ;  /* 0x000000282c70723c */ /* 0x040ff00000041870 */
[-C--:B------:R-:W-:Y:S08]  /*4f50*/  HMMA.16816.F32.BF16 R116, R44, R42.reuse, R116 ;  /* 0x0000002a2c74723c */ /* 0x080ff00000041874 */
        /* <DEDUP_REMOVED lines=10> */
.L_x_22:
[----:B--234-:R-:W2:Y:S01]  /*5000*/  S2R R0, SR_CTAID.Y ;  /* 0x0000000000007919 */ /* 0x01cea20000002600 */
[----:B------:R-:W3:Y:S01]  /*5010*/  S2UR UR6, SR_CTAID.X ;  /* 0x00000000000679c3 */ /* 0x000ee20000002500 */
[----:B------:R-:W-:Y:S01]  /*5020*/  MOV R2, 0x1 ;  /* 0x0000000100027802 */ /* 0x000fe20000000f00 */
[----:B------:R-:W-:Y:S01]  /*5030*/  USHF.R.S32.HI UR4, URZ, 0x1f, UR15 ;  /* 0x0000001f3f047899 */ /* 0x000fe2000801140f */
[----:B------:R-:W-:Y:S02]  /*5040*/  BAR.SYNC.DEFER_BLOCKING 0x1, 0x100 ;  /* 0x0044000000007b1d */ /* 0x000fe40000010000 */
[----:B------:R-:W-:-:S13]  /*5050*/  ISETP.NE.AND P1, PT, R2, c[0x0][0x338], PT ;  /* 0x0000ce0002007a0c */ /* 0x000fda0003f25270 */
[----:B--2---:R-:W-:Y:S01]  /*5060*/  @P1 IMAD.HI.U32 R3, R0, c[0x0][0x33c], RZ ;  /* 0x0000cf0000031a27 */ /* 0x004fe200078e00ff */
[----:B---3--:R-:W-:Y:S01]  /*5070*/  UIMAD UR6, UR6, 0x3000, URZ ;  /* 0x00003000060678a4 */ /* 0x008fe2000f8e023f */
[----:B------:R-:W-:Y:S02]  /*5080*/  SHF.R.S32.HI R7, RZ, 0x1f, R0 ;  /* 0x0000001fff077819 */ /* 0x000fe40000011400 */
[----:B------:R-:W-:Y:S01]  /*5090*/  MOV R6, R0 ;  /* 0x0000000000067202 */ /* 0x000fe20000000f00 */
[----:B------:R-:W-:Y:S01]  /*50a0*/  USHF.R.S32.HI UR11, URZ, 0x1f, UR6 ;  /* 0x0000001f3f0b7899 */ /* 0x000fe20008011406 */
[----:B------:R-:W-:Y:S02]  /*50b0*/  @P1 SHF.R.U32.HI R3, RZ, c[0x0][0x340], R3 ;  /* 0x0000d000ff031a19 */ /* 0x000fe40000011603 */
[C---:B------:R-:W-:Y:S01]  /*50c0*/  IADD3 R4, P0, R236.reuse, UR6, RZ ;  /* 0x00000006ec047c10 */ /* 0x040fe2000ff1e0ff */
[----:B------:R-:W-:Y:S01]  /*50d0*/  ULDC.64 UR6, c[0x0][0x330] ;  /* 0x0000cc0000067ab9 */ /* 0x000fe20000000a00 */
[----:B------:R-:W-:Y:S01]  /*50e0*/  @P1 SHF.R.S32.HI R2, RZ, 0x1f, R3 ;  /* 0x0000001fff021819 */ /* 0x000fe20000011403 */
[----:B------:R-:W-:Y:S01]  /*50f0*/  UIMAD UR6, UR4, UR6, URZ ;  /* 0x00000006040672a4 */ /* 0x000fe2000f8e023f */
[----:B-1----:R-:W-:-:S02]  /*5100*/  LEA.HI.X.SX32 R5, R236, UR11, 0x1, P0 ;  /* 0x0000000bec057c11 */ /* 0x002fc400080f0eff */
[----:B------:R-:W-:Y:S01]  /*5110*/  @P1 MOV R7, R2 ;  /* 0x0000000200071202 */ /* 0x000fe20000000f00 */
[----:B------:R-:W-:Y:S01]  /*5120*/  UIMAD UR11, UR15, UR7, UR6 ;  /* 0x000000070f0b72a4 */ /* 0x000fe2000f8e0206 */
[----:B------:R-:W-:Y:S02]  /*5130*/  @P1 MOV R6, R3 ;  /* 0x0000000300061202 */ /* 0x000fe40000000f00 */
[----:B------:R-:W-:Y:S01]  /*5140*/  MOV R2, UR15 ;  /* 0x0000000f00027c02 */ /* 0x000fe20008000f00 */
[C---:B------:R-:W-:Y:S01]  /*5150*/  IMAD R9, R7.reuse, c[0x0][0x328], RZ ;  /* 0x0000ca0007097a24 */ /* 0x040fe200078e02ff */
[----:B------:R-:W-:Y:S01]  /*5160*/  ULDC.64 UR6, c[0x0][0x308] ;  /* 0x0000c20000067ab9 */ /* 0x000fe20000000a00 */
[----:B------:R-:W-:Y:S01]  /*5170*/  IMAD R3, R7, c[0x0][0x300], RZ ;  /* 0x0000c00007037a24 */ /* 0x000fe200078e02ff */
[----:B------:R-:W-:Y:S01]  /*5180*/  UIMAD UR6, UR4, UR6, URZ ;  /* 0x00000006040672a4 */ /* 0x000fe2000f8e023f */
[----:B------:R-:W-:-:S03]  /*5190*/  IMAD.WIDE.U32 R10, R6, c[0x0][0x328], R4 ;  /* 0x0000ca00060a7a25 */ /* 0x000fc600078e0004 */
[----:B------:R-:W-:Y:S01]  /*51a0*/  UIMAD UR6, UR15, UR7, UR6 ;  /* 0x000000070f0672a4 */ /* 0x000fe2000f8e0206 */
[C---:B------:R-:W-:Y:S02]  /*51b0*/  IMAD R0, R6.reuse, c[0x0][0x32c], R9 ;  /* 0x0000cb0006007a24 */ /* 0x040fe400078e0209 */
[----:B------:R-:W-:-:S03]  /*51c0*/  IMAD.WIDE.U32 R4, R6, c[0x0][0x300], R4 ;  /* 0x0000c00006047a25 */ /* 0x000fc600078e0004 */
[----:B------:R-:W-:Y:S01]  /*51d0*/  IADD3 R11, R11, R0, RZ ;  /* 0x000000000b0b7210 */ /* 0x000fe20007ffe0ff */
[----:B------:R-:W-:Y:S01]  /*51e0*/  IMAD R3, R6, c[0x0][0x304], R3 ;  /* 0x0000c10006037a24 */ /* 0x000fe200078e0203 */
[----:B------:R-:W-:-:S04]  /*51f0*/  MOV R0, UR15 ;  /* 0x0000000f00007c02 */ /* 0x000fc80008000f00 */
[----:B------:R-:W-:Y:S01]  /*5200*/  IADD3 R5, R5, R3, RZ ;  /* 0x0000000305057210 */ /* 0x000fe20007ffe0ff */
[----:B------:R-:W-:-:S04]  /*5210*/  IMAD.WIDE.U32 R2, R2, c[0x0][0x330], R10 ;  /* 0x0000cc0002027a25 */ /* 0x000fc800078e000a */
[----:B------:R-:W-:Y:S01]  /*5220*/  IMAD.WIDE.U32 R4, R0, c[0x0][0x308], R4 ;  /* 0x0000c20000047a25 */ /* 0x000fe200078e0004 */
[----:B------:R-:W-:Y:S02]  /*5230*/  IADD3 R3, R3, UR11, RZ ;  /* 0x0000000b03037c10 */ /* 0x000fe4000fffe0ff */
[----:B------:R-:W-:Y:S02]  /*5240*/  LEA R8, P1, R2, c[0x0][0x310], 0x2 ;  /* 0x0000c40002087a11 */ /* 0x000fe400078210ff */
[----:B------:R-:W-:Y:S02]  /*5250*/  LEA R6, P0, R4, c[0x0][0x2e8], 0x2 ;  /* 0x0000ba0004067a11 */ /* 0x000fe400078010ff */
[----:B------:R-:W-:Y:S01]  /*5260*/  LEA.HI.X R9, R2, c[0x0][0x314], R3, 0x2, P1 ;  /* 0x0000c50002097a11 */ /* 0x000fe200008f1403 */
[----:B------:R-:W-:Y:S01]  /*5270*/  FMUL.FTZ R3, R108, c[0x0][0x298] ;  /* 0x0000a6006c037a20 */ /* 0x000fe20000410000 */
[----:B------:R-:W-:-:S03]  /*5280*/  IADD3 R0, R5, UR6, RZ ;  /* 0x0000000605007c10 */ /* 0x000fc6000fffe0ff */
[----:B------:R-:W-:Y:S01]  /*5290*/  RED.E.ADD.F32.FTZ.RN.STRONG.GPU [R8.64], R60 ;  /* 0x0000003c0800798e */ /* 0x000fe2000c10e792 */
[----:B------:R-:W-:-:S03]  /*52a0*/  LEA.HI.X R7, R4, c[0x0][0x2ec], R0, 0x2, P0 ;  /* 0x0000bb0004077a11 */ /* 0x000fc600000f1400 */
        /* <DEDUP_REMOVED lines=39> */
[----:B------:R-:W-:Y:S01]  /*5520*/  RED.E.ADD.F32.FTZ.RN.STRONG.GPU [R8.64+0xa000], R104 ;  /* 0x00a000680800798e */ /* 0x000fe2000c10e792 */
[----:B------:R-:W-:-:S03]  /*5530*/  FMUL.FTZ R109, R109, c[0x0][0x298] ;  /* 0x0000a6006d6d7a20 */ /* 0x000fc60000410000 */
        /* <DEDUP_REMOVED lines=12> */
[----:B------:R1:W-:Y:S01]  /*5600*/  RED.E.ADD.F32.FTZ.RN.STRONG.GPU [R8.64+0xbc00], R103 ;  /* 0x00bc00670800798e */ /* 0x0003e2000c10e792 */
[----:B------:R-:W-:-:S03]  /*5610*/  FMUL.FTZ R15, R120, c[0x0][0x298] ;  /* 0x0000a600780f7a20 */ /* 0x000fc60000410000 */
[----:B------:R-:W-:Y:S01]  /*5620*/  RED.E.ADD.F32.FTZ.RN.STRONG.GPU [R6.64], R3 ;  /* 0x000000030600798e */ /* 0x000fe2000c10e792 */
[----:B------:R-:W-:-:S03]  /*5630*/  FMUL.FTZ R121, R121, c[0x0][0x298] ;  /* 0x0000a60079797a20 */ /* 0x000fc60000410000 */
[----:B------:R-:W-:Y:S01]  /*5640*/  RED.E.ADD.F32.FTZ.RN.STRONG.GPU [R6.64+0x400], R109 ;  /* 0x0004006d0600798e */ /* 0x000fe2000c10e792 */
[----:B------:R-:W-:-:S03]  /*5650*/  FMUL.FTZ R17, R122, c[0x0][0x298] ;  /* 0x0000a6007a117a20 */ /* 0x000fc60000410000 */
[----:B------:R-:W-:Y:S01]  /*5660*/  RED.E.ADD.F32.FTZ.RN.STRONG.GPU [R6.64+0x800], R5 ;  /* 0x000800050600798e */ /* 0x000fe2000c10e792 */
[----:B------:R-:W-:-:S03]  /*5670*/  FMUL.FTZ R123, R123, c[0x0][0x298] ;  /* 0x0000a6007b7b7a20 */ /* 0x000fc60000410000 */
[----:B------:R-:W-:Y:S04]  /*5680*/  RED.E.ADD.F32.FTZ.RN.STRONG.GPU [R6.64+0xc00], R111 ;  /* 0x000c006f0600798e */ /* 0x000fe8000c10e792 */
[----:B------:R-:W-:Y:S01]  /*5690*/  RED.E.ADD.F32.FTZ.RN.STRONG.GPU [R6.64+0x1000], R11 ;  /* 0x0010000b0600798e */ /* 0x000fe2000c10e792 */
[----:B------:R-:W-:-:S03]  /*56a0*/  FMUL.FTZ R117, R117, c[0x0][0x298] ;  /* 0x0000a60075757a20 */ /* 0x000fc60000410000 */
[----:B------:R-:W-:Y:S01]  /*56b0*/  RED.E.ADD.F32.FTZ.RN.STRONG.GPU [R6.64+0x1400], R113 ;  /* 0x001400710600798e */ /* 0x000fe2000c10e792 */
[----:B------:R-:W-:Y:S02]  /*56c0*/  FMUL.FTZ R19, R118, c[0x0][0x298] ;  /* 0x0000a60076137a20 */ /* 0x000fe40000410000 */
[----:B-1----:R-:W-:Y:S01]  /*56d0*/  FMUL.FTZ R9, R116, c[0x0][0x298] ;  /* 0x0000a60074097a20 */ /* 0x002fe20000410000 */
        /* <DEDUP_REMOVED lines=75> */
[----:B------:R-:W-:Y:S05]  /*5b90*/  EXIT ;  /* 0x000000000000794d */ /* 0x000fea0003800000 */
.L_x_26:
        /* <DEDUP_REMOVED lines=14> */
.L_x_1383:


//--------------------- .text._ZN7cutlass13device_kernelIN5flash19enable_sm80_to_sm89INS1_16FlashAttnBwdSm80INS1_25CollectiveMainloopBwdSm80ILi2ELi1EN4cute5tupleIJNS5_1CILi64EEENS7_ILi128EEENS7_ILi96EEEEEENS_10bfloat16_tEfNS_4arch4Sm80ELb0ELb0ELb0ELb0ELb1ELb0ELb0ELb0ELi2ELi2ELi4ELi2ELb1EEENS1_24CollectiveEpilogueBwdGQAISB_fSE_Li256ELb0ELb1EEENS1_19SingleTileSchedulerILb0ELb0ELb0ELi128EEEEEEEEEvNT_6ParamsE --------------------------
	.section	.text._ZN7cutlass13device_kernelIN5flash19enable_sm80_to_sm89INS1_16FlashAttnBwdSm80INS1_25CollectiveMainloopBwdSm80ILi2ELi1EN4cute5tupleIJNS5_1CILi64EEENS7_ILi128EEENS7_ILi96EEEEEENS_10bfloat16_tEfNS_4arch4Sm80ELb0ELb0ELb0ELb0ELb1ELb0ELb0ELb0ELi2ELi2ELi4ELi2ELb1EEENS1_24CollectiveEpilogueBwdGQAISB_fSE_Li256ELb0ELb1EEENS1_19SingleTileSchedulerILb0ELb0ELb0ELi128EEEEEEEEEvNT_6ParamsE,"ax",@progbits
	.sectioninfo	@"SHI_REGISTERS=255"
	.align	128
.text._ZN7cutlass13device_kernelIN5flash19enable_sm80_to_sm89INS1_16FlashAttnBwdSm80INS1_25CollectiveMainloopBwdSm80ILi2ELi1EN4cute5tupleIJNS5_1CILi64EEENS7_ILi128EEENS7_ILi96EEEEEENS_10bfloat16_tEfNS_4arch4Sm80ELb0ELb0ELb0ELb0ELb1ELb0ELb0ELb0ELi2ELi2ELi4ELi2ELb1EEENS1_24CollectiveEpilogueBwdGQAISB_fSE_Li256ELb0ELb1EEENS1_19SingleTileSchedulerILb0ELb0ELb0ELi128EEEEEEEEEvNT_6ParamsE:
        .type           _ZN7cutlass13device_kernelIN5flash19enable_sm80_to_sm89INS1_16FlashAttnBwdSm80INS1_25CollectiveMainloopBwdSm80ILi2ELi1EN4cute5tupleIJNS5_1CILi64EEENS7_ILi128EEENS7_ILi96EEEEEENS_10bfloat16_tEfNS_4arch4Sm80ELb0ELb0ELb0ELb0ELb1ELb0ELb0ELb0ELi2ELi2ELi4ELi2ELb1EEENS1_24CollectiveEpilogueBwdGQAISB_fSE_Li256ELb0ELb1EEENS1_19SingleTileSchedulerILb0ELb0ELb0ELi128EEEEEEEEEvNT_6ParamsE,@function
        .size           _ZN7cutlass13device_kernelIN5flash19enable_sm80_to_sm89INS1_16FlashAttnBwdSm80INS1_25CollectiveMainloopBwdSm80ILi2ELi1EN4cute5tupleIJNS5_1CILi64EEENS7_ILi128EEENS7_ILi96EEEEEENS_10bfloat16_tEfNS_4arch4Sm80ELb0ELb0ELb0ELb0ELb1ELb0ELb0ELb0ELi2ELi2ELi4ELi2ELb1EEENS1_24CollectiveEpilogueBwdGQAISB_fSE_Li256ELb0ELb1EEENS1_19SingleTileSchedulerILb0ELb0ELb0ELi128EEEEEEEEEvNT_6ParamsE,(.L_x_1384 - _ZN7cutlass13device_kernelIN5flash19enable_sm80_to_sm89INS1_16FlashAttnBwdSm80INS1_25CollectiveMainloopBwdSm80ILi2ELi1EN4cute5tupleIJNS5_1CILi64EEENS7_ILi128EEENS7_ILi96EEEEEENS_10bfloat16_tEfNS_4arch4Sm80ELb0ELb0ELb0ELb0ELb1ELb0ELb0ELb0ELi2ELi2ELi4ELi2ELb1EEENS1_24CollectiveEpilogueBwdGQAISB_fSE_Li256ELb0ELb1EEENS1_19SingleTileSchedulerILb0ELb0ELb0ELi128EEEEEEEEEvNT_6ParamsE)
        .other          _ZN7cutlass13device_kernelIN5flash19enable_sm80_to_sm89INS1_16FlashAttnBwdSm80INS1_25CollectiveMainloopBwdSm80ILi2ELi1EN4cute5tupleIJNS5_1CILi64EEENS7_ILi128EEENS7_ILi96EEEEEENS_10bfloat16_tEfNS_4arch4Sm80ELb0ELb0ELb0ELb0ELb1ELb0ELb0ELb0ELi2ELi2ELi4ELi2ELb1EEENS1_24CollectiveEpilogueBwdGQAISB_fSE_Li256ELb0ELb1EEENS1_19SingleTileSchedulerILb0ELb0ELb0ELi128EEEEEEEEEvNT_6ParamsE,@"STO_CUDA_ENTRY STV_DEFAULT"
_ZN7cutlass13device_kernelIN5flash19enable_sm80_to_sm89INS1_16FlashAttnBwdSm80INS1_25CollectiveMainloopBwdSm80ILi2ELi1EN4cute5tupleIJNS5_1CILi64EEENS7_ILi128EEENS7_ILi96EEEEEENS_10bfloat16_tEfNS_4arch4Sm80ELb0ELb0ELb0ELb0ELb1ELb0ELb0ELb0ELi2ELi2ELi4ELi2ELb1EEENS1_24CollectiveEpilogueBwdGQAISB_fSE_Li256ELb0ELb1EEENS1_19SingleTileSchedulerILb0ELb0ELb0ELi128EEEEEEEEEvNT_6ParamsE:
[----:B------:R-:W-:-:S03]  /*0000*/  MOV R1, c[0x0][0x28] ;  /* 0x00000a0000017a02 */ /* 0x000fc60000000f00 */
[----:B------:R-:W1:Y:S01]  /*0010*/  S2UR UR17, SR_CTAID.Z ;  /* 0x00000000001179c3 */ /* 0x000e620000002700 */
[----:B------:R-:W-:Y:S02]  /*0020*/  IADD3 R1, R1, -0x10, RZ ;  /* 0xfffffff001017810 */ /* 0x000fe40007ffe0ff */
[----:B-1----:R-:W-:-:S13]  /*0030*/  ISETP.LE.AND P0, PT, RZ, UR17, PT ;  /* 0x00000011ff007c0c */ /* 0x002fda000bf03270 */
[----:B------:R-:W-:Y:S05]  /*0040*/  @!P0 EXIT ;  /* 0x000000000000894d */ /* 0x000fea0003800000 */
[----:B------:R-:W1:Y:S01]  /*0050*/  S2R R236, SR_TID.X ;  /* 0x0000000000ec7919 */ /* 0x000e620000002100 */
[----:B------:R-:W-:Y:S01]  /*0060*/  IMAD.MOV.U32 R0, RZ, RZ, c[0x0][0x248] ;  /* 0x00009200ff007624 */ /* 0x000fe200078e00ff */
[----:B------:R-:W-:Y:S01]  /*0070*/  USHF.R.S32.HI UR6, URZ, 0x1f, UR17 ;  /* 0x0000001f3f067899 */ /* 0x000fe20008011411 */
[----:B------:R-:W-:Y:S01]  /*0080*/  IMAD.U32 R20, RZ, RZ, UR17 ;  /* 0x00000011ff147e24 */ /* 0x000fe2000f8e00ff */
[----:B------:R-:W2:Y:S01]  /*0090*/  S2R R7, SR_CTAID.Y ;  /* 0x0000000000077919 */ /* 0x000ea20000002600 */
[----:B------:R-:W-:Y:S01]  /*00a0*/  ULDC.64 UR4, c[0x0][0x278] ;  /* 0x00009e0000047ab9 */ /* 0x000fe20000000a00 */
[----:B------:R-:W-:Y:S01]  /*00b0*/  ISETP.NE.AND P0, PT, R0, 0x1, PT ;  /* 0x000000010000780c */ /* 0x000fe20003f05270 */
[----:B------:R-:W-:Y:S01]  /*00c0*/  UIMAD UR15, UR6, UR4, URZ ;  /* 0x00000004060f72a4 */ /* 0x000fe2000f8e023f */
[----:B------:R-:W3:Y:S01]  /*00d0*/  S2R R29, SR_CTAID.X ;  /* 0x00000000001d7919 */ /* 0x000ee20000002500 */
[----:B------:R-:W-:Y:S01]  /*00e0*/  UIMAD.WIDE.U32 UR8, UR17, UR4, URZ ;  /* 0x00000004110872a5 */ /* 0x000fe2000f8e003f */
[----:B------:R-:W-:Y:S01]  /*00f0*/  IMAD.MOV.U32 R220, RZ, RZ, 0x20 ;  /* 0x00000020ffdc7424 */ /* 0x000fe200078e00ff */
[----:B------:R-:W-:Y:S01]  /*0100*/  UIMAD UR15, UR17, UR5, UR15 ;  /* 0x00000005110f72a4 */ /* 0x000fe2000f8e020f */
[----:B------:R-:W-:Y:S01]  /*0110*/  IMAD.MOV.U32 R231, RZ, RZ, 0x10 ;  /* 0x00000010ffe77424 */ /* 0x000fe200078e00ff */
[----:B------:R-:W-:Y:S01]  /*0120*/  ULDC.64 UR12, c[0x0][0x118] ;  /* 0x00004600000c7ab9 */ /* 0x000fe20000000a00 */
[----:B------:R-:W-:Y:S01]  /*0130*/  CS2R R150, SRZ ;  /* 0x0000000000967805 */ /* 0x000fe2000001ff00 */
[----:B------:R-:W-:Y:S01]  /*0140*/  ULDC.64 UR4, c[0x0][0x290] ;  /* 0x0000a40000047ab9 */ /* 0x000fe20000000a00 */
[----:B------:R-:W-:Y:S01]  /*0150*/  CS2R R148, SRZ ;  /* 0x0000000000947805 */ /* 0x000fe2000001ff00 */
[----:B------:R-:W-:Y:S01]  /*0160*/  UIMAD.WIDE.U32 UR10, UR17, UR4, URZ ;  /* 0x00000004110a72a5 */ /* 0x000fe2000f8e003f */
[----:B------:R-:W-:Y:S01]  /*0170*/  CS2R R154, SRZ ;  /* 0x00000000009a7805 */ /* 0x000fe2000001ff00 */
[----:B------:R-:W-:Y:S01]  /*0180*/  UIMAD UR4, UR6, UR4, URZ ;  /* 0x00000004060472a4 */ /* 0x000fe2000f8e023f */
[----:B------:R-:W-:Y:S01]  /*0190*/  CS2R R152, SRZ ;  /* 0x0000000000987805 */ /* 0x000fe2000001ff00 */
[----:B------:R-:W-:Y:S01]  /*01a0*/  UIADD3 UR15, UR9, UR15, URZ ;  /* 0x0000000f090f7290 */ /* 0x000fe2000fffe03f */
[----:B------:R-:W-:Y:S01]  /*01b0*/  CS2R R146, SRZ ;  /* 0x0000000000927805 */ /* 0x000fe2000001ff00 */
[----:B------:R-:W-:Y:S01]  /*01c0*/  UIMAD UR5, UR17, UR5, UR4 ;  /* 0x00000005110572a4 */ /* 0x000fe2000f8e0204 */
[----:B-1----:R-:W-:Y:S01]  /*01d0*/  IMAD.SHL.U32 R244, R236, 0x4, RZ ;  /* 0x00000004ecf47824 */ /* 0x002fe200078e00ff */
[----:B------:R-:W-:Y:S01]  /*01e0*/  SHF.R.S32.HI R17, RZ, 0x1f, R236 ;  /* 0x0000001fff117819 */ /* 0x000fe200000114ec */
[----:B------:R-:W-:Y:S01]  /*01f0*/  ULDC UR9, c[0x0][0x168] ;  /* 0x00005a0000097ab9 */ /* 0x000fe20000000800 */
[----:B------:R-:W-:Y:S01]  /*0200*/  CS2R R144, SRZ ;  /* 0x0000000000907805 */ /* 0x000fe2000001ff00 */
[--C-:B--2---:R-:W-:Y:S01]  /*0210*/  SHF.R.S32.HI R2, RZ, 0x1f, R7.reuse ;  /* 0x0000001fff027819 */ /* 0x104fe20000011407 */
[----:B------:R-:W-:Y:S01]  /*0220*/  @P0 IMAD.HI.U32 R0, R7, c[0x0][0x24c], RZ ;  /* 0x0000930007000a27 */ /* 0x000fe200078e00ff */
[----:B------:R-:W-:Y:S01]  /*0230*/  SHF.R.S32.HI R245, RZ, 0x1f, R244 ;  /* 0x0000001ffff57819 */ /* 0x000fe200000114f4 */
[----:B------:R-:W-:Y:S01]  /*0240*/  UIADD3 UR16, UR11, UR5, URZ ;  /* 0x000000050b107290 */ /* 0x000fe2000fffe03f */
[-C--:B------:R-:W-:Y:S01]  /*0250*/  LEA.HI R15, R17, R236.reuse, RZ, 0x2 ;  /* 0x000000ec110f7211 */ /* 0x080fe200078f10ff */
[----:B------:R-:W-:Y:S01]  /*0260*/  IMAD.MOV.U32 R23, RZ, RZ, R7 ;  /* 0x000000ffff177224 */ /* 0x000fe200078e0007 */
[----:B------:R-:W-:Y:S01]  /*0270*/  @P0 SHF.R.U32.HI R23, RZ, c[0x0][0x250], R0 ;  /* 0x00009400ff170a19 */ /* 0x000fe20000011600 */
[----:B------:R-:W-:Y:S01]  /*0280*/  IMAD.WIDE.U32 R8, R7, c[0x0][0x270], R244 ;  /* 0x00009c0007087a25 */ /* 0x000fe200078e00f4 */
[----:B------:R-:W-:Y:S01]  /*0290*/  LOP3.LUT R251, R15, 0xfffffffc, RZ, 0xc0, !PT ;  /* 0xfffffffc0ffb7812 */ /* 0x000fe200078ec0ff */
[----:B------:R-:W-:Y:S01]  /*02a0*/  ULDC.64 UR4, c[0x0][0x1e8] ;  /* 0x00007a0000047ab9 */ /* 0x000fe20000000a00 */
[----:B------:R-:W-:Y:S01]  /*02b0*/  SHF.R.S32.HI R238, RZ, 0x2, R15 ;  /* 0x00000002ffee7819 */ /* 0x000fe2000001140f */
[----:B------:R-:W-:Y:S01]  /*02c0*/  IMAD R6, R2, c[0x0][0x270], RZ ;  /* 0x00009c0002067a24 */ /* 0x000fe200078e02ff */
[----:B------:R-:W-:Y:S01]  /*02d0*/  IADD3 R12, P1, R8, UR8, RZ ;  /* 0x00000008080c7c10 */ /* 0x000fe2000ff3e0ff */
[----:B------:R-:W-:Y:S01]  /*02e0*/  IMAD.WIDE.U32 R4, R7, c[0x0][0x288], R244 ;  /* 0x0000a20007047a25 */ /* 0x000fe200078e00f4 */
[----:B------:R-:W-:Y:S01]  /*02f0*/  UIMAD UR4, UR6, UR4, URZ ;  /* 0x00000004060472a4 */ /* 0x000fe2000f8e023f */
[----:B------:R-:W-:Y:S01]  /*0300*/  SHF.R.S32.HI R239, RZ, 0x1f, R238 ;  /* 0x0000001fffef7819 */ /* 0x000fe200000114ee */
[----:B------:R-:W-:Y:S01]  /*0310*/  UISETP.GE.AND UP0, UPT, UR9, 0x1, UPT ;  /* 0x000000010900788c */ /* 0x000fe2000bf06270 */
[----:B------:R-:W-:Y:S01]  /*0320*/  IMAD R0, R2, c[0x0][0x288], RZ ;  /* 0x0000a20002007a24 */ /* 0x000fe200078e02ff */
[----:B------:R-:W-:Y:S01]  /*0330*/  IADD3 R8, P0, R4, UR10, RZ ;  /* 0x0000000a04087c10 */ /* 0x000fe2000ff1e0ff */
[----:B------:R-:W-:Y:S01]  /*0340*/  IMAD.IADD R251, R236, 0x1, -R251 ;  /* 0x00000001ecfb7824 */ /* 0x000fe200078e0afb */
[-C--:B------:R-:W-:Y:S01]  /*0350*/  LEA.HI R4, R17, R236.reuse, RZ, 0x4 ;  /* 0x000000ec11047211 */ /* 0x080fe200078f20ff */
[C---:B------:R-:W-:Y:S01]  /*0360*/  IMAD R11, R7.reuse, c[0x0][0x274], R6 ;  /* 0x00009d00070b7a24 */ /* 0x040fe200078e0206 */
[----:B------:R-:W-:Y:S01]  /*0370*/  SHF.R.S32.HI R6, RZ, 0x1f, R23 ;  /* 0x0000001fff067819 */ /* 0x000fe20000011417 */
[----:B------:R-:W-:Y:S01]  /*0380*/  IMAD R3, R7, c[0x0][0x28c], R0 ;  /* 0x0000a30007037a24 */ /* 0x000fe200078e0200 */
[----:B------:R-:W-:Y:S01]  /*0390*/  SHF.R.S32.HI R10, RZ, 0x4, R4 ;  /* 0x00000004ff0a7819 */ /* 0x000fe20000011404 */
[----:B------:R-:W-:Y:S01]  /*03a0*/  IMAD.SHL.U32 R18, R251, 0x8, RZ ;  /* 0x00000008fb127824 */ /* 0x000fe200078e00ff */
[----:B------:R-:W-:Y:S01]  /*03b0*/  IADD3.X R11, R9, UR15, R11, P1, !PT ;  /* 0x0000000f090b7c10 */ /* 0x000fe20008ffe40b */
[----:B------:R-:W-:Y:S01]  /*03c0*/  IMAD.MOV.U32 R0, RZ, RZ, -0x80 ;  /* 0xffffff80ff007424 */ /* 0x000fe200078e00ff */
[----:B------:R-:W-:Y:S01]  /*03d0*/  LEA.HI R9, R17, R236, RZ, 0x3 ;  /* 0x000000ec11097211 */ /* 0x000fe200078f18ff */
[----:B------:R-:W-:Y:S01]  /*03e0*/  UIMAD UR7, UR17, UR5, UR4 ;  /* 0x00000005110772a4 */ /* 0x000fe2000f8e0204 */
[----:B------:R-:W-:Y:S01]  /*03f0*/  IADD3.X R3, R5, UR16, R3, P0, !PT ;  /* 0x0000001005037c10 */ /* 0x000fe200087fe403 */
[----:B---3--:R-:W-:Y:S01]  /*0400*/  IMAD R5, R29, R0, c[0x0][0x198] ;  /* 0x000066001d057624 */ /* 0x008fe200078e0200 */
[----:B------:R-:W-:Y:S01]  /*0410*/  SHF.R.S32.HI R19, RZ, 0x1f, R18 ;  /* 0x0000001fff137819 */ /* 0x000fe20000011412 */
[----:B------:R-:W-:Y:S01]  /*0420*/  IMAD R0, R6, c[0x0][0x1e0], RZ ;  /* 0x0000780006007a24 */ /* 0x000fe200078e02ff */
[----:B------:R-:W-:Y:S01]  /*0430*/  LEA.HI R13, R4, R10, RZ, 0x1 ;  /* 0x0000000a040d7211 */ /* 0x000fe200078f08ff */
[----:B------:R-:W-:Y:S01]  /*0440*/  IMAD.SHL.U32 R21, R9, 0x8, RZ ;  /* 0x0000000809157824 */ /* 0x000fe200078e00ff */
[----:B------:R-:W-:Y:S01]  /*0450*/  ULDC.64 UR4, c[0x0][0x1b8] ;  /* 0x00006e0000047ab9 */ /* 0x000fe20000000a00 */
[----:B------:R-:W-:Y:S01]  /*0460*/  IMAD R6, R6, c[0x0][0x1b0], RZ ;  /* 0x00006c0006067a24 */ /* 0x000fe200078e02ff */
[----:B------:R-:W-:Y:S01]  /*0470*/  LOP3.LUT R13, R13, 0xfffffffe, RZ, 0xc0, !PT ;  /* 0xfffffffe0d0d7812 */ /* 0x000fe200078ec0ff */
[----:B------:R-:W-:Y:S01]  /*0480*/  IMAD R0, R23, c[0x0][0x1e4], R0 ;  /* 0x0000790017007a24 */ /* 0x000fe200078e0200 */
[----:B------:R-:W-:Y:S01]  /*0490*/  LOP3.LUT R21, R21, 0xc0, RZ, 0xc0, !PT ;  /* 0x000000c015157812 */ /* 0x000fe200078ec0ff */
[----:B------:R-:W-:Y:S01]  /*04a0*/  IMAD.WIDE.U32 R24, R23, c[0x0][0x1e0], R18 ;  /* 0x0000780017187a25 */ /* 0x000fe200078e0012 */
[----:B------:R-:W-:Y:S01]  /*04b0*/  UIMAD UR4, UR6, UR4, URZ ;  /* 0x00000004060472a4 */ /* 0x000fe2000f8e023f */
[----:B------:R-:W-:Y:S01]  /*04c0*/  LEA.HI R31, R15, R238, RZ, 0x1 ;  /* 0x000000ee0f1f7211 */ /* 0x000fe200078f08ff */
[----:B------:R-:W-:Y:S01]  /*04d0*/  CS2R R142, SRZ ;  /* 0x00000000008e7805 */ /* 0x000fe2000001ff00 */
[----:B------:R-:W-:Y:S01]  /*04e0*/  IMAD R6, R23, c[0x0][0x1b4], R6 ;  /* 0x00006d0017067a24 */ /* 0x000fe200078e0206 */
[----:B------:R-:W-:Y:S01]  /*04f0*/  UIMAD UR4, UR17, UR5, UR4 ;  /* 0x00000005110472a4 */ /* 0x000fe2000f8e0204 */
[----:B------:R-:W-:Y:S01]  /*0500*/  IMAD.IADD R25, R25, 0x1, R0 ;  /* 0x0000000119197824 */ /* 0x000fe200078e0200 */
[----:B------:R-:W-:Y:S01]  /*0510*/  LOP3.LUT R31, R31, 0x7fffffe, RZ, 0xc0, !PT ;  /* 0x07fffffe1f1f7812 */ /* 0x000fe200078ec0ff */
[----:B------:R-:W-:Y:S01]  /*0520*/  IMAD.WIDE.U32 R22, R23, c[0x0][0x1b0], R18 ;  /* 0x00006c0017167a25 */ /* 0x000fe200078e0012 */
[----:B------:R-:W-:Y:S01]  /*0530*/  LEA.HI R16, R17, R236, RZ, 0x5 ;  /* 0x000000ec11107211 */ /* 0x000fe200078f28ff */
[----:B------:R-:W-:Y:S01]  /*0540*/  CS2R R140, SRZ ;  /* 0x00000000008c7805 */ /* 0x000fe2000001ff00 */
[C---:B------:R-:W-:Y:S01]  /*0550*/  IADD3 R235, R18.reuse, 0x40, RZ ;  /* 0x0000004012eb7810 */ /* 0x040fe20007ffe0ff */
[----:B------:R-:W-:Y:S01]  /*0560*/  IMAD.U32 R0, RZ, RZ, UR17 ;  /* 0x00000011ff007e24 */ /* 0x000fe2000f8e00ff */
[----:B------:R-:W-:Y:S01]  /*0570*/  ISETP.GE.AND P2, PT, R18, c[0x0][0x1cc], PT ;  /* 0x0000730012007a0c */ /* 0x000fe20003f46270 */
[----:B------:R-:W-:Y:S01]  /*0580*/  IMAD.IADD R13, R10, 0x1, -R13 ;  /* 0x000000010a0d7824 */ /* 0x000fe200078e0a0d */
[----:B------:R-:W-:Y:S01]  /*0590*/  SHF.R.U32.HI R10, RZ, 0x3, R21 ;  /* 0x00000003ff0a7819 */ /* 0x000fe20000011615 */
[----:B------:R-:W-:Y:S01]  /*05a0*/  IMAD.IADD R23, R23, 0x1, R6 ;  /* 0x0000000117177824 */ /* 0x000fe200078e0206 */
[----:B------:R-:W-:Y:S01]  /*05b0*/  LOP3.LUT R21, R21, 0x18, R18, 0xf8, !PT ;  /* 0x0000001815157812 */ /* 0x000fe200078ef812 */
[----:B------:R-:W-:Y:S01]  /*05c0*/  IMAD.WIDE.U32 R32, R0, c[0x0][0x1e8], R24 ;  /* 0x00007a0000207a25 */ /* 0x000fe200078e0018 */
[----:B------:R-:W-:Y:S01]  /*05d0*/  SHF.R.S32.HI R15, RZ, 0x1f, R15 ;  /* 0x0000001fff0f7819 */ /* 0x000fe2000001140f */
[----:B------:R-:W-:Y:S01]  /*05e0*/  CS2R R134, SRZ ;  /* 0x0000000000867805 */ /* 0x000fe2000001ff00 */
[----:B------:R-:W-:Y:S01]  /*05f0*/  LOP3.LUT R10, R21, R10, RZ, 0x3c, !PT ;  /* 0x0000000a150a7212 */ /* 0x000fe200078e3cff */
[----:B------:R-:W-:Y:S01]  /*0600*/  IMAD.WIDE R28, R29, 0x80, R238 ;  /* 0x000000801d1c7825 */ /* 0x000fe200078e02ee */
[----:B------:R-:W-:Y:S01]  /*0610*/  IADD3 R33, R33, UR7, RZ ;  /* 0x0000000721217c10 */ /* 0x000fe2000fffe0ff */
[----:B------:R-:W-:Y:S01]  /*0620*/  CS2R R132, SRZ ;  /* 0x0000000000847805 */ /* 0x000fe2000001ff00 */
[----:B------:R-:W-:Y:S01]  /*0630*/  LEA.HI R15, R15, R238, RZ, 0x3 ;  /* 0x000000ee0f0f7211 */ /* 0x000fe200078f18ff */
[----:B------:R-:W-:Y:S01]  /*0640*/  IMAD.WIDE.U32 R20, R20, c[0x0][0x1b8], R22 ;  /* 0x00006e0014147a25 */ /* 0x000fe200078e0016 */
[----:B------:R-:W-:Y:S01]  /*0650*/  SHF.R.S32.HI R23, RZ, 0x5, R16 ;  /* 0x00000005ff177819 */ /* 0x000fe20000011410 */
[----:B------:R-:W-:Y:S01]  /*0660*/  CS2R R138, SRZ ;  /* 0x00000000008a7805 */ /* 0x000fe2000001ff00 */
[----:B------:R-:W-:Y:S01]  /*0670*/  LOP3.LUT R15, R15, 0xfffffff8, RZ, 0xc0, !PT ;  /* 0xfffffff80f0f7812 */ /* 0x000fe200078ec0ff */
[----:B------:R-:W-:Y:S01]  /*0680*/  IMAD R25, R29, c[0x0][0x1d8], RZ ;  /* 0x000076001d197a24 */ /* 0x000fe200078e02ff */
[----:B------:R-:W-:Y:S01]  /*0690*/  IADD3 R21, R21, UR4, RZ ;  /* 0x0000000415157c10 */ /* 0x000fe2000fffe0ff */
[----:B------:R-:W-:Y:S01]  /*06a0*/  IMAD R0, R29, c[0x0][0x1a8], RZ ;  /* 0x00006a001d007a24 */ /* 0x000fe200078e02ff */
[----:B------:R-:W-:Y:S01]  /*06b0*/  ULDC.64 UR4, c[0x0][0x188] ;  /* 0x0000620000047ab9 */ /* 0x000fe20000000a00 */
[C---:B------:R-:W-:Y:S01]  /*06c0*/  IMAD R6, R28.reuse, c[0x0][0x1dc], R25 ;  /* 0x000077001c067a24 */ /* 0x040fe200078e0219 */
[----:B------:R-:W-:Y:S01]  /*06d0*/  UIMAD UR4, UR6, UR4, URZ ;  /* 0x00000004060472a4 */ /* 0x000fe2000f8e023f */
[C---:B------:R-:W-:Y:S01]  /*06e0*/  IMAD.WIDE.U32 R24, R28.reuse, c[0x0][0x1d8], R32 ;  /* 0x000076001c187a25 */ /* 0x040fe200078e0020 */
[----:B------:R-:W-:Y:S01]  /*06f0*/  CS2R R136, SRZ ;  /* 0x0000000000887805 */ /* 0x000fe2000001ff00 */
[----:B------:R-:W-:Y:S01]  /*0700*/  CS2R R130, SRZ ;  /* 0x0000000000827805 */ /* 0x000fe2000001ff00 */
[----:B------:R-:W-:Y:S01]  /*0710*/  UIMAD UR4, UR17, UR5, UR4 ;  /* 0x00000005110472a4 */ /* 0x000fe2000f8e0204 */
[----:B------:R-:W-:Y:S01]  /*0720*/  IMAD R0, R28, c[0x0][0x1ac], R0 ;  /* 0x00006b001c007a24 */ /* 0x000fe200078e0200 */
[----:B------:R-:W-:Y:S01]  /*0730*/  LEA R30, P0, R24, c[0x0][0x1c0], 0x1 ;  /* 0x00007000181e7a11 */ /* 0x000fe200078008ff */
[----:B------:R-:W-:Y:S01]  /*0740*/  IMAD.IADD R6, R25, 0x1, R6 ;  /* 0x0000000119067824 */ /* 0x000fe200078e0206 */
[----:B------:R-:W-:Y:S01]  /*0750*/  CS2R R128, SRZ ;  /* 0x0000000000807805 */ /* 0x000fe2000001ff00 */
[----:B------:R-:W-:Y:S01]  /*0760*/  IMAD.WIDE.U32 R20, R28, c[0x0][0x1a8], R20 ;  /* 0x00006a001c147a25 */ /* 0x000fe200078e0014 */
[----:B------:R-:W-:Y:S01]  /*0770*/  CS2R R126, SRZ ;  /* 0x00000000007e7805 */ /* 0x000fe2000001ff00 */
[----:B------:R-:W-:Y:S01]  /*0780*/  CS2R R124, SRZ ;  /* 0x00000000007c7805 */ /* 0x000fe2000001ff00 */
[----:B------:R-:W-:Y:S01]  /*0790*/  CS2R R118, SRZ ;  /* 0x0000000000767805 */ /* 0x000fe2000001ff00 */
[----:B------:R-:W-:Y:S01]  /*07a0*/  IMAD.MOV.U32 R25, RZ, RZ, c[0x0][0x1d8] ;  /* 0x00007600ff197624 */ /* 0x000fe200078e00ff */
[----:B------:R-:W-:Y:S01]  /*07b0*/  CS2R R116, SRZ ;  /* 0x0000000000747805 */ /* 0x000fe2000001ff00 */
[----:B------:R-:W-:Y:S01]  /*07c0*/  IMAD.IADD R14, R238, 0x1, -R31 ;  /* 0x00000001ee0e7824 */ /* 0x000fe200078e0a1f */
[----:B------:R-:W-:Y:S01]  /*07d0*/  LEA.HI.X R31, R24, c[0x0][0x1c4], R6, 0x1, P0 ;  /* 0x00007100181f7a11 */ /* 0x000fe200000f0c06 */
[----:B------:R-:W-:Y:S01]  /*07e0*/  IMAD.IADD R0, R21, 0x1, R0 ;  /* 0x0000000115007824 */ /* 0x000fe200078e0200 */
[----:B------:R-:W-:Y:S01]  /*07f0*/  LEA R26, P0, R20, c[0x0][0x190], 0x1 ;  /* 0x00006400141a7a11 */ /* 0x000fe200078008ff */
[----:B------:R-:W-:Y:S01]  /*0800*/  IMAD R27, R239, c[0x0][0x178], RZ ;  /* 0x00005e00ef1b7a24 */ /* 0x000fe200078e02ff */
[----:B------:R-:W-:Y:S01]  /*0810*/  LEA R28, P1, R25, R30, 0x7 ;  /* 0x0000001e191c7211 */ /* 0x000fe200078238ff */
[----:B------:R-:W-:Y:S01]  /*0820*/  IMAD.MOV.U32 R21, RZ, RZ, c[0x0][0x1dc] ;  /* 0x00007700ff157624 */ /* 0x000fe200078e00ff */
[----:B------:R-:W-:Y:S01]  /*0830*/  CS2R R122, SRZ ;  /* 0x00000000007a7805 */ /* 0x000fe2000001ff00 */
[----:B------:R-:W-:Y:S01]  /*0840*/  IMAD R32, R238, c[0x0][0x17c], R27 ;  /* 0x00005f00ee207a24 */ /* 0x000fe200078e021b */
[----:B------:R-:W-:Y:S01]  /*0850*/  LEA.HI.X R27, R20, c[0x0][0x194], R0, 0x1, P0 ;  /* 0x00006500141b7a11 */ /* 0x000fe200000f0c00 */
[----:B------:R-:W-:Y:S01]  /*0860*/  IMAD R233, R23, 0x8, R14 ;  /* 0x0000000817e97824 */ /* 0x000fe200078e020e */
[----:B------:R-:W-:Y:S01]  /*0870*/  LEA.HI.X R29, R25, R31, R21, 0x7, P1 ;  /* 0x0000001f191d7211 */ /* 0x000fe200008f3c15 */
[----:B------:R-:W-:Y:S01]  /*0880*/  IMAD.MOV.U32 R21, RZ, RZ, c[0x0][0x1a8] ;  /* 0x00006a00ff157624 */ /* 0x000fe200078e00ff */
[----:B------:R-:W-:Y:S01]  /*0890*/  IADD3 R0, R18, 0x20, RZ ;  /* 0x0000002012007810 */ /* 0x000fe20007ffe0ff */
[----:B------:R-:W-:Y:S01]  /*08a0*/  IMAD.IADD R6, R5, 0x1, -R238 ;  /* 0x0000000105067824 */ /* 0x000fe200078e0aee */
[----:B------:R-:W-:Y:S01]  /*08b0*/  ISETP.GE.AND P0, PT, R235, c[0x0][0x1cc], PT ;  /* 0x00007300eb007a0c */ /* 0x000fe20003f06270 */
[----:B------:R-:W-:Y:S01]  /*08c0*/  IMAD.U32 R233, R233, 0x20, R10 ;  /* 0x00000020e9e97824 */ /* 0x000fe200078e000a */
[----:B------:R-:W-:Y:S01]  /*08d0*/  ISETP.GE.AND P1, PT, R0, c[0x0][0x1cc], PT ;  /* 0x0000730000007a0c */ /* 0x000fe20003f26270 */
[----:B------:R-:W-:Y:S01]  /*08e0*/  IMAD.MOV.U32 R10, RZ, RZ, c[0x0][0x1ac] ;  /* 0x00006b00ff0a7624 */ /* 0x000fe200078e00ff */
[----:B------:R-:W-:Y:S01]  /*08f0*/  LEA R24, P3, R21, R26, 0x7 ;  /* 0x0000001a15187211 */ /* 0x000fe200078638ff */
[----:B------:R-:W-:Y:S01]  /*0900*/  IMAD.WIDE.U32 R34, R238, c[0x0][0x178], R18 ;  /* 0x00005e00ee227a25 */ /* 0x000fe200078e0012 */
[C---:B------:R-:W-:Y:S01]  /*0910*/  ISETP.LT.OR P5, PT, R6.reuse, 0x1, P2 ;  /* 0x000000010600780c */ /* 0x040fe200017a1670 */
[----:B------:R-:W-:Y:S01]  /*0920*/  CS2R R120, SRZ ;  /* 0x0000000000787805 */ /* 0x000fe2000001ff00 */
[C---:B------:R-:W-:Y:S01]  /*0930*/  ISETP.LT.OR P4, PT, R6.reuse, 0x1, P1 ;  /* 0x000000010600780c */ /* 0x040fe20000f81670 */
[----:B------:R-:W-:Y:S01]  /*0940*/  IMAD.IADD R33, R35, 0x1, R32 ;  /* 0x0000000123217824 */ /* 0x000fe200078e0220 */
[----:B------:R-:W-:Y:S01]  /*0950*/  LEA.HI.X R25, R21, R27, R10, 0x7, P3 ;  /* 0x0000001b15197211 */ /* 0x000fe200018f3c0a */
[----:B------:R-:W-:Y:S01]  /*0960*/  IMAD.MOV.U32 R32, RZ, RZ, R34 ;  /* 0x000000ffff207224 */ /* 0x000fe200078e0022 */
[----:B------:R-:W-:Y:S01]  /*0970*/  ISETP.LT.OR P3, PT, R6, 0x1, P0 ;  /* 0x000000010600780c */ /* 0x000fe20000761670 */
[----:B------:R-:W-:Y:S01]  /*0980*/  IMAD R14, R2, c[0x0][0x180], RZ ;  /* 0x00006000020e7a24 */ /* 0x000fe200078e02ff */
[C---:B------:R-:W-:Y:S01]  /*0990*/  ISETP.LT.OR P2, PT, R6.reuse, 0x41, P2 ;  /* 0x000000410600780c */ /* 0x040fe20001741670 */
[----:B------:R-:W-:Y:S01]  /*09a0*/  IMAD.SHL.U32 R233, R233, 0x2, RZ ;  /* 0x00000002e9e97824 */ /* 0x000fe200078e00ff */
[C---:B------:R-:W-:Y:S01]  /*09b0*/  ISETP.LT.OR P1, PT, R6.reuse, 0x41, P1 ;  /* 0x000000410600780c */ /* 0x040fe20000f21670 */
[C---:B------:R-:W-:Y:S01]  /*09c0*/  IMAD R14, R7.reuse, c[0x0][0x184], R14 ;  /* 0x00006100070e7a24 */ /* 0x040fe200078e020e */
[----:B------:R-:W-:Y:S01]  /*09d0*/  ISETP.LT.OR P0, PT, R6, 0x41, P0 ;  /* 0x000000410600780c */ /* 0x000fe20000701670 */
[----:B------:R-:W-:Y:S01]  /*09e0*/  IMAD.WIDE.U32 R32, R7, c[0x0][0x180], R32 ;  /* 0x0000600007207a25 */ /* 0x000fe200078e0020 */
[----:B------:R1:W-:Y:S01]  /*09f0*/  LDGSTS.E.BYPASS.LTC128B.128 [R233+0x6080], [R30.64], !P5 ;  /* 0x060800001ee97fae */ /* 0x0003e2000e901d4c */
[----:B------:R-:W-:Y:S01]  /*0a00*/  ISETP.GE.AND P5, PT, R0, c[0x0][0x19c], PT ;  /* 0x0000670000007a0c */ /* 0x000fe20003fa6270 */
[----:B------:R-:W-:Y:S01]  /*0a10*/  CS2R R114, SRZ ;  /* 0x0000000000727805 */ /* 0x000fe2000001ff00 */
[----:B------:R-:W-:Y:S01]  /*0a20*/  IMAD.IADD R33, R33, 0x1, R14 ;  /* 0x0000000121217824 */ /* 0x000fe200078e020e */
[----:B------:R1:W-:Y:S01]  /*0a30*/  LDGSTS.E.BYPASS.LTC128B.128 [R233+0x8080], [R30.64+0x40], !P4 ;  /* 0x080800401ee97fae */ /* 0x0003e2000e101d4c */
[----:B------:R-:W-:Y:S01]  /*0a40*/  IMAD.U32 R10, RZ, RZ, UR17 ;  /* 0x00000011ff0a7e24 */ /* 0x000fe2000f8e00ff */
[----:B------:R-:W-:Y:S01]  /*0a50*/  ISETP.GE.AND P4, PT, R18, c[0x0][0x19c], PT ;  /* 0x0000670012007a0c */ /* 0x000fe20003f86270 */
[----:B------:R-:W-:Y:S01]  /*0a60*/  IMAD R21, R239, c[0x0][0x208], RZ ;  /* 0x00008200ef157a24 */ /* 0x000fe200078e02ff */
[----:B------:R1:W-:Y:S01]  /*0a70*/  LDGSTS.E.BYPASS.LTC128B.128 [R233+0xa080], [R30.64+0x80], !P3 ;  /* 0x0a0800801ee97fae */ /* 0x0003e2000d901d4c */
[----:B------:R-:W-:Y:S01]  /*0a80*/  ISETP.GE.AND P3, PT, R235, c[0x0][0x19c], PT ;  /* 0x00006700eb007a0c */ /* 0x000fe20003f66270 */
[----:B------:R-:W-:Y:S01]  /*0a90*/  IMAD.WIDE.U32 R32, R10, c[0x0][0x188], R32 ;  /* 0x000062000a207a25 */ /* 0x000fe200078e0020 */
[C---:B------:R-:W-:Y:S01]  /*0aa0*/  ISETP.LT.OR P6, PT, R6.reuse, 0x1, P4 ;  /* 0x000000010600780c */ /* 0x040fe200027c1670 */
[----:B------:R2:W-:Y:S01]  /*0ab0*/  LDGSTS.E.BYPASS.LTC128B.128 [R233+0x7080], [R28.64], !P2 ;  /* 0x070800001ce97fae */ /* 0x0005e2000d101d4c */
[----:B------:R-:W-:Y:S01]  /*0ac0*/  ISETP.LT.OR P2, PT, R6, 0x1, P5 ;  /* 0x000000010600780c */ /* 0x000fe20002f41670 */
[----:B------:R-:W-:Y:S01]  /*0ad0*/  IMAD R21, R238, c[0x0][0x20c], R21 ;  /* 0x00008300ee157a24 */ /* 0x000fe200078e0215 */
[----:B------:R-:W-:Y:S01]  /*0ae0*/  IADD3 R10, R33, UR4, RZ ;  /* 0x00000004210a7c10 */ /* 0x000fe2000fffe0ff */
[----:B------:R2:W-:Y:S01]  /*0af0*/  LDGSTS.E.BYPASS.LTC128B.128 [R233+0x9080], [R28.64+0x40], !P1 ;  /* 0x090800401ce97fae */ /* 0x0005e2000c901d4c */
[C---:B------:R-:W-:Y:S01]  /*0b00*/  ISETP.LT.OR P1, PT, R6.reuse, 0x1, P3 ;  /* 0x000000010600780c */ /* 0x040fe20001f21670 */
[----:B------:R-:W-:Y:S01]  /*0b10*/  ULDC.64 UR4, c[0x0][0x218] ;  /* 0x0000860000047ab9 */ /* 0x000fe20000000a00 */
[----:B------:R-:W-:Y:S01]  /*0b20*/  ISETP.LT.OR P4, PT, R6, 0x41, P4 ;  /* 0x000000410600780c */ /* 0x000fe20002781670 */
[----:B------:R2:W-:Y:S01]  /*0b30*/  LDGSTS.E.BYPASS.LTC128B.128 [R233+0xb080], [R28.64+0x80], !P0 ;  /* 0x0b0800801ce97fae */ /* 0x0005e2000c101d4c */
[----:B------:R-:W-:Y:S01]  /*0b40*/  LEA R248, P0, R32, c[0x0][0x160], 0x1 ;  /* 0x0000580020f87a11 */ /* 0x000fe200078008ff */
[----:B------:R-:W-:Y:S01]  /*0b50*/  UIMAD UR4, UR6, UR4, URZ ;  /* 0x00000004060472a4 */ /* 0x000fe2000f8e023f */
[----:B------:R-:W-:Y:S01]  /*0b60*/  ISETP.LT.OR P5, PT, R6, 0x41, P5 ;  /* 0x000000410600780c */ /* 0x000fe20002fa1670 */
[----:B------:R-:W0:Y:S01]  /*0b70*/  LDGDEPBAR ;  /* 0x00000000000079af */ /* 0x000e220000000000 */
[----:B------:R-:W-:Y:S01]  /*0b80*/  LEA.HI.X R249, R32, c[0x0][0x164], R10, 0x1, P0 ;  /* 0x0000590020f97a11 */ /* 0x000fe200000f0c0a */
[----:B------:R-:W-:Y:S01]  /*0b90*/  IMAD R10, R2, c[0x0][0x210], RZ ;  /* 0x00008400020a7a24 */ /* 0x000fe200078e02ff */
[----:B------:R-:W-:Y:S01]  /*0ba0*/  ISETP.LT.OR P3, PT, R6, 0x41, P3 ;  /* 0x000000410600780c */ /* 0x000fe20001f61670 */
[----:B------:R3:W-:Y:S01]  /*0bb0*/  LDGSTS.E.BYPASS.LTC128B.128 [R233+0x80], [R26.64], !P6 ;  /* 0x000800001ae97fae */ /* 0x0007e2000f101d4c */
[----:B------:R-:W-:Y:S01]  /*0bc0*/  IMAD.U32 R6, RZ, RZ, UR17 ;  /* 0x00000011ff067e24 */ /* 0x000fe2000f8e00ff */
[----:B------:R-:W-:Y:S01]  /*0bd0*/  UIMAD UR4, UR17, UR5, UR4 ;  /* 0x00000005110472a4 */ /* 0x000fe2000f8e0204 */
[----:B------:R-:W-:Y:S01]  /*0be0*/  IMAD R10, R7, c[0x0][0x214], R10 ;  /* 0x00008500070a7a24 */ /* 0x000fe200078e020a */
[----:B------:R3:W-:Y:S01]  /*0bf0*/  LDGSTS.E.BYPASS.LTC128B.128 [R233+0x2080], [R26.64+0x40], !P2 ;  /* 0x020800401ae97fae */ /* 0x0007e2000d101d4c */
[----:B------:R-:W-:Y:S01]  /*0c00*/  ISETP.GE.AND P0, PT, R18, c[0x0][0x16c], PT ;  /* 0x00005b0012007a0c */ /* 0x000fe20003f06270 */
[----:B------:R-:W-:Y:S01]  /*0c10*/  IMAD.SHL.U32 R234, R13, 0x8, RZ ;  /* 0x000000080dea7824 */ /* 0x000fe200078e00ff */
[C---:B------:R-:W-:Y:S01]  /*0c20*/  ISETP.GE.AND P2, PT, R238.reuse, c[0x0][0x168], PT ;  /* 0x00005a00ee007a0c */ /* 0x040fe20003f46270 */
[----:B-1----:R-:W-:Y:S01]  /*0c30*/  IMAD.WIDE.U32 R30, R238, c[0x0][0x208], R18 ;  /* 0x00008200ee1e7a25 */ /* 0x002fe200078e0012 */
[----:B------:R3:W-:Y:S01]  /*0c40*/  LDGSTS.E.BYPASS.LTC128B.128 [R233+0x4080], [R26.64+0x80], !P1 ;  /* 0x040800801ae97fae */ /* 0x0007e2000c901d4c */
[----:B------:R-:W-:Y:S01]  /*0c50*/  LOP3.LUT R19, R9, 0xfffffff8, RZ, 0xc0, !PT ;  /* 0xfffffff809137812 */ /* 0x000fe200078ec0ff */
[----:B------:R-:W-:Y:S01]  /*0c60*/  CS2R R112, SRZ ;  /* 0x0000000000707805 */ /* 0x000fe2000001ff00 */
[----:B------:R-:W-:Y:S01]  /*0c70*/  IMAD.IADD R21, R31, 0x1, R21 ;  /* 0x000000011f157824 */ /* 0x000fe200078e0215 */
[----:B------:R-:W-:Y:S01]  /*0c80*/  SEL R241, RZ, 0x1, P0 ;  /* 0x00000001fff17807 */ /* 0x000fe20000000000 */
[----:B------:R-:W-:Y:S01]  /*0c90*/  IMAD.MOV.U32 R20, RZ, RZ, R30 ;  /* 0x000000ffff147224 */ /* 0x000fe200078e001e */
[----:B------:R1:W-:Y:S01]  /*0ca0*/  LDGSTS.E.BYPASS.LTC128B.128 [R233+0x1080], [R24.64], !P4 ;  /* 0x0108000018e97fae */ /* 0x0003e2000e101d4c */
[----:B------:R-:W-:Y:S01]  /*0cb0*/  IMAD.IADD R228, R236, 0x1, -R19 ;  /* 0x00000001ece47824 */ /* 0x000fe200078e0a13 */
[----:B------:R-:W-:Y:S01]  /*0cc0*/  ISETP.GE.AND P4, PT, R18, c[0x0][0x1fc], PT ;  /* 0x00007f0012007a0c */ /* 0x000fe20003f86270 */
[----:B------:R-:W-:Y:S01]  /*0cd0*/  CS2R R110, SRZ ;  /* 0x00000000006e7805 */ /* 0x000fe2000001ff00 */
[----:B--2---:R-:W-:Y:S01]  /*0ce0*/  IMAD.WIDE.U32 R28, R7, c[0x0][0x210], R20 ;  /* 0x00008400071c7a25 */ /* 0x004fe200078e0014 */
[----:B------:R-:W-:Y:S01]  /*0cf0*/  LEA R20, P1, R12, c[0x0][0x258], 0x2 ;  /* 0x000096000c147a11 */ /* 0x000fe200078210ff */
[----:B------:R1:W-:Y:S01]  /*0d00*/  LDGSTS.E.BYPASS.LTC128B.128 [R233+0x3080], [R24.64+0x40], !P5 ;  /* 0x0308004018e97fae */ /* 0x0003e2000e901d4c */
[----:B------:R-:W-:Y:S01]  /*0d10*/  ISETP.GE.OR P6, PT, R18, c[0x0][0x1fc], P2 ;  /* 0x00007f0012007a0c */ /* 0x000fe200017c6670 */
[----:B------:R-:W-:Y:S01]  /*0d20*/  IMAD.IADD R29, R29, 0x1, R10 ;  /* 0x000000011d1d7824 */ /* 0x000fe200078e020a */
[----:B------:R-:W-:Y:S01]  /*0d30*/  LEA.HI.X R21, R12, c[0x0][0x25c], R11, 0x2, P1 ;  /* 0x000097000c157a11 */ /* 0x000fe200008f140b */
[----:B------:R1:W-:Y:S01]  /*0d40*/  LDGSTS.E.BYPASS.LTC128B.128 [R233+0x5080], [R24.64+0x80], !P3 ;  /* 0x0508008018e97fae */ /* 0x0003e2000d901d4c */
[----:B------:R-:W-:Y:S01]  /*0d50*/  LEA.HI R12, R16, R23, RZ, 0x1 ;  /* 0x00000017100c7211 */ /* 0x000fe200078f08ff */
[----:B------:R-:W-:Y:S01]  /*0d60*/  IMAD.WIDE.U32 R10, R6, c[0x0][0x218], R28 ;  /* 0x00008600060a7a25 */ /* 0x000fe200078e001c */
[----:B------:R-:W-:Y:S01]  /*0d70*/  ISETP.GE.AND P5, PT, R0, c[0x0][0x16c], PT ;  /* 0x00005b0000007a0c */ /* 0x000fe20003fa6270 */
[----:B------:R-:W0:Y:S01]  /*0d80*/  LDGDEPBAR ;  /* 0x00000000000079af */ /* 0x000e220000000000 */
[----:B------:R-:W-:Y:S01]  /*0d90*/  LOP3.LUT R12, R12, 0xfffffffe, RZ, 0xc0, !PT ;  /* 0xfffffffe0c0c7812 */ /* 0x000fe200078ec0ff */
[----:B------:R-:W-:Y:S01]  /*0da0*/  CS2R R108, SRZ ;  /* 0x00000000006c7805 */ /* 0x000fe2000001ff00 */
[----:B------:R-:W-:Y:S01]  /*0db0*/  IADD3 R6, R11, UR4, RZ ;  /* 0x000000040b067c10 */ /* 0x000fe2000fffe0ff */
[----:B------:R-:W-:Y:S01]  /*0dc0*/  CS2R R102, SRZ ;  /* 0x0000000000667805 */ /* 0x000fe2000001ff00 */
[----:B------:R-:W-:Y:S01]  /*0dd0*/  LOP3.LUT R11, R4, 0xfffffff0, RZ, 0xc0, !PT ;  /* 0xfffffff0040b7812 */ /* 0x000fe200078ec0ff */
[C---:B------:R-:W-:Y:S01]  /*0de0*/  IMAD.IADD R12, R23.reuse, 0x1, -R12 ;  /* 0x00000001170c7824 */ /* 0x040fe200078e0a0c */
[----:B------:R-:W-:Y:S01]  /*0df0*/  LEA R246, P0, R10, c[0x0][0x1f0], 0x1 ;  /* 0x00007c000af67a11 */ /* 0x000fe200078008ff */
[----:B------:R-:W-:Y:S01]  /*0e00*/  IMAD.SHL.U32 R23, R23, 0x10, RZ ;  /* 0x0000001017177824 */ /* 0x000fe200078e00ff */
[----:B------:R-:W-:Y:S01]  /*0e10*/  ISETP.GE.AND P3, PT, R0, c[0x0][0x1fc], PT ;  /* 0x00007f0000007a0c */ /* 0x000fe20003f66270 */
[----:B------:R-:W-:Y:S01]  /*0e20*/  IMAD.IADD R4, R236, 0x1, -R11 ;  /* 0x00000001ec047824 */ /* 0x000fe200078e0a0b */
[----:B------:R-:W-:Y:S01]  /*0e30*/  LEA.HI.X R247, R10, c[0x0][0x1f4], R6, 0x1, P0 ;  /* 0x00007d000af77a11 */ /* 0x000fe200000f0c06 */
[----:B------:R-:W-:Y:S01]  /*0e40*/  IMAD.SHL.U32 R226, R12, 0x400, RZ ;  /* 0x000004000ce27824 */ /* 0x000fe200078e00ff */
[----:B------:R-:W-:Y:S01]  /*0e50*/  LEA.HI R6, R228, R228, RZ, 0x1 ;  /* 0x000000e4e4067211 */ /* 0x000fe200078f08ff */
[----:B------:R-:W-:Y:S01]  /*0e60*/  CS2R R100, SRZ ;  /* 0x0000000000647805 */ /* 0x000fe2000001ff00 */
[----:B------:R-:W-:Y:S01]  /*0e70*/  LEA R10, P0, R8, c[0x0][0x280], 0x2 ;  /* 0x0000a000080a7a11 */ /* 0x000fe200078010ff */
[----:B------:R-:W-:Y:S01]  /*0e80*/  IMAD R251, R251, 0x2, R226 ;  /* 0x00000002fbfb7824 */ /* 0x000fe200078e02e2 */
[-C--:B------:R-:W-:Y:S01]  /*0e90*/  LEA.HI R14, R4, R4.reuse, RZ, 0x1 ;  /* 0x00000004040e7211 */ /* 0x080fe200078f08ff */
[----:B------:R-:W-:Y:S01]  /*0ea0*/  CS2R R106, SRZ ;  /* 0x00000000006a7805 */ /* 0x000fe2000001ff00 */
[----:B---3--:R-:W-:Y:S01]  /*0eb0*/  LOP3.LUT R27, R6, 0x7fffffe, RZ, 0xc0, !PT ;  /* 0x07fffffe061b7812 */ /* 0x008fe200078ec0ff */
[----:B------:R-:W-:Y:S01]  /*0ec0*/  CS2R R104, SRZ ;  /* 0x0000000000687805 */ /* 0x000fe2000001ff00 */
[----:B------:R-:W-:Y:S01]  /*0ed0*/  LEA.HI.X R11, R8, c[0x0][0x284], R3, 0x2, P0 ;  /* 0x0000a100080b7a11 */ /* 0x000fe200000f1403 */
[----:B------:R-:W-:Y:S01]  /*0ee0*/  CS2R R98, SRZ ;  /* 0x0000000000627805 */ /* 0x000fe2000001ff00 */
[----:B-1----:R-:W-:Y:S01]  /*0ef0*/  SHF.R.S32.HI R25, RZ, 0x1f, R4 ;  /* 0x0000001fff197819 */ /* 0x002fe20000011404 */
[----:B------:R-:W-:Y:S01]  /*0f00*/  IMAD.IADD R27, R228, 0x1, -R27 ;  /* 0x00000001e41b7824 */ /* 0x000fe200078e0a1b */
[----:B------:R-:W-:Y:S01]  /*0f10*/  LOP3.LUT R19, R14, 0x7fffffe, RZ, 0xc0, !PT ;  /* 0x07fffffe0e137812 */ /* 0x000fe200078ec0ff */
[----:B------:R-:W-:Y:S01]  /*0f20*/  IMAD.SHL.U32 R228, R228, 0x40, RZ ;  /* 0x00000040e4e47824 */ /* 0x000fe200078e00ff */
[----:B------:R-:W-:Y:S01]  /*0f30*/  LEA.HI R25, R25, R4, RZ, 0x3 ;  /* 0x0000000419197211 */ /* 0x000fe200078f18ff */
[----:B------:R-:W-:-:S04]  /*0f40*/  DEPBAR.LE SB0, 0x1 ;  /* 0x000080400000791a */ /* 0x000fc80000000000 */
[----:B------:R-:W-:Y:S01]  /*0f50*/  LOP3.LUT R3, R25, 0xfffffff8, RZ, 0xc0, !PT ;  /* 0xfffffff819037812 */ /* 0x000fe200078ec0ff */
[C---:B------:R-:W-:Y:S01]  /*0f60*/  IMAD.IADD R18, R4.reuse, 0x1, -R19 ;  /* 0x0000000104127824 */ /* 0x040fe200078e0a13 */
[----:B------:R-:W-:Y:S01]  /*0f70*/  ISETP.GE.AND P0, PT, R235, c[0x0][0x16c], PT ;  /* 0x00005b00eb007a0c */ /* 0x000fe20003f06270 */
[----:B------:R-:W-:Y:S01]  /*0f80*/  CS2R R96, SRZ ;  /* 0x0000000000607805 */ /* 0x000fe2000001ff00 */
[----:B------:R-:W-:Y:S01]  /*0f90*/  SHF.R.S32.HI R6, RZ, 0x1, R6 ;  /* 0x00000001ff067819 */ /* 0x000fe20000011406 */
[----:B------:R-:W-:Y:S01]  /*0fa0*/  IMAD.IADD R3, R4, 0x1, -R3 ;  /* 0x0000000104037824 */ /* 0x000fe200078e0a03 */
[----:B------:R-:W-:Y:S01]  /*0fb0*/  SEL R4, RZ, 0x4, P0 ;  /* 0x00000004ff047807 */ /* 0x000fe20000000000 */
[----:B------:R-:W-:Y:S01]  /*0fc0*/  CS2R R94, SRZ ;  /* 0x00000000005e7805 */ /* 0x000fe2000001ff00 */
[--C-:B------:R-:W-:Y:S01]  /*0fd0*/  SHF.R.S32.HI R19, RZ, 0x1, R14.reuse ;  /* 0x00000001ff137819 */ /* 0x100fe2000001140e */
[----:B------:R-:W-:Y:S01]  /*0fe0*/  CS2R R92, SRZ ;  /* 0x00000000005c7805 */ /* 0x000fe2000001ff00 */
[C---:B------:R-:W-:Y:S01]  /*0ff0*/  LOP3.LUT P0, RZ, R6.reuse, 0x2, RZ, 0xc0, !PT ;  /* 0x0000000206ff7812 */ /* 0x040fe2000780c0ff */
[----:B------:R-:W-:Y:S01]  /*1000*/  IMAD.SHL.U32 R6, R6, 0x40, RZ ;  /* 0x0000004006067824 */ /* 0x000fe200078e00ff */
[----:B------:R-:W-:Y:S01]  /*1010*/  LOP3.LUT R228, R228, 0x1c0, RZ, 0xc0, !PT ;  /* 0x000001c0e4e47812 */ /* 0x000fe200078ec0ff */
[----:B------:R-:W-:Y:S01]  /*1020*/  CS2R R86, SRZ ;  /* 0x0000000000567805 */ /* 0x000fe2000001ff00 */
[----:B------:R-:W-:Y:S01]  /*1030*/  SHF.R.S32.HI R14, RZ, 0x1f, R14 ;  /* 0x0000001fff0e7819 */ /* 0x000fe2000001140e */
[----:B------:R-:W-:Y:S01]  /*1040*/  CS2R R84, SRZ ;  /* 0x0000000000547805 */ /* 0x000fe2000001ff00 */
[----:B------:R-:W-:Y:S01]  /*1050*/  ISETP.GE.OR P1, PT, R0, c[0x0][0x1fc], P2 ;  /* 0x00007f0000007a0c */ /* 0x000fe20001726670 */
[----:B------:R-:W-:Y:S01]  /*1060*/  CS2R R90, SRZ ;  /* 0x00000000005a7805 */ /* 0x000fe2000001ff00 */
[----:B------:R-:W-:Y:S01]  /*1070*/  LEA.HI R0, R17, R236, RZ, 0x6 ;  /* 0x000000ec11007211 */ /* 0x000fe200078f30ff */
[----:B------:R-:W-:Y:S01]  /*1080*/  CS2R R88, SRZ ;  /* 0x0000000000587805 */ /* 0x000fe2000001ff00 */
[----:B------:R-:W-:Y:S01]  /*1090*/  LOP3.LUT R22, R228, 0x30, R23, 0xf8, !PT ;  /* 0x00000030e4167812 */ /* 0x000fe200078ef817 */
[----:B------:R-:W-:Y:S01]  /*10a0*/  CS2R R82, SRZ ;  /* 0x0000000000527805 */ /* 0x000fe2000001ff00 */
[----:B------:R-:W-:Y:S01]  /*10b0*/  LEA.HI R14, R14, R19, RZ, 0x2 ;  /* 0x000000130e0e7211 */ /* 0x000fe200078f10ff */
[----:B------:R-:W-:Y:S01]  /*10c0*/  CS2R R80, SRZ ;  /* 0x0000000000507805 */ /* 0x000fe2000001ff00 */
[----:B------:R-:W-:Y:S01]  /*10d0*/  LOP3.LUT R6, R6, 0xc0, RZ, 0xc0, !PT ;  /* 0x000000c006067812 */ /* 0x000fe200078ec0ff */
[----:B------:R-:W-:Y:S01]  /*10e0*/  CS2R R78, SRZ ;  /* 0x00000000004e7805 */ /* 0x000fe2000001ff00 */
[----:B------:R-:W-:Y:S01]  /*10f0*/  SHF.R.S32.HI R0, RZ, 0x6, R0 ;  /* 0x00000006ff007819 */ /* 0x000fe20000011400 */
[----:B------:R-:W-:Y:S01]  /*1100*/  CS2R R76, SRZ ;  /* 0x00000000004c7805 */ /* 0x000fe2000001ff00 */
[--C-:B------:R-:W-:Y:S01]  /*1110*/  LOP3.LUT R23, R22, 0x8, R9.reuse, 0xf8, !PT ;  /* 0x0000000816177812 */ /* 0x100fe200078ef809 */
[----:B------:R-:W-:Y:S01]  /*1120*/  CS2R R70, SRZ ;  /* 0x0000000000467805 */ /* 0x000fe2000001ff00 */
[----:B------:R-:W-:Y:S01]  /*1130*/  LOP3.LUT R14, R14, 0xfffffffc, RZ, 0xc0, !PT ;  /* 0xfffffffc0e0e7812 */ /* 0x000fe200078ec0ff */
[----:B------:R-:W-:Y:S01]  /*1140*/  IMAD R230, R13, 0x4, R0 ;  /* 0x000000040de67824 */ /* 0x000fe200078e0200 */
[----:B------:R-:W-:Y:S01]  /*1150*/  LOP3.LUT R9, R6, 0x8, R9, 0xf8, !PT ;  /* 0x0000000806097812 */ /* 0x000fe200078ef809 */
[----:B------:R-:W-:Y:S01]  /*1160*/  CS2R R68, SRZ ;  /* 0x0000000000447805 */ /* 0x000fe2000001ff00 */
[----:B------:R-:W-:Y:S01]  /*1170*/  SHF.R.U32.HI R6, RZ, 0x3, R6 ;  /* 0x00000003ff067819 */ /* 0x000fe20000011606 */
[----:B------:R-:W-:Y:S01]  /*1180*/  IMAD.IADD R14, R19, 0x1, -R14 ;  /* 0x00000001130e7824 */ /* 0x000fe200078e0a0e */
[----:B------:R-:W-:Y:S01]  /*1190*/  SEL R221, R220, 0xffffffe0, !P0 ;  /* 0xffffffe0dcdd7807 */ /* 0x000fe20004000000 */
[----:B------:R-:W-:Y:S01]  /*11a0*/  IMAD R230, R230, 0x8, R27 ;  /* 0x00000008e6e67824 */ /* 0x000fe200078e021b */
[----:B------:R-:W-:Y:S01]  /*11b0*/  LOP3.LUT R19, R9, R6, RZ, 0x3c, !PT ;  /* 0x0000000609137212 */ /* 0x000fe200078e3cff */
[----:B------:R-:W-:Y:S01]  /*11c0*/  IMAD.IADD R6, R238, 0x1, -R15 ;  /* 0x00000001ee067824 */ /* 0x000fe200078e0a0f */
[----:B------:R-:W-:Y:S01]  /*11d0*/  SEL R9, RZ, 0x2, P5 ;  /* 0x00000002ff097807 */ /* 0x000fe20002800000 */
[----:B------:R-:W-:Y:S01]  /*11e0*/  CS2R R74, SRZ ;  /* 0x00000000004a7805 */ /* 0x000fe2000001ff00 */
[----:B------:R-:W-:Y:S01]  /*11f0*/  SHF.R.S32.HI R25, RZ, 0x3, R25 ;  /* 0x00000003ff197819 */ /* 0x000fe20000011419 */
[----:B------:R-:W-:Y:S01]  /*1200*/  IMAD.U32 R230, R230, 0x20, R19 ;  /* 0x00000020e6e67824 */ /* 0x000fe200078e0013 */
[----:B------:R-:W-:Y:S01]  /*1210*/  IADD3 R9, R4, R9, R241 ;  /* 0x0000000904097210 */ /* 0x000fe20007ffe0f1 */
[----:B------:R-:W-:Y:S01]  /*1220*/  CS2R R72, SRZ ;  /* 0x0000000000487805 */ /* 0x000fe2000001ff00 */
[----:B------:R-:W-:Y:S01]  /*1230*/  SEL R4, RZ, 0xffffffff, P3 ;  /* 0xffffffffff047807 */ /* 0x000fe20001800000 */
[----:B------:R-:W-:Y:S01]  /*1240*/  IMAD.SHL.U32 R230, R230, 0x2, RZ ;  /* 0x00000002e6e67824 */ /* 0x000fe200078e00ff */
[----:B------:R-:W-:Y:S01]  /*1250*/  BAR.SYNC.DEFER_BLOCKING 0x0 ;  /* 0x0000000000007b1d */ /* 0x000fe20000010000 */
[----:B------:R-:W-:Y:S01]  /*1260*/  LOP3.LUT P3, RZ, R9, 0x1, RZ, 0xc0, !PT ;  /* 0x0000000109ff7812 */ /* 0x000fe2000786c0ff */
[----:B------:R-:W-:Y:S01]  /*1270*/  IMAD R227, R25, 0x8, R18 ;  /* 0x0000000819e37824 */ /* 0x000fe200078e0212 */
[----:B------:R-:W-:Y:S01]  /*1280*/  LEA.HI R17, R17, R236, RZ, 0x7 ;  /* 0x000000ec11117211 */ /* 0x000fe200078f38ff */
[----:B------:R-:W-:Y:S01]  /*1290*/  IMAD.IADD R221, R230, 0x1, R221 ;  /* 0x00000001e6dd7824 */ /* 0x000fe200078e02dd */
[----:B------:R-:W-:Y:S01]  /*12a0*/  ISETP.GE.OR P3, PT, R238, c[0x0][0x168], !P3 ;  /* 0x00005a00ee007a0c */ /* 0x000fe20005f66670 */
[----:B------:R-:W-:Y:S01]  /*12b0*/  IMAD.SHL.U32 R18, R13, 0x10, RZ ;  /* 0x000000100d127824 */ /* 0x000fe200078e00ff */
[----:B------:R-:W-:Y:S01]  /*12c0*/  SHF.R.U32.HI R17, RZ, 0x4, R17 ;  /* 0x00000004ff117819 */ /* 0x000fe20000011611 */
[----:B------:R-:W-:Y:S01]  /*12d0*/  IMAD.SHL.U32 R19, R4, 0x2, RZ ;  /* 0x0000000204137824 */ /* 0x000fe200078e00ff */
[----:B------:R-:W-:Y:S01]  /*12e0*/  SEL R8, RZ, 0x1, P4 ;  /* 0x00000001ff087807 */ /* 0x000fe20002000000 */
[----:B------:R-:W-:Y:S01]  /*12f0*/  IMAD.SHL.U32 R227, R227, 0x20, RZ ;  /* 0x00000020e3e37824 */ /* 0x000fe200078e00ff */
[----:B------:R-:W-:Y:S01]  /*1300*/  LOP3.LUT R18, R18, 0x10, RZ, 0xc0, !PT ;  /* 0x0000001012127812 */ /* 0x000fe200078ec0ff */
[----:B------:R-:W-:Y:S01]  /*1310*/  IMAD R226, R25, 0x200, R226 ;  /* 0x0000020019e27824 */ /* 0x000fe200078e02e2 */
[----:B------:R-:W-:Y:S01]  /*1320*/  ISETP.GE.AND P4, PT, R235, c[0x0][0x1fc], PT ;  /* 0x00007f00eb007a0c */ /* 0x000fe20003f86270 */
[----:B------:R-:W-:Y:S01]  /*1330*/  CS2R R66, SRZ ;  /* 0x0000000000427805 */ /* 0x000fe2000001ff00 */
[----:B------:R-:W-:Y:S01]  /*1340*/  SEL R15, RZ, 0xffffffff, P5 ;  /* 0xffffffffff0f7807 */ /* 0x000fe20002800000 */
[----:B------:R-:W-:Y:S01]  /*1350*/  CS2R R64, SRZ ;  /* 0x0000000000407805 */ /* 0x000fe2000001ff00 */
[----:B------:R-:W-:Y:S01]  /*1360*/  LOP3.LUT R232, R18, 0x8, R17, 0xf8, !PT ;  /* 0x0000000812e87812 */ /* 0x000fe200078ef811 */
[----:B------:R-:W-:Y:S01]  /*1370*/  IMAD.SHL.U32 R18, R6, 0x40, RZ ;  /* 0x0000004006127824 */ /* 0x000fe200078e00ff */
[----:B------:R-:W-:Y:S01]  /*1380*/  SEL R240, RZ, 0x4, P4 ;  /* 0x00000004fff07807 */ /* 0x000fe20002000000 */
[----:B------:R-:W-:Y:S01]  /*1390*/  IMAD.SHL.U32 R4, R15, 0x2, RZ ;  /* 0x000000020f047824 */ /* 0x000fe200078e00ff */
[C---:B------:R-:W-:Y:S01]  /*13a0*/  LOP3.LUT P4, RZ, R9.reuse, 0x2, RZ, 0xc0, !PT ;  /* 0x0000000209ff7812 */ /* 0x040fe2000788c0ff */
[----:B------:R-:W-:Y:S01]  /*13b0*/  CS2R R62, SRZ ;  /* 0x00000000003e7805 */ /* 0x000fe2000001ff00 */
[----:B------:R-:W-:Y:S01]  /*13c0*/  LOP3.LUT P0, RZ, R9, 0x4, RZ, 0xc0, !PT ;  /* 0x0000000409ff7812 */ /* 0x000fe2000780c0ff */
[----:B------:R1:W2:Y:S01]  /*13d0*/  LDSM.16.M88.4 R168, [R230+0x6080] ;  /* 0x00608000e6a8783b */ /* 0x0002a20000000200 */
[----:B------:R-:W-:Y:S01]  /*13e0*/  SHF.R.U32.HI R228, RZ, 0x3, R228 ;  /* 0x00000003ffe47819 */ /* 0x000fe200000116e4 */
[----:B------:R-:W-:Y:S01]  /*13f0*/  IMAD.SHL.U32 R9, R0, 0x8, RZ ;  /* 0x0000000800097824 */ /* 0x000fe200078e00ff */
[----:B------:R-:W-:Y:S01]  /*1400*/  LOP3.LUT R15, R16, 0xffffffe0, RZ, 0xc0, !PT ;  /* 0xffffffe0100f7812 */ /* 0x000fe200078ec0ff */
[----:B------:R1:W3:Y:S01]  /*1410*/  LDSM.16.M88.4 R172, [R230+0x7080] ;  /* 0x00708000e6ac783b */ /* 0x0002e20000000200 */
[----:B------:R-:W-:Y:S01]  /*1420*/  LOP3.LUT R18, R18, 0x1c0, RZ, 0xc0, !PT ;  /* 0x000001c012127812 */ /* 0x000fe200078ec0ff */
[----:B------:R-:W-:Y:S01]  /*1430*/  IMAD.SHL.U32 R16, R3, 0x40, RZ ;  /* 0x0000004003107824 */ /* 0x000fe200078e00ff */
[C---:B------:R-:W-:Y:S01]  /*1440*/  ISETP.GE.OR P4, PT, R238.reuse, c[0x0][0x168], !P4 ;  /* 0x00005a00ee007a0c */ /* 0x040fe20006786670 */
[----:B------:R1:W4:Y:S01]  /*1450*/  LDSM.16.M88.4 R176, [R221+0x6080] ;  /* 0x00608000ddb0783b */ /* 0x0003220000000200 */
[----:B------:R-:W-:Y:S01]  /*1460*/  ISETP.GE.OR P0, PT, R238, c[0x0][0x168], !P0 ;  /* 0x00005a00ee007a0c */ /* 0x000fe20004706670 */
[----:B------:R-:W-:Y:S01]  /*1470*/  CS2R R60, SRZ ;  /* 0x00000000003c7805 */ /* 0x000fe2000001ff00 */
[----:B------:R-:W-:Y:S01]  /*1480*/  LOP3.LUT R228, R23, R228, RZ, 0x3c, !PT ;  /* 0x000000e417e47212 */ /* 0x000fe200078e3cff */
[----:B------:R1:W1:Y:S01]  /*1490*/  LDSM.16.M88.4 R184, [R221+0x7080] ;  /* 0x00708000ddb8783b */ /* 0x0002620000000200 */
[----:B------:R-:W-:Y:S01]  /*14a0*/  LOP3.LUT R241, R4, 0x2, R241, 0xe2, !PT ;  /* 0x0000000204f17812 */ /* 0x000fe200078ee2f1 */
[----:B------:R-:W-:Y:S01]  /*14b0*/  IMAD.IADD R4, R236, 0x1, -R15 ;  /* 0x00000001ec047824 */ /* 0x000fe200078e0a0f */
[----:B------:R-:W-:Y:S01]  /*14c0*/  LOP3.LUT R9, R9, 0x18, RZ, 0xc0, !PT ;  /* 0x0000001809097812 */ /* 0x000fe200078ec0ff */
[----:B------:R1:W1:Y:S01]  /*14d0*/  LDSM.16.M88.4 R188, [R230+0x8080] ;  /* 0x00808000e6bc783b */ /* 0x0002620000000200 */
[----:B------:R-:W-:Y:S01]  /*14e0*/  SHF.R.U32.HI R17, RZ, 0x3, R18 ;  /* 0x00000003ff117819 */ /* 0x000fe20000011612 */
[----:B------:R-:W-:Y:S01]  /*14f0*/  IMAD R228, R13, 0x200, R228 ;  /* 0x000002000de47824 */ /* 0x000fe200078e02e4 */
[----:B------:R-:W-:Y:S01]  /*1500*/  LOP3.LUT R19, R19, 0x2, R8, 0xe2, !PT ;  /* 0x0000000213137812 */ /* 0x000fe200078ee208 */
[----:B------:R1:W1:Y:S01]  /*1510*/  LDSM.16.M88.4 R192, [R230+0x9080] ;  /* 0x00908000e6c0783b */ /* 0x0002620000000200 */
[----:B------:R-:W-:Y:S01]  /*1520*/  LOP3.LUT R18, R17, R18, R9, 0x1e, !PT ;  /* 0x0000001211127212 */ /* 0x000fe200078e1e09 */
[----:B------:R-:W-:Y:S01]  /*1530*/  IMAD.SHL.U32 R13, R14, 0x40, RZ ;  /* 0x000000400e0d7824 */ /* 0x000fe200078e00ff */
[----:B------:R-:W-:Y:S01]  /*1540*/  SHF.R.S32.HI R17, RZ, 0x1f, R4 ;  /* 0x0000001fff117819 */ /* 0x000fe20000011404 */
[----:B------:R1:W1:Y:S01]  /*1550*/  LDSM.16.M88.4 R196, [R221+0x8080] ;  /* 0x00808000ddc4783b */ /* 0x0002620000000200 */
[----:B------:R-:W-:Y:S01]  /*1560*/  LOP3.LUT R16, R16, 0x1c0, RZ, 0xc0, !PT ;  /* 0x000001c010107812 */ /* 0x000fe200078ec0ff */
[----:B------:R-:W-:Y:S01]  /*1570*/  IMAD.IADD R251, R251, 0x1, R18 ;  /* 0x00000001fbfb7824 */ /* 0x000fe200078e0212 */
[----:B------:R-:W-:Y:S01]  /*1580*/  LEA.HI R8, R17, R4, RZ, 0x2 ;  /* 0x0000000411087211 */ /* 0x000fe200078f10ff */
[----:B------:R1:W1:Y:S01]  /*1590*/  LDSM.16.M88.4 R200, [R221+0x9080] ;  /* 0x00908000ddc8783b */ /* 0x0002620000000200 */
[----:B------:R-:W-:-:S02]  /*15a0*/  LOP3.LUT R13, R13, 0xc0, RZ, 0xc0, !PT ;  /* 0x000000c00d0d7812 */ /* 0x000fc400078ec0ff */
[----:B------:R-:W-:Y:S01]  /*15b0*/  LOP3.LUT P5, RZ, R3, 0x4, RZ, 0xc0, !PT ;  /* 0x0000000403ff7812 */ /* 0x000fe200078ac0ff */
[----:B------:R1:W1:Y:S01]  /*15c0*/  LDSM.16.M88.4 R204, [R230+0xa080] ;  /* 0x00a08000e6cc783b */ /* 0x0002620000000200 */
[----:B------:R-:W-:Y:S02]  /*15d0*/  LOP3.LUT R234, R234, 0x8, RZ, 0xc0, !PT ;  /* 0x00000008eaea7812 */ /* 0x000fe400078ec0ff */
[----:B------:R-:W-:Y:S01]  /*15e0*/  ISETP.GE.OR P2, PT, R235, c[0x0][0x1fc], P2 ;  /* 0x00007f00eb007a0c */ /* 0x000fe20001746670 */
[----:B------:R1:W1:Y:S01]  /*15f0*/  LDSM.16.M88.4 R208, [R230+0xb080] ;  /* 0x00b08000e6d0783b */ /* 0x0002620000000200 */
[----:B------:R-:W-:Y:S02]  /*1600*/  LOP3.LUT R240, R19, R240, RZ, 0xfc, !PT ;  /* 0x000000f013f07212 */ /* 0x000fe400078efcff */
[----:B------:R-:W-:Y:S01]  /*1610*/  SEL R220, R220, 0xffffffe0, !P5 ;  /* 0xffffffe0dcdc7807 */ /* 0x000fe20006800000 */
[----:B------:R1:W1:Y:S04]  /*1620*/  LDSM.16.M88.4 R212, [R221+0xa080] ;  /* 0x00a08000ddd4783b */ /* 0x0002680000000200 */
[----:B------:R1:W1:Y:S04]  /*1630*/  LDSM.16.M88.4 R216, [R221+0xb080] ;  /* 0x00b08000ddd8783b */ /* 0x0002680000000200 */
[----:B------:R-:W-:Y:S06]  /*1640*/  BAR.SYNC.DEFER_BLOCKING 0x0 ;  /* 0x0000000000007b1d */ /* 0x000fec0000010000 */
[----:B------:R-:W-:Y:S01]  /*1650*/  @!PT LDS RZ, [RZ] ;  /* 0x00000000fffff984 */ /* 0x000fe20000000800 */
[----:B------:R-:W-:Y:S01]  /*1660*/  @!PT LDS RZ, [RZ] ;  /* 0x00000000fffff984 */ /* 0x000fe20000000800 */
[----:B------:R-:W-:Y:S01]  /*1670*/  @!PT LDS RZ, [RZ] ;  /* 0x00000000fffff984 */ /* 0x000fe20000000800 */
[----:B------:R1:W-:Y:S01]  /*1680*/  LDGSTS.E.BYPASS.LTC128B.128 [R233+0x6080], [R248.64], !P3 ;  /* 0x06080000f8e97fae */ /* 0x0003e2000d901d4c */
[----:B------:R-:W-:-:S03]  /*1690*/  ISETP.GT.AND P3, PT, R236, 0xf, PT ;  /* 0x0000000fec00780c */ /* 0x000fc60003f64270 */
[----:B------:R1:W-:Y:S01]  /*16a0*/  LDGSTS.E.BYPASS.LTC128B.128 [R233+0x7080], [R248.64+0x40], !P4 ;  /* 0x07080040f8e97fae */ /* 0x0003e2000e101d4c */
[----:B------:R-:W-:Y:S02]  /*16b0*/  LOP3.LUT P4, RZ, R3, 0x2, RZ, 0xc0, !PT ;  /* 0x0000000203ff7812 */ /* 0x000fe4000788c0ff */
[----:B------:R-:W-:Y:S01]  /*16c0*/  SHF.R.S32.HI R3, RZ, 0x2, R8 ;  /* 0x00000002ff037819 */ /* 0x000fe20000011408 */
[----:B------:R1:W-:Y:S01]  /*16d0*/  LDGSTS.E.BYPASS.LTC128B.128 [R233+0x8080], [R248.64+0x80], !P0 ;  /* 0x08080080f8e97fae */ /* 0x0003e2000c101d4c */
[----:B------:R-:W-:Y:S02]  /*16e0*/  LOP3.LUT P0, RZ, R14, 0x2, RZ, 0xc0, !PT ;  /* 0x000000020eff7812 */ /* 0x000fe4000780c0ff */
[----:B------:R-:W-:Y:S01]  /*16f0*/  SHF.R.U32.HI R14, RZ, 0x3, R13 ;  /* 0x00000003ff0e7819 */ /* 0x000fe2000001160d */
[----:B------:R-:W-:Y:S01]  /*1700*/  IMAD R242, R12, 0x10, R3 ;  /* 0x000000100cf27824 */ /* 0x000fe200078e0203 */
[C---:B------:R-:W-:Y:S01]  /*1710*/  SEL R223, R231.reuse, 0xfffffff0, !P4 ;  /* 0xfffffff0e7df7807 */ /* 0x040fe20006000000 */
[----:B------:R-:W-:Y:S01]  /*1720*/  @!P3 IMAD.SHL.U32 R15, R236, 0x10, RZ ;  /* 0x00000010ec0fb824 */ /* 0x000fe200078e00ff */
[----:B------:R-:W-:Y:S01]  /*1730*/  LOP3.LUT R232, R14, R232, R13, 0x1e, !PT ;  /* 0x000000e80ee87212 */ /* 0x000fe200078e1e0d */
[----:B------:R-:W-:Y:S01]  /*1740*/  IMAD R3, R12, 0x200, R227 ;  /* 0x000002000c037824 */ /* 0x000fe200078e02e3 */
[----:B------:R-:W-:-:S02]  /*1750*/  SEL R231, R231, 0xfffffff0, !P0 ;  /* 0xfffffff0e7e77807 */ /* 0x000fc40004000000 */
[----:B------:R5:W-:Y:S01]  /*1760*/  @!P3 LDGSTS.E.BYPASS.LTC128B.128 [R15+0xf080], [R20.64] ;  /* 0x0f080000140fbfae */ /* 0x000be2000b901d4c */
[----:B------:R-:W-:-:S03]  /*1770*/  IMAD.IADD R232, R227, 0x1, R232 ;  /* 0x00000001e3e87824 */ /* 0x000fc600078e02e8 */
[----:B------:R-:W0:Y:S04]  /*1780*/  LDGDEPBAR ;  /* 0x00000000000079af */ /* 0x000e280000000000 */
[----:B------:R1:W-:Y:S04]  /*1790*/  LDGSTS.E.BYPASS.LTC128B.128 [R233+0xc080], [R246.64], !P6 ;  /* 0x0c080000f6e97fae */ /* 0x0003e8000f101d4c */
[----:B------:R1:W-:Y:S01]  /*17a0*/  LDGSTS.E.BYPASS.LTC128B.128 [R233+0xd080], [R246.64+0x40], !P1 ;  /* 0x0d080040f6e97fae */ /* 0x0003e2000c901d4c */
[----:B------:R-:W-:-:S03]  /*17b0*/  PLOP3.LUT P1, PT, PT, PT, UP0, 0x80, 0x0 ;  /* 0x000000000000781c */ /* 0x000fc60003f2f008 */
[----:B------:R1:W-:Y:S01]  /*17c0*/  LDGSTS.E.BYPASS.LTC128B.128 [R233+0xe080], [R246.64+0x80], !P2 ;  /* 0x0e080080f6e97fae */ /* 0x0003e2000d101d4c */
[----:B-----5:R-:W-:-:S04]  /*17d0*/  SHF.R.U32.HI R15, RZ, 0x3, R16 ;  /* 0x00000003ff0f7819 */ /* 0x020fc80000011610 */
[--C-:B------:R-:W-:Y:S02]  /*17e0*/  LOP3.LUT R15, R15, R16, R234.reuse, 0x1e, !PT ;  /* 0x000000100f0f7212 */ /* 0x100fe400078e1eea */
[CC--:B------:R-:W-:Y:S02]  /*17f0*/  LOP3.LUT R234, R14.reuse, R13.reuse, R234, 0x1e, !PT ;  /* 0x0000000d0eea7212 */ /* 0x0c0fe400078e1eea */
[----:B------:R-:W-:Y:S01]  /*1800*/  LOP3.LUT R14, R14, R13, R9, 0x1e, !PT ;  /* 0x0000000d0e0e7212 */ /* 0x000fe200078e1e09 */
[----:B------:R-:W-:Y:S02]  /*1810*/  IMAD.IADD R226, R226, 0x1, R15 ;  /* 0x00000001e2e27824 */ /* 0x000fe400078e020f */
[----:B------:R-:W-:Y:S02]  /*1820*/  IMAD.IADD R234, R3, 0x1, R234 ;  /* 0x0000000103ea7824 */ /* 0x000fe400078e02ea */
[----:B------:R-:W-:Y:S02]  /*1830*/  @!P3 IMAD.SHL.U32 R3, R236, 0x10, RZ ;  /* 0x00000010ec03b824 */ /* 0x000fe400078e00ff */
[----:B------:R-:W-:-:S03]  /*1840*/  IMAD.IADD R227, R227, 0x1, R14 ;  /* 0x00000001e3e37824 */ /* 0x000fc600078e020e */
[----:B------:R1:W-:Y:S04]  /*1850*/  @!P3 LDGSTS.E.BYPASS.LTC128B.128 [R3+0xf280], [R10.64] ;  /* 0x0f2800000a03bfae */ /* 0x0003e8000b901d4c */
[----:B------:R-:W0:Y:S04]  /*1860*/  LDGDEPBAR ;  /* 0x00000000000079af */ /* 0x000e280000000000 */
[----:B------:R-:W0:Y:S01]  /*1870*/  LDGDEPBAR ;  /* 0x00000000000079af */ /* 0x000e220000000000 */
[----:B------:R-:W-:Y:S05]  /*1880*/  @!P1 BRA `(.L_x_27) ;  /* 0x0000366000009947 */ /* 0x000fea0003800000 */
[----:B-1234-:R-:W-:Y:S01]  /*1890*/  SHF.R.S32.HI R3, RZ, 0x1f, R0 ;  /* 0x0000001fff037819 */ /* 0x01efe20000011400 */
[----:B------:R-:W-:Y:S01]  /*18a0*/  IMAD R2, R2, c[0x0][0x238], RZ ;  /* 0x00008e0002027a24 */ /* 0x000fe200078e02ff */
[----:B------:R-:W-:Y:S01]  /*18b0*/  SHF.R.S32.HI R237, RZ, 0x1f, R236 ;  /* 0x0000001fffed7819 */ /* 0x000fe200000114ec */
[----:B------:R-:W-:Y:S01]  /*18c0*/  ULDC.64 UR4, c[0x0][0x240] ;  /* 0x0000900000047ab9 */ /* 0x000fe20000000a00 */
[----:B------:R-:W-:Y:S01]  /*18d0*/  LEA.HI R3, R3, R0, RZ, 0x2 ;  /* 0x0000000003037211 */ /* 0x000fe200078f10ff */
[C---:B------:R-:W-:Y:S01]  /*18e0*/  IMAD R2, R7.reuse, c[0x0][0x23c], R2 ;  /* 0x00008f0007027a24 */ /* 0x040fe200078e0202 */
[----:B------:R-:W-:Y:S01]  /*18f0*/  LOP3.LUT P0, RZ, R6, 0x4, RZ, 0xc0, !PT ;  /* 0x0000000406ff7812 */ /* 0x000fe2000780c0ff */
[----:B------:R-:W-:Y:S01]  /*1900*/  IMAD.WIDE.U32 R10, R7, c[0x0][0x238], R236 ;  /* 0x00008e00070a7a25 */ /* 0x000fe200078e00ec */
[----:B------:R-:W-:Y:S01]  /*1910*/  LOP3.LUT R9, R3, 0xfffffffc, RZ, 0xc0, !PT ;  /* 0xfffffffc03097812 */ /* 0x000fe200078ec0ff */
[----:B------:R-:W-:Y:S01]  /*1920*/  UIADD3 UR9, UR9, 0x3f, URZ ;  /* 0x0000003f09097890 */ /* 0x000fe2000fffe03f */
[----:B------:R-:W-:Y:S01]  /*1930*/  LEA R226, R226, 0x13480, 0x1 ;  /* 0x00013480e2e27811 */ /* 0x000fe200078e08ff */
[----:B------:R-:W-:Y:S01]  /*1940*/  IMAD.IADD R11, R11, 0x1, R2 ;  /* 0x000000010b0b7824 */ /* 0x000fe200078e0202 */
[----:B------:R-:W-:Y:S01]  /*1950*/  LOP3.LUT R7, R8, 0xfffffffc, RZ, 0xc0, !PT ;  /* 0xfffffffc08077812 */ /* 0x000fe200078ec0ff */
[----:B------:R-:W-:Y:S01]  /*1960*/  IMAD.IADD R0, R0, 0x1, -R9 ;  /* 0x0000000100007824 */ /* 0x000fe200078e0a09 */
[----:B------:R-:W-:Y:S01]  /*1970*/  UIMAD UR4, UR6, UR4, URZ ;  /* 0x00000004060472a4 */ /* 0x000fe2000f8e023f */
[----:B------:R-:W-:Y:S01]  /*1980*/  IMAD.SHL.U32 R251, R251, 0x2, RZ ;  /* 0x00000002fbfb7824 */ /* 0x000fe200078e00ff */
[----:B------:R-:W-:Y:S01]  /*1990*/  IADD3 R7, R4, -R7, RZ ;  /* 0x8000000704077210 */ /* 0x000fe20007ffe0ff */
[----:B------:R-:W-:Y:S01]  /*19a0*/  IMAD R250, R0, -0x8, R5 ;  /* 0xfffffff800fa7824 */ /* 0x000fe200078e0205 */
[----:B------:R-:W-:Y:S01]  /*19b0*/  USHF.R.S32.HI UR8, URZ, 0x1f, UR9 ;  /* 0x0000001f3f087899 */ /* 0x000fe20008011409 */
[----:B------:R-:W-:Y:S01]  /*19c0*/  IMAD.U32 R0, RZ, RZ, UR17 ;  /* 0x00000011ff007e24 */ /* 0x000fe2000f8e00ff */
[----:B------:R-:W-:Y:S01]  /*19d0*/  LEA R224, R220, R226, 0x1 ;  /* 0x000000e2dce07211 */ /* 0x000fe200078e08ff */
[----:B------:R-:W-:Y:S01]  /*19e0*/  IMAD R225, R223, 0x2, R226 ;  /* 0x00000002dfe17824 */ /* 0x000fe200078e02e2 */
[C---:B------:R-:W-:Y:S01]  /*19f0*/  IADD3 R3, R251.reuse, 0xf480, RZ ;  /* 0x0000f480fb037810 */ /* 0x040fe20007ffe0ff */
[----:B------:R-:W-:Y:S01]  /*1a00*/  IMAD.WIDE.U32 R12, R0, c[0x0][0x240], R10 ;  /* 0x00009000000c7a25 */ /* 0x000fe200078e000a */
[----:B------:R-:W-:Y:S01]  /*1a10*/  UIMAD UR5, UR17, UR5, UR4 ;  /* 0x00000005110572a4 */ /* 0x000fe2000f8e0204 */
[----:B------:R-:W-:Y:S01]  /*1a20*/  IADD3 R243, R251, 0xf4c0, RZ ;  /* 0x0000f4c0fbf37810 */ /* 0x000fe20007ffe0ff */
[----:B------:R-:W-:Y:S01]  /*1a30*/  ULEA.HI UR8, UR8, UR9, URZ, 0x6 ;  /* 0x0000000908087291 */ /* 0x000fe2000f8f303f */
[----:B------:R-:W-:Y:S01]  /*1a40*/  IMAD.SHL.U32 R0, R234, 0x2, RZ ;  /* 0x00000002ea007824 */ /* 0x000fe200078e00ff */
[----:B------:R1:W-:Y:S01]  /*1a50*/  STL.64 [R1], R12 ;  /* 0x0000000c01007387 */ /* 0x0003e20000100a00 */
[----:B------:R-:W-:Y:S01]  /*1a60*/  @P0 IADD3 R243, R3, -0x40, RZ ;  /* 0xffffffc003f30810 */ /* 0x000fe20007ffe0ff */
[----:B------:R-:W-:Y:S01]  /*1a70*/  IMAD R250, R7, -0x2, R250 ;  /* 0xfffffffe07fa7824 */ /* 0x000fe200078e02fa */
[----:B------:R-:W-:Y:S01]  /*1a80*/  SHF.L.U32 R228, R228, 0x1, RZ ;  /* 0x00000001e4e47819 */ /* 0x000fe200000006ff */
[----:B------:R-:W-:Y:S01]  /*1a90*/  ULDC UR10, c[0x0][0x278] ;  /* 0x00009e00000a7ab9 */ /* 0x000fe20000000800 */
[----:B------:R-:W-:Y:S01]  /*1aa0*/  IADD3 R0, R0, 0xc080, RZ ;  /* 0x0000c08000007810 */ /* 0x000fe20007ffe0ff */
[----:B------:R-:W-:Y:S01]  /*1ab0*/  ULDC UR7, c[0x0][0x290] ;  /* 0x0000a40000077ab9 */ /* 0x000fe20000000800 */
[----:B------:R-:W-:Y:S01]  /*1ac0*/  LEA R227, R227, 0x80, 0x1 ;  /* 0x00000080e3e37811 */ /* 0x000fe200078e08ff */
[----:B------:R-:W-:Y:S01]  /*1ad0*/  CS2R R154, SRZ ;  /* 0x00000000009a7805 */ /* 0x000fe2000001ff00 */
[----:B------:R-:W-:Y:S01]  /*1ae0*/  CS2R R152, SRZ ;  /* 0x0000000000987805 */ /* 0x000fe2000001ff00 */
[----:B------:R-:W-:Y:S01]  /*1af0*/  IMAD R229, R231, 0x2, R0 ;  /* 0x00000002e7e57824 */ /* 0x000fe200078e0200 */
        /* <DEDUP_REMOVED lines=48> */
[C---:B------:R-:W-:Y:S01]  /*1e00*/  IMAD.IADD R222, R234.reuse, 0x1, R231 ;  /* 0x00000001eade7824 */ /* 0x040fe200078e02e7 */
[----:B------:R-:W-:Y:S01]  /*1e10*/  SHF.L.U32 R0, R234, 0x1, RZ ;  /* 0x00000001ea007819 */ /* 0x000fe200000006ff */
[----:B------:R-:W-:Y:S01]  /*1e20*/  UIMAD UR10, UR17, UR10, URZ ;  /* 0x0000000a110a72a4 */ /* 0x000fe2000f8e023f */
[----:B------:R-:W-:Y:S01]  /*1e30*/  IADD3 R252, R13, UR5, RZ ;  /* 0x000000050dfc7c10 */ /* 0x000fe2000fffe0ff */
[----:B------:R-:W-:-:S02]  /*1e40*/  UIMAD UR7, UR17, UR7, URZ ;  /* 0x00000007110772a4 */ /* 0x000fc4000f8e023f */
[----:B------:R-:W-:Y:S02]  /*1e50*/  UMOV UR4, URZ ;  /* 0x0000003f00047c82 */ /* 0x000fe40008000000 */
[----:B------:R-:W-:Y:S02]  /*1e60*/  UMOV UR18, 0x1 ;  /* 0x0000000100127882 */ /* 0x000fe40000000000 */
[----:B------:R-:W-:Y:S02]  /*1e70*/  UMOV UR14, URZ ;  /* 0x0000003f000e7c82 */ /* 0x000fe40008000000 */
[----:B------:R-:W-:Y:S02]  /*1e80*/  ULDC UR11, c[0x0][0x168] ;  /* 0x00005a00000b7ab9 */ /* 0x000fe40000000800 */
[----:B------:R-:W-:Y:S02]  /*1e90*/  USHF.R.S32.HI UR17, URZ, 0x6, UR8 ;  /* 0x000000063f117899 */ /* 0x000fe40008011408 */
[----:B-1----:R-:W-:-:S02]  /*1ea0*/  ULDC UR5, c[0x0][0x168] ;  /* 0x00005a0000057ab9 */ /* 0x002fc40000000800 */
.L_x_30:
        /* <DEDUP_REMOVED lines=143> */
.L_x_28:
        /* <DEDUP_REMOVED lines=438> */
.L_x_29:
        /* <DEDUP_REMOVED lines=62> */
[----:B------:R-:W-:Y:S07]  /*46e0*/  LDSM.16.M88.4 R52, [R220+0x2000] ;  /* 0x00200000dc34783b */ /* 0x000fee0000000200 */
        /* <DEDUP_REMOVED lines=63> */
[-C--:B-1---5:R-:W-:Y:S03]  /*4ae0*/  HMMA.16816.F32.BF16 R108, R8, R12.reuse, R108 ;  /* 0x0000000c086c723c */ /* 0x0a2fe6000004186c */
        /* <DEDUP_REMOVED lines=64> */
.L_x_27:
[----:B--234-:R-:W2:Y:S01]  /*4ef0*/  S2UR UR11, SR_CTAID.Y ;  /* 0x00000000000b79c3 */ /* 0x01cea20000002600 */
[----:B------:R-:W-:Y:S01]  /*4f00*/  UMOV UR4, 0x1 ;  /* 0x0000000100047882 */ /* 0x000fe20000000000 */
[----:B------:R-:W-:Y:S01]  /*4f10*/  ISETP.NE.AND P1, PT, R236, RZ, PT ;  /* 0x000000ffec00720c */ /* 0x000fe20003f25270 */
[----:B------:R-:W-:Y:S01]  /*4f20*/  ULDC.64 UR16, c[0x0][0x338] ;  /* 0x0000ce0000107ab9 */ /* 0x000fe20000000a00 */
[----:B------:R-:W-:Y:S01]  /*4f30*/  BSSY B0, `(.L_x_31) ;  /* 0x0000056000007945 */ /* 0x000fe20003800000 */
[----:B------:R-:W-:Y:S01]  /*4f40*/  UISETP.NE.AND UP0, UPT, UR4, UR16, UPT ;  /* 0x000000100400728c */ /* 0x000fe2000bf05270 */
[----:B------:R-:W-:Y:S01]  /*4f50*/  FMUL.FTZ R108, R108, c[0x0][0x298] ;  /* 0x0000a6006c6c7a20 */ /* 0x000fe20000410000 */
[----:B------:R-:W-:Y:S01]  /*4f60*/  ULDC UR9, c[0x0][0x340] ;  /* 0x0000d00000097ab9 */ /* 0x000fe20000000800 */
[----:B------:R-:W3:Y:S01]  /*4f70*/  S2UR UR8, SR_CTAID.X ;  /* 0x00000000000879c3 */ /* 0x000ee20000002500 */
[----:B------:R-:W-:Y:S01]  /*4f80*/  ULDC UR4, c[0x0][0x358] ;  /* 0x0000d60000047ab9 */ /* 0x000fe20000000800 */
[----:B------:R-:W-:Y:S01]  /*4f90*/  FMUL.FTZ R109, R109, c[0x0][0x298] ;  /* 0x0000a6006d6d7a20 */ /* 0x000fe20000410000 */
[----:B------:R-:W-:Y:S01]  /*4fa0*/  ULDC UR5, c[0x0][0x2f4] ;  /* 0x0000bd0000057ab9 */ /* 0x000fe20000000800 */
[----:B------:R-:W-:-:S02]  /*4fb0*/  FMUL.FTZ R110, R110, c[0x0][0x298] ;  /* 0x0000a6006e6e7a20 */ /* 0x000fc40000410000 */
[----:B------:R-:W-:Y:S02]  /*4fc0*/  FMUL.FTZ R111, R111, c[0x0][0x298] ;  /* 0x0000a6006f6f7a20 */ /* 0x000fe40000410000 */
[----:B------:R-:W4:Y:S01]  /*4fd0*/  S2UR UR7, SR_CTAID.Z ;  /* 0x00000000000779c3 */ /* 0x000f220000002700 */
[----:B------:R-:W-:Y:S02]  /*4fe0*/  FMUL.FTZ R112, R112, c[0x0][0x298] ;  /* 0x0000a60070707a20 */ /* 0x000fe40000410000 */
[----:B------:R-:W-:Y:S02]  /*4ff0*/  FMUL.FTZ R113, R113, c[0x0][0x298] ;  /* 0x0000a60071717a20 */ /* 0x000fe40000410000 */
[----:B------:R-:W-:Y:S02]  /*5000*/  FMUL.FTZ R114, R114, c[0x0][0x298] ;  /* 0x0000a60072727a20 */ /* 0x000fe40000410000 */
[----:B------:R-:W-:Y:S01]  /*5010*/  FMUL.FTZ R115, R115, c[0x0][0x298] ;  /* 0x0000a60073737a20 */ /* 0x000fe20000410000 */
[----:B--2---:R-:W-:Y:S01]  /*5020*/  UIMAD.WIDE.U32 UR18, UR11, UR17, URZ ;  /* 0x000000110b1272a5 */ /* 0x004fe2000f8e003f */
[----:B------:R-:W-:Y:S01]  /*5030*/  FMUL.FTZ R120, R120, c[0x0][0x298] ;  /* 0x0000a60078787a20 */ /* 0x000fe20000410000 */
[----:B------:R-:W-:Y:S01]  /*5040*/  USHF.R.S32.HI UR15, URZ, 0x1f, UR11 ;  /* 0x0000001f3f0f7899 */ /* 0x000fe2000801140b */
[----:B------:R-:W-:Y:S01]  /*5050*/  FMUL.FTZ R121, R121, c[0x0][0x298] ;  /* 0x0000a60079797a20 */ /* 0x000fe20000410000 */
[----:B------:R-:W-:Y:S01]  /*5060*/  UMOV UR17, UR11 ;  /* 0x0000000b00117c82 */ /* 0x000fe20008000000 */
[----:B------:R-:W-:Y:S01]  /*5070*/  FMUL.FTZ R122, R122, c[0x0][0x298] ;  /* 0x0000a6007a7a7a20 */ /* 0x000fe20000410000 */
[----:B------:R-:W-:Y:S01]  /*5080*/  @UP0 USHF.R.U32.HI UR17, URZ, UR9, UR19 ;  /* 0x000000093f110299 */ /* 0x000fe20008011613 */
[----:B------:R-:W-:Y:S01]  /*5090*/  FMUL.FTZ R123, R123, c[0x0][0x298] ;  /* 0x0000a6007b7b7a20 */ /* 0x000fe20000410000 */
[----:B---3--:R-:W-:Y:S01]  /*50a0*/  UIMAD UR9, UR8, UR4, URZ ;  /* 0x00000004080972a4 */ /* 0x008fe2000f8e023f */
[----:B------:R-:W-:Y:S01]  /*50b0*/  FMUL.FTZ R116, R116, c[0x0][0x298] ;  /* 0x0000a60074747a20 */ /* 0x000fe20000410000 */
[----:B------:R-:W-:Y:S01]  /*50c0*/  @UP0 USHF.R.S32.HI UR4, URZ, 0x1f, UR17 ;  /* 0x0000001f3f040899 */ /* 0x000fe20008011411 */
[----:B------:R-:W-:Y:S01]  /*50d0*/  FMUL.FTZ R117, R117, c[0x0][0x298] ;  /* 0x0000a60075757a20 */ /* 0x000fe20000410000 */
[----:B------:R-:W-:Y:S01]  /*50e0*/  UMOV UR14, UR11 ;  /* 0x0000000b000e7c82 */ /* 0x000fe20008000000 */
[----:B------:R-:W-:Y:S01]  /*50f0*/  FMUL.FTZ R118, R118, c[0x0][0x298] ;  /* 0x0000a60076767a20 */ /* 0x000fe20000410000 */
[----:B------:R-:W-:Y:S01]  /*5100*/  @UP0 UMOV UR14, UR17 ;  /* 0x00000011000e0c82 */ /* 0x000fe20008000000 */
[----:B------:R-:W-:Y:S01]  /*5110*/  FMUL.FTZ R119, R119, c[0x0][0x298] ;  /* 0x0000a60077777a20 */ /* 0x000fe20000410000 */
[----:B----4-:R-:W-:Y:S01]  /*5120*/  UIMAD UR10, UR7, UR5, URZ ;  /* 0x00000005070a72a4 */ /* 0x010fe2000f8e023f */
[----:B------:R-:W-:Y:S01]  /*5130*/  FMUL.FTZ R124, R124, c[0x0][0x298] ;  /* 0x0000a6007c7c7a20 */ /* 0x000fe20000410000 */
[----:B------:R-:W-:Y:S01]  /*5140*/  UIMAD UR5, UR9, UR5, URZ ;  /* 0x00000005090572a4 */ /* 0x000fe2000f8e023f */
[----:B------:R-:W-:Y:S01]  /*5150*/  FMUL.FTZ R125, R125, c[0x0][0x298] ;  /* 0x0000a6007d7d7a20 */ /* 0x000fe20000410000 */
[----:B------:R-:W-:Y:S01]  /*5160*/  USHF.R.S32.HI UR18, URZ, 0x1f, UR10 ;  /* 0x0000001f3f127899 */ /* 0x000fe2000801140a */
[----:B------:R-:W-:Y:S01]  /*5170*/  FMUL.FTZ R126, R126, c[0x0][0x298] ;  /* 0x0000a6007e7e7a20 */ /* 0x000fe20000410000 */
[----:B------:R-:W-:Y:S01]  /*5180*/  @UP0 UMOV UR15, UR4 ;  /* 0x00000004000f0c82 */ /* 0x000fe20008000000 */
[----:B------:R-:W-:Y:S01]  /*5190*/  FMUL.FTZ R127, R127, c[0x0][0x298] ;  /* 0x0000a6007f7f7a20 */ /* 0x000fe20000410000 */
[----:B------:R-:W-:Y:S01]  /*51a0*/  USHF.R.S32.HI UR9, URZ, 0x1f, UR5 ;  /* 0x0000001f3f097899 */ /* 0x000fe20008011405 */
[----:B------:R-:W-:Y:S01]  /*51b0*/  FMUL.FTZ R128, R128, c[0x0][0x298] ;  /* 0x0000a60080807a20 */ /* 0x000fe20000410000 */
[----:B------:R-:W-:Y:S01]  /*51c0*/  UIADD3 UR10, UP1, UP0, UR5, UR14, UR10 ;  /* 0x0000000e050a7290 */ /* 0x000fe2000f83e00a */
[----:B------:R-:W-:Y:S01]  /*51d0*/  FMUL.FTZ R129, R129, c[0x0][0x298] ;  /* 0x0000a60081817a20 */ /* 0x000fe20000410000 */
[----:B------:R-:W-:Y:S01]  /*51e0*/  UIADD3 UR17, -UR17, URZ, URZ ;  /* 0x0000003f11117290 */ /* 0x000fe2000fffe13f */
[----:B------:R-:W-:Y:S01]  /*51f0*/  FMUL.FTZ R130, R130, c[0x0][0x298] ;  /* 0x0000a60082827a20 */ /* 0x000fe20000410000 */
[----:B------:R-:W-:Y:S01]  /*5200*/  UIADD3.X UR18, UR9, UR15, UR18, UP1, UP0 ;  /* 0x0000000f09127290 */ /* 0x000fe20008fe0412 */
[----:B------:R-:W-:Y:S01]  /*5210*/  FMUL.FTZ R131, R131, c[0x0][0x298] ;  /* 0x0000a60083837a20 */ /* 0x000fe20000410000 */
[----:B------:R-:W-:Y:S01]  /*5220*/  USHF.L.U32 UR9, UR10, 0x2, URZ ;  /* 0x000000020a097899 */ /* 0x000fe2000800063f */
[----:B------:R-:W-:Y:S01]  /*5230*/  FMUL.FTZ R136, R136, c[0x0][0x298] ;  /* 0x0000a60088887a20 */ /* 0x000fe20000410000 */
[----:B------:R-:W-:Y:S01]  /*5240*/  ULDC.64 UR4, c[0x0][0x350] ;  /* 0x0000d40000047ab9 */ /* 0x000fe20000000a00 */
[----:B------:R-:W-:Y:S01]  /*5250*/  FMUL.FTZ R137, R137, c[0x0][0x298] ;  /* 0x0000a60089897a20 */ /* 0x000fe20000410000 */
[----:B------:R-:W-:Y:S01]  /*5260*/  USHF.L.U64.HI UR10, UR10, 0x2, UR18 ;  /* 0x000000020a0a7899 */ /* 0x000fe20008010212 */
[----:B------:R-:W-:Y:S01]  /*5270*/  FMUL.FTZ R138, R138, c[0x0][0x298] ;  /* 0x0000a6008a8a7a20 */ /* 0x000fe20000410000 */
[----:B------:R-:W-:Y:S01]  /*5280*/  UIADD3 UR4, UP0, UR9, UR4, URZ ;  /* 0x0000000409047290 */ /* 0x000fe2000ff1e03f */
[----:B------:R-:W-:Y:S01]  /*5290*/  FMUL.FTZ R139, R139, c[0x0][0x298] ;  /* 0x0000a6008b8b7a20 */ /* 0x000fe20000410000 */
[----:B------:R-:W-:Y:S01]  /*52a0*/  UIMAD UR11, UR17, UR16, UR11 ;  /* 0x00000010110b72a4 */ /* 0x000fe2000f8e020b */
[----:B------:R-:W-:Y:S01]  /*52b0*/  FMUL.FTZ R132, R132, c[0x0][0x298] ;  /* 0x0000a60084847a20 */ /* 0x000fe20000410000 */
[----:B------:R-:W-:Y:S01]  /*52c0*/  UIADD3.X UR5, UR10, UR5, URZ, UP0, !UPT ;  /* 0x000000050a057290 */ /* 0x000fe200087fe43f */
[----:B------:R-:W-:Y:S01]  /*52d0*/  FMUL.FTZ R133, R133, c[0x0][0x298] ;  /* 0x0000a60085857a20 */ /* 0x000fe20000410000 */
[----:B------:R-:W-:Y:S01]  /*52e0*/  MOV R2, UR4 ;  /* 0x0000000400027c02 */ /* 0x000fe20008000f00 */
[----:B------:R-:W-:-:S02]  /*52f0*/  FMUL.FTZ R134, R134, c[0x0][0x298] ;  /* 0x0000a60086867a20 */ /* 0x000fc40000410000 */
[----:B------:R-:W-:Y:S01]  /*5300*/  FMUL.FTZ R135, R135, c[0x0][0x298] ;  /* 0x0000a60087877a20 */ /* 0x000fe20000410000 */
[----:B-1----:R-:W-:Y:S01]  /*5310*/  MOV R3, UR5 ;  /* 0x0000000500037c02 */ /* 0x002fe20008000f00 */
[----:B------:R-:W-:Y:S02]  /*5320*/  FMUL.FTZ R140, R140, c[0x0][0x298] ;  /* 0x0000a6008c8c7a20 */ /* 0x000fe40000410000 */
[----:B------:R-:W-:Y:S02]  /*5330*/  FMUL.FTZ R141, R141, c[0x0][0x298] ;  /* 0x0000a6008d8d7a20 */ /* 0x000fe40000410000 */
[----:B------:R-:W-:Y:S02]  /*5340*/  FMUL.FTZ R142, R142, c[0x0][0x298] ;  /* 0x0000a6008e8e7a20 */ /* 0x000fe40000410000 */
[----:B------:R-:W-:Y:S02]  /*5350*/  FMUL.FTZ R143, R143, c[0x0][0x298] ;  /* 0x0000a6008f8f7a20 */ /* 0x000fe40000410000 */
[----:B------:R-:W-:-:S02]  /*5360*/  FMUL.FTZ R144, R144, c[0x0][0x298] ;  /* 0x0000a60090907a20 */ /* 0x000fc40000410000 */
[----:B------:R-:W-:Y:S02]  /*5370*/  FMUL.FTZ R145, R145, c[0x0][0x298] ;  /* 0x0000a60091917a20 */ /* 0x000fe40000410000 */
        /* <DEDUP_REMOVED lines=9> */
[----:B------:R-:W-:Y:S01]  /*5410*/  FMUL.FTZ R151, R151, c[0x0][0x298] ;  /* 0x0000a60097977a20 */ /* 0x000fe20000410000 */
[----:B------:R-:W-:Y:S06]  /*5420*/  BAR.SYNC.DEFER_BLOCKING 0x1, 0x100 ;  /* 0x0044000000007b1d */ /* 0x000fec0000010000 */
[----:B------:R-:W-:Y:S05]  /*5430*/  @P1 BRA `(.L_x_32) ;  /* 0x0000005000001947 */ /* 0x000fea0003800000 */
.L_x_33:
[----:B------:R-:W2:Y:S01]  /*5440*/  LDG.E.STRONG.GPU R0, [R2.64] ;  /* 0x0000000c02007981 */ /* 0x000ea2000c1ef900 */
[----:B------:R-:W-:Y:S01]  /*5450*/  YIELD ;  /* 0x0000000000007946 */ /* 0x000fe20003800000 */
[----:B--2---:R-:W-:Y:S01]  /*5460*/  ISETP.NE.AND P0, PT, R0, UR11, PT ;  /* 0x0000000b00007c0c */ /* 0x004fe2000bf05270 */
[----:B------:R-:W-:-:S12]  /*5470*/  CCTL.IVALL ;  /* 0x00000000ff00798f */ /* 0x000fd80002000000 */
[----:B------:R-:W-:Y:S05]  /*5480*/  @P0 BRA `(.L_x_33) ;  /* 0xffffffb000000947 */ /* 0x000fea000383ffff */
.L_x_32:
[----:B------:R-:W-:Y:S05]  /*5490*/  BSYNC B0 ;  /* 0x0000000000007941 */ /* 0x000fea0003800000 */
.L_x_31:
[----:B------:R-:W-:Y:S01]  /*54a0*/  MOV R5, 0xffffffff ;  /* 0xffffffff00057802 */ /* 0x000fe20000000f00 */
[----:B------:R-:W-:Y:S05]  /*54b0*/  BRA.CONV ~URZ, `(.L_x_34) ;  /* 0x000000237f007947 */ /* 0x000fea000b800000 */
[----:B------:R-:W-:Y:S02]  /*54c0*/  MOV R4, 0x54e0 ;  /* 0x000054e000047802 */ /* 0x000fe40000000f00 */
[----:B------:R-:W-:Y:S05]  /*54d0*/  CALL.REL.NOINC `($__internal_0_$__cuda_sm70_warpsync) ;  /* 0x00000b2000007944 */ /* 0x000fea0003c00000 */
.L_x_34:
[----:B------:R-:W-:Y:S01]  /*54e0*/  UIMAD UR4, UR8, 0x3000, URZ ;  /* 0x00003000080478a4 */ /* 0x000fe2000f8e023f */
[----:B------:R-:W1:Y:S01]  /*54f0*/  S2R R0, SR_CTAID.Z ;  /* 0x0000000000007919 */ /* 0x000e620000002700 */
[----:B------:R-:W-:Y:S01]  /*5500*/  IMAD.U32 R8, RZ, RZ, UR14 ;  /* 0x0000000eff087e24 */ /* 0x000fe2000f8e00ff */
[----:B------:R-:W-:-:S06]  /*5510*/  NOP ;  /* 0x0000000000007918 */ /* 0x000fcc0000000000 */
[----:B------:R-:W-:Y:S01]  /*5520*/  USHF.R.S32.HI UR16, URZ, 0x1f, UR4 ;  /* 0x0000001f3f107899 */ /* 0x000fe20008011404 */
[C---:B------:R-:W-:Y:S01]  /*5530*/  IADD3 R6, P0, R236.reuse, UR4, RZ ;  /* 0x00000004ec067c10 */ /* 0x040fe2000ff1e0ff */
[----:B------:R-:W-:Y:S01]  /*5540*/  IMAD.U32 R9, RZ, RZ, UR15 ;  /* 0x0000000fff097e24 */ /* 0x000fe2000f8e00ff */
[----:B------:R-:W-:Y:S02]  /*5550*/  ULDC.64 UR4, c[0x0][0x328] ;  /* 0x0000ca0000047ab9 */ /* 0x000fe40000000a00 */
[----:B------:R-:W-:Y:S01]  /*5560*/  UIMAD UR4, UR15, UR4, URZ ;  /* 0x000000040f0472a4 */ /* 0x000fe2000f8e023f */
[----:B------:R-:W-:-:S03]  /*5570*/  LEA.HI.X.SX32 R7, R236, UR16, 0x1, P0 ;  /* 0x00000010ec077c11 */ /* 0x000fc600080f0eff */
[----:B------:R-:W-:Y:S02]  /*5580*/  UIMAD UR16, UR14, UR5, UR4 ;  /* 0x000000050e1072a4 */ /* 0x000fe4000f8e0204 */
[----:B------:R-:W-:Y:S01]  /*5590*/  IMAD.WIDE.U32 R8, R8, c[0x0][0x328], R6 ;  /* 0x0000ca0008087a25 */ /* 0x000fe200078e0006 */
[----:B------:R-:W-:Y:S02]  /*55a0*/  ULDC.64 UR4, c[0x0][0x330] ;  /* 0x0000cc0000047ab9 */ /* 0x000fe40000000a00 */
[----:B------:R-:W-:Y:S02]  /*55b0*/  UIMAD UR4, UR6, UR4, URZ ;  /* 0x00000004060472a4 */ /* 0x000fe4000f8e023f */
[----:B------:R-:W-:Y:S02]  /*55c0*/  IADD3 R9, R9, UR16, RZ ;  /* 0x0000001009097c10 */ /* 0x000fe4000fffe0ff */
[----:B------:R-:W-:-:S03]  /*55d0*/  UIMAD UR4, UR7, UR5, UR4 ;  /* 0x00000005070472a4 */ /* 0x000fc6000f8e0204 */
[----:B-1----:R-:W-:-:S05]  /*55e0*/  IMAD.WIDE.U32 R8, R0, c[0x0][0x330], R8 ;  /* 0x0000cc0000087a25 */ /* 0x002fca00078e0008 */
[----:B------:R-:W-:Y:S02]  /*55f0*/  IADD3 R4, R9, UR4, RZ ;  /* 0x0000000409047c10 */ /* 0x000fe4000fffe0ff */
[----:B------:R-:W-:-:S04]  /*5600*/  LEA R10, P0, R8, c[0x0][0x310], 0x2 ;  /* 0x0000c400080a7a11 */ /* 0x000fc800078010ff */
[----:B------:R-:W-:-:S05]  /*5610*/  LEA.HI.X R11, R8, c[0x0][0x314], R4, 0x2, P0 ;  /* 0x0000c500080b7a11 */ /* 0x000fca00000f1404 */
[----:B------:R1:W-:Y:S04]  /*5620*/  RED.E.ADD.F32.FTZ.RN.STRONG.GPU [R10.64], R60 ;  /* 0x0000003c0a00798e */ /* 0x0003e8000c10e78c */
[----:B------:R1:W-:Y:S04]  /*5630*/  RED.E.ADD.F32.FTZ.RN.STRONG.GPU [R10.64+0x400], R61 ;  /* 0x0004003d0a00798e */ /* 0x0003e8000c10e78c */
        /* <DEDUP_REMOVED lines=45> */
[----:B------:R1:W-:Y:S01]  /*5910*/  RED.E.ADD.F32.FTZ.RN.STRONG.GPU [R10.64+0xbc00], R103 ;  /* 0x00bc00670a00798e */ /* 0x0003e2000c10e78c */
[----:B------:R-:W-:Y:S05]  /*5920*/  BRA.CONV ~URZ, `(.L_x_35) ;  /* 0x000000237f007947 */ /* 0x000fea000b800000 */
[----:B------:R-:W-:Y:S02]  /*5930*/  MOV R4, 0x5950 ;  /* 0x0000595000047802 */ /* 0x000fe40000000f00 */
[----:B-1----:R-:W-:Y:S05]  /*5940*/  CALL.REL.NOINC `($__internal_0_$__cuda_sm70_warpsync) ;  /* 0x000006b000007944 */ /* 0x002fea0003c00000 */
.L_x_35:
[----:B------:R-:W-:-:S06]  /*5950*/  NOP ;  /* 0x0000000000007918 */ /* 0x000fcc0000000000 */
[----:B------:R-:W-:Y:S01]  /*5960*/  BSSY B0, `(.L_x_36) ;  /* 0x000000b000007945 */ /* 0x000fe20003800000 */
[----:B------:R-:W-:Y:S05]  /*5970*/  @P1 BRA `(.L_x_37) ;  /* 0x0000009000001947 */ /* 0x000fea0003800000 */
[----:B------:R-:W-:Y:S01]  /*5980*/  @!PT LDS RZ, [RZ] ;  /* 0x00000000fffff984 */ /* 0x000fe20000000800 */
[----:B------:R-:W-:Y:S01]  /*5990*/  @!PT LDS RZ, [RZ] ;  /* 0x00000000fffff984 */ /* 0x000fe20000000800 */
[----:B------:R-:W-:Y:S01]  /*59a0*/  @!PT LDS RZ, [RZ] ;  /* 0x00000000fffff984 */ /* 0x000fe20000000800 */
[----:B------:R-:W-:Y:S01]  /*59b0*/  @!PT LDS RZ, [RZ] ;  /* 0x00000000fffff984 */ /* 0x000fe20000000800 */
[----:B------:R-:W-:Y:S06]  /*59c0*/  MEMBAR.ALL.GPU ;  /* 0x0000000000007992 */ /* 0x000fec000000a000 */
[----:B------:R-:W-:Y:S01]  /*59d0*/  MOV R9, 0x1 ;  /* 0x0000000100097802 */ /* 0x000fe20000000f00 */
[----:B------:R-:W-:-:S00]  /*59e0*/  ERRBAR ;  /* 0x00000000000079ab */ /* 0x000fc00000000000 */
[----:B012345:R-:W-:-:S05]  /*59f0*/  CCTL.IVALL ;  /* 0x00000000ff00798f */ /* 0x03ffca0002000000 */
[----:B------:R2:W-:Y:S02]  /*5a00*/  RED.E.ADD.S32.STRONG.GPU [R2.64], R9 ;  /* 0x000000090200798e */ /* 0x0005e4000c10e38c */
.L_x_37:
[----:B------:R-:W-:Y:S05]  /*5a10*/  BSYNC B0 ;  /* 0x0000000000007941 */ /* 0x000fea0003800000 */
.L_x_36:
[----:B------:R-:W-:Y:S01]  /*5a20*/  ULDC.64 UR4, c[0x0][0x348] ;  /* 0x0000d20000047ab9 */ /* 0x000fe20000000a00 */
[----:B------:R-:W-:Y:S01]  /*5a30*/  BSSY B0, `(.L_x_38) ;  /* 0x000000b000007945 */ /* 0x000fe20003800000 */
[----:B------:R-:W-:-:S04]  /*5a40*/  UIADD3 UR4, UP0, UR9, UR4, URZ ;  /* 0x0000000409047290 */ /* 0x000fc8000ff1e03f */
[----:B------:R-:W-:Y:S02]  /*5a50*/  UIADD3.X UR5, UR10, UR5, URZ, UP0, !UPT ;  /* 0x000000050a057290 */ /* 0x000fe400087fe43f */
[----:B--2---:R-:W-:-:S04]  /*5a60*/  MOV R2, UR4 ;  /* 0x0000000400027c02 */ /* 0x004fc80008000f00 */
[----:B------:R-:W-:Y:S01]  /*5a70*/  MOV R3, UR5 ;  /* 0x0000000500037c02 */ /* 0x000fe20008000f00 */
[----:B------:R-:W-:Y:S05]  /*5a80*/  @P1 BRA `(.L_x_39) ;  /* 0x0000005000001947 */ /* 0x000fea0003800000 */
.L_x_40:
[----:B------:R-:W2:Y:S01]  /*5a90*/  LDG.E.STRONG.GPU R4, [R2.64] ;  /* 0x0000000c02047981 */ /* 0x000ea2000c1ef900 */
[----:B------:R-:W-:Y:S01]  /*5aa0*/  YIELD ;  /* 0x0000000000007946 */ /* 0x000fe20003800000 */
[----:B--2---:R-:W-:Y:S01]  /*5ab0*/  ISETP.NE.AND P0, PT, R4, UR11, PT ;  /* 0x0000000b04007c0c */ /* 0x004fe2000bf05270 */
[----:B------:R-:W-:-:S12]  /*5ac0*/  CCTL.IVALL ;  /* 0x00000000ff00798f */ /* 0x000fd80002000000 */
[----:B------:R-:W-:Y:S05]  /*5ad0*/  @P0 BRA `(.L_x_40) ;  /* 0xffffffb000000947 */ /* 0x000fea000383ffff */
.L_x_39:
[----:B------:R-:W-:Y:S05]  /*5ae0*/  BSYNC B0 ;  /* 0x0000000000007941 */ /* 0x000fea0003800000 */
.L_x_38:
[----:B------:R-:W-:Y:S05]  /*5af0*/  BRA.CONV ~URZ, `(.L_x_41) ;  /* 0x000000237f007947 */ /* 0x000fea000b800000 */
[----:B------:R-:W-:Y:S02]  /*5b00*/  MOV R4, 0x5b20 ;  /* 0x00005b2000047802 */ /* 0x000fe40000000f00 */
[----:B-1----:R-:W-:Y:S05]  /*5b10*/  CALL.REL.NOINC `($__internal_0_$__cuda_sm70_warpsync) ;  /* 0x000004e000007944 */ /* 0x002fea0003c00000 */
.L_x_41:
[----:B------:R-:W-:Y:S01]  /*5b20*/  ULDC.64 UR4, c[0x0][0x300] ;  /* 0x0000c00000047ab9 */ /* 0x000fe20000000a00 */
[----:B------:R-:W-:Y:S01]  /*5b30*/  IMAD.U32 R8, RZ, RZ, UR14 ;  /* 0x0000000eff087e24 */ /* 0x000fe2000f8e00ff */
[----:B------:R-:W-:Y:S01]  /*5b40*/  UIMAD UR4, UR15, UR4, URZ ;  /* 0x000000040f0472a4 */ /* 0x000fe2000f8e023f */
[----:B------:R-:W-:Y:S02]  /*5b50*/  IMAD.U32 R9, RZ, RZ, UR15 ;  /* 0x0000000fff097e24 */ /* 0x000fe4000f8e00ff */
[----:B------:R-:W-:Y:S01]  /*5b60*/  IMAD.WIDE.U32 R6, R8, c[0x0][0x300], R6 ;  /* 0x0000c00008067a25 */ /* 0x000fe200078e0006 */
[----:B------:R-:W-:-:S03]  /*5b70*/  UIMAD UR16, UR14, UR5, UR4 ;  /* 0x000000050e1072a4 */ /* 0x000fc6000f8e0204 */
[----:B------:R-:W-:Y:S02]  /*5b80*/  ULDC.64 UR4, c[0x0][0x308] ;  /* 0x0000c20000047ab9 */ /* 0x000fe40000000a00 */
[----:B------:R-:W-:Y:S01]  /*5b90*/  UIMAD UR4, UR6, UR4, URZ ;  /* 0x00000004060472a4 */ /* 0x000fe2000f8e023f */
[----:B------:R-:W-:-:S03]  /*5ba0*/  IADD3 R7, R7, UR16, RZ ;  /* 0x0000001007077c10 */ /* 0x000fc6000fffe0ff */
[----:B------:R-:W-:Y:S02]  /*5bb0*/  UIMAD UR4, UR7, UR5, UR4 ;  /* 0x00000005070472a4 */ /* 0x000fe4000f8e0204 */
[----:B------:R-:W-:-:S05]  /*5bc0*/  IMAD.WIDE.U32 R6, R0, c[0x0][0x308], R6 ;  /* 0x0000c20000067a25 */ /* 0x000fca00078e0006 */
[----:B------:R-:W-:Y:S02]  /*5bd0*/  IADD3 R0, R7, UR4, RZ ;  /* 0x0000000407007c10 */ /* 0x000fe4000fffe0ff */
[----:B------:R-:W-:-:S04]  /*5be0*/  LEA R8, P0, R6, c[0x0][0x2e8], 0x2 ;  /* 0x0000ba0006087a11 */ /* 0x000fc800078010ff */
[----:B------:R-:W-:Y:S01]  /*5bf0*/  LEA.HI.X R9, R6, c[0x0][0x2ec], R0, 0x2, P0 ;  /* 0x0000bb0006097a11 */ /* 0x000fe200000f1400 */
[----:B------:R-:W-:-:S06]  /*5c00*/  NOP ;  /* 0x0000000000007918 */ /* 0x000fcc0000000000 */
        /* <DEDUP_REMOVED lines=50> */
[----:B-12---:R-:W-:Y:S05]  /*5f30*/  CALL.REL.NOINC `($__internal_0_$__cuda_sm70_warpsync) ;  /* 0x000000c000007944 */ /* 0x006fea0003c00000 */
.L_x_42:
[----:B------:R-:W-:-:S06]  /*5f40*/  NOP ;  /* 0x0000000000007918 */ /* 0x000fcc0000000000 */
[----:B------:R-:W-:Y:S05]  /*5f50*/  @P1 EXIT ;  /* 0x000000000000194d */ /* 0x000fea0003800000 */
        /* <DEDUP_REMOVED lines=8> */
[----:B------:R-:W-:Y:S01]  /*5fe0*/  RED.E.ADD.S32.STRONG.GPU [R2.64], R5 ;  /* 0x000000050200798e */ /* 0x000fe2000c10e38c */
[----:B------:R-:W-:Y:S05]  /*5ff0*/  EXIT ;  /* 0x000000000000794d */ /* 0x000fea0003800000 */
        .weak           $__internal_0_$__cuda_sm70_warpsync
        .type           $__internal_0_$__cuda_sm70_warpsync,@function
        .size           $__internal_0_$__cuda_sm70_warpsync,(.L_x_1384 - $__internal_0_$__cuda_sm70_warpsync)
$__internal_0_$__cuda_sm70_warpsync:
[----:B------:R-:W-:Y:S01]  /*6000*/  MOV R8, R4 ;  /* 0x0000000400087202 */ /* 0x000fe20000000f00 */
[----:B------:R-:W-:Y:S04]  /*6010*/  WARPSYNC R5 ;  /* 0x0000000500007348 */ /* 0x000fe80003800000 */
[----:B------:R-:W-:-:S04]  /*6020*/  MOV R9, 0x0 ;  /* 0x0000000000097802 */ /* 0x000fc80000000f00 */
[----:B------:R-:W-:Y:S05]  /*6030*/  RET.REL.NODEC R8 `(_ZN7cutlass13device_kernelIN5flash19enable_sm80_to_sm89INS1_16FlashAttnBwdSm80INS1_25CollectiveMainloopBwdSm80ILi2ELi1EN4cute5tupleIJNS5_1CILi64EEENS7_ILi128EEENS7_ILi96EEEEEENS_10bfloat16_tEfNS_4arch4Sm80ELb0ELb0ELb0ELb0ELb1ELb0ELb0ELb0ELi2ELi2ELi4ELi2ELb1EEENS1_24CollectiveEpilogueBwdGQAISB_fSE_Li256ELb0ELb1EEENS1_19SingleTileSchedulerILb0ELb0ELb0ELi128EEEEEEEEEvNT_6ParamsE) ;  /* 0xffff9fc008007950 */ /* 0x000fea0003c3ffff */
.L_x_43:
        /* <DEDUP_REMOVED lines=12> */
.L_x_1384:


//--------------------- .text._ZN7cutlass13device_kernelIN5flash19enable_sm80_to_sm89INS1_16FlashAttnBwdSm80INS1_25CollectiveMainloopBwdSm80ILi2ELi1EN4cute5tupleIJNS5_1CILi64EEENS7_ILi128EEENS7_ILi96EEEEEENS_10bfloat16_tEfNS_4arch4Sm80ELb0ELb0ELb0ELb1ELb0ELb0ELb0ELb0ELi2ELi2ELi4ELi2ELb1EEENS1_21CollectiveEpilogueBwdISB_SC_SE_Li256ELb1ELb0ELi2EEENS1_19SingleTileSchedulerILb1ELb0ELb0ELi128EEEEEEEEEvNT_6ParamsE --------------------------
	.section	.text._ZN7cutlass13device_kernelIN5flash19enable_sm80_to_sm89INS1_16FlashAttnBwdSm80INS1_25CollectiveMainloopBwdSm80ILi2ELi1EN4cute5tupleIJNS5_1CILi64EEENS7_ILi128EEENS7_ILi96EEEEEENS_10bfloat16_tEfNS_4arch4Sm80ELb0ELb0ELb0ELb1ELb0ELb0ELb0ELb0ELi2ELi2ELi4ELi2ELb1EEENS1_21CollectiveEpilogueBwdISB_SC_SE_Li256ELb1ELb0ELi2EEENS1_19SingleTileSchedulerILb1ELb0ELb0ELi128EEEEEEEEEvNT_6ParamsE,"ax",@progbits
	.sectioninfo	@"SHI_REGISTERS=255"
	.align	128
.text._ZN7cutlass13device_kernelIN5flash19enable_sm80_to_sm89INS1_16FlashAttnBwdSm80INS1_25CollectiveMainloopBwdSm80ILi2ELi1EN4cute5tupleIJNS5_1CILi64EEENS7_ILi128EEENS7_ILi96EEEEEENS_10bfloat16_tEfNS_4arch4Sm80ELb0ELb0ELb0ELb1ELb0ELb0ELb0ELb0ELi2ELi2ELi4ELi2ELb1EEENS1_21CollectiveEpilogueBwdISB_SC_SE_Li256ELb1ELb0ELi2EEENS1_19SingleTileSchedulerILb1ELb0ELb0ELi128EEEEEEEEEvNT_6ParamsE:
        .type           _ZN7cutlass13device_kernelIN5flash19enable_sm80_to_sm89INS1_16FlashAttnBwdSm80INS1_25CollectiveMainloopBwdSm80ILi2ELi1EN4cute5tupleIJNS5_1CILi64EEENS7_ILi128EEENS7_ILi96EEEEEENS_10bfloat16_tEfNS_4arch4Sm80ELb0ELb0ELb0ELb1ELb0ELb0ELb0ELb0ELi2ELi2ELi4ELi2ELb1EEENS1_21CollectiveEpilogueBwdISB_SC_SE_Li256ELb1ELb0ELi2EEENS1_19SingleTileSchedulerILb1ELb0ELb0ELi128EEEEEEEEEvNT_6ParamsE,@function
        .size           _ZN7cutlass13device_kernelIN5flash19enable_sm80_to_sm89INS1_16FlashAttnBwdSm80INS1_25CollectiveMainloopBwdSm80ILi2ELi1EN4cute5tupleIJNS5_1CILi64EEENS7_ILi128EEENS7_ILi96EEEEEENS_10bfloat16_tEfNS_4arch4Sm80ELb0ELb0ELb0ELb1ELb0ELb0ELb0ELb0ELi2ELi2ELi4ELi2ELb1EEENS1_21CollectiveEpilogueBwdISB_SC_SE_Li256ELb1ELb0ELi2EEENS1_19SingleTileSchedulerILb1ELb0ELb0ELi128EEEEEEEEEvNT_6ParamsE,(.L_x_1386 - _ZN7cutlass13device_kernelIN5flash19enable_sm80_to_sm89INS1_16FlashAttnBwdSm80INS1_25CollectiveMainloopBwdSm80ILi2ELi1EN4cute5tupleIJNS5_1CILi64EEENS7_ILi128EEENS7_ILi96EEEEEENS_10bfloat16_tEfNS_4arch4Sm80ELb0ELb0ELb0ELb1ELb0ELb0ELb0ELb0ELi2ELi2ELi4ELi2ELb1EEENS1_21CollectiveEpilogueBwdISB_SC_SE_Li256ELb1ELb0ELi2EEENS1_19SingleTileSchedulerILb1ELb0ELb0ELi128EEEEEEEEEvNT_6ParamsE)
        .other          _ZN7cutlass13device_kernelIN5flash19enable_sm80_to_sm89INS1_16FlashAttnBwdSm80INS1_25CollectiveMainloopBwdSm80ILi2ELi1EN4cute5tupleIJNS5_1CILi64EEENS7_ILi128EEENS7_ILi96EEEEEENS_10bfloat16_tEfNS_4arch4Sm80ELb0ELb0ELb0ELb1ELb0ELb0ELb0ELb0ELi2ELi2ELi4ELi2ELb1EEENS1_21CollectiveEpilogueBwdISB_SC_SE_Li256ELb1ELb0ELi2EEENS1_19SingleTileSchedulerILb1ELb0ELb0ELi128EEEEEEEEEvNT_6ParamsE,@"STO_CUDA_ENTRY STV_DEFAULT"
_ZN7cutlass13device_kernelIN5flash19enable_sm80_to_sm89INS1_16FlashAttnBwdSm80INS1_25CollectiveMainloopBwdSm80ILi2ELi1EN4cute5tupleIJNS5_1CILi64EEENS7_ILi128EEENS7_ILi96EEEEEENS_10bfloat16_tEfNS_4arch4Sm80ELb0ELb0ELb0ELb1ELb0ELb0ELb0ELb0ELi2ELi2ELi4ELi2ELb1EEENS1_21CollectiveEpilogueBwdISB_SC_SE_Li256ELb1ELb0ELi2EEENS1_19SingleTileSchedulerILb1ELb0ELb0ELi128EEEEEEEEEvNT_6ParamsE:
[----:B------:R-:W-:Y:S02]  /*0000*/  MOV R1, c[0x0][0x28] ;  /* 0x00000a0000017a02 */ /* 0x000fe40000000f00 */
[----:B------:R-:W1:Y:S01]  /*0010*/  S2R R235, SR_TID.X ;  /* 0x0000000000eb7919 */ /* 0x000e620000002100 */
[----:B------:R-:W-:Y:S01]  /*0020*/  IMAD.MOV.U32 R10, RZ, RZ, 0x4 ;  /* 0x00000004ff0a7424 */ /* 0x000fe200078e00ff */
[----:B------:R-:W-:Y:S01]  /*0030*/  ULDC.64 UR12, c[0x0][0x118] ;  /* 0x00004600000c7ab9 */ /* 0x000fe20000000a00 */
[----:B------:R-:W-:Y:S01]  /*0040*/  IADD3 R1, R1, -0x10, RZ ;  /* 0xfffffff001017810 */ /* 0x000fe20007ffe0ff */
[----:B------:R-:W2:Y:S04]  /*0050*/  S2R R241, SR_CTAID.Z ;  /* 0x0000000000f17919 */ /* 0x000ea80000002700 */
[----:B------:R-:W3:Y:S04]  /*0060*/  S2R R2, SR_CTAID.X ;  /* 0x0000000000027919 */ /* 0x000ee80000002500 */
[----:B------:R-:W4:Y:S01]  /*0070*/  S2R R0, SR_CTAID.Y ;  /* 0x0000000000007919 */ /* 0x000f220000002600 */
[----:B-1----:R-:W-:Y:S01]  /*0080*/  SHF.R.U32.HI R3, RZ, 0x5, R235 ;  /* 0x00000005ff037819 */ /* 0x002fe200000116eb */
[----:B--2---:R-:W-:-:S05]  /*0090*/  IMAD.WIDE R4, R241, R10, c[0x0][0x3c0] ;  /* 0x0000f000f1047625 */ /* 0x004fca00078e020a */
[----:B------:R-:W1:Y:S02]  /*00a0*/  SHFL.IDX PT, R3, R3, RZ, 0x1f ;  /* 0x00001fff03037589 */ /* 0x000e6400000e0000 */
[----:B-1----:R-:W-:-:S13]  /*00b0*/  ISETP.NE.AND P0, PT, R3, RZ, PT ;  /* 0x000000ff0300720c */ /* 0x002fda0003f05270 */
[----:B------:R-:W-:Y:S05]  /*00c0*/  @!P0 BRA `(.L_x_44) ;  /* 0x0000012000008947 */ /* 0x000fea0003800000 */
[----:B---34-:R-:W-:-:S04]  /*00d0*/  ISETP.NE.U32.AND P0, PT, RZ, c[0x0][0x3c0], PT ;  /* 0x0000f000ff007a0c */ /* 0x018fc80003f05070 */
[----:B------:R-:W-:-:S13]  /*00e0*/  ISETP.NE.AND.EX P0, PT, RZ, c[0x0][0x3c4], PT, P0 ;  /* 0x0000f100ff007a0c */ /* 0x000fda0003f05300 */
[----:B------:R-:W-:Y:S05]  /*00f0*/  @!P0 BRA `(.L_x_45) ;  /* 0x0000002000008947 */ /* 0x000fea0003800000 */
[----:B------:R1:W5:Y:S01]  /*0100*/  LDG.E R4, [R4.64] ;  /* 0x0000000c04047981 */ /* 0x000362000c1e1900 */
[----:B------:R-:W-:Y:S05]  /*0110*/  BRA `(.L_x_46) ;  /* 0x0000009000007947 */ /* 0x000fea0003800000 */
.L_x_45:
[----:B------:R-:W-:-:S04]  /*0120*/  ISETP.NE.U32.AND P0, PT, RZ, c[0x0][0x3b8], PT ;  /* 0x0000ee00ff007a0c */ /* 0x000fc80003f05070 */
[----:B------:R-:W-:-:S13]  /*0130*/  ISETP.NE.AND.EX P0, PT, RZ, c[0x0][0x3bc], PT, P0 ;  /* 0x0000ef00ff007a0c */ /* 0x000fda0003f05300 */
[----:B------:R-:W-:Y:S05]  /*0140*/  @!P0 BRA `(.L_x_47) ;  /* 0x0000005000008947 */ /* 0x000fea0003800000 */
[----:B------:R-:W-:-:S05]  /*0150*/  IMAD.WIDE R6, R241, R10, c[0x0][0x3b8] ;  /* 0x0000ee00f1067625 */ /* 0x000fca00078e020a */
[----:B------:R-:W2:Y:S04]  /*0160*/  LDG.E R4, [R6.64] ;  /* 0x0000000c06047981 */ /* 0x000ea8000c1e1900 */
[----:B------:R-:W2:Y:S02]  /*0170*/  LDG.E R3, [R6.64+0x4] ;  /* 0x0000040c06037981 */ /* 0x000ea4000c1e1900 */
[----:B--2---:R-:W-:Y:S01]  /*0180*/  IADD3 R4, -R4, R3, RZ ;  /* 0x0000000304047210 */ /* 0x004fe20007ffe1ff */
[----:B------:R-:W-:Y:S05]  /*0190*/  BRA `(.L_x_46) ;  /* 0x0000001000007947 */ /* 0x000fea0003800000 */
.L_x_47:
[----:B------:R-:W-:Y:S02]  /*01a0*/  MOV R4, c[0x0][0x3a4] ;  /* 0x0000e90000047a02 */ /* 0x000fe40000000f00 */
.L_x_46:
[----:B------:R-:W-:-:S05]  /*01b0*/  IMAD.SHL.U32 R3, R2, 0x80, RZ ;  /* 0x0000008002037824 */ /* 0x000fca00078e00ff */
[----:B-----5:R-:W-:-:S04]  /*01c0*/  ISETP.GE.AND P0, PT, R3, R4, PT ;  /* 0x000000040300720c */ /* 0x020fc80003f06270 */
[----:B------:R-:W-:Y:S01]  /*01d0*/  SEL R241, R241, 0xffffffff, !P0 ;  /* 0xfffffffff1f17807 */ /* 0x000fe20004000000 */
[----:B------:R-:W-:Y:S05]  /*01e0*/  BRA `(.L_x_48) ;  /* 0x0000011000007947 */ /* 0x000fea0003800000 */
.L_x_44:
[----:B---34-:R-:W-:-:S04]  /*01f0*/  ISETP.NE.U32.AND P0, PT, RZ, c[0x0][0x3c0], PT ;  /* 0x0000f000ff007a0c */ /* 0x018fc80003f05070 */
[----:B------:R-:W-:-:S13]  /*0200*/  ISETP.NE.AND.EX P0, PT, RZ, c[0x0][0x3c4], PT, P0 ;  /* 0x0000f100ff007a0c */ /* 0x000fda0003f05300 */
[----:B------:R-:W-:Y:S05]  /*0210*/  @!P0 BRA `(.L_x_49) ;  /* 0x0000002000008947 */ /* 0x000fea0003800000 */
[----:B------:R1:W5:Y:S01]  /*0220*/  LDG.E R4, [R4.64] ;  /* 0x0000000c04047981 */ /* 0x000362000c1e1900 */
[----:B------:R-:W-:Y:S05]  /*0230*/  BRA `(.L_x_50) ;  /* 0x0000009000007947 */ /* 0x000fea0003800000 */
.L_x_49:
        /* <DEDUP_REMOVED lines=8> */
.L_x_51:
[----:B------:R-:W-:Y:S02]  /*02c0*/  MOV R4, c[0x0][0x3a4] ;  /* 0x0000e90000047a02 */ /* 0x000fe40000000f00 */
.L_x_50:
[----:B------:R-:W-:-:S05]  /*02d0*/  IMAD.SHL.U32 R3, R2, 0x80, RZ ;  /* 0x0000008002037824 */ /* 0x000fca00078e00ff */
[----:B-----5:R-:W-:-:S04]  /*02e0*/  ISETP.GE.AND P0, PT, R3, R4, PT ;  /* 0x000000040300720c */ /* 0x020fc80003f06270 */
[----:B------:R-:W-:-:S04]  /*02f0*/  SEL R241, R241, 0xffffffff, !P0 ;  /* 0xfffffffff1f17807 */ /* 0x000fc80004000000 */
.L_x_48:
[----:B------:R-:W-:-:S13]  /*0300*/  ISETP.GE.AND P0, PT, R241, RZ, PT ;  /* 0x000000fff100720c */ /* 0x000fda0003f06270 */
[----:B------:R-:W-:Y:S05]  /*0310*/  @!P0 EXIT ;  /* 0x000000000000894d */ /* 0x000fea0003800000 */
[----:B------:R-:W-:Y:S01]  /*0320*/  ISETP.NE.U32.AND P4, PT, RZ, c[0x0][0x2c8], PT ;  /* 0x0000b200ff007a0c */ /* 0x000fe20003f85070 */
[----:B------:R-:W-:Y:S01]  /*0330*/  IMAD.WIDE R14, R241, R10, c[0x0][0x2c8] ;  /* 0x0000b200f10e7625 */ /* 0x000fe200078e020a */
[----:B------:R-:W-:Y:S02]  /*0340*/  ISETP.NE.U32.AND P0, PT, RZ, c[0x0][0x2d8], PT ;  /* 0x0000b600ff007a0c */ /* 0x000fe40003f05070 */
[----:B------:R-:W-:Y:S02]  /*0350*/  ISETP.NE.AND.EX P4, PT, RZ, c[0x0][0x2cc], PT, P4 ;  /* 0x0000b300ff007a0c */ /* 0x000fe40003f85340 */
[----:B------:R-:W-:Y:S02]  /*0360*/  ISETP.NE.AND.EX P0, PT, RZ, c[0x0][0x2dc], PT, P0 ;  /* 0x0000b700ff007a0c */ /* 0x000fe40003f05300 */
[----:B------:R-:W-:-:S04]  /*0370*/  ISETP.NE.U32.AND P3, PT, RZ, c[0x0][0x2d0], PT ;  /* 0x0000b400ff007a0c */ /* 0x000fc80003f65070 */
[----:B------:R-:W-:-:S05]  /*0380*/  ISETP.NE.AND.EX P3, PT, RZ, c[0x0][0x2d4], PT, P3 ;  /* 0x0000b500ff007a0c */ /* 0x000fca0003f65330 */
[----:B------:R-:W2:Y:S02]  /*0390*/  @P4 LDG.E R4, [R14.64] ;  /* 0x0000000c0e044981 */ /* 0x000ea4000c1e1900 */
[----:B------:R-:W-:-:S04]  /*03a0*/  @P0 IMAD.WIDE R6, R241, R10, c[0x0][0x2d8] ;  /* 0x0000b600f1060625 */ /* 0x000fc800078e020a */
[----:B------:R-:W-:Y:S02]  /*03b0*/  IMAD.MOV.U32 R3, RZ, RZ, RZ ;  /* 0x000000ffff037224 */ /* 0x000fe400078e00ff */
[----:B------:R3:W4:Y:S01]  /*03c0*/  @P0 LDG.E R6, [R6.64] ;  /* 0x0000000c06060981 */ /* 0x000722000c1e1900 */
[----:B-1----:R-:W-:Y:S02]  /*03d0*/  IMAD.MOV.U32 R5, RZ, RZ, RZ ;  /* 0x000000ffff057224 */ /* 0x002fe400078e00ff */
[C---:B------:R-:W-:Y:S01]  /*03e0*/  IMAD.WIDE R12, R241.reuse, R10, c[0x0][0x2d0] ;  /* 0x0000b400f10c7625 */ /* 0x040fe200078e020a */
[----:B------:R1:W5:Y:S04]  /*03f0*/  @P4 LDG.E R3, [R14.64] ;  /* 0x0000000c0e034981 */ /* 0x000368000c1e1900 */
[----:B------:R1:W5:Y:S01]  /*0400*/  @P3 LDG.E R5, [R12.64] ;  /* 0x0000000c0c053981 */ /* 0x000362000c1e1900 */
[----:B------:R-:W-:Y:S01]  /*0410*/  ULDC UR10, c[0x0][0x168] ;  /* 0x00005a00000a7ab9 */ /* 0x000fe20000000800 */
[----:B--2---:R-:W-:-:S05]  /*0420*/  @P4 IMAD R4, R241, 0x40, R4 ;  /* 0x00000040f1044824 */ /* 0x004fca00078e0204 */
[----:B---3--:R-:W-:-:S04]  /*0430*/  @P4 SHF.R.S32.HI R7, RZ, 0x1f, R4 ;  /* 0x0000001fff074819 */ /* 0x008fc80000011404 */
[----:B------:R-:W-:Y:S01]  /*0440*/  @P4 LEA.HI R7, R7, R4, RZ, 0x6 ;  /* 0x0000000407074211 */ /* 0x000fe200078f30ff */
[----:B----4-:R1:W2:Y:S01]  /*0450*/  @P0 R2UR UR10, R6 ;  /* 0x00000000060a03c2 */ /* 0x0102a200000e0000 */
[----:B------:R-:W-:Y:S02]  /*0460*/  IMAD.MOV.U32 R4, RZ, RZ, RZ ;  /* 0x000000ffff047224 */ /* 0x000fe400078e00ff */
[----:B------:R-:W-:Y:S01]  /*0470*/  @P4 LOP3.LUT R4, R7, 0xffffffc0, RZ, 0xc0, !PT ;  /* 0xffffffc007044812 */ /* 0x000fe200078ec0ff */
[----:B------:R-:W-:Y:S01]  /*0480*/  IMAD.MOV.U32 R7, RZ, RZ, c[0x0][0x198] ;  /* 0x00006600ff077624 */ /* 0x000fe200078e00ff */
[----:B-12---:R-:W-:Y:S05]  /*0490*/  @P0 BRA `(.L_x_52) ;  /* 0x0000006000000947 */ /* 0x006fea0003800000 */
[----:B------:R-:W-:Y:S05]  /*04a0*/  @!P4 BRA `(.L_x_52) ;  /* 0x000000500000c947 */ /* 0x000fea0003800000 */
[----:B------:R-:W2:Y:S04]  /*04b0*/  LDG.E R8, [R14.64] ;  /* 0x0000000c0e087981 */ /* 0x000ea8000c1e1900 */
[----:B------:R-:W3:Y:S01]  /*04c0*/  LDG.E R6, [R14.64+0x4] ;  /* 0x0000040c0e067981 */ /* 0x000ee2000c1e1900 */
[----:B--2---:R-:W1:Y:S08]  /*04d0*/  R2UR UR10, R8 ;  /* 0x00000000080a73c2 */ /* 0x004e7000000e0000 */
[----:B---3--:R-:W1:Y:S02]  /*04e0*/  R2UR UR4, R6 ;  /* 0x00000000060473c2 */ /* 0x008e6400000e0000 */
[----:B-1----:R-:W-:-:S06]  /*04f0*/  UIADD3 UR10, -UR10, UR4, URZ ;  /* 0x000000040a0a7290 */ /* 0x002fcc000fffe13f */
.L_x_52:
[----:B------:R-:W-:-:S04]  /*0500*/  ISETP.NE.U32.AND P0, PT, RZ, c[0x0][0x2e0], PT ;  /* 0x0000b800ff007a0c */ /* 0x000fc80003f05070 */
[----:B------:R-:W-:-:S13]  /*0510*/  ISETP.NE.AND.EX P0, PT, RZ, c[0x0][0x2e4], PT, P0 ;  /* 0x0000b900ff007a0c */ /* 0x000fda0003f05300 */
[----:B------:R-:W-:Y:S05]  /*0520*/  @!P0 BRA `(.L_x_53) ;  /* 0x0000003000008947 */ /* 0x000fea0003800000 */
[----:B------:R-:W-:-:S05]  /*0530*/  IMAD.WIDE R10, R241, R10, c[0x0][0x2e0] ;  /* 0x0000b800f10a7625 */ /* 0x000fca00078e020a */
[----:B------:R1:W5:Y:S01]  /*0540*/  LDG.E R7, [R10.64] ;  /* 0x0000000c0a077981 */ /* 0x000362000c1e1900 */
[----:B------:R-:W-:Y:S05]  /*0550*/  BRA `(.L_x_54) ;  /* 0x0000004000007947 */ /* 0x000fea0003800000 */
.L_x_53:
[----:B------:R-:W-:Y:S05]  /*0560*/  @!P3 BRA `(.L_x_54) ;  /* 0x000000300000b947 */ /* 0x000fea0003800000 */
[----:B------:R-:W2:Y:S04]  /*0570*/  LDG.E R7, [R12.64] ;  /* 0x0000000c0c077981 */ /* 0x000ea8000c1e1900 */
[----:B------:R-:W2:Y:S02]  /*0580*/  LDG.E R6, [R12.64+0x4] ;  /* 0x0000040c0c067981 */ /* 0x000ea4000c1e1900 */
[----:B--2---:R-:W-:Y:S02]  /*0590*/  IADD3 R7, -R7, R6, RZ ;  /* 0x0000000607077210 */ /* 0x004fe40007ffe1ff */
.L_x_54:
[----:B------:R-:W-:Y:S01]  /*05a0*/  UISETP.GE.AND UP0, UPT, UR10, 0x1, UPT ;  /* 0x000000010a00788c */ /* 0x000fe2000bf06270 */
[----:B------:R-:W-:Y:S01]  /*05b0*/  PLOP3.LUT P1, PT, PT, PT, PT, 0x80, 0x0 ;  /* 0x000000000000781c */ /* 0x000fe20003f2f070 */
[----:B------:R-:W-:Y:S01]  /*05c0*/  CS2R R150, SRZ ;  /* 0x0000000000967805 */ /* 0x000fe2000001ff00 */
[----:B------:R-:W-:Y:S01]  /*05d0*/  CS2R R148, SRZ ;  /* 0x0000000000947805 */ /* 0x000fe2000001ff00 */
[----:B------:R-:W-:Y:S01]  /*05e0*/  CS2R R154, SRZ ;  /* 0x00000000009a7805 */ /* 0x000fe2000001ff00 */
[----:B------:R-:W-:Y:S01]  /*05f0*/  CS2R R152, SRZ ;  /* 0x0000000000987805 */ /* 0x000fe2000001ff00 */
[----:B------:R-:W-:Y:S01]  /*0600*/  PLOP3.LUT P0, PT, PT, PT, UP0, 0x80, 0x0 ;  /* 0x000000000000781c */ /* 0x000fe20003f0f008 */
        /* <DEDUP_REMOVED lines=44> */
[----:B------:R-:W-:Y:S05]  /*08d0*/  @!P0 BRA `(.L_x_55) ;  /* 0x00004cf000008947 */ /* 0x000fea0003800000 */
[----:B------:R-:W-:Y:S01]  /*08e0*/  IMAD.MOV.U32 R6, RZ, RZ, c[0x0][0x248] ;  /* 0x00009200ff067624 */ /* 0x000fe200078e00ff */
[--C-:B------:R-:W-:Y:S01]  /*08f0*/  SHF.R.S32.HI R8, RZ, 0x1f, R235.reuse ;  /* 0x0000001fff087819 */ /* 0x100fe200000114eb */
[----:B-1----:R-:W-:Y:S01]  /*0900*/  IMAD R11, R4, 0x60, RZ ;  /* 0x00000060040b7824 */ /* 0x002fe200078e02ff */
[----:B------:R-:W-:Y:S01]  /*0910*/  SHF.R.S32.HI R9, RZ, 0x1f, R4 ;  /* 0x0000001fff097819 */ /* 0x000fe20000011404 */
[----:B------:R-:W-:Y:S01]  /*0920*/  IMAD.SHL.U32 R10, R235, 0x4, RZ ;  /* 0x00000004eb0a7824 */ /* 0x000fe200078e00ff */
[----:B------:R-:W-:Y:S01]  /*0930*/  ISETP.NE.AND P2, PT, R6, 0x1, PT ;  /* 0x000000010600780c */ /* 0x000fe20003f45270 */
[--C-:B------:R-:W-:Y:S01]  /*0940*/  IMAD.MOV.U32 R19, RZ, RZ, R0.reuse ;  /* 0x000000ffff137224 */ /* 0x100fe200078e0000 */
[----:B------:R-:W-:Y:S01]  /*0950*/  SHF.R.S32.HI R6, RZ, 0x1f, R235 ;  /* 0x0000001fff067819 */ /* 0x000fe200000114eb */
[----:B-----5:R-:W-:Y:S01]  /*0960*/  IMAD R7, R2, -0x80, R7 ;  /* 0xffffff8002077824 */ /* 0x020fe200078e0207 */
[CC--:B------:R-:W-:Y:S01]  /*0970*/  IADD3 R16, P0, R11.reuse, R235.reuse, RZ ;  /* 0x000000eb0b107210 */ /* 0x0c0fe20007f1e0ff */
[----:B------:R-:W-:Y:S01]  /*0980*/  IMAD.MOV.U32 R220, RZ, RZ, 0x20 ;  /* 0x00000020ffdc7424 */ /* 0x000fe200078e00ff */
[----:B------:R-:W-:Y:S01]  /*0990*/  LEA.HI R15, R8, R235, RZ, 0x2 ;  /* 0x000000eb080f7211 */ /* 0x000fe200078f10ff */
[----:B------:R-:W-:Y:S01]  /*09a0*/  IMAD.MOV.U32 R231, RZ, RZ, 0x10 ;  /* 0x00000010ffe77424 */ /* 0x000fe200078e00ff */
[----:B------:R-:W-:Y:S01]  /*09b0*/  IADD3 R20, P1, R10, R4, RZ ;  /* 0x000000040a147210 */ /* 0x000fe20007f3e0ff */
[----:B------:R-:W-:Y:S01]  /*09c0*/  UIADD3 UR6, UR10, 0x3f, URZ ;  /* 0x0000003f0a067890 */ /* 0x000fe2000fffe03f */
[----:B------:R-:W-:Y:S01]  /*09d0*/  LEA.HI.X.SX32 R17, R11, R6, 0x1, P0 ;  /* 0x000000060b117211 */ /* 0x000fe200000f0eff */
[----:B------:R-:W-:Y:S01]  /*09e0*/  CS2R R154, SRZ ;  /* 0x00000000009a7805 */ /* 0x000fe2000001ff00 */
[----:B------:R-:W-:Y:S01]  /*09f0*/  SHF.R.S32.HI R240, RZ, 0x2, R15 ;  /* 0x00000002fff07819 */ /* 0x000fe2000001140f */
[----:B------:R-:W-:Y:S01]  /*0a00*/  @P2 IMAD.HI.U32 R6, R0, c[0x0][0x24c], RZ ;  /* 0x0000930000062a27 */ /* 0x000fe200078e00ff */
[----:B------:R-:W-:Y:S01]  /*0a10*/  LEA.HI.X.SX32 R21, R10, R9, 0x1, P1 ;  /* 0x000000090a157211 */ /* 0x000fe200008f0eff */
[----:B------:R-:W-:Y:S01]  /*0a20*/  USHF.R.S32.HI UR5, URZ, 0x1f, UR6 ;  /* 0x0000001f3f057899 */ /* 0x000fe20008011406 */
[----:B------:R-:W-:Y:S01]  /*0a30*/  SHF.R.S32.HI R4, RZ, 0x1f, R0 ;  /* 0x0000001fff047819 */ /* 0x000fe20000011400 */
[----:B------:R-:W-:Y:S01]  /*0a40*/  CS2R R152, SRZ ;  /* 0x0000000000987805 */ /* 0x000fe2000001ff00 */
[----:B------:R-:W-:Y:S01]  /*0a50*/  SHF.R.S32.HI R10, RZ, 0x1f, R240 ;  /* 0x0000001fff0a7819 */ /* 0x000fe200000114f0 */
[----:B------:R-:W-:Y:S01]  /*0a60*/  IMAD.WIDE.U32 R22, R0, c[0x0][0x270], R20 ;  /* 0x00009c0000167a25 */ /* 0x000fe200078e0014 */
[C---:B------:R-:W-:Y:S01]  /*0a70*/  IADD3 R34, P0, R240.reuse, R5, RZ ;  /* 0x00000005f0227210 */ /* 0x040fe20007f1e0ff */
[----:B------:R-:W-:Y:S01]  /*0a80*/  ULEA.HI UR5, UR5, UR6, URZ, 0x6 ;  /* 0x0000000605057291 */ /* 0x000fe2000f8f303f */
[----:B------:R-:W-:Y:S01]  /*0a90*/  IADD3 R29, P1, R240, R3, RZ ;  /* 0x00000003f01d7210 */ /* 0x000fe20007f3e0ff */
[----:B------:R-:W-:Y:S01]  /*0aa0*/  IMAD R11, R4, c[0x0][0x288], RZ ;  /* 0x0000a200040b7a24 */ /* 0x000fe200078e02ff */
[----:B------:R-:W-:Y:S01]  /*0ab0*/  @P2 SHF.R.U32.HI R19, RZ, c[0x0][0x250], R6 ;  /* 0x00009400ff132a19 */ /* 0x000fe20000011606 */
[----:B------:R-:W-:Y:S01]  /*0ac0*/  IMAD.WIDE.U32 R20, R0, c[0x0][0x288], R20 ;  /* 0x0000a20000147a25 */ /* 0x000fe200078e0014 */
[-C--:B------:R-:W-:Y:S01]  /*0ad0*/  LEA.HI R6, R8, R235.reuse, RZ, 0x4 ;  /* 0x000000eb08067211 */ /* 0x080fe200078f20ff */
[----:B------:R-:W-:Y:S01]  /*0ae0*/  CS2R R150, SRZ ;  /* 0x0000000000967805 */ /* 0x000fe2000001ff00 */
[-C--:B------:R-:W-:Y:S01]  /*0af0*/  LEA.HI.X.SX32 R35, R5, R10.reuse, 0x1, P0 ;  /* 0x0000000a05237211 */ /* 0x080fe200000f0eff */
[----:B------:R-:W-:Y:S01]  /*0b00*/  IMAD R5, R4, c[0x0][0x270], RZ ;  /* 0x00009c0004057a24 */ /* 0x000fe200078e02ff */
[----:B------:R-:W-:Y:S01]  /*0b10*/  LEA.HI.X.SX32 R3, R3, R10, 0x1, P1 ;  /* 0x0000000a03037211 */ /* 0x000fe200008f0eff */
[C---:B------:R-:W-:Y:S01]  /*0b20*/  IMAD R36, R0.reuse, c[0x0][0x28c], R11 ;  /* 0x0000a30000247a24 */ /* 0x040fe200078e020b */
[----:B------:R-:W-:Y:S01]  /*0b30*/  SHF.R.S32.HI R10, RZ, 0x4, R6 ;  /* 0x00000004ff0a7819 */ /* 0x000fe20000011406 */
[----:B------:R-:W-:Y:S01]  /*0b40*/  IMAD R38, R0, c[0x0][0x274], R5 ;  /* 0x00009d0000267a24 */ /* 0x000fe200078e0205 */
[-C--:B------:R-:W-:Y:S01]  /*0b50*/  LEA.HI R9, R8, R235.reuse, RZ, 0x3 ;  /* 0x000000eb08097211 */ /* 0x080fe200078f18ff */
[----:B------:R-:W-:Y:S01]  /*0b60*/  IMAD.WIDE R34, R2, 0x80, R34 ;  /* 0x0000008002227825 */ /* 0x000fe200078e0222 */
[----:B------:R-:W-:Y:S01]  /*0b70*/  LOP3.LUT R12, R15, 0xfffffffc, RZ, 0xc0, !PT ;  /* 0xfffffffc0f0c7812 */ /* 0x000fe200078ec0ff */
[----:B------:R-:W-:Y:S01]  /*0b80*/  CS2R R148, SRZ ;  /* 0x0000000000947805 */ /* 0x000fe2000001ff00 */
[----:B------:R-:W-:Y:S01]  /*0b90*/  LEA.HI R5, R6, R10, RZ, 0x1 ;  /* 0x0000000a06057211 */ /* 0x000fe200078f08ff */
[----:B------:R-:W-:Y:S01]  /*0ba0*/  IMAD.SHL.U32 R13, R9, 0x8, RZ ;  /* 0x00000008090d7824 */ /* 0x000fe200078e00ff */
[----:B------:R-:W-:Y:S01]  /*0bb0*/  SHF.R.S32.HI R2, RZ, 0x1f, R19 ;  /* 0x0000001fff027819 */ /* 0x000fe20000011413 */
[----:B------:R-:W-:Y:S01]  /*0bc0*/  IMAD.IADD R11, R235, 0x1, -R12 ;  /* 0x00000001eb0b7824 */ /* 0x000fe200078e0a0c */
[----:B------:R-:W-:Y:S01]  /*0bd0*/  LOP3.LUT R5, R5, 0xfffffffe, RZ, 0xc0, !PT ;  /* 0xfffffffe05057812 */ /* 0x000fe200078ec0ff */
[----:B------:R-:W-:Y:S01]  /*0be0*/  IMAD R18, R3, c[0x0][0x178], RZ ;  /* 0x00005e0003127a24 */ /* 0x000fe200078e02ff */
[----:B------:R-:W-:Y:S01]  /*0bf0*/  LOP3.LUT R13, R13, 0xc0, RZ, 0xc0, !PT ;  /* 0x000000c00d0d7812 */ /* 0x000fe200078ec0ff */
[----:B------:R-:W-:Y:S01]  /*0c00*/  IMAD.SHL.U32 R12, R11, 0x8, RZ ;  /* 0x000000080b0c7824 */ /* 0x000fe200078e00ff */
[----:B------:R-:W-:Y:S01]  /*0c10*/  LEA.HI R237, R15, R240, RZ, 0x1 ;  /* 0x000000f00fed7211 */ /* 0x000fe200078f08ff */
[----:B------:R-:W-:Y:S01]  /*0c20*/  IMAD.IADD R5, R10, 0x1, -R5 ;  /* 0x000000010a057824 */ /* 0x000fe200078e0a05 */
[----:B------:R-:W-:Y:S01]  /*0c30*/  SHF.R.U32.HI R26, RZ, 0x3, R13 ;  /* 0x00000003ff1a7819 */ /* 0x000fe2000001160d */
[----:B------:R-:W-:Y:S01]  /*0c40*/  IMAD R10, R2, c[0x0][0x1e0], RZ ;  /* 0x00007800020a7a24 */ /* 0x000fe200078e02ff */
[----:B------:R-:W-:Y:S01]  /*0c50*/  LOP3.LUT R13, R13, 0x18, R12, 0xf8, !PT ;  /* 0x000000180d0d7812 */ /* 0x000fe200078ef80c */
[----:B------:R-:W-:Y:S01]  /*0c60*/  IMAD R14, R3, c[0x0][0x208], RZ ;  /* 0x00008200030e7a24 */ /* 0x000fe200078e02ff */
[-C--:B------:R-:W-:Y:S01]  /*0c70*/  LEA.HI R3, R8, R235.reuse, RZ, 0x5 ;  /* 0x000000eb08037211 */ /* 0x080fe200078f28ff */
[----:B------:R-:W-:Y:S01]  /*0c80*/  IMAD R2, R2, c[0x0][0x1b0], RZ ;  /* 0x00006c0002027a24 */ /* 0x000fe200078e02ff */
[----:B------:R-:W-:Y:S01]  /*0c90*/  LOP3.LUT R237, R237, 0x7fffffe, RZ, 0xc0, !PT ;  /* 0x07fffffeeded7812 */ /* 0x000fe200078ec0ff */
[----:B------:R-:W-:Y:S01]  /*0ca0*/  IMAD.IADD R39, R23, 0x1, R38 ;  /* 0x0000000117277824 */ /* 0x000fe200078e0226 */
[----:B------:R-:W-:Y:S01]  /*0cb0*/  LOP3.LUT R26, R13, R26, RZ, 0x3c, !PT ;  /* 0x0000001a0d1a7212 */ /* 0x000fe200078e3cff */
[----:B------:R-:W-:Y:S01]  /*0cc0*/  IMAD.IADD R37, R21, 0x1, R36 ;  /* 0x0000000115257824 */ /* 0x000fe200078e0224 */
[----:B------:R-:W-:Y:S01]  /*0cd0*/  SHF.R.S32.HI R21, RZ, 0x1f, R241 ;  /* 0x0000001fff157819 */ /* 0x000fe200000114f1 */
[C---:B------:R-:W-:Y:S01]  /*0ce0*/  IMAD R23, R19.reuse, c[0x0][0x1b4], R2 ;  /* 0x00006d0013177a24 */ /* 0x040fe200078e0202 */
[----:B------:R-:W-:Y:S01]  /*0cf0*/  SHF.R.S32.HI R2, RZ, 0x5, R3 ;  /* 0x00000005ff027819 */ /* 0x000fe20000011403 */
[----:B------:R-:W-:Y:S01]  /*0d00*/  IMAD.IADD R237, R240, 0x1, -R237 ;  /* 0x00000001f0ed7824 */ /* 0x000fe200078e0aed */
[----:B------:R-:W-:Y:S01]  /*0d10*/  SHF.R.S32.HI R13, RZ, 0x1f, R12 ;  /* 0x0000001fff0d7819 */ /* 0x000fe2000001140c */
[----:B------:R-:W-:Y:S01]  /*0d20*/  IMAD R27, R19, c[0x0][0x1e4], R10 ;  /* 0x00007900131b7a24 */ /* 0x000fe200078e020a */
[C---:B------:R-:W-:Y:S01]  /*0d30*/  SEL R10, R21.reuse, RZ, !P4 ;  /* 0x000000ff150a7207 */ /* 0x040fe20006000000 */
[----:B------:R-:W-:Y:S01]  /*0d40*/  IMAD R237, R2, 0x8, R237 ;  /* 0x0000000802ed7824 */ /* 0x000fe200078e02ed */
[----:B------:R-:W-:Y:S01]  /*0d50*/  SEL R21, R21, RZ, !P3 ;  /* 0x000000ff15157207 */ /* 0x000fe20005800000 */
[----:B------:R-:W-:Y:S01]  /*0d60*/  IMAD.WIDE.U32 R40, R19, c[0x0][0x1e0], R12 ;  /* 0x0000780013287a25 */ /* 0x000fe200078e000c */
[C---:B------:R-:W-:Y:S01]  /*0d70*/  SEL R242, R241.reuse, RZ, !P4 ;  /* 0x000000fff1f27207 */ /* 0x040fe20006000000 */
[----:B------:R-:W-:Y:S01]  /*0d80*/  CS2R R146, SRZ ;  /* 0x0000000000927805 */ /* 0x000fe2000001ff00 */
[C---:B------:R-:W-:Y:S01]  /*0d90*/  IADD3 R239, R12.reuse, 0x40, RZ ;  /* 0x000000400cef7810 */ /* 0x040fe20007ffe0ff */
[----:B------:R-:W-:Y:S01]  /*0da0*/  IMAD.MOV.U32 R38, RZ, RZ, R22 ;  /* 0x000000ffff267224 */ /* 0x000fe200078e0016 */
[----:B------:R-:W-:Y:S01]  /*0db0*/  SEL R22, R241, RZ, !P3 ;  /* 0x000000fff1167207 */ /* 0x000fe20005800000 */
[C---:B------:R-:W-:Y:S01]  /*0dc0*/  IMAD R18, R29.reuse, c[0x0][0x17c], R18 ;  /* 0x00005f001d127a24 */ /* 0x040fe200078e0212 */
[----:B------:R-:W-:Y:S01]  /*0dd0*/  ISETP.GE.AND P3, PT, R12, c[0x0][0x1cc], PT ;  /* 0x000073000c007a0c */ /* 0x000fe20003f66270 */
[C---:B------:R-:W-:Y:S01]  /*0de0*/  IMAD R14, R29.reuse, c[0x0][0x20c], R14 ;  /* 0x000083001d0e7a24 */ /* 0x040fe200078e020e */
[----:B------:R-:W-:Y:S01]  /*0df0*/  LOP3.LUT R6, R6, 0xfffffff0, RZ, 0xc0, !PT ;  /* 0xfffffff006067812 */ /* 0x000fe200078ec0ff */
[C-C-:B------:R-:W-:Y:S01]  /*0e00*/  IMAD.WIDE.U32 R30, R29.reuse, c[0x0][0x178], R12.reuse ;  /* 0x00005e001d1e7a25 */ /* 0x140fe200078e000c */
[----:B------:R-:W-:Y:S01]  /*0e10*/  LEA.HI R232, R8, R235, RZ, 0x7 ;  /* 0x000000eb08e87211 */ /* 0x000fe200078f38ff */
[----:B------:R-:W-:Y:S01]  /*0e20*/  CS2R R144, SRZ ;  /* 0x0000000000907805 */ /* 0x000fe2000001ff00 */
[----:B------:R-:W-:Y:S01]  /*0e30*/  CS2R R142, SRZ ;  /* 0x00000000008e7805 */ /* 0x000fe2000001ff00 */
[----:B------:R-:W-:Y:S01]  /*0e40*/  IMAD.WIDE.U32 R28, R29, c[0x0][0x208], R12 ;  /* 0x000082001d1c7a25 */ /* 0x000fe200078e000c */
[----:B------:R-:W-:Y:S01]  /*0e50*/  SHF.R.U32.HI R232, RZ, 0x4, R232 ;  /* 0x00000004ffe87819 */ /* 0x000fe200000116e8 */
[----:B------:R-:W-:Y:S01]  /*0e60*/  CS2R R140, SRZ ;  /* 0x00000000008c7805 */ /* 0x000fe2000001ff00 */
[----:B------:R-:W-:Y:S01]  /*0e70*/  CS2R R138, SRZ ;  /* 0x00000000008a7805 */ /* 0x000fe2000001ff00 */
[----:B------:R-:W-:Y:S01]  /*0e80*/  IMAD.WIDE.U32 R24, R19, c[0x0][0x1b0], R12 ;  /* 0x00006c0013187a25 */ /* 0x000fe200078e000c */
[----:B------:R-:W-:Y:S01]  /*0e90*/  CS2R R136, SRZ ;  /* 0x0000000000887805 */ /* 0x000fe2000001ff00 */
[----:B------:R-:W-:Y:S01]  /*0ea0*/  CS2R R134, SRZ ;  /* 0x0000000000867805 */ /* 0x000fe2000001ff00 */
[----:B------:R-:W-:Y:S01]  /*0eb0*/  CS2R R132, SRZ ;  /* 0x0000000000847805 */ /* 0x000fe2000001ff00 */
[----:B------:R-:W-:Y:S01]  /*0ec0*/  IMAD.U32 R237, R237, 0x20, R26 ;  /* 0x00000020eded7824 */ /* 0x000fe200078e001a */
[----:B------:R-:W-:Y:S01]  /*0ed0*/  CS2R R130, SRZ ;  /* 0x0000000000827805 */ /* 0x000fe2000001ff00 */
[C---:B------:R-:W-:Y:S01]  /*0ee0*/  IMAD R19, R10.reuse, c[0x0][0x278], RZ ;  /* 0x00009e000a137a24 */ /* 0x040fe200078e02ff */
[----:B------:R-:W-:Y:S01]  /*0ef0*/  CS2R R128, SRZ ;  /* 0x0000000000807805 */ /* 0x000fe2000001ff00 */
[----:B------:R-:W-:Y:S01]  /*0f00*/  IMAD R13, R21, c[0x0][0x1e8], RZ ;  /* 0x00007a00150d7a24 */ /* 0x000fe200078e02ff */
[----:B------:R-:W-:Y:S01]  /*0f10*/  CS2R R126, SRZ ;  /* 0x00000000007e7805 */ /* 0x000fe2000001ff00 */
[----:B------:R-:W-:Y:S01]  /*0f20*/  IMAD.IADD R27, R41, 0x1, R27 ;  /* 0x00000001291b7824 */ /* 0x000fe200078e021b */
[----:B------:R-:W-:Y:S01]  /*0f30*/  CS2R R124, SRZ ;  /* 0x00000000007c7805 */ /* 0x000fe2000001ff00 */
[----:B------:R-:W-:Y:S01]  /*0f40*/  IMAD.MOV.U32 R26, RZ, RZ, R40 ;  /* 0x000000ffff1a7224 */ /* 0x000fe200078e0028 */
[----:B------:R-:W-:Y:S01]  /*0f50*/  CS2R R122, SRZ ;  /* 0x00000000007a7805 */ /* 0x000fe2000001ff00 */
[----:B------:R-:W-:Y:S01]  /*0f60*/  IMAD.MOV.U32 R36, RZ, RZ, R20 ;  /* 0x000000ffff247224 */ /* 0x000fe200078e0014 */
[----:B------:R-:W-:Y:S01]  /*0f70*/  CS2R R120, SRZ ;  /* 0x0000000000787805 */ /* 0x000fe2000001ff00 */
[----:B------:R-:W-:Y:S01]  /*0f80*/  IMAD R33, R10, c[0x0][0x290], RZ ;  /* 0x0000a4000a217a24 */ /* 0x000fe200078e02ff */
[----:B------:R-:W-:Y:S01]  /*0f90*/  CS2R R118, SRZ ;  /* 0x0000000000767805 */ /* 0x000fe2000001ff00 */
[C---:B------:R-:W-:Y:S01]  /*0fa0*/  IMAD R19, R242.reuse, c[0x0][0x27c], R19 ;  /* 0x00009f00f2137a24 */ /* 0x040fe200078e0213 */
        /* <DEDUP_REMOVED lines=11> */
[C---:B------:R-:W-:Y:S01]  /*1060*/  IMAD R20, R242.reuse, c[0x0][0x294], R33 ;  /* 0x0000a500f2147a24 */ /* 0x040fe200078e0221 */
[----:B------:R-:W-:Y:S01]  /*1070*/  CS2R R102, SRZ ;  /* 0x0000000000667805 */ /* 0x000fe2000001ff00 */
[----:B------:R-:W-:Y:S01]  /*1080*/  IMAD.WIDE.U32 R36, R242, c[0x0][0x290], R36 ;  /* 0x0000a400f2247a25 */ /* 0x000fe200078e0024 */
[----:B------:R-:W-:Y:S01]  /*1090*/  CS2R R100, SRZ ;  /* 0x0000000000647805 */ /* 0x000fe2000001ff00 */
[----:B------:R-:W-:Y:S01]  /*10a0*/  CS2R R98, SRZ ;  /* 0x0000000000627805 */ /* 0x000fe2000001ff00 */
[----:B------:R-:W-:Y:S01]  /*10b0*/  CS2R R96, SRZ ;  /* 0x0000000000607805 */ /* 0x000fe2000001ff00 */
[----:B------:R-:W-:Y:S01]  /*10c0*/  IMAD.IADD R19, R39, 0x1, R19 ;  /* 0x0000000127137824 */ /* 0x000fe200078e0213 */
[----:B------:R-:W-:Y:S01]  /*10d0*/  LEA R246, P0, R36, c[0x0][0x280], 0x2 ;  /* 0x0000a00024f67a11 */ /* 0x000fe200078010ff */
[----:B------:R-:W-:Y:S01]  /*10e0*/  IMAD.IADD R27, R27, 0x1, R13 ;  /* 0x000000011b1b7824 */ /* 0x000fe200078e020d */
[----:B------:R-:W-:Y:S01]  /*10f0*/  CS2R R94, SRZ ;  /* 0x00000000005e7805 */ /* 0x000fe2000001ff00 */
[----:B------:R-:W-:Y:S01]  /*1100*/  IMAD R13, R35, c[0x0][0x1d8], RZ ;  /* 0x00007600230d7a24 */ /* 0x000fe200078e02ff */
[----:B------:R-:W-:Y:S01]  /*1110*/  LEA.HI.X R251, R38, c[0x0][0x25c], R19, 0x2, P1 ;  /* 0x0000970026fb7a11 */ /* 0x000fe200008f1413 */
[----:B------:R-:W-:Y:S01]  /*1120*/  IMAD.IADD R25, R25, 0x1, R23 ;  /* 0x0000000119197824 */ /* 0x000fe200078e0217 */
[----:B------:R-:W-:Y:S01]  /*1130*/  CS2R R92, SRZ ;  /* 0x00000000005c7805 */ /* 0x000fe2000001ff00 */
[----:B------:R-:W-:Y:S01]  /*1140*/  IMAD R21, R21, c[0x0][0x1b8], RZ ;  /* 0x00006e0015157a24 */ /* 0x000fe200078e02ff */
[----:B------:R-:W-:Y:S01]  /*1150*/  CS2R R90, SRZ ;  /* 0x00000000005a7805 */ /* 0x000fe2000001ff00 */
[----:B------:R-:W-:Y:S01]  /*1160*/  IMAD.IADD R20, R37, 0x1, R20 ;  /* 0x0000000125147824 */ /* 0x000fe200078e0214 */
[----:B------:R-:W-:Y:S01]  /*1170*/  CS2R R88, SRZ ;  /* 0x0000000000587805 */ /* 0x000fe2000001ff00 */
[C---:B------:R-:W-:Y:S01]  /*1180*/  IMAD R13, R34.reuse, c[0x0][0x1dc], R13 ;  /* 0x00007700220d7a24 */ /* 0x040fe200078e020d */
[----:B------:R-:W-:Y:S01]  /*1190*/  CS2R R86, SRZ ;  /* 0x0000000000567805 */ /* 0x000fe2000001ff00 */
[----:B------:R-:W-:Y:S01]  /*11a0*/  IMAD.WIDE.U32 R32, R34, c[0x0][0x1d8], R26 ;  /* 0x0000760022207a25 */ /* 0x000fe200078e001a */
[----:B------:R-:W-:Y:S01]  /*11b0*/  LEA.HI.X R247, R36, c[0x0][0x284], R20, 0x2, P0 ;  /* 0x0000a10024f77a11 */ /* 0x000fe200000f1414 */
        /* <DEDUP_REMOVED lines=8> */
[----:B------:R-:W-:Y:S01]  /*1240*/  IMAD R19, R35, c[0x0][0x1a8], RZ ;  /* 0x00006a0023137a24 */ /* 0x000fe200078e02ff */
[----:B------:R-:W-:Y:S01]  /*1250*/  CS2R R74, SRZ ;  /* 0x00000000004a7805 */ /* 0x000fe2000001ff00 */
[----:B------:R-:W-:Y:S01]  /*1260*/  IMAD.IADD R37, R29, 0x1, R14 ;  /* 0x000000011d257824 */ /* 0x000fe200078e020e */
[----:B------:R-:W-:Y:S01]  /*1270*/  CS2R R72, SRZ ;  /* 0x0000000000487805 */ /* 0x000fe2000001ff00 */
[----:B------:R-:W-:Y:S01]  /*1280*/  IMAD.IADD R13, R33, 0x1, R13 ;  /* 0x00000001210d7824 */ /* 0x000fe200078e020d */
[----:B------:R-:W-:Y:S01]  /*1290*/  CS2R R70, SRZ ;  /* 0x0000000000467805 */ /* 0x000fe2000001ff00 */
[----:B------:R-:W-:Y:S01]  /*12a0*/  IMAD.IADD R25, R25, 0x1, R21 ;  /* 0x0000000119197824 */ /* 0x000fe200078e0215 */
[----:B------:R-:W-:Y:S01]  /*12b0*/  CS2R R68, SRZ ;  /* 0x0000000000447805 */ /* 0x000fe2000001ff00 */
[----:B------:R-:W-:Y:S01]  /*12c0*/  IMAD R14, R34, c[0x0][0x1ac], R19 ;  /* 0x00006b00220e7a24 */ /* 0x000fe200078e0213 */
[----:B------:R-:W-:Y:S01]  /*12d0*/  LEA.HI.X R27, R32, c[0x0][0x1c4], R13, 0x1, P0 ;  /* 0x00007100201b7a11 */ /* 0x000fe200000f0c0d */
[----:B------:R-:W-:Y:S01]  /*12e0*/  IMAD R19, R4, c[0x0][0x210], RZ ;  /* 0x0000840004137a24 */ /* 0x000fe200078e02ff */
[----:B------:R-:W-:Y:S01]  /*12f0*/  CS2R R66, SRZ ;  /* 0x0000000000427805 */ /* 0x000fe2000001ff00 */
[----:B------:R-:W-:Y:S01]  /*1300*/  IMAD.MOV.U32 R21, RZ, RZ, c[0x0][0x1d8] ;  /* 0x00007600ff157624 */ /* 0x000fe200078e00ff */
[----:B------:R-:W-:Y:S01]  /*1310*/  CS2R R64, SRZ ;  /* 0x0000000000407805 */ /* 0x000fe2000001ff00 */
[----:B------:R-:W-:Y:S01]  /*1320*/  IMAD.MOV.U32 R36, RZ, RZ, R28 ;  /* 0x000000ffff247224 */ /* 0x000fe200078e001c */
[----:B------:R-:W-:Y:S01]  /*1330*/  CS2R R62, SRZ ;  /* 0x00000000003e7805 */ /* 0x000fe2000001ff00 */
[----:B------:R-:W-:Y:S01]  /*1340*/  IMAD.WIDE.U32 R38, R34, c[0x0][0x1a8], R24 ;  /* 0x00006a0022267a25 */ /* 0x000fe200078e0018 */
[----:B------:R-:W-:Y:S01]  /*1350*/  LEA R32, P1, R21, R26, 0x7 ;  /* 0x0000001a15207211 */ /* 0x000fe200078238ff */
[----:B------:R-:W-:Y:S01]  /*1360*/  CS2R R60, SRZ ;  /* 0x00000000003c7805 */ /* 0x000fe2000001ff00 */
[----:B------:R-:W-:Y:S01]  /*1370*/  USHF.R.S32.HI UR8, URZ, 0x6, UR5 ;  /* 0x000000063f087899 */ /* 0x000fe20008011405 */
[----:B------:R-:W-:Y:S01]  /*1380*/  IMAD.IADD R23, R31, 0x1, R18 ;  /* 0x000000011f177824 */ /* 0x000fe200078e0212 */
[----:B------:R-:W-:Y:S01]  /*1390*/  LEA R24, P0, R38, c[0x0][0x190], 0x1 ;  /* 0x0000640026187a11 */ /* 0x000fe200078008ff */
[C---:B------:R-:W-:Y:S01]  /*13a0*/  IMAD R25, R4.reuse, c[0x0][0x180], RZ ;  /* 0x0000600004197a24 */ /* 0x040fe200078e02ff */
[----:B------:R-:W-:Y:S01]  /*13b0*/  UMOV UR4, URZ ;  /* 0x0000003f00047c82 */ /* 0x000fe20008000000 */
[----:B------:R-:W-:Y:S01]  /*13c0*/  IMAD R13, R4, c[0x0][0x238], RZ ;  /* 0x00008e00040d7a24 */ /* 0x000fe200078e02ff */
[----:B------:R-:W-:Y:S01]  /*13d0*/  UMOV UR9, 0x1 ;  /* 0x0000000100097882 */ /* 0x000fe20000000000 */
[----:B------:R-:W-:Y:S01]  /*13e0*/  IMAD R28, R0, c[0x0][0x214], R19 ;  /* 0x00008500001c7a24 */ /* 0x000fe200078e0213 */
[----:B------:R-:W-:Y:S01]  /*13f0*/  UMOV UR5, URZ ;  /* 0x0000003f00057c82 */ /* 0x000fe20008000000 */
[----:B------:R-:W-:-:S02]  /*1400*/  IMAD.MOV.U32 R4, RZ, RZ, c[0x0][0x1dc] ;  /* 0x00007700ff047624 */ /* 0x000fc400078e00ff */
[----:B------:R-:W-:Y:S01]  /*1410*/  IMAD.WIDE.U32 R18, R0, c[0x0][0x238], R16 ;  /* 0x00008e0000127a25 */ /* 0x000fe200078e0010 */
[----:B------:R-:W-:Y:S02]  /*1420*/  IADD3 R16, R12, 0x20, RZ ;  /* 0x000000200c107810 */ /* 0x000fe40007ffe0ff */
[----:B------:R-:W-:Y:S01]  /*1430*/  LEA.HI.X R33, R21, R27, R4, 0x7, P1 ;  /* 0x0000001b15217211 */ /* 0x000fe200008f3c04 */
[----:B------:R-:W-:Y:S01]  /*1440*/  IMAD.MOV.U32 R22, RZ, RZ, R30 ;  /* 0x000000ffff167224 */ /* 0x000fe200078e001e */
[----:B------:R-:W-:Y:S01]  /*1450*/  ISETP.GE.AND P2, PT, R16, c[0x0][0x1cc], PT ;  /* 0x0000730010007a0c */ /* 0x000fe20003f46270 */
[----:B------:R-:W-:Y:S01]  /*1460*/  IMAD.IADD R17, R7, 0x1, -R240 ;  /* 0x0000000107117824 */ /* 0x000fe200078e0af0 */
[----:B------:R-:W-:Y:S01]  /*1470*/  ISETP.GE.AND P1, PT, R239, c[0x0][0x1cc], PT ;  /* 0x00007300ef007a0c */ /* 0x000fe20003f26270 */
[----:B------:R-:W-:Y:S02]  /*1480*/  IMAD.IADD R14, R39, 0x1, R14 ;  /* 0x00000001270e7824 */ /* 0x000fe400078e020e */
[----:B------:R-:W-:Y:S01]  /*1490*/  IMAD.WIDE.U32 R34, R0, c[0x0][0x180], R22 ;  /* 0x0000600000227a25 */ /* 0x000fe200078e0016 */
[----:B------:R-:W-:-:S02]  /*14a0*/  ISETP.LT.OR P6, PT, R17, 0x1, P3 ;  /* 0x000000011100780c */ /* 0x000fc40001fc1670 */
[C---:B------:R-:W-:Y:S01]  /*14b0*/  ISETP.LT.OR P5, PT, R17.reuse, 0x1, P2 ;  /* 0x000000011100780c */ /* 0x040fe200017a1670 */
[----:B------:R-:W-:Y:S01]  /*14c0*/  IMAD.MOV.U32 R23, RZ, RZ, c[0x0][0x1a8] ;  /* 0x00006a00ff177624 */ /* 0x000fe200078e00ff */
[----:B------:R-:W-:Y:S01]  /*14d0*/  ISETP.LT.OR P4, PT, R17, 0x1, P1 ;  /* 0x000000011100780c */ /* 0x000fe20000f81670 */
[----:B------:R-:W-:Y:S01]  /*14e0*/  IMAD R30, R0, c[0x0][0x184], R25 ;  /* 0x00006100001e7a24 */ /* 0x000fe200078e0219 */
[----:B------:R-:W-:Y:S01]  /*14f0*/  LEA.HI.X R25, R38, c[0x0][0x194], R14, 0x1, P0 ;  /* 0x0000650026197a11 */ /* 0x000fe200000f0c0e */
[----:B------:R-:W-:Y:S01]  /*1500*/  IMAD.MOV.U32 R21, RZ, RZ, c[0x0][0x1ac] ;  /* 0x00006b00ff157624 */ /* 0x000fe200078e00ff */
[----:B------:R-:W-:Y:S01]  /*1510*/  LEA R22, P0, R23, R24, 0x7 ;  /* 0x0000001817167211 */ /* 0x000fe200078038ff */
[----:B------:R-:W-:Y:S01]  /*1520*/  IMAD.SHL.U32 R237, R237, 0x2, RZ ;  /* 0x00000002eded7824 */ /* 0x000fe200078e00ff */
[----:B------:R-:W-:Y:S01]  /*1530*/  ISETP.LT.OR P3, PT, R17, 0x41, P3 ;  /* 0x000000411100780c */ /* 0x000fe20001f61670 */
[C---:B------:R-:W-:Y:S01]  /*1540*/  IMAD R13, R0.reuse, c[0x0][0x23c], R13 ;  /* 0x00008f00000d7a24 */ /* 0x040fe200078e020d */
[----:B------:R-:W-:Y:S01]  /*1550*/  LEA.HI.X R23, R23, R25, R21, 0x7, P0 ;  /* 0x0000001917177211 */ /* 0x000fe200000f3c15 */
[----:B------:R-:W-:Y:S01]  /*1560*/  IMAD.WIDE.U32 R36, R0, c[0x0][0x210], R36 ;  /* 0x0000840000247a25 */ /* 0x000fe200078e0024 */
[----:B------:R-:W-:Y:S01]  /*1570*/  SHF.R.S32.HI R21, RZ, 0x1f, R15 ;  /* 0x0000001fff157819 */ /* 0x000fe2000001140f */
[----:B------:R-:W-:Y:S01]  /*1580*/  @!PT LDS RZ, [RZ] ;  /* 0x00000000fffff984 */ /* 0x000fe20000000800 */
[----:B------:R-:W-:Y:S01]  /*1590*/  @!PT LDS RZ, [RZ] ;  /* 0x00000000fffff984 */ /* 0x000fe20000000800 */
[----:B------:R-:W-:Y:S01]  /*15a0*/  @!PT LDS RZ, [RZ] ;  /* 0x00000000fffff984 */ /* 0x000fe20000000800 */
[----:B------:R1:W-:Y:S01]  /*15b0*/  LDGSTS.E.BYPASS.LTC128B.128 [R237+0x6080], [R26.64], !P6 ;  /* 0x060800001aed7fae */ /* 0x0003e2000f101d4c */
[C---:B------:R-:W-:Y:S01]  /*15c0*/  ISETP.LT.OR P2, PT, R17.reuse, 0x41, P2 ;  /* 0x000000411100780c */ /* 0x040fe20001741670 */
[----:B------:R-:W-:Y:S01]  /*15d0*/  IMAD R15, R10, c[0x0][0x188], RZ ;  /* 0x000062000a0f7a24 */ /* 0x000fe200078e02ff */
[----:B------:R-:W-:Y:S01]  /*15e0*/  ISETP.LT.OR P1, PT, R17, 0x41, P1 ;  /* 0x000000411100780c */ /* 0x000fe20000f21670 */
[----:B------:R1:W-:Y:S01]  /*15f0*/  LDGSTS.E.BYPASS.LTC128B.128 [R237+0x8080], [R26.64+0x40], !P5 ;  /* 0x080800401aed7fae */ /* 0x0003e2000e901d4c */
[----:B------:R-:W-:Y:S01]  /*1600*/  LEA.HI R0, R21, R240, RZ, 0x3 ;  /* 0x000000f015007211 */ /* 0x000fe200078f18ff */
[----:B------:R-:W-:Y:S01]  /*1610*/  IMAD R20, R242, c[0x0][0x18c], R15 ;  /* 0x00006300f2147a24 */ /* 0x000fe200078e020f */
[----:B------:R-:W-:Y:S01]  /*1620*/  LEA.HI R14, R8, R235, RZ, 0x6 ;  /* 0x000000eb080e7211 */ /* 0x000fe200078f30ff */
[----:B------:R1:W-:Y:S01]  /*1630*/  LDGSTS.E.BYPASS.LTC128B.128 [R237+0xa080], [R26.64+0x80], !P4 ;  /* 0x0a0800801aed7fae */ /* 0x0003e2000e101d4c */
[----:B------:R-:W-:Y:S01]  /*1640*/  LEA.HI R15, R3, R2, RZ, 0x1 ;  /* 0x00000002030f7211 */ /* 0x000fe200078f08ff */
[----:B------:R-:W-:Y:S01]  /*1650*/  IMAD.IADD R31, R35, 0x1, R30 ;  /* 0x00000001231f7824 */ /* 0x000fe200078e021e */
[----:B------:R-:W-:Y:S01]  /*1660*/  SHF.R.S32.HI R14, RZ, 0x6, R14 ;  /* 0x00000006ff0e7819 */ /* 0x000fe2000001140e */
[----:B------:R2:W-:Y:S01]  /*1670*/  LDGSTS.E.BYPASS.LTC128B.128 [R237+0x7080], [R32.64], !P3 ;  /* 0x0708000020ed7fae */ /* 0x0005e2000d901d4c */
[----:B------:R-:W-:Y:S01]  /*1680*/  ISETP.GE.AND P3, PT, R12, c[0x0][0x19c], PT ;  /* 0x000067000c007a0c */ /* 0x000fe20003f66270 */
[----:B------:R-:W-:Y:S01]  /*1690*/  IMAD.MOV.U32 R30, RZ, RZ, R34 ;  /* 0x000000ffff1e7224 */ /* 0x000fe200078e0022 */
[----:B------:R-:W-:Y:S01]  /*16a0*/  LOP3.LUT R15, R15, 0xfffffffe, RZ, 0xc0, !PT ;  /* 0xfffffffe0f0f7812 */ /* 0x000fe200078ec0ff */
[----:B------:R2:W-:Y:S01]  /*16b0*/  LDGSTS.E.BYPASS.LTC128B.128 [R237+0x9080], [R32.64+0x40], !P2 ;  /* 0x0908004020ed7fae */ /* 0x0005e2000d101d4c */
[----:B------:R-:W-:Y:S01]  /*16c0*/  ISETP.GE.AND P6, PT, R16, c[0x0][0x19c], PT ;  /* 0x0000670010007a0c */ /* 0x000fe20003fc6270 */
[----:B------:R-:W-:Y:S01]  /*16d0*/  IMAD.WIDE.U32 R30, R242, c[0x0][0x188], R30 ;  /* 0x00006200f21e7a25 */ /* 0x000fe200078e001e */
[----:B------:R-:W-:Y:S01]  /*16e0*/  ISETP.GE.AND P5, PT, R239, c[0x0][0x19c], PT ;  /* 0x00006700ef007a0c */ /* 0x000fe20003fa6270 */
[----:B------:R2:W-:Y:S01]  /*16f0*/  LDGSTS.E.BYPASS.LTC128B.128 [R237+0xb080], [R32.64+0x80], !P1 ;  /* 0x0b08008020ed7fae */ /* 0x0005e2000c901d4c */
[----:B------:R-:W-:Y:S01]  /*1700*/  ISETP.LT.OR P1, PT, R17, 0x1, P3 ;  /* 0x000000011100780c */ /* 0x000fe20001f21670 */
[----:B------:R-:W-:Y:S01]  /*1710*/  IMAD.IADD R4, R2, 0x1, -R15 ;  /* 0x0000000102047824 */ /* 0x000fe200078e0a0f */
[----:B------:R-:W-:Y:S01]  /*1720*/  LEA R44, P0, R30, c[0x0][0x160], 0x1 ;  /* 0x000058001e2c7a11 */ /* 0x000fe200078008ff */
[----:B------:R-:W-:Y:S01]  /*1730*/  IMAD.IADD R20, R31, 0x1, R20 ;  /* 0x000000011f147824 */ /* 0x000fe200078e0214 */
[----:B------:R-:W0:Y:S01]  /*1740*/  LDGDEPBAR ;  /* 0x00000000000079af */ /* 0x000e220000000000 */
[----:B------:R-:W-:Y:S01]  /*1750*/  IMAD.SHL.U32 R226, R4, 0x400, RZ ;  /* 0x0000040004e27824 */ /* 0x000fe200078e00ff */
[----:B------:R-:W-:Y:S01]  /*1760*/  ISETP.LT.OR P4, PT, R17, 0x1, P6 ;  /* 0x000000011100780c */ /* 0x000fe20003781670 */
[----:B------:R-:W-:Y:S01]  /*1770*/  IMAD.IADD R29, R37, 0x1, R28 ;  /* 0x00000001251d7824 */ /* 0x000fe200078e021c */
[----:B------:R-:W-:Y:S01]  /*1780*/  LEA.HI.X R45, R30, c[0x0][0x164], R20, 0x1, P0 ;  /* 0x000059001e2d7a11 */ /* 0x000fe200000f0c14 */
[----:B------:R-:W-:Y:S01]  /*1790*/  IMAD.MOV.U32 R28, RZ, RZ, R36 ;  /* 0x000000ffff1c7224 */ /* 0x000fe200078e0024 */
[C---:B------:R-:W-:Y:S01]  /*17a0*/  ISETP.LT.OR P3, PT, R17.reuse, 0x41, P3 ;  /* 0x000000411100780c */ /* 0x040fe20001f61670 */
[----:B------:R-:W-:Y:S01]  /*17b0*/  IMAD R21, R10, c[0x0][0x218], RZ ;  /* 0x000086000a157a24 */ /* 0x000fe200078e02ff */
[C---:B------:R-:W-:Y:S01]  /*17c0*/  ISETP.LT.OR P6, PT, R17.reuse, 0x41, P6 ;  /* 0x000000411100780c */ /* 0x040fe200037c1670 */
[----:B------:R2:W-:Y:S01]  /*17d0*/  LDGSTS.E.BYPASS.LTC128B.128 [R237+0x80], [R24.64], !P1 ;  /* 0x0008000018ed7fae */ /* 0x0005e2000c901d4c */
[----:B-1----:R-:W-:Y:S01]  /*17e0*/  LOP3.LUT R27, R0, 0xfffffff8, RZ, 0xc0, !PT ;  /* 0xfffffff8001b7812 */ /* 0x002fe200078ec0ff */
[----:B------:R-:W-:Y:S01]  /*17f0*/  IMAD.SHL.U32 R0, R14, 0x8, RZ ;  /* 0x000000080e007824 */ /* 0x000fe200078e00ff */
[----:B------:R-:W-:Y:S01]  /*1800*/  ISETP.LT.OR P1, PT, R17, 0x1, P5 ;  /* 0x000000011100780c */ /* 0x000fe20002f21670 */
[----:B------:R-:W-:Y:S01]  /*1810*/  IMAD R20, R11, 0x2, R226 ;  /* 0x000000020b147824 */ /* 0x000fe200078e02e2 */
[----:B------:R-:W-:Y:S01]  /*1820*/  ISETP.LT.OR P5, PT, R17, 0x41, P5 ;  /* 0x000000411100780c */ /* 0x000fe20002fa1670 */
[----:B------:R-:W-:Y:S01]  /*1830*/  IMAD.IADD R26, R240, 0x1, -R27 ;  /* 0x00000001f01a7824 */ /* 0x000fe200078e0a1b */
[----:B------:R-:W-:Y:S01]  /*1840*/  LOP3.LUT R0, R0, 0x18, RZ, 0xc0, !PT ;  /* 0x0000001800007812 */ /* 0x000fe200078ec0ff */
[C---:B------:R-:W-:Y:S01]  /*1850*/  IMAD R21, R242.reuse, c[0x0][0x21c], R21 ;  /* 0x00008700f2157a24 */ /* 0x040fe200078e0215 */
[----:B------:R2:W-:Y:S01]  /*1860*/  LDGSTS.E.BYPASS.LTC128B.128 [R237+0x2080], [R24.64+0x40], !P4 ;  /* 0x0208004018ed7fae */ /* 0x0005e2000e101d4c */
[----:B------:R-:W-:Y:S01]  /*1870*/  IMAD.WIDE.U32 R28, R242, c[0x0][0x218], R28 ;  /* 0x00008600f21c7a25 */ /* 0x000fe200078e001c */
[----:B------:R-:W-:-:S02]  /*1880*/  LOP3.LUT P2, RZ, R26, 0x4, RZ, 0xc0, !PT ;  /* 0x000000041aff7812 */ /* 0x000fc4000784c0ff */
[----:B------:R-:W-:Y:S01]  /*1890*/  ISETP.GE.AND P4, PT, R12, c[0x0][0x1fc], PT ;  /* 0x00007f000c007a0c */ /* 0x000fe20003f86270 */
[----:B------:R-:W-:Y:S01]  /*18a0*/  IMAD.SHL.U32 R26, R26, 0x40, RZ ;  /* 0x000000401a1a7824 */ /* 0x000fe200078e00ff */
[----:B------:R-:W-:Y:S01]  /*18b0*/  LEA R42, P0, R28, c[0x0][0x1f0], 0x1 ;  /* 0x00007c001c2a7a11 */ /* 0x000fe200078008ff */
[----:B------:R-:W-:Y:S01]  /*18c0*/  IMAD.IADD R19, R19, 0x1, R13 ;  /* 0x0000000113137824 */ /* 0x000fe200078e020d */
[----:B------:R-:W-:Y:S01]  /*18d0*/  SHF.R.S32.HI R13, RZ, 0x1f, R14 ;  /* 0x0000001fff0d7819 */ /* 0x000fe2000001140e */
[----:B------:R-:W-:Y:S01]  /*18e0*/  IMAD.IADD R11, R29, 0x1, R21 ;  /* 0x000000011d0b7824 */ /* 0x000fe200078e0215 */
[----:B------:R-:W-:Y:S01]  /*18f0*/  LOP3.LUT R26, R26, 0x1c0, RZ, 0xc0, !PT ;  /* 0x000001c01a1a7812 */ /* 0x000fe200078ec0ff */
[----:B------:R2:W-:Y:S01]  /*1900*/  LDGSTS.E.BYPASS.LTC128B.128 [R237+0x4080], [R24.64+0x80], !P1 ;  /* 0x0408008018ed7fae */ /* 0x0005e2000c901d4c */
[----:B------:R-:W-:Y:S01]  /*1910*/  LEA.HI R13, R13, R14, RZ, 0x2 ;  /* 0x0000000e0d0d7211 */ /* 0x000fe200078f10ff */
[----:B------:R-:W-:Y:S01]  /*1920*/  IMAD.IADD R6, R235, 0x1, -R6 ;  /* 0x00000001eb067824 */ /* 0x000fe200078e0a06 */
[----:B------:R-:W-:Y:S01]  /*1930*/  SHF.R.U32.HI R15, RZ, 0x3, R26 ;  /* 0x00000003ff0f7819 */ /* 0x000fe2000001161a */
[----:B------:R2:W-:Y:S01]  /*1940*/  LDGSTS.E.BYPASS.LTC128B.128 [R237+0x1080], [R22.64], !P3 ;  /* 0x0108000016ed7fae */ /* 0x0005e2000d901d4c */
[----:B------:R-:W-:Y:S01]  /*1950*/  ISETP.LT.AND P1, PT, R240, UR10, PT ;  /* 0x0000000af0007c0c */ /* 0x000fe2000bf21270 */
[----:B------:R-:W-:Y:S01]  /*1960*/  IMAD R249, R10, c[0x0][0x240], RZ ;  /* 0x000090000af97a24 */ /* 0x000fe200078e02ff */
[----:B------:R-:W-:Y:S01]  /*1970*/  LOP3.LUT R15, R15, R26, R0, 0x1e, !PT ;  /* 0x0000001a0f0f7212 */ /* 0x000fe200078e1e00 */
[----:B------:R2:W-:Y:S01]  /*1980*/  LDGSTS.E.BYPASS.LTC128B.128 [R237+0x3080], [R22.64+0x40], !P6 ;  /* 0x0308004016ed7fae */ /* 0x0005e2000f101d4c */
[----:B------:R-:W-:Y:S01]  /*1990*/  LEA.HI.X R43, R28, c[0x0][0x1f4], R11, 0x1, P0 ;  /* 0x00007d001c2b7a11 */ /* 0x000fe200000f0c0b */
[----:B------:R-:W-:Y:S01]  /*19a0*/  IMAD R249, R242, c[0x0][0x244], R249 ;  /* 0x00009100f2f97a24 */ /* 0x000fe200078e02f9 */
[----:B------:R-:W-:Y:S01]  /*19b0*/  LOP3.LUT R13, R13, 0xfffffffc, RZ, 0xc0, !PT ;  /* 0xfffffffc0d0d7812 */ /* 0x000fe200078ec0ff */
[----:B------:R-:W-:Y:S01]  /*19c0*/  IMAD.IADD R15, R20, 0x1, R15 ;  /* 0x00000001140f7824 */ /* 0x000fe200078e020f */
[C---:B------:R-:W-:Y:S01]  /*19d0*/  ISETP.GE.AND P0, PT, R12.reuse, c[0x0][0x16c], PT ;  /* 0x00005b000c007a0c */ /* 0x040fe20003f06270 */
[----:B------:R2:W-:Y:S01]  /*19e0*/  LDGSTS.E.BYPASS.LTC128B.128 [R237+0x5080], [R22.64+0x80], !P5 ;  /* 0x0508008016ed7fae */ /* 0x0005e2000e901d4c */
[----:B------:R-:W-:Y:S01]  /*19f0*/  ISETP.GE.OR P3, PT, R12, c[0x0][0x1fc], !P1 ;  /* 0x00007f000c007a0c */ /* 0x000fe20004f66670 */
[----:B------:R-:W-:Y:S01]  /*1a00*/  IMAD.SHL.U32 R238, R15, 0x2, RZ ;  /* 0x000000020fee7824 */ /* 0x000fe200078e00ff */
[----:B------:R-:W-:Y:S01]  /*1a10*/  LOP3.LUT R12, R9, 0xfffffff8, RZ, 0xc0, !PT ;  /* 0xfffffff8090c7812 */ /* 0x000fe200078ec0ff */
[----:B------:R-:W-:Y:S01]  /*1a20*/  IMAD.WIDE.U32 R242, R242, c[0x0][0x240], R18 ;  /* 0x00009000f2f27a25 */ /* 0x000fe200078e0012 */
[----:B------:R-:W-:Y:S01]  /*1a30*/  ISETP.GE.AND P5, PT, R16, c[0x0][0x16c], PT ;  /* 0x00005b0010007a0c */ /* 0x000fe20003fa6270 */
[----:B------:R-:W0:Y:S01]  /*1a40*/  LDGDEPBAR ;  /* 0x00000000000079af */ /* 0x000e220000000000 */
[C---:B------:R-:W-:Y:S01]  /*1a50*/  IADD3 R11, R238.reuse, 0xf480, RZ ;  /* 0x0000f480ee0b7810 */ /* 0x040fe20007ffe0ff */
[----:B------:R-:W-:Y:S01]  /*1a60*/  IMAD.SHL.U32 R234, R5, 0x8, RZ ;  /* 0x0000000805ea7824 */ /* 0x000fe200078e00ff */
[----:B------:R-:W-:Y:S01]  /*1a70*/  IADD3 R236, R238, 0xf4c0, RZ ;  /* 0x0000f4c0eeec7810 */ /* 0x000fe20007ffe0ff */
[----:B------:R2:W-:Y:S01]  /*1a80*/  STL.64 [R1+0x8], R44 ;  /* 0x0000082c01007387 */ /* 0x0005e20000100a00 */
[----:B------:R-:W-:Y:S01]  /*1a90*/  @P2 IADD3 R236, R11, -0x40, RZ ;  /* 0xffffffc00bec2810 */ /* 0x000fe20007ffe0ff */
[----:B------:R-:W-:Y:S01]  /*1aa0*/  IMAD.IADD R11, R235, 0x1, -R12 ;  /* 0x00000001eb0b7824 */ /* 0x000fe200078e0a0c */
[C---:B------:R-:W-:Y:S01]  /*1ab0*/  ISETP.GE.AND P2, PT, R16.reuse, c[0x0][0x1fc], PT ;  /* 0x00007f0010007a0c */ /* 0x040fe20003f46270 */
[----:B------:R2:W-:Y:S01]  /*1ac0*/  STL.64 [R1], R42 ;  /* 0x0000002a01007387 */ /* 0x0005e20000100a00 */
[----:B------:R-:W-:Y:S01]  /*1ad0*/  ISETP.GE.OR P6, PT, R16, c[0x0][0x1fc], !P1 ;  /* 0x00007f0010007a0c */ /* 0x000fe20004fc6670 */
[----:B------:R-:W-:Y:S01]  /*1ae0*/  IMAD.IADD R16, R14, 0x1, -R13 ;  /* 0x000000010e107824 */ /* 0x000fe200078e0a0d */
[----:B------:R-:W-:Y:S01]  /*1af0*/  SHF.R.S32.HI R15, RZ, 0x1f, R6 ;  /* 0x0000001fff0f7819 */ /* 0x000fe20000011406 */
[----:B------:R-:W-:Y:S01]  /*1b00*/  IMAD.IADD R249, R243, 0x1, R249 ;  /* 0x00000001f3f97824 */ /* 0x000fe200078e02f9 */
[-C--:B------:R-:W-:Y:S01]  /*1b10*/  LEA.HI R13, R6, R6.reuse, RZ, 0x1 ;  /* 0x00000006060d7211 */ /* 0x080fe200078f08ff */
[----:B------:R-:W-:Y:S01]  /*1b20*/  IMAD R233, R16, -0x8, R7 ;  /* 0xfffffff810e97824 */ /* 0x000fe200078e0207 */
[----:B------:R-:W-:Y:S01]  /*1b30*/  LOP3.LUT R12, R3, 0xffffffe0, RZ, 0xc0, !PT ;  /* 0xffffffe0030c7812 */ /* 0x000fe200078ec0ff */
[----:B------:R-:W-:Y:S01]  /*1b40*/  IMAD R3, R5, 0x4, R14 ;  /* 0x0000000405037824 */ /* 0x000fe200078e020e */
[----:B------:R-:W-:Y:S01]  /*1b50*/  LEA.HI R15, R15, R6, RZ, 0x3 ;  /* 0x000000060f0f7211 */ /* 0x000fe200078f18ff */
[----:B------:R-:W-:Y:S01]  /*1b60*/  IMAD.SHL.U32 R14, R11, 0x40, RZ ;  /* 0x000000400b0e7824 */ /* 0x000fe200078e00ff */
[----:B------:R-:W-:Y:S01]  /*1b70*/  LOP3.LUT R19, R13, 0x7fffffe, RZ, 0xc0, !PT ;  /* 0x07fffffe0d137812 */ /* 0x000fe200078ec0ff */
[----:B------:R-:W-:Y:S01]  /*1b80*/  IMAD.SHL.U32 R7, R2, 0x10, RZ ;  /* 0x0000001002077824 */ /* 0x000fe200078e00ff */
[----:B------:R-:W-:Y:S01]  /*1b90*/  LOP3.LUT R17, R15, 0xfffffff8, RZ, 0xc0, !PT ;  /* 0xfffffff80f117812 */ /* 0x000fe200078ec0ff */
[----:B------:R-:W-:Y:S01]  /*1ba0*/  IMAD.IADD R12, R235, 0x1, -R12 ;  /* 0x00000001eb0c7824 */ /* 0x000fe200078e0a0c */
[----:B------:R-:W-:Y:S01]  /*1bb0*/  SHF.R.S32.HI R15, RZ, 0x3, R15 ;  /* 0x00000003ff0f7819 */ /* 0x000fe2000001140f */
[----:B------:R-:W-:Y:S01]  /*1bc0*/  IMAD.IADD R16, R6, 0x1, -R19 ;  /* 0x0000000106107824 */ /* 0x000fe200078e0a13 */
[----:B------:R-:W-:Y:S01]  /*1bd0*/  LOP3.LUT R14, R14, 0x1c0, RZ, 0xc0, !PT ;  /* 0x000001c00e0e7812 */ /* 0x000fe200078ec0ff */
[----:B------:R-:W-:-:S04]  /*1be0*/  DEPBAR.LE SB0, 0x1 ;  /* 0x000080400000791a */ /* 0x000fc80000000000 */
[----:B------:R-:W-:Y:S01]  /*1bf0*/  IMAD R227, R15, 0x8, R16 ;  /* 0x000000080fe37824 */ /* 0x000fe200078e0210 */
[----:B------:R-:W-:Y:S01]  /*1c00*/  LOP3.LUT R16, R14, 0x30, R7, 0xf8, !PT ;  /* 0x000000300e107812 */ /* 0x000fe200078ef807 */
[----:B------:R-:W-:Y:S01]  /*1c10*/  IMAD.IADD R6, R6, 0x1, -R17 ;  /* 0x0000000106067824 */ /* 0x000fe200078e0a11 */
[----:B------:R-:W-:Y:S01]  /*1c20*/  LEA.HI R10, R11, R11, RZ, 0x1 ;  /* 0x0000000b0b0a7211 */ /* 0x000fe200078f08ff */
[----:B------:R-:W-:Y:S01]  /*1c30*/  IMAD.SHL.U32 R227, R227, 0x20, RZ ;  /* 0x00000020e3e37824 */ /* 0x000fe200078e00ff */
[----:B------:R-:W-:Y:S01]  /*1c40*/  SHF.R.U32.HI R228, RZ, 0x3, R14 ;  /* 0x00000003ffe47819 */ /* 0x000fe2000001160e */
[----:B------:R-:W-:Y:S01]  /*1c50*/  IMAD R226, R15, 0x200, R226 ;  /* 0x000002000fe27824 */ /* 0x000fe200078e02e2 */
[----:B------:R-:W-:Y:S02]  /*1c60*/  SEL R244, RZ, 0x1, P0 ;  /* 0x00000001fff47807 */ /* 0x000fe40000000000 */
[----:B------:R-:W-:Y:S02]  /*1c70*/  LOP3.LUT R7, R16, 0x8, R9, 0xf8, !PT ;  /* 0x0000000810077812 */ /* 0x000fe400078ef809 */
[----:B------:R-:W-:Y:S01]  /*1c80*/  LOP3.LUT R230, R10, 0x7fffffe, RZ, 0xc0, !PT ;  /* 0x07fffffe0ae67812 */ /* 0x000fe200078ec0ff */
[----:B------:R-:W-:Y:S01]  /*1c90*/  BAR.SYNC.DEFER_BLOCKING 0x0 ;  /* 0x0000000000007b1d */ /* 0x000fe20000010000 */
[----:B------:R-:W-:-:S02]  /*1ca0*/  ISETP.GE.AND P0, PT, R239, c[0x0][0x16c], PT ;  /* 0x00005b00ef007a0c */ /* 0x000fc40003f06270 */
[----:B------:R-:W-:Y:S01]  /*1cb0*/  SHF.R.S32.HI R10, RZ, 0x1, R10 ;  /* 0x00000001ff0a7819 */ /* 0x000fe2000001140a */
[----:B------:R-:W-:Y:S01]  /*1cc0*/  IMAD.IADD R230, R11, 0x1, -R230 ;  /* 0x000000010be67824 */ /* 0x000fe200078e0ae6 */
[----:B------:R-:W-:Y:S02]  /*1cd0*/  LOP3.LUT R228, R7, R228, RZ, 0x3c, !PT ;  /* 0x000000e407e47212 */ /* 0x000fe400078e3cff */
[----:B------:R-:W-:Y:S01]  /*1ce0*/  SEL R7, RZ, 0x4, P0 ;  /* 0x00000004ff077807 */ /* 0x000fe20000000000 */
[----:B------:R-:W-:Y:S01]  /*1cf0*/  IMAD R230, R3, 0x8, R230 ;  /* 0x0000000803e67824 */ /* 0x000fe200078e02e6 */
[C---:B------:R-:W-:Y:S01]  /*1d00*/  LOP3.LUT P0, RZ, R10.reuse, 0x2, RZ, 0xc0, !PT ;  /* 0x000000020aff7812 */ /* 0x040fe2000780c0ff */
[----:B------:R-:W-:Y:S01]  /*1d10*/  IMAD.SHL.U32 R10, R10, 0x40, RZ ;  /* 0x000000400a0a7824 */ /* 0x000fe200078e00ff */
[----:B------:R-:W-:Y:S01]  /*1d20*/  SHF.R.S32.HI R2, RZ, 0x1, R13 ;  /* 0x00000001ff027819 */ /* 0x000fe2000001140d */
[----:B------:R-:W-:Y:S01]  /*1d30*/  IMAD R228, R5, 0x200, R228 ;  /* 0x0000020005e47824 */ /* 0x000fe200078e02e4 */
[----:B------:R-:W-:-:S02]  /*1d40*/  SEL R221, R220, 0xffffffe0, !P0 ;  /* 0xffffffe0dcdd7807 */ /* 0x000fc40004000000 */
[----:B------:R-:W-:Y:S01]  /*1d50*/  LOP3.LUT R8, R10, 0xc0, RZ, 0xc0, !PT ;  /* 0x000000c00a087812 */ /* 0x000fe200078ec0ff */
[----:B------:R-:W-:Y:S01]  /*1d60*/  IMAD.SHL.U32 R228, R228, 0x2, RZ ;  /* 0x00000002e4e47824 */ /* 0x000fe200078e00ff */
[----:B------:R-:W-:Y:S02]  /*1d70*/  SEL R10, RZ, 0x2, P5 ;  /* 0x00000002ff0a7807 */ /* 0x000fe40002800000 */
[----:B------:R-:W-:Y:S02]  /*1d80*/  LOP3.LUT R9, R8, 0x8, R9, 0xf8, !PT ;  /* 0x0000000808097812 */ /* 0x000fe400078ef809 */
[----:B------:R-:W-:Y:S02]  /*1d90*/  SHF.R.U32.HI R8, RZ, 0x3, R8 ;  /* 0x00000003ff087819 */ /* 0x000fe40000011608 */
[----:B------:R-:W-:Y:S02]  /*1da0*/  IADD3 R7, R7, R10, R244 ;  /* 0x0000000a07077210 */ /* 0x000fe40007ffe0f4 */
[----:B------:R-:W-:-:S02]  /*1db0*/  LOP3.LUT R9, R9, R8, RZ, 0x3c, !PT ;  /* 0x0000000809097212 */ /* 0x000fc400078e3cff */
[C---:B------:R-:W-:Y:S02]  /*1dc0*/  LOP3.LUT P0, RZ, R7.reuse, 0x1, RZ, 0xc0, !PT ;  /* 0x0000000107ff7812 */ /* 0x040fe4000780c0ff */
[----:B------:R-:W-:Y:S01]  /*1dd0*/  SEL R8, RZ, 0xffffffff, P5 ;  /* 0xffffffffff087807 */ /* 0x000fe20002800000 */
[----:B------:R-:W-:Y:S01]  /*1de0*/  IMAD.U32 R230, R230, 0x20, R9 ;  /* 0x00000020e6e67824 */ /* 0x000fe200078e0009 */
[----:B------:R-:W-:Y:S02]  /*1df0*/  ISETP.GE.OR P0, PT, R240, UR10, !P0 ;  /* 0x0000000af0007c0c */ /* 0x000fe4000c706670 */
[----:B------:R-:W-:Y:S01]  /*1e00*/  LOP3.LUT P5, RZ, R7, 0x2, RZ, 0xc0, !PT ;  /* 0x0000000207ff7812 */ /* 0x000fe200078ac0ff */
[----:B------:R-:W-:Y:S01]  /*1e10*/  IMAD.SHL.U32 R230, R230, 0x2, RZ ;  /* 0x00000002e6e67824 */ /* 0x000fe200078e00ff */
[----:B------:R-:W-:Y:S01]  /*1e20*/  SHF.R.S32.HI R13, RZ, 0x1f, R13 ;  /* 0x0000001fff0d7819 */ /* 0x000fe2000001140d */
[----:B------:R-:W-:Y:S01]  /*1e30*/  IMAD.SHL.U32 R9, R8, 0x2, RZ ;  /* 0x0000000208097824 */ /* 0x000fe200078e00ff */
[----:B------:R-:W-:Y:S01]  /*1e40*/  ISETP.GE.OR P5, PT, R240, UR10, !P5 ;  /* 0x0000000af0007c0c */ /* 0x000fe2000efa6670 */
[----:B------:R-:W-:Y:S01]  /*1e50*/  IMAD.IADD R221, R230, 0x1, R221 ;  /* 0x00000001e6dd7824 */ /* 0x000fe200078e02dd */
[----:B------:R2:W1:Y:S01]  /*1e60*/  LDSM.16.M88.4 R168, [R230+0x6080] ;  /* 0x00608000e6a8783b */ /* 0x0004620000000200 */
[----:B------:R-:W-:-:S02]  /*1e70*/  LEA.HI R13, R13, R2, RZ, 0x2 ;  /* 0x000000020d0d7211 */ /* 0x000fc400078f10ff */
[----:B------:R-:W-:Y:S01]  /*1e80*/  SHF.R.S32.HI R3, RZ, 0x1f, R12 ;  /* 0x0000001fff037819 */ /* 0x000fe2000001140c */
[----:B------:R2:W3:Y:S01]  /*1e90*/  LDSM.16.M88.4 R172, [R230+0x7080] ;  /* 0x00708000e6ac783b */ /* 0x0004e20000000200 */
[----:B------:R-:W-:Y:S02]  /*1ea0*/  LOP3.LUT R13, R13, 0xfffffffc, RZ, 0xc0, !PT ;  /* 0xfffffffc0d0d7812 */ /* 0x000fe400078ec0ff */
[----:B------:R-:W-:Y:S01]  /*1eb0*/  SEL R8, RZ, 0x1, P4 ;  /* 0x00000001ff087807 */ /* 0x000fe20002000000 */
[----:B------:R2:W4:Y:S01]  /*1ec0*/  LDSM.16.M88.4 R176, [R221+0x6080] ;  /* 0x00608000ddb0783b */ /* 0x0005220000000200 */
[----:B------:R-:W-:Y:S01]  /*1ed0*/  LEA.HI R3, R3, R12, RZ, 0x2 ;  /* 0x0000000c03037211 */ /* 0x000fe200078f10ff */
[----:B------:R-:W-:Y:S01]  /*1ee0*/  IMAD.IADD R2, R2, 0x1, -R13 ;  /* 0x0000000102027824 */ /* 0x000fe200078e0a0d */
[----:B------:R-:W-:Y:S01]  /*1ef0*/  ISETP.GE.AND P4, PT, R239, c[0x0][0x1fc], PT ;  /* 0x00007f00ef007a0c */ /* 0x000fe20003f86270 */
[----:B------:R2:W1:Y:S01]  /*1f00*/  LDSM.16.M88.4 R184, [R221+0x7080] ;  /* 0x00708000ddb8783b */ /* 0x0004620000000200 */
[----:B------:R-:W-:-:S02]  /*1f10*/  LOP3.LUT R11, R3, 0xfffffffc, RZ, 0xc0, !PT ;  /* 0xfffffffc030b7812 */ /* 0x000fc400078ec0ff */
[----:B------:R-:W-:Y:S01]  /*1f20*/  LOP3.LUT R244, R9, 0x2, R244, 0xe2, !PT ;  /* 0x0000000209f47812 */ /* 0x000fe200078ee2f4 */
[----:B------:R2:W1:Y:S01]  /*1f30*/  LDSM.16.M88.4 R188, [R230+0x8080] ;  /* 0x00808000e6bc783b */ /* 0x0004620000000200 */
[----:B------:R-:W-:Y:S01]  /*1f40*/  SEL R245, RZ, 0x4, P4 ;  /* 0x00000004fff57807 */ /* 0x000fe20002000000 */
[----:B------:R-:W-:Y:S01]  /*1f50*/  IMAD.IADD R12, R12, 0x1, -R11 ;  /* 0x000000010c0c7824 */ /* 0x000fe200078e0a0b */
[----:B------:R-:W-:Y:S01]  /*1f60*/  LOP3.LUT P4, RZ, R6, 0x2, RZ, 0xc0, !PT ;  /* 0x0000000206ff7812 */ /* 0x000fe2000788c0ff */
[----:B------:R2:W1:Y:S01]  /*1f70*/  LDSM.16.M88.4 R192, [R230+0x9080] ;  /* 0x00908000e6c0783b */ /* 0x0004620000000200 */
[----:B------:R-:W-:Y:S01]  /*1f80*/  IMAD.SHL.U32 R11, R5, 0x10, RZ ;  /* 0x00000010050b7824 */ /* 0x000fe200078e00ff */
[----:B------:R-:W-:Y:S01]  /*1f90*/  LOP3.LUT R234, R234, 0x8, RZ, 0xc0, !PT ;  /* 0x00000008eaea7812 */ /* 0x000fe200078ec0ff */
[----:B------:R-:W-:Y:S01]  /*1fa0*/  IMAD R233, R12, -0x2, R233 ;  /* 0xfffffffe0ce97824 */ /* 0x000fe200078e02e9 */
[----:B------:R2:W1:Y:S01]  /*1fb0*/  LDSM.16.M88.4 R196, [R221+0x8080] ;  /* 0x00808000ddc4783b */ /* 0x0004620000000200 */
[----:B------:R-:W-:-:S02]  /*1fc0*/  SHF.R.S32.HI R3, RZ, 0x2, R3 ;  /* 0x00000002ff037819 */ /* 0x000fc40000011403 */
[----:B------:R-:W-:Y:S01]  /*1fd0*/  ISETP.GE.OR P1, PT, R239, c[0x0][0x1fc], !P1 ;  /* 0x00007f00ef007a0c */ /* 0x000fe20004f26670 */
[----:B------:R2:W1:Y:S01]  /*1fe0*/  LDSM.16.M88.4 R200, [R221+0x9080] ;  /* 0x00908000ddc8783b */ /* 0x0004620000000200 */
[----:B------:R-:W-:Y:S01]  /*1ff0*/  LOP3.LUT R11, R11, 0x10, RZ, 0xc0, !PT ;  /* 0x000000100b0b7812 */ /* 0x000fe200078ec0ff */
[C---:B------:R-:W-:Y:S01]  /*2000*/  IMAD R248, R4.reuse, 0x10, R3 ;  /* 0x0000001004f87824 */ /* 0x040fe200078e0203 */
[----:B------:R-:W-:Y:S01]  /*2010*/  SEL R223, R231, 0xfffffff0, !P4 ;  /* 0xfffffff0e7df7807 */ /* 0x000fe20006000000 */
[----:B------:R2:W1:Y:S01]  /*2020*/  LDSM.16.M88.4 R204, [R230+0xa080] ;  /* 0x00a08000e6cc783b */ /* 0x0004620000000200 */
[----:B------:R-:W-:Y:S01]  /*2030*/  IMAD R3, R4, 0x200, R227 ;  /* 0x0000020004037824 */ /* 0x000fe200078e02e3 */
[----:B------:R-:W-:Y:S02]  /*2040*/  LOP3.LUT R232, R11, 0x8, R232, 0xf8, !PT ;  /* 0x000000080be87812 */ /* 0x000fe400078ef8e8 */
[----:B------:R2:W1:Y:S04]  /*2050*/  LDSM.16.M88.4 R208, [R230+0xb080] ;  /* 0x00b08000e6d0783b */ /* 0x0004680000000200 */
[----:B------:R2:W1:Y:S04]  /*2060*/  LDSM.16.M88.4 R212, [R221+0xa080] ;  /* 0x00a08000ddd4783b */ /* 0x0004680000000200 */
[----:B------:R2:W1:Y:S04]  /*2070*/  LDSM.16.M88.4 R216, [R221+0xb080] ;  /* 0x00b08000ddd8783b */ /* 0x0004680000000200 */
[----:B------:R-:W-:Y:S06]  /*2080*/  BAR.SYNC.DEFER_BLOCKING 0x0 ;  /* 0x0000000000007b1d */ /* 0x000fec0000010000 */
[----:B------:R-:W-:Y:S01]  /*2090*/  @!PT LDS RZ, [RZ] ;  /* 0x00000000fffff984 */ /* 0x000fe20000000800 */
[----:B------:R-:W-:Y:S01]  /*20a0*/  @!PT LDS RZ, [RZ] ;  /* 0x00000000fffff984 */ /* 0x000fe20000000800 */
[----:B------:R-:W-:Y:S01]  /*20b0*/  @!PT LDS RZ, [RZ] ;  /* 0x00000000fffff984 */ /* 0x000fe20000000800 */
[----:B------:R2:W-:Y:S01]  /*20c0*/  LDGSTS.E.BYPASS.LTC128B.128 [R237+0x6080], [R44.64], !P0 ;  /* 0x060800002ced7fae */ /* 0x0005e2000c101d4c */
[----:B------:R-:W-:-:S02]  /*20d0*/  LOP3.LUT P0, RZ, R7, 0x4, RZ, 0xc0, !PT ;  /* 0x0000000407ff7812 */ /* 0x000fc4000780c0ff */
[----:B------:R-:W-:Y:S01]  /*20e0*/  SEL R7, RZ, 0xffffffff, P2 ;  /* 0xffffffffff077807 */ /* 0x000fe20001000000 */
[----:B------:R2:W-:Y:S01]  /*20f0*/  LDGSTS.E.BYPASS.LTC128B.128 [R237+0x7080], [R44.64+0x40], !P5 ;  /* 0x070800402ced7fae */ /* 0x0005e2000e901d4c */
[----:B------:R-:W-:Y:S02]  /*2100*/  ISETP.GE.OR P0, PT, R240, UR10, !P0 ;  /* 0x0000000af0007c0c */ /* 0x000fe4000c706670 */
[----:B------:R-:W-:Y:S01]  /*2110*/  ISETP.GT.AND P2, PT, R235, 0xf, PT ;  /* 0x0000000feb00780c */ /* 0x000fe20003f44270 */
[----:B------:R-:W-:Y:S01]  /*2120*/  IMAD.SHL.U32 R7, R7, 0x2, RZ ;  /* 0x0000000207077824 */ /* 0x000fe200078e00ff */
[C---:B------:R-:W-:Y:S01]  /*2130*/  LOP3.LUT P5, RZ, R6.reuse, 0x4, RZ, 0xc0, !PT ;  /* 0x0000000406ff7812 */ /* 0x040fe200078ac0ff */
[----:B------:R-:W-:-:S03]  /*2140*/  IMAD.SHL.U32 R6, R6, 0x40, RZ ;  /* 0x0000004006067824 */ /* 0x000fc600078e00ff */
[----:B------:R-:W-:Y:S02]  /*2150*/  LOP3.LUT R8, R7, 0x2, R8, 0xe2, !PT ;  /* 0x0000000207087812 */ /* 0x000fe400078ee208 */
[----:B------:R-:W-:Y:S02]  /*2160*/  LOP3.LUT R5, R6, 0x1c0, RZ, 0xc0, !PT ;  /* 0x000001c006057812 */ /* 0x000fe400078ec0ff */
[----:B------:R-:W-:Y:S01]  /*2170*/  SEL R220, R220, 0xffffffe0, !P5 ;  /* 0xffffffe0dcdc7807 */ /* 0x000fe20006800000 */
[----:B------:R2:W-:Y:S01]  /*2180*/  LDGSTS.E.BYPASS.LTC128B.128 [R237+0x8080], [R44.64+0x80], !P0 ;  /* 0x080800802ced7fae */ /* 0x0005e2000c101d4c */
[C---:B------:R-:W-:Y:S01]  /*2190*/  LOP3.LUT P0, RZ, R2.reuse, 0x2, RZ, 0xc0, !PT ;  /* 0x0000000202ff7812 */ /* 0x040fe2000780c0ff */
[----:B------:R-:W-:Y:S01]  /*21a0*/  @!P2 IMAD.SHL.U32 R9, R235, 0x10, RZ ;  /* 0x00000010eb09a824 */ /* 0x000fe200078e00ff */
[----:B------:R-:W-:Y:S01]  /*21b0*/  SHF.R.U32.HI R6, RZ, 0x3, R5 ;  /* 0x00000003ff067819 */ /* 0x000fe20000011605 */
[----:B------:R-:W-:Y:S01]  /*21c0*/  IMAD.SHL.U32 R2, R2, 0x40, RZ ;  /* 0x0000004002027824 */ /* 0x000fe200078e00ff */
[----:B------:R-:W-:-:S02]  /*21d0*/  SEL R231, R231, 0xfffffff0, !P0 ;  /* 0xfffffff0e7e77807 */ /* 0x000fc40004000000 */
[----:B------:R2:W-:Y:S01]  /*21e0*/  @!P2 LDGSTS.E.BYPASS.LTC128B.128 [R9+0xf080], [R250.64] ;  /* 0x0f080000fa09afae */ /* 0x0005e2000b901d4c */
[----:B------:R-:W-:Y:S02]  /*21f0*/  LOP3.LUT R5, R6, R5, R234, 0x1e, !PT ;  /* 0x0000000506057212 */ /* 0x000fe400078e1eea */
[----:B------:R-:W-:Y:S01]  /*2200*/  LOP3.LUT R2, R2, 0xc0, RZ, 0xc0, !PT ;  /* 0x000000c002027812 */ /* 0x000fe200078ec0ff */
[----:B------:R-:W0:Y:S01]  /*2210*/  LDGDEPBAR ;  /* 0x00000000000079af */ /* 0x000e220000000000 */
[----:B------:R-:W-:Y:S01]  /*2220*/  LOP3.LUT R245, R8, R245, RZ, 0xfc, !PT ;  /* 0x000000f508f57212 */ /* 0x000fe200078efcff */
[----:B------:R-:W-:Y:S01]  /*2230*/  IMAD.IADD R226, R226, 0x1, R5 ;  /* 0x00000001e2e27824 */ /* 0x000fe200078e0205 */
[----:B------:R-:W-:Y:S01]  /*2240*/  SHF.R.U32.HI R7, RZ, 0x3, R2 ;  /* 0x00000003ff077819 */ /* 0x000fe20000011602 */
[----:B------:R2:W-:Y:S01]  /*2250*/  LDGSTS.E.BYPASS.LTC128B.128 [R237+0xc080], [R42.64], !P3 ;  /* 0x0c0800002aed7fae */ /* 0x0005e2000d901d4c */
[----:B------:R-:W-:Y:S02]  /*2260*/  ISETP.GE.AND P3, PT, R235, 0x10, PT ;  /* 0x00000010eb00780c */ /* 0x000fe40003f66270 */
[C---:B------:R-:W-:Y:S01]  /*2270*/  LOP3.LUT R234, R7.reuse, R2, R234, 0x1e, !PT ;  /* 0x0000000207ea7212 */ /* 0x040fe200078e1eea */
[----:B------:R2:W-:Y:S01]  /*2280*/  LDGSTS.E.BYPASS.LTC128B.128 [R237+0xd080], [R42.64+0x40], !P6 ;  /* 0x0d0800402aed7fae */ /* 0x0005e2000f101d4c */
[----:B------:R-:W-:-:S02]  /*2290*/  LOP3.LUT R232, R7, R232, R2, 0x1e, !PT ;  /* 0x000000e807e87212 */ /* 0x000fc400078e1e02 */
[----:B------:R-:W-:Y:S01]  /*22a0*/  LOP3.LUT R0, R7, R2, R0, 0x1e, !PT ;  /* 0x0000000207007212 */ /* 0x000fe200078e1e00 */
[----:B------:R-:W-:Y:S01]  /*22b0*/  IMAD.IADD R234, R3, 0x1, R234 ;  /* 0x0000000103ea7824 */ /* 0x000fe200078e02ea */
[----:B------:R2:W-:Y:S01]  /*22c0*/  LDGSTS.E.BYPASS.LTC128B.128 [R237+0xe080], [R42.64+0x80], !P1 ;  /* 0x0e0800802aed7fae */ /* 0x0005e2000c901d4c */
[C---:B------:R-:W-:Y:S01]  /*22d0*/  IMAD.IADD R232, R227.reuse, 0x1, R232 ;  /* 0x00000001e3e87824 */ /* 0x040fe200078e02e8 */
[----:B------:R-:W-:Y:S01]  /*22e0*/  LEA R226, R226, 0x13480, 0x1 ;  /* 0x00013480e2e27811 */ /* 0x000fe200078e08ff */
[----:B------:R-:W-:Y:S02]  /*22f0*/  IMAD.IADD R227, R227, 0x1, R0 ;  /* 0x00000001e3e37824 */ /* 0x000fe400078e0200 */
[----:B------:R-:W-:Y:S02]  /*2300*/  @!P3 IMAD.SHL.U32 R3, R235, 0x10, RZ ;  /* 0x00000010eb03b824 */ /* 0x000fe400078e00ff */
[----:B------:R-:W-:Y:S01]  /*2310*/  IMAD.SHL.U32 R0, R234, 0x2, RZ ;  /* 0x00000002ea007824 */ /* 0x000fe200078e00ff */
[----:B------:R-:W-:Y:S01]  /*2320*/  LEA R227, R227, 0x80, 0x1 ;  /* 0x00000080e3e37811 */ /* 0x000fe200078e08ff */
[--C-:B------:R-:W-:Y:S01]  /*2330*/  IMAD R224, R220, 0x2, R226.reuse ;  /* 0x00000002dce07824 */ /* 0x100fe200078e02e2 */
[----:B------:R2:W-:Y:S01]  /*2340*/  @!P3 LDGSTS.E.BYPASS.LTC128B.128 [R3+0xf280], [R246.64] ;  /* 0x0f280000f603bfae */ /* 0x0005e2000b901d4c */
[C---:B------:R-:W-:Y:S01]  /*2350*/  IMAD R225, R223.reuse, 0x2, R226 ;  /* 0x00000002dfe17824 */ /* 0x040fe200078e02e2 */
[----:B------:R-:W-:Y:S01]  /*2360*/  IADD3 R0, R0, 0xc080, RZ ;  /* 0x0000c08000007810 */ /* 0x000fe20007ffe0ff */
[----:B------:R-:W-:Y:S01]  /*2370*/  IMAD R223, R223, 0x2, R224 ;  /* 0x00000002dfdf7824 */ /* 0x000fe200078e02e0 */
[----:B------:R-:W0:Y:S01]  /*2380*/  LDGDEPBAR ;  /* 0x00000000000079af */ /* 0x000e220000000000 */
[----:B------:R-:W-:-:S02]  /*2390*/  IMAD R220, R220, 0x2, R225 ;  /* 0x00000002dcdc7824 */ /* 0x000fc400078e02e1 */
[----:B------:R-:W-:Y:S01]  /*23a0*/  IMAD R229, R231, 0x2, R0 ;  /* 0x00000002e7e57824 */ /* 0x000fe200078e0200 */
[----:B------:R-:W0:Y:S01]  /*23b0*/  LDGDEPBAR ;  /* 0x00000000000079af */ /* 0x000e220000000000 */
[C---:B------:R-:W-:Y:S02]  /*23c0*/  IMAD.SHL.U32 R0, R234.reuse, 0x2, RZ ;  /* 0x00000002ea007824 */ /* 0x040fe400078e00ff */
[----:B-1-34-:R-:W-:Y:S02]  /*23d0*/  IMAD.IADD R222, R234, 0x1, R231 ;  /* 0x00000001eade7824 */ /* 0x01afe400078e02e7 */
.L_x_58:
[----:B------:R-:W-:Y:S04]  /*23e0*/  DEPBAR.LE SB0, 0x1 ;  /* 0x000080400000791a */ /* 0x000fe80000000000 */
[----:B------:R-:W-:Y:S01]  /*23f0*/  BAR.SYNC.DEFER_BLOCKING 0x0 ;  /* 0x0000000000007b1d */ /* 0x000fe20000010000 */
[----:B--2---:R-:W-:Y:S01]  /*2400*/  MOV R3, UR4 ;  /* 0x0000000400037c02 */ /* 0x004fe20008000f00 */
        /* <DEDUP_REMOVED lines=20> */
[-C--:B-1----:R-:W-:Y:S04]  /*2550*/  HMMA.16816.F32.BF16 R4, R36, R40.reuse, RZ ;  /* 0x000000282404723c */ /* 0x082fe800000418ff */
[----:B------:R-:W-:Y:S04]  /*2560*/  LDS R252, [R181.X4+0xf100] ;  /* 0x00f10000b5fc7984 */ /* 0x000fe80000004800 */
        /* <DEDUP_REMOVED lines=17> */
[----:B------:R-:W-:Y:S02]  /*2680*/  IMAD.SHL.U32 R3, R57, 0x2, RZ ;  /* 0x0000000239037824 */ /* 0x000fe400078e00ff */
[----:B------:R-:W-:Y:S02]  /*2690*/  LDSM.16.M88.4 R56, [R221+0x2080] ;  /* 0x00208000dd38783b */ /* 0x000fe40000000200 */
[-C--:B------:R-:W-:Y:S08]  /*26a0*/  HMMA.16816.F32.BF16 R20, R52, R160.reuse, R20 ;  /* 0x000000a03414723c */ /* 0x080ff00000041814 */
[C---:B------:R-:W-:Y:S08]  /*26b0*/  HMMA.16816.F32.BF16 R24, R156.reuse, R160, R24 ;  /* 0x000000a09c18723c */ /* 0x040ff00000041818 */
[-C--:B------:R-:W-:Y:S01]  /*26c0*/  HMMA.16816.F32.BF16 R28, R156, R162.reuse, R28 ;  /* 0x000000a29c1c723c */ /* 0x080fe2000004181c */
[----:B------:R-:W-:Y:S07]  /*26d0*/  LDSM.16.M88.4 R156, [R2+0x7880] ;  /* 0x00788000029c783b */ /* 0x000fee0000000200 */
[----:B------:R-:W-:Y:S01]  /*26e0*/  HMMA.16816.F32.BF16 R32, R52, R162, R32 ;  /* 0x000000a23420723c */ /* 0x000fe20000041820 */
[----:B------:R-:W3:Y:S05]  /*26f0*/  LDSM.16.M88.4 R52, [R3+0x7080] ;  /* 0x007080000334783b */ /* 0x000eea0000000200 */
[----:B------:R-:W4:Y:S02]  /*2700*/  LDSM.16.M88.4 R160, [R221+0x3080] ;  /* 0x00308000dda0783b */ /* 0x000f240000000200 */
        /* <DEDUP_REMOVED lines=15> */
[C---:B------:R-:W-:Y:S01]  /*2800*/  HMMA.16816.F32.BF16 R16, R52.reuse, R58, R16 ;  /* 0x0000003a3410723c */ /* 0x040fe20000041810 */
[----:B------:R-:W-:Y:S07]  /*2810*/  LDSM.16.M88.4 R56, [R221+0x5080] ;  /* 0x00508000dd38783b */ /* 0x000fee0000000200 */
[-C--:B----4-:R-:W-:Y:S08]  /*2820*/  HMMA.16816.F32.BF16 R20, R52, R160.reuse, R20 ;  /* 0x000000a03414723c */ /* 0x090ff00000041814 */
[C---:B------:R-:W-:Y:S08]  /*2830*/  HMMA.16816.F32.BF16 R24, R156.reuse, R160, R24 ;  /* 0x000000a09c18723c */ /* 0x040ff00000041818 */
[-C--:B------:R-:W-:Y:S08]  /*2840*/  HMMA.16816.F32.BF16 R28, R156, R162.reuse, R28 ;  /* 0x000000a29c1c723c */ /* 0x080ff0000004181c */
[----:B------:R-:W-:Y:S01]  /*2850*/  HMMA.16816.F32.BF16 R32, R52, R162, R32 ;  /* 0x000000a23420723c */ /* 0x000fe20000041820 */
[----:B------:R-:W-:Y:S05]  /*2860*/  LDSM.16.M88.4 R52, [R2+0x8880] ;  /* 0x008880000234783b */ /* 0x000fea0000000200 */
[----:B------:R-:W-:Y:S02]  /*2870*/  LDS R2, [R181.X4+0xf120] ;  /* 0x00f12000b5027984 */ /* 0x000fe40000004800 */
[-C--:B-1----:R-:W-:Y:S08]  /*2880*/  HMMA.16816.F32.BF16 R4, R40, R44.reuse, R4 ;  /* 0x0000002c2804723c */ /* 0x082ff00000041804 */
[C---:B------:R-:W-:Y:S08]  /*2890*/  HMMA.16816.F32.BF16 R8, R164.reuse, R44, R8 ;  /* 0x0000002ca408723c */ /* 0x040ff00000041808 */
[-C--:B------:R-:W-:Y:S08]  /*28a0*/  HMMA.16816.F32.BF16 R12, R164, R46.reuse, R12 ;  /* 0x0000002ea40c723c */ /* 0x080ff0000004180c */
[C---:B------:R-:W-:Y:S01]  /*28b0*/  HMMA.16816.F32.BF16 R16, R40.reuse, R46, R16 ;  /* 0x0000002e2810723c */ /* 0x040fe20000041810 */
[----:B------:R-:W1:Y:S07]  /*28c0*/  LDSM.16.M88.4 R44, [R3+0x8080] ;  /* 0x00808000032c783b */ /* 0x000e6e0000000200 */
[-C--:B--2---:R-:W-:Y:S08]  /*28d0*/  HMMA.16816.F32.BF16 R20, R40, R36.reuse, R20 ;  /* 0x000000242814723c */ /* 0x084ff00000041814 */
[C---:B------:R-:W-:Y:S08]  /*28e0*/  HMMA.16816.F32.BF16 R24, R164.reuse, R36, R24 ;  /* 0x00000024a418723c */ /* 0x040ff00000041818 */
[-C--:B------:R-:W-:Y:S08]  /*28f0*/  HMMA.16816.F32.BF16 R28, R164, R38.reuse, R28 ;  /* 0x00000026a41c723c */ /* 0x080ff0000004181c */
[----:B------:R-:W-:Y:S01]  /*2900*/  HMMA.16816.F32.BF16 R32, R40, R38, R32 ;  /* 0x000000262820723c */ /* 0x000fe20000041820 */
[----:B------:R2:W3:Y:S05]  /*2910*/  LDS R42, [R181.X4+0xf080] ;  /* 0x00f08000b52a7984 */ /* 0x0004ea0000004800 */
[----:B------:R2:W4:Y:S02]  /*2920*/  LDS R41, [R181.X4+0xf0a0] ;  /* 0x00f0a000b5297984 */ /* 0x0005240000004800 */
        /* <DEDUP_REMOVED lines=15> */
[C---:B---34-:R-:W-:Y:S01]  /*2a20*/  LOP3.LUT P4, RZ, R244.reuse, 0x1, RZ, 0xc0, !PT ;  /* 0x00000001f4ff7812 */ /* 0x058fe2000788c0ff */
[----:B------:R-:W3:Y:S01]  /*2a30*/  LDL.64 R48, [R1+0x8] ;  /* 0x0000080001307983 */ /* 0x000ee20000100a00 */
[----:B------:R-:W-:Y:S01]  /*2a40*/  LOP3.LUT P3, RZ, R244, 0x2, RZ, 0xc0, !PT ;  /* 0x00000002f4ff7812 */ /* 0x000fe2000786c0ff */
[----:B------:R-:W-:Y:S01]  /*2a50*/  USHF.R.S32.HI UR11, URZ, 0x1f, UR15 ;  /* 0x0000001f3f0b7899 */ /* 0x000fe2000801140f */
[----:B------:R-:W-:Y:S01]  /*2a60*/  IADD3 R44, R237, 0x6080, RZ ;  /* 0x00006080ed2c7810 */ /* 0x000fe20007ffe0ff */
[----:B------:R-:W-:Y:S01]  /*2a70*/  IMAD.U32 R37, RZ, RZ, UR9 ;  /* 0x00000009ff257e24 */ /* 0x000fe2000f8e00ff */
[----:B------:R-:W-:Y:S01]  /*2a80*/  ULDC.64 UR6, c[0x0][0x178] ;  /* 0x00005e0000067ab9 */ /* 0x000fe20000000a00 */
[----:B------:R-:W-:Y:S01]  /*2a90*/  IMAD.U32 R36, RZ, RZ, UR5 ;  /* 0x00000005ff247e24 */ /* 0x000fe2000f8e00ff */
[----:B------:R-:W-:Y:S01]  /*2aa0*/  UIMAD UR11, UR11, UR6, URZ ;  /* 0x000000060b0b72a4 */ /* 0x000fe2000f8e023f */
[----:B------:R-:W-:Y:S01]  /*2ab0*/  IMAD R44, R37, 0x3000, R44 ;  /* 0x00003000252c7824 */ /* 0x000fe200078e022c */
[----:B------:R-:W-:Y:S01]  /*2ac0*/  UIMAD.WIDE.U32 UR16, UR15, UR6, URZ ;  /* 0x000000060f1072a5 */ /* 0x000fe2000f8e003f */
[----:B------:R-:W-:Y:S01]  /*2ad0*/  IMAD.SHL.U32 R40, R235, 0x4, RZ ;  /* 0x00000004eb287824 */ /* 0x000fe200078e00ff */
[----:B------:R-:W-:Y:S01]  /*2ae0*/  @!P2 LEA R43, R36, 0x40, 0x6 ;  /* 0x00000040242ba811 */ /* 0x000fe200078e30ff */
[----:B------:R-:W-:Y:S01]  /*2af0*/  UIMAD UR11, UR15, UR7, UR11 ;  /* 0x000000070f0b72a4 */ /* 0x000fe2000f8e020b */
[----:B------:R-:W-:Y:S01]  /*2b00*/  IMAD.U32 R3, RZ, RZ, UR9 ;  /* 0x00000009ff037e24 */ /* 0x000fe2000f8e00ff */
[----:B------:R-:W-:Y:S01]  /*2b10*/  UIMAD UR14, UR15, -0x40, UR10 ;  /* 0xffffffc00f0e78a4 */ /* 0x000fe2000f8e020a */
[----:B------:R-:W-:Y:S01]  /*2b20*/  MOV R38, UR16 ;  /* 0x0000001000267c02 */ /* 0x000fe20008000f00 */
[----:B------:R-:W-:Y:S01]  /*2b30*/  UIADD3 UR11, UR17, UR11, URZ ;  /* 0x0000000b110b7290 */ /* 0x000fe2000fffe03f */
[----:B------:R-:W-:Y:S01]  /*2b40*/  IMAD.U32 R39, RZ, RZ, UR16 ;  /* 0x00000010ff277e24 */ /* 0x000fe2000f8e00ff */
[----:B------:R-:W-:Y:S02]  /*2b50*/  @!P2 LEA R3, R3, R40, 0x6 ;  /* 0x000000280303a211 */ /* 0x000fe400078e30ff */
[C---:B------:R-:W-:Y:S02]  /*2b60*/  ISETP.GE.OR P4, PT, R240.reuse, UR14, !P4 ;  /* 0x0000000ef0007c0c */ /* 0x040fe4000e786670 */
[C---:B------:R-:W-:Y:S01]  /*2b70*/  ISETP.GE.OR P3, PT, R240.reuse, UR14, !P3 ;  /* 0x0000000ef0007c0c */ /* 0x040fe2000df66670 */
[----:B------:R-:W-:Y:S01]  /*2b80*/  @!P2 IMAD.SHL.U32 R36, R3, 0x4, RZ ;  /* 0x000000040324a824 */ /* 0x000fe200078e00ff */
[----:B------:R-:W-:Y:S04]  /*2b90*/  ISETP.LT.AND P1, PT, R240, UR14, PT ;  /* 0x0000000ef0007c0c */ /* 0x000fe8000bf21270 */
[----:B------:R-:W-:Y:S02]  /*2ba0*/  ISETP.GE.OR P1, PT, R239, c[0x0][0x16c], !P1 ;  /* 0x00005b00ef007a0c */ /* 0x000fe40004f26670 */
[----:B---3--:R-:W-:Y:S01]  /*2bb0*/  LEA R46, P0, R38, R48, 0x7 ;  /* 0x00000030262e7211 */ /* 0x008fe200078038ff */
[----:B------:R-:W-:Y:S05]  /*2bc0*/  IMAD.U32 R38, RZ, RZ, UR11 ;  /* 0x0000000bff267e24 */ /* 0x000fea000f8e00ff */
[----:B------:R-:W-:Y:S01]  /*2bd0*/  LEA.HI.X R47, R39, R49, R38, 0x7, P0 ;  /* 0x00000031272f7211 */ /* 0x000fe200000f3c26 */
[----:B------:R-:W-:Y:S04]  /*2be0*/  @!P2 IMAD.WIDE R48, R43, 0x4, R250 ;  /* 0x000000042b30a825 */ /* 0x000fe800078e02fa */
[----:B------:R-:W-:Y:S01]  /*2bf0*/  @!PT LDS RZ, [RZ] ;  /* 0x00000000fffff984 */ /* 0x000fe20000000800 */
[----:B------:R-:W-:Y:S01]  /*2c00*/  @!PT LDS RZ, [RZ] ;  /* 0x00000000fffff984 */ /* 0x000fe20000000800 */
[----:B------:R-:W-:Y:S01]  /*2c10*/  @!PT LDS RZ, [RZ] ;  /* 0x00000000fffff984 */ /* 0x000fe20000000800 */
[----:B------:R3:W-:Y:S04]  /*2c20*/  LDGSTS.E.BYPASS.LTC128B.128 [R44], [R46.64], !P4 ;  /* 0x000000002e2c7fae */ /* 0x0007e8000e101d4c */
[----:B------:R3:W-:Y:S04]  /*2c30*/  LDGSTS.E.BYPASS.LTC128B.128 [R44+0x1000], [R46.64+0x40], !P3 ;  /* 0x010000402e2c7fae */ /* 0x0007e8000d901d4c */
[----:B------:R3:W-:Y:S04]  /*2c40*/  LDGSTS.E.BYPASS.LTC128B.128 [R44+0x2000], [R46.64+0x80], !P1 ;  /* 0x020000802e2c7fae */ /* 0x0007e8000c901d4c */
[----:B------:R3:W-:Y:S02]  /*2c50*/  @!P2 LDGSTS.E.BYPASS.LTC128B.128 [R36+0xf080], [R48.64] ;  /* 0x0f0800003024afae */ /* 0x0007e4000b901d4c */
.L_x_56:
[-C--:B-1-34-:R-:W-:Y:S01]  /*2c60*/  HMMA.16816.F32.BF16 R36, R156, R168.reuse, RZ ;  /* 0x000000a89c24723c */ /* 0x09afe200000418ff */
[----:B------:R-:W0:Y:S01]  /*2c70*/  LDGDEPBAR ;  /* 0x00000000000079af */ /* 0x000e220000000000 */
[----:B------:R-:W-:Y:S01]  /*2c80*/  UIADD3 UR11, UR5, 0x1, URZ ;  /* 0x00000001050b7890 */ /* 0x000fe2000fffe03f */
[C---:B------:R-:W-:Y:S02]  /*2c90*/  ISETP.GT.AND P4, PT, R233.reuse, 0x40, PT ;  /* 0x00000040e900780c */ /* 0x040fe40003f84270 */
[C---:B------:R-:W-:Y:S02]  /*2ca0*/  ISETP.GT.AND P3, PT, R233.reuse, 0x41, PT ;  /* 0x00000041e900780c */ /* 0x040fe40003f64270 */
[C---:B------:R-:W-:Y:S02]  /*2cb0*/  ISETP.GT.AND P1, PT, R233.reuse, RZ, PT ;  /* 0x000000ffe900720c */ /* 0x040fe40003f24270 */
[C---:B------:R-:W-:Y:S02]  /*2cc0*/  ISETP.GT.AND P0, PT, R233.reuse, 0x1, PT ;  /* 0x00000001e900780c */ /* 0x040fe40003f04270 */
[----:B------:R-:W-:Y:S02]  /*2cd0*/  ISETP.GT.AND P5, PT, R233, 0x21, PT ;  /* 0x00000021e900780c */ /* 0x000fe40003fa4270 */
[----:B------:R-:W-:Y:S02]  /*2ce0*/  FSEL R54, R24, -INF , P4 ;  /* 0xff80000018367808 */ /* 0x000fe40002000000 */
[----:B------:R-:W-:Y:S02]  /*2cf0*/  FSEL R52, R25, -INF , P3 ;  /* 0xff80000019347808 */ /* 0x000fe40001800000 */
[----:B------:R-:W-:Y:S02]  /*2d00*/  FSEL R55, R26, -INF , P4 ;  /* 0xff8000001a377808 */ /* 0x000fe40002000000 */
[----:B------:R-:W-:Y:S02]  /*2d10*/  FSEL R53, R27, -INF , P3 ;  /* 0xff8000001b357808 */ /* 0x000fe40001800000 */
[C---:B------:R-:W-:Y:S02]  /*2d20*/  HMMA.16816.F32.BF16 R24, R160.reuse, R168, RZ ;  /* 0x000000a8a018723c */ /* 0x040fe400000418ff */
[----:B------:R-:W-:Y:S02]  /*2d30*/  FSEL R47, R8, -INF , P1 ;  /* 0xff800000082f7808 */ /* 0x000fe40000800000 */
[----:B------:R-:W-:Y:S02]  /*2d40*/  FSEL R43, R9, -INF , P0 ;  /* 0xff800000092b7808 */ /* 0x000fe40000000000 */
[----:B------:R-:W-:Y:S02]  /*2d50*/  FSEL R45, R10, -INF , P1 ;  /* 0xff8000000a2d7808 */ /* 0x000fe40000800000 */
[----:B------:R-:W-:Y:S02]  /*2d60*/  FSEL R4, R4, -INF , P1 ;  /* 0xff80000004047808 */ /* 0x000fe40000800000 */
[----:B------:R-:W-:Y:S02]  /*2d70*/  ISETP.GT.AND P6, PT, R233, 0x20, PT ;  /* 0x00000020e900780c */ /* 0x000fe40003fc4270 */
[----:B------:R-:W-:Y:S02]  /*2d80*/  FSEL R5, R5, -INF , P0 ;  /* 0xff80000005057808 */ /* 0x000fe40000000000 */
[----:B------:R-:W-:Y:S02]  /*2d90*/  FSEL R50, R6, -INF , P1 ;  /* 0xff80000006327808 */ /* 0x000fe40000800000 */
[----:B------:R-:W-:Y:S01]  /*2da0*/  FSEL R48, R7, -INF , P0 ;  /* 0xff80000007307808 */ /* 0x000fe20000000000 */
[----:B------:R-:W-:Y:S01]  /*2db0*/  FFMA.FTZ R5, R5, c[0x0][0x29c], -R42 ;  /* 0x0000a70005057a23 */ /* 0x000fe2000001082a */
[----:B------:R-:W-:Y:S02]  /*2dc0*/  ISETP.GT.AND P1, PT, R233, 0x60, PT ;  /* 0x00000060e900780c */ /* 0x000fe40003f24270 */
[----:B------:R-:W-:Y:S01]  /*2dd0*/  FSEL R3, R11, -INF , P0 ;  /* 0xff8000000b037808 */ /* 0x000fe20000000000 */
[--C-:B------:R-:W-:Y:S01]  /*2de0*/  FFMA.FTZ R8, R48, c[0x0][0x29c], -R41.reuse ;  /* 0x0000a70030087a23 */ /* 0x100fe20000010829 */
        /* <DEDUP_REMOVED lines=8> */
[----:B------:R-:W-:Y:S01]  /*2e70*/  FSEL R40, R19, -INF , P5 ;  /* 0xff80000013287808 */ /* 0x000fe20002800000 */
[--C-:B------:R-:W-:Y:S01]  /*2e80*/  FFMA.FTZ R19, R4, c[0x0][0x29c], -R42.reuse ;  /* 0x0000a70004137a23 */ /* 0x100fe2000001082a */
[----:B------:R-:W-:Y:S01]  /*2e90*/  FSEL R7, R16, -INF , P6 ;  /* 0xff80000010077808 */ /* 0x000fe20003000000 */
[----:B------:R-:W-:Y:S01]  /*2ea0*/  MUFU.EX2 R13, R13 ;  /* 0x0000000d000d7308 */ /* 0x000fe20000000800 */
[----:B------:R-:W-:Y:S02]  /*2eb0*/  FSEL R17, R17, -INF , P5 ;  /* 0xff80000011117808 */ /* 0x000fe40002800000 */
[----:B------:R-:W-:Y:S01]  /*2ec0*/  FSEL R56, R18, -INF , P6 ;  /* 0xff80000012387808 */ /* 0x000fe20003000000 */
[--C-:B------:R-:W-:Y:S01]  /*2ed0*/  FFMA.FTZ R7, R7, c[0x0][0x29c], -R42.reuse ;  /* 0x0000a70007077a23 */ /* 0x100fe2000001082a */
[----:B------:R-:W-:Y:S03]  /*2ee0*/  FSEL R18, R34, -INF , P1 ;  /* 0xff80000022127808 */ /* 0x000fe60000800000 */
        /* <DEDUP_REMOVED lines=15> */
[----:B------:R-:W-:Y:S01]  /*2fe0*/  FFMA.FTZ R16, R33, c[0x0][0x29c], -R42 ;  /* 0x0000a70021107a23 */ /* 0x000fe2000001082a */
[----:B------:R-:W-:Y:S01]  /*2ff0*/  MOV R56, R19 ;  /* 0x0000001300387202 */ /* 0x000fe20000000f00 */
[--C-:B------:R-:W-:Y:S01]  /*3000*/  FFMA.FTZ R12, R50, c[0x0][0x29c], -R41.reuse ;  /* 0x0000a700320c7a23 */ /* 0x100fe20000010829 */
[----:B------:R-:W-:Y:S01]  /*3010*/  MOV R50, R17 ;  /* 0x0000001100327202 */ /* 0x000fe20000000f00 */
[--C-:B------:R-:W-:Y:S01]  /*3020*/  FFMA.FTZ R35, R40, c[0x0][0x29c], -R41.reuse ;  /* 0x0000a70028237a23 */ /* 0x100fe20000010829 */
[----:B------:R-:W-:Y:S01]  /*3030*/  FSEL R51, R14, -INF , P6 ;  /* 0xff8000000e337808 */ /* 0x000fe20003000000 */
[--C-:B------:R-:W-:Y:S01]  /*3040*/  FFMA.FTZ R33, R6, c[0x0][0x29c], -R41.reuse ;  /* 0x0000a70006217a23 */ /* 0x100fe20000010829 */
[----:B------:R-:W-:Y:S01]  /*3050*/  FSEL R49, R15, -INF , P5 ;  /* 0xff8000000f317808 */ /* 0x000fe20002800000 */
[----:B------:R-:W-:Y:S01]  /*3060*/  FFMA.FTZ R22, R10, c[0x0][0x29c], -R41 ;  /* 0x0000a7000a167a23 */ /* 0x000fe20000010829 */
[----:B------:R-:W-:Y:S01]  /*3070*/  MOV R48, R7 ;  /* 0x0000000700307202 */ /* 0x000fe20000000f00 */
[--C-:B------:R-:W-:Y:S01]  /*3080*/  FFMA.FTZ R19, R43, c[0x0][0x29c], -R252.reuse ;  /* 0x0000a7002b137a23 */ /* 0x100fe200000108fc */
[----:B------:R-:W-:Y:S01]  /*3090*/  MUFU.EX2 R23, R23 ;  /* 0x0000001700177308 */ /* 0x000fe20000000800 */
[C---:B------:R-:W-:Y:S01]  /*30a0*/  HMMA.16816.F32.BF16 R40, R156.reuse, R170, RZ ;  /* 0x000000aa9c28723c */ /* 0x040fe200000418ff */
[----:B------:R-:W-:Y:S01]  /*30b0*/  PLOP3.LUT P0, PT, PT, PT, UP0, 0x80, 0x0 ;  /* 0x000000000000781c */ /* 0x000fe20003f0f008 */
[--C-:B------:R-:W-:Y:S02]  /*30c0*/  FFMA.FTZ R18, R46, c[0x0][0x29c], -R252.reuse ;  /* 0x0000a7002e127a23 */ /* 0x100fe400000108fc */
[--C-:B------:R-:W-:Y:S02]  /*30d0*/  FFMA.FTZ R21, R47, c[0x0][0x29c], -R252.reuse ;  /* 0x0000a7002f157a23 */ /* 0x100fe400000108fc */
[----:B------:R-:W-:Y:S02]  /*30e0*/  FFMA.FTZ R17, R44, c[0x0][0x29c], -R252 ;  /* 0x0000a7002c117a23 */ /* 0x000fe400000108fc */
[--C-:B------:R-:W-:Y:S01]  /*30f0*/  FFMA.FTZ R10, R45, c[0x0][0x29c], -R2.reuse ;  /* 0x0000a7002d0a7a23 */ /* 0x100fe20000010802 */
[----:B------:R-:W-:Y:S01]  /*3100*/  MUFU.EX2 R22, R22 ;  /* 0x0000001600167308 */ /* 0x000fe20000000800 */
[-C--:B------:R-:W-:Y:S02]  /*3110*/  HMMA.16816.F32.BF16 R44, R156, R172.reuse, RZ ;  /* 0x000000ac9c2c723c */ /* 0x080fe400000418ff */
[--C-:B------:R-:W-:Y:S02]  /*3120*/  FFMA.FTZ R7, R51, c[0x0][0x29c], -R2.reuse ;  /* 0x0000a70033077a23 */ /* 0x100fe40000010802 */
[----:B------:R-:W-:Y:S02]  /*3130*/  FFMA.FTZ R6, R49, c[0x0][0x29c], -R2 ;  /* 0x0000a70031067a23 */ /* 0x000fe40000010802 */
[--C-:B------:R-:W-:Y:S02]  /*3140*/  FFMA.FTZ R15, R54, c[0x0][0x29c], -R252.reuse ;  /* 0x0000a700360f7a23 */ /* 0x100fe400000108fc */
[--C-:B------:R-:W-:Y:S01]  /*3150*/  FFMA.FTZ R14, R52, c[0x0][0x29c], -R252.reuse ;  /* 0x0000a700340e7a23 */ /* 0x100fe200000108fc */
[----:B------:R-:W-:Y:S03]  /*3160*/  MUFU.EX2 R35, R35 ;  /* 0x0000002300237308 */ /* 0x000fe60000000800 */
[----:B------:R-:W-:Y:S01]  /*3170*/  FFMA.FTZ R11, R58, c[0x0][0x29c], -R252 ;  /* 0x0000a7003a0b7a23 */ /* 0x000fe200000108fc */
[----:B------:R-:W-:Y:S01]  /*3180*/  MOV R58, R5 ;  /* 0x00000005003a7202 */ /* 0x000fe20000000f00 */
[--C-:B------:R-:W-:Y:S02]  /*3190*/  FFMA.FTZ R5, R55, c[0x0][0x29c], -R2.reuse ;  /* 0x0000a70037057a23 */ /* 0x100fe40000010802 */
[--C-:B------:R-:W-:Y:S02]  /*31a0*/  FFMA.FTZ R9, R3, c[0x0][0x29c], -R2.reuse ;  /* 0x0000a70003097a23 */ /* 0x100fe40000010802 */
[--C-:B------:R-:W-:Y:S01]  /*31b0*/  FFMA.FTZ R252, R53, c[0x0][0x29c], -R2.reuse ;  /* 0x0000a70035fc7a23 */ /* 0x100fe20000010802 */
[----:B------:R-:W-:Y:S01]  /*31c0*/  MUFU.EX2 R21, R21 ;  /* 0x0000001500157308 */ /* 0x000fe20000000800 */
[--C-:B------:R-:W-:Y:S01]  /*31d0*/  FFMA.FTZ R3, R59, c[0x0][0x29c], -R2.reuse ;  /* 0x0000a7003b037a23 */ /* 0x100fe20000010802 */
[----:B------:R-:W-:Y:S01]  /*31e0*/  MOV R59, R48 ;  /* 0x00000030003b7202 */ /* 0x000fe20000000f00 */
[----:B------:R-:W-:Y:S01]  /*31f0*/  FFMA.FTZ R2, R57, c[0x0][0x29c], -R2 ;  /* 0x0000a70039027a23 */ /* 0x000fe20000010802 */
[----:B------:R-:W-:Y:S02]  /*3200*/  MOV R57, R50 ;  /* 0x0000003200397202 */ /* 0x000fe40000000f00 */
[C---:B------:R-:W-:Y:S04]  /*3210*/  HMMA.16816.F32.BF16 R48, R160.reuse, R172, RZ ;  /* 0x000000aca030723c */ /* 0x040fe800000418ff */
[----:B------:R-:W-:Y:S04]  /*3220*/  MUFU.EX2 R19, R19 ;  /* 0x0000001300137308 */ /* 0x000fe80000000800 */
        /* <DEDUP_REMOVED lines=10> */
[----:B------:R-:W1:Y:S02]  /*32d0*/  S2R R235, SR_TID.X ;  /* 0x0000000000eb7919 */ /* 0x000e640000002100 */
[----:B------:R-:W-:Y:S05]  /*32e0*/  MUFU.EX2 R14, R14 ;  /* 0x0000000e000e7308 */ /* 0x000fea0000000800 */
        /* <DEDUP_REMOVED lines=12> */
[----:B------:R-:W-:Y:S01]  /*33b0*/  HMMA.16816.F32.BF16 R56, R164, R186, R56 ;  /* 0x000000baa438723c */ /* 0x000fe20000041838 */
[----:B------:R-:W3:Y:S03]  /*33c0*/  LDSM.16.M88.4 R156, [R0+0xd080] ;  /* 0x00d08000009c783b */ /* 0x000ee60000000200 */
[----:B------:R-:W-:Y:S02]  /*33d0*/  MOV R182, R160 ;  /* 0x000000a000b67202 */ /* 0x000fe40000000f00 */
[----:B--2---:R-:W-:Y:S01]  /*33e0*/  MOV R181, R161 ;  /* 0x000000a100b57202 */ /* 0x004fe20000000f00 */
[----:B------:R-:W-:Y:S01]  /*33f0*/  MUFU.EX2 R11, R11 ;  /* 0x0000000b000b7308 */ /* 0x000fe20000000800 */
[----:B------:R-:W-:Y:S04]  /*3400*/  MOV R180, R162 ;  /* 0x000000a200b47202 */ /* 0x000fe80000000f00 */
[----:B------:R-:W-:Y:S02]  /*3410*/  MOV R167, R163 ;  /* 0x000000a300a77202 */ /* 0x000fe40000000f00 */
[----:B------:R-:W2:Y:S03]  /*3420*/  LDSM.16.M88.4 R160, [R0+0xd880] ;  /* 0x00d8800000a0783b */ /* 0x000ea60000000200 */
[----:B------:R-:W-:Y:S10]  /*3430*/  MUFU.EX2 R165, R180 ;  /* 0x000000b400a57308 */ /* 0x000ff40000000800 */
[----:B------:R-:W4:Y:S10]  /*3440*/  MUFU.EX2 R164, R167 ;  /* 0x000000a700a47308 */ /* 0x000f340000000800 */
[----:B------:R-:W5:Y:S01]  /*3450*/  MUFU.EX2 R166, R181 ;  /* 0x000000b500a67308 */ /* 0x000f620000000800 */
[-C--:B---3--:R-:W-:Y:S09]  /*3460*/  HMMA.16816.F32.BF16 R36, R156, R188.reuse, R36 ;  /* 0x000000bc9c24723c */ /* 0x088ff20000041824 */
[----:B------:R-:W-:Y:S01]  /*3470*/  MUFU.EX2 R167, R20 ;  /* 0x0000001400a77308 */ /* 0x000fe20000000800 */
[C---:B--2---:R-:W-:Y:S09]  /*3480*/  HMMA.16816.F32.BF16 R24, R160.reuse, R188, R24 ;  /* 0x000000bca018723c */ /* 0x044ff20000041818 */
[----:B------:R-:W-:Y:S01]  /*3490*/  MUFU.EX2 R180, R16 ;  /* 0x0000001000b47308 */ /* 0x000fe20000000800 */
[-C--:B------:R-:W-:Y:S09]  /*34a0*/  HMMA.16816.F32.BF16 R28, R160, R190.reuse, R28 ;  /* 0x000000bea01c723c */ /* 0x080ff2000004181c */
[----:B------:R-:W-:Y:S01]  /*34b0*/  MUFU.EX2 R181, R12 ;  /* 0x0000000c00b57308 */ /* 0x000fe20000000800 */
[C---:B------:R-:W-:Y:S09]  /*34c0*/  HMMA.16816.F32.BF16 R40, R156.reuse, R190, R40 ;  /* 0x000000be9c28723c */ /* 0x040ff20000041828 */
[----:B------:R-:W-:Y:S01]  /*34d0*/  MUFU.EX2 R3, R3 ;  /* 0x0000000300037308 */ /* 0x000fe20000000800 */
[-C--:B------:R-:W-:Y:S08]  /*34e0*/  HMMA.16816.F32.BF16 R44, R156, R192.reuse, R44 ;  /* 0x000000c09c2c723c */ /* 0x080ff0000004182c */
[C---:B------:R-:W-:Y:S01]  /*34f0*/  HMMA.16816.F32.BF16 R48, R160.reuse, R192, R48 ;  /* 0x000000c0a030723c */ /* 0x040fe20000041830 */
[----:B------:R-:W-:Y:S07]  /*3500*/  MUFU.EX2 R2, R2 ;  /* 0x0000000200027308 */ /* 0x000fee0000000800 */
[-C--:B------:R-:W-:Y:S01]  /*3510*/  HMMA.16816.F32.BF16 R52, R160, R194.reuse, R52 ;  /* 0x000000c2a034723c */ /* 0x080fe20000041834 */
[----:B------:R-:W-:Y:S07]  /*3520*/  LDSM.16.M88.4 R160, [R229+0x1800] ;  /* 0x00180000e5a0783b */ /* 0x000fee0000000200 */
[----:B------:R-:W-:Y:S01]  /*3530*/  HMMA.16816.F32.BF16 R56, R156, R194, R56 ;  /* 0x000000c29c38723c */ /* 0x000fe20000041838 */
[----:B------:R-:W2:Y:S07]  /*3540*/  LDSM.16.M88.4 R156, [R229+0x1000] ;  /* 0x00100000e59c783b */ /* 0x000eae0000000200 */
[-C--:B--2---:R-:W-:Y:S08]  /*3550*/  HMMA.16816.F32.BF16 R36, R156, R196.reuse, R36 ;  /* 0x000000c49c24723c */ /* 0x084ff00000041824 */
        /* <DEDUP_REMOVED lines=26> */
[----:B------:R-:W2:Y:S01]  /*3700*/  LDS R160, [R248.X4+0xf280] ;  /* 0x00f28000f8a07984 */ /* 0x000ea20000004800 */
[----:B------:R-:W3:Y:S06]  /*3710*/  MUFU.EX2 R161, R182 ;  /* 0x000000b600a17308 */ /* 0x000eec0000000800 */
[----:B------:R-:W-:Y:S04]  /*3720*/  HMMA.16816.F32.BF16 R56, R156, R218, R56 ;  /* 0x000000da9c38723c */ /* 0x000fe80000041838 */
[----:B------:R1:W-:Y:S10]  /*3730*/  MUFU.EX2 R157, R18 ;  /* 0x00000012009d7308 */ /* 0x0003f40000000800 */
[----:B------:R-:W3:Y:S10]  /*3740*/  MUFU.EX2 R162, R183 ;  /* 0x000000b700a27308 */ /* 0x000ef40000000800 */
[----:B------:R-:W3:Y:S01]  /*3750*/  MUFU.EX2 R163, R32 ;  /* 0x0000002000a37308 */ /* 0x000ee20000000800 */
[----:B-1----:R-:W1:Y:S01]  /*3760*/  LDS R18, [R248.X4+0xf2a0] ;  /* 0x00f2a000f8127984 */ /* 0x002e620000004800 */
[--C-:B--2---:R-:W-:Y:S08]  /*3770*/  FADD.FTZ R159, R36, -R160.reuse ;  /* 0x800000a0249f7221 */ /* 0x104ff00000010000 */
[----:B------:R-:W2:Y:S01]  /*3780*/  MUFU.EX2 R182, R8 ;  /* 0x0000000800b67308 */ /* 0x000ea20000000800 */
[--C-:B------:R-:W-:Y:S02]  /*3790*/  FADD.FTZ R158, R37, -R160.reuse ;  /* 0x800000a0259e7221 */ /* 0x100fe40000010000 */
[----:B----4-:R-:W-:Y:S01]  /*37a0*/  FMUL.FTZ R159, R164, R159 ;  /* 0x0000009fa49f7220 */ /* 0x010fe20000410000 */
[C---:B------:R-:W-:Y:S01]  /*37b0*/  F2FP.BF16.PACK_AB R164, R165.reuse, R164 ;  /* 0x000000a4a5a4723e */ /* 0x040fe200000010ff */
[----:B------:R-:W-:Y:S02]  /*37c0*/  FMUL.FTZ R158, R165, R158 ;  /* 0x0000009ea59e7220 */ /* 0x000fe40000410000 */
[----:B------:R-:W4:Y:S01]  /*37d0*/  LDS R165, [R248.X4+0xf300] ;  /* 0x00f30000f8a57984 */ /* 0x000f220000004800 */
[--C-:B------:R-:W-:Y:S02]  /*37e0*/  FADD.FTZ R40, R40, -R160.reuse ;  /* 0x800000a028287221 */ /* 0x100fe40000010000 */
[----:B------:R-:W1:Y:S01]  /*37f0*/  MUFU.EX2 R183, R4 ;  /* 0x0000000400b77308 */ /* 0x000e620000000800 */
[--C-:B------:R-:W-:Y:S02]  /*3800*/  FADD.FTZ R41, R41, -R160.reuse ;  /* 0x800000a029297221 */ /* 0x100fe40000010000 */
[--C-:B------:R-:W-:Y:S02]  /*3810*/  FADD.FTZ R44, R44, -R160.reuse ;  /* 0x800000a02c2c7221 */ /* 0x100fe40000010000 */
[--C-:B------:R-:W-:Y:S02]  /*3820*/  FADD.FTZ R45, R45, -R160.reuse ;  /* 0x800000a02d2d7221 */ /* 0x100fe40000010000 */
[--C-:B------:R-:W-:Y:S02]  /*3830*/  FADD.FTZ R56, R56, -R160.reuse ;  /* 0x800000a038387221 */ /* 0x100fe40000010000 */
[----:B------:R-:W-:Y:S02]  /*3840*/  FADD.FTZ R57, R57, -R160 ;  /* 0x800000a039397221 */ /* 0x000fe40000010000 */
[----:B-----5:R-:W-:Y:S02]  /*3850*/  FMUL.FTZ R40, R166, R40 ;  /* 0x00000028a6287220 */ /* 0x020fe40000410000 */
[C---:B---3--:R-:W-:Y:S01]  /*3860*/  FMUL.FTZ R41, R161.reuse, R41 ;  /* 0x00000029a1297220 */ /* 0x048fe20000410000 */
[----:B------:R-:W-:Y:S01]  /*3870*/  F2FP.BF16.PACK_AB R161, R161, R166 ;  /* 0x000000a6a1a1723e */ /* 0x000fe200000010ff */
[----:B------:R-:W-:Y:S02]  /*3880*/  FMUL.FTZ R44, R162, R44 ;  /* 0x0000002ca22c7220 */ /* 0x000fe40000410000 */
[----:B------:R-:W-:Y:S01]  /*3890*/  FMUL.FTZ R45, R163, R45 ;  /* 0x0000002da32d7220 */ /* 0x000fe20000410000 */
[----:B------:R-:W-:Y:S01]  /*38a0*/  F2FP.BF16.PACK_AB R41, R41, R40 ;  /* 0x000000282929723e */ /* 0x000fe200000010ff */
[----:B------:R-:W-:Y:S01]  /*38b0*/  FMUL.FTZ R56, R167, R56 ;  /* 0x00000038a7387220 */ /* 0x000fe20000410000 */
[----:B------:R-:W-:Y:S01]  /*38c0*/  MUFU.EX2 R40, R7 ;  /* 0x0000000700287308 */ /* 0x000fe20000000800 */
[----:B------:R-:W-:Y:S01]  /*38d0*/  FMUL.FTZ R57, R180, R57 ;  /* 0x00000039b4397220 */ /* 0x000fe20000410000 */
[----:B------:R-:W-:Y:S01]  /*38e0*/  F2FP.BF16.PACK_AB R45, R45, R44 ;  /* 0x0000002c2d2d723e */ /* 0x000fe200000010ff */
[--C-:B-1----:R-:W-:Y:S01]  /*38f0*/  FADD.FTZ R166, R43, -R18.reuse ;  /* 0x800000122ba67221 */ /* 0x102fe20000010000 */
[----:B------:R-:W-:Y:S01]  /*3900*/  F2FP.BF16.PACK_AB R163, R163, R162 ;  /* 0x000000a2a3a3723e */ /* 0x000fe200000010ff */
[--C-:B------:R-:W-:Y:S01]  /*3910*/  FADD.FTZ R44, R38, -R18.reuse ;  /* 0x80000012262c7221 */ /* 0x100fe20000010000 */
[----:B------:R-:W-:Y:S01]  /*3920*/  F2FP.BF16.PACK_AB R57, R57, R56 ;  /* 0x000000383939723e */ /* 0x000fe200000010ff */
[--C-:B------:R-:W-:Y:S01]  /*3930*/  FADD.FTZ R58, R58, -R18.reuse ;  /* 0x800000123a3a7221 */ /* 0x100fe20000010000 */
[----:B------:R-:W1:Y:S02]  /*3940*/  LDS R56, [R248.X4+0xf320] ;  /* 0x00f32000f8387984 */ /* 0x000e640000004800 */
[----:B------:R-:W3:Y:S01]  /*3950*/  MUFU.EX2 R43, R6 ;  /* 0x00000006002b7308 */ /* 0x000ee20000000800 */
[--C-:B------:R-:W-:Y:S01]  /*3960*/  FADD.FTZ R59, R59, -R18.reuse ;  /* 0x800000123b3b7221 */ /* 0x100fe20000010000 */
[----:B------:R-:W-:Y:S01]  /*3970*/  F2FP.BF16.PACK_AB R167, R180, R167 ;  /* 0x000000a7b4a7723e */ /* 0x000fe200000010ff */
[----:B------:R-:W-:Y:S01]  /*3980*/  FMUL.FTZ R44, R181, R44 ;  /* 0x0000002cb52c7220 */ /* 0x000fe20000410000 */
[----:B--2---:R-:W-:Y:S01]  /*3990*/  F2FP.BF16.PACK_AB R181, R182, R181 ;  /* 0x000000b5b6b5723e */ /* 0x004fe200000010ff */
[--C-:B------:R-:W-:Y:S01]  /*39a0*/  FADD.FTZ R160, R39, -R18.reuse ;  /* 0x8000001227a07221 */ /* 0x100fe20000010000 */
[----:B------:R-:W-:Y:S01]  /*39b0*/  STS [R238+0xf480], R164 ;  /* 0x00f480a4ee007388 */ /* 0x000fe20000000800 */
[--C-:B------:R-:W-:Y:S01]  /*39c0*/  FADD.FTZ R42, R42, -R18.reuse ;  /* 0x800000122a2a7221 */ /* 0x100fe20000010000 */
[----:B------:R-:W-:Y:S01]  /*39d0*/  F2FP.BF16.PACK_AB R162, R158, R159 ;  /* 0x0000009f9ea2723e */ /* 0x000fe200000010ff */
[----:B------:R-:W-:Y:S01]  /*39e0*/  FMUL.FTZ R58, R23, R58 ;  /* 0x0000003a173a7220 */ /* 0x000fe20000410000 */
[----:B------:R-:W-:Y:S01]  /*39f0*/  STS [R238+0xf880], R181 ;  /* 0x00f880b5ee007388 */ /* 0x000fe20000000800 */
[C---:B------:R-:W-:Y:S01]  /*3a00*/  FMUL.FTZ R59, R22.reuse, R59 ;  /* 0x0000003b163b7220 */ /* 0x040fe20000410000 */
[----:B------:R-:W-:Y:S01]  /*3a10*/  F2FP.BF16.PACK_AB R23, R22, R23 ;  /* 0x000000171617723e */ /* 0x000fe200000010ff */
[----:B------:R-:W-:Y:S01]  /*3a20*/  FMUL.FTZ R160, R182, R160 ;  /* 0x000000a0b6a07220 */ /* 0x000fe20000410000 */
[----:B------:R1:W-:Y:S01]  /*3a30*/  STS [R236], R161 ;  /* 0x000000a1ec007388 */ /* 0x0003e20000000800 */
[----:B------:R-:W-:Y:S01]  /*3a40*/  FMUL.FTZ R42, R183, R42 ;  /* 0x0000002ab72a7220 */ /* 0x000fe20000410000 */
[----:B------:R-:W-:Y:S01]  /*3a50*/  F2FP.BF16.PACK_AB R183, R35, R183 ;  /* 0x000000b723b7723e */ /* 0x000fe200000010ff */
[--C-:B----4-:R-:W-:Y:S01]  /*3a60*/  FADD.FTZ R28, R28, -R165.reuse ;  /* 0x800000a51c1c7221 */ /* 0x110fe20000010000 */
[----:B------:R-:W-:Y:S01]  /*3a70*/  F2FP.BF16.PACK_AB R59, R59, R58 ;  /* 0x0000003a3b3b723e */ /* 0x000fe200000010ff */
[--C-:B------:R-:W-:Y:S01]  /*3a80*/  FADD.FTZ R58, R25, -R165.reuse ;  /* 0x800000a5193a7221 */ /* 0x100fe20000010000 */
[----:B------:R-:W-:Y:S01]  /*3a90*/  F2FP.BF16.PACK_AB R25, R19, R21 ;  /* 0x000000151319723e */ /* 0x000fe200000010ff */
[----:B------:R-:W-:Y:S01]  /*3aa0*/  STS [R236+0x400], R183 ;  /* 0x000400b7ec007388 */ /* 0x000fe20000000800 */
[----:B------:R-:W-:Y:S01]  /*3ab0*/  F2FP.BF16.PACK_AB R44, R160, R44 ;  /* 0x0000002ca02c723e */ /* 0x000fe200000010ff */
[--C-:B------:R-:W-:Y:S01]  /*3ac0*/  FADD.FTZ R160, R29, -R165.reuse ;  /* 0x800000a51da07221 */ /* 0x100fe20000010000 */
[----:B------:R-:W2:Y:S01]  /*3ad0*/  MUFU.EX2 R182, R5 ;  /* 0x0000000500b67308 */ /* 0x000ea20000000800 */
[--C-:B------:R-:W-:Y:S01]  /*3ae0*/  FADD.FTZ R48, R48, -R165.reuse ;  /* 0x800000a530307221 */ /* 0x100fe20000010000 */
[----:B------:R4:W-:Y:S01]  /*3af0*/  STS [R238+0x10480], R25 ;  /* 0x01048019ee007388 */ /* 0x0009e20000000800 */
[--C-:B------:R-:W-:Y:S02]  /*3b00*/  FADD.FTZ R49, R49, -R165.reuse ;  /* 0x800000a531317221 */ /* 0x100fe40000010000 */
[----:B------:R-:W-:Y:S02]  /*3b10*/  FMUL.FTZ R28, R157, R28 ;  /* 0x0000001c9d1c7220 */ /* 0x000fe40000410000 */
[----:B------:R-:W-:Y:S02]  /*3b20*/  FMUL.FTZ R48, R15, R48 ;  /* 0x000000300f307220 */ /* 0x000fe40000410000 */
[--C-:B------:R-:W-:Y:S02]  /*3b30*/  FADD.FTZ R24, R24, -R165.reuse ;  /* 0x800000a518187221 */ /* 0x100fe40000010000 */
[----:B------:R-:W-:Y:S02]  /*3b40*/  FMUL.FTZ R160, R17, R160 ;  /* 0x000000a011a07220 */ /* 0x000fe40000410000 */
[----:B------:R-:W-:Y:S02]  /*3b50*/  FMUL.FTZ R49, R14, R49 ;  /* 0x000000310e317220 */ /* 0x000fe40000410000 */
[----:B------:R-:W-:Y:S01]  /*3b60*/  FMUL.FTZ R24, R21, R24 ;  /* 0x0000001815187220 */ /* 0x000fe20000410000 */
[----:B------:R-:W-:Y:S01]  /*3b70*/  F2FP.BF16.PACK_AB R28, R160, R28 ;  /* 0x0000001ca01c723e */ /* 0x000fe200000010ff */
[----:B------:R-:W-:Y:S01]  /*3b80*/  FMUL.FTZ R29, R19, R58 ;  /* 0x0000003a131d7220 */ /* 0x000fe20000410000 */
[----:B------:R-:W-:Y:S01]  /*3b90*/  F2FP.BF16.PACK_AB R160, R49, R48 ;  /* 0x0000003031a0723e */ /* 0x000fe200000010ff */
[----:B------:R-:W-:Y:S01]  /*3ba0*/  FADD.FTZ R180, R47, -R18 ;  /* 0x800000122fb47221 */ /* 0x000fe20000010000 */
[----:B------:R-:W-:Y:S01]  /*3bb0*/  F2FP.BF16.PACK_AB R49, R9, R10 ;  /* 0x0000000a0931723e */ /* 0x000fe200000010ff */
[----:B------:R-:W-:Y:S01]  /*3bc0*/  FMUL.FTZ R166, R35, R166 ;  /* 0x000000a623a67220 */ /* 0x000fe20000410000 */
[----:B------:R-:W-:Y:S01]  /*3bd0*/  F2FP.BF16.PACK_AB R58, R17, R157 ;  /* 0x0000009d113a723e */ /* 0x000fe200000010ff */
[--C-:B------:R-:W-:Y:S01]  /*3be0*/  FADD.FTZ R52, R52, -R165.reuse ;  /* 0x800000a534347221 */ /* 0x100fe20000010000 */
[----:B------:R-:W-:Y:S01]  /*3bf0*/  F2FP.BF16.PACK_AB R29, R29, R24 ;  /* 0x000000181d1d723e */ /* 0x000fe200000010ff */
[----:B------:R-:W-:Y:S01]  /*3c00*/  STS [R238+0x10880], R49 ;  /* 0x01088031ee007388 */ /* 0x000fe20000000800 */
[----:B---3--:R-:W-:Y:S01]  /*3c10*/  F2FP.BF16.PACK_AB R24, R43, R40 ;  /* 0x000000282b18723e */ /* 0x008fe200000010ff */
[--C-:B-1----:R-:W-:Y:S01]  /*3c20*/  FADD.FTZ R161, R26, -R56.reuse ;  /* 0x800000381aa17221 */ /* 0x102fe20000010000 */
[----:B------:R-:W-:Y:S01]  /*3c30*/  F2FP.BF16.PACK_AB R47, R33, R34 ;  /* 0x00000022212f723e */ /* 0x000fe200000010ff */
[----:B------:R-:W-:Y:S01]  /*3c40*/  STS [R236+0x1000], R58 ;  /* 0x0010003aec007388 */ /* 0x000fe20000000800 */
[----:B------:R-:W-:Y:S01]  /*3c50*/  F2FP.BF16.PACK_AB R42, R166, R42 ;  /* 0x0000002aa62a723e */ /* 0x000fe200000010ff */
[----:B------:R-:W-:Y:S01]  /*3c60*/  FADD.FTZ R166, R53, -R165 ;  /* 0x800000a535a67221 */ /* 0x000fe20000010000 */
[----:B------:R-:W-:Y:S01]  /*3c70*/  F2FP.BF16.PACK_AB R53, R14, R15 ;  /* 0x0000000f0e35723e */ /* 0x000fe200000010ff */
[----:B------:R1:W-:Y:S01]  /*3c80*/  STS [R236+0x1400], R24 ;  /* 0x00140018ec007388 */ /* 0x0003e20000000800 */
[----:B--2---:R-:W-:Y:S01]  /*3c90*/  F2FP.BF16.PACK_AB R181, R252, R182 ;  /* 0x000000b6fcb5723e */ /* 0x004fe200000010ff */
[--C-:B------:R-:W-:Y:S01]  /*3ca0*/  FADD.FTZ R26, R27, -R56.reuse ;  /* 0x800000381b1a7221 */ /* 0x100fe20000010000 */
[----:B------:R-:W-:Y:S01]  /*3cb0*/  F2FP.BF16.PACK_AB R165, R11, R13 ;  /* 0x0000000d0ba5723e */ /* 0x000fe200000010ff */
[----:B------:R-:W-:Y:S01]  /*3cc0*/  STS [R238+0x11480], R163 ;  /* 0x011480a3ee007388 */ /* 0x000fe20000000800 */
[----:B----4-:R-:W-:Y:S01]  /*3cd0*/  F2FP.BF16.PACK_AB R25, R2, R3 ;  /* 0x000000030219723e */ /* 0x010fe200000010ff */
[----:B------:R-:W-:Y:S02]  /*3ce0*/  FMUL.FTZ R26, R9, R26 ;  /* 0x0000001a091a7220 */ /* 0x000fe40000410000 */
[----:B------:R-:W-:Y:S01]  /*3cf0*/  STS [R238+0x11880], R47 ;  /* 0x0118802fee007388 */ /* 0x000fe20000000800 */
[----:B------:R-:W-:Y:S02]  /*3d00*/  FADD.FTZ R27, R30, -R56 ;  /* 0x800000381e1b7221 */ /* 0x000fe40000010000 */
[----:B------:R-:W-:Y:S01]  /*3d10*/  FMUL.FTZ R161, R10, R161 ;  /* 0x000000a10aa17220 */ /* 0x000fe20000410000 */
[----:B------:R-:W-:Y:S01]  /*3d20*/  STS [R236+0x2000], R167 ;  /* 0x002000a7ec007388 */ /* 0x000fe20000000800 */
[----:B------:R-:W-:Y:S02]  /*3d30*/  FMUL.FTZ R27, R40, R27 ;  /* 0x0000001b281b7220 */ /* 0x000fe40000410000 */
[----:B------:R-:W-:Y:S01]  /*3d40*/  FADD.FTZ R46, R46, -R18 ;  /* 0x800000122e2e7221 */ /* 0x000fe20000010000 */
[----:B------:R-:W-:Y:S01]  /*3d50*/  STS [R236+0x2400], R23 ;  /* 0x00240017ec007388 */ /* 0x000fe20000000800 */
[----:B------:R-:W-:Y:S01]  /*3d60*/  F2FP.BF16.PACK_AB R161, R26, R161 ;  /* 0x000000a11aa1723e */ /* 0x000fe200000010ff */
[----:B------:R-:W-:Y:S02]  /*3d70*/  FMUL.FTZ R180, R33, R180 ;  /* 0x000000b421b47220 */ /* 0x000fe40000410000 */
[----:B------:R-:W-:Y:S01]  /*3d80*/  STS [R238+0x12480], R53 ;  /* 0x01248035ee007388 */ /* 0x000fe20000000800 */
[----:B------:R-:W-:Y:S02]  /*3d90*/  FMUL.FTZ R46, R34, R46 ;  /* 0x0000002e222e7220 */ /* 0x000fe40000410000 */
[--C-:B------:R-:W-:Y:S01]  /*3da0*/  FADD.FTZ R51, R51, -R56.reuse ;  /* 0x8000003833337221 */ /* 0x100fe20000010000 */
[----:B------:R-:W-:Y:S01]  /*3db0*/  STS [R238+0x12880], R181 ;  /* 0x012880b5ee007388 */ /* 0x000fe20000000800 */
[--C-:B-1----:R-:W-:Y:S01]  /*3dc0*/  FADD.FTZ R24, R31, -R56.reuse ;  /* 0x800000381f187221 */ /* 0x102fe20000010000 */
[----:B------:R-:W-:Y:S01]  /*3dd0*/  F2FP.BF16.PACK_AB R46, R180, R46 ;  /* 0x0000002eb42e723e */ /* 0x000fe200000010ff */
[--C-:B------:R-:W-:Y:S01]  /*3de0*/  FADD.FTZ R54, R54, -R56.reuse ;  /* 0x8000003836367221 */ /* 0x100fe20000010000 */
[----:B------:R1:W-:Y:S01]  /*3df0*/  STS [R236+0x3000], R165 ;  /* 0x003000a5ec007388 */ /* 0x0003e20000000800 */
[----:B------:R-:W-:Y:S02]  /*3e00*/  FMUL.FTZ R24, R43, R24 ;  /* 0x000000182b187220 */ /* 0x000fe40000410000 */
[--C-:B------:R-:W-:Y:S01]  /*3e10*/  FADD.FTZ R55, R55, -R56.reuse ;  /* 0x8000003837377221 */ /* 0x100fe20000010000 */
[----:B------:R-:W-:Y:S01]  /*3e20*/  STS [R236+0x3400], R25 ;  /* 0x00340019ec007388 */ /* 0x000fe20000000800 */
[----:B------:R-:W-:Y:S01]  /*3e30*/  FMUL.FTZ R252, R252, R51 ;  /* 0x00000033fcfc7220 */ /* 0x000fe20000410000 */
[----:B------:R-:W-:Y:S01]  /*3e40*/  F2FP.BF16.PACK_AB R31, R24, R27 ;  /* 0x0000001b181f723e */ /* 0x000fe200000010ff */
[----:B------:R-:W-:Y:S01]  /*3e50*/  FADD.FTZ R27, R50, -R56 ;  /* 0x80000038321b7221 */ /* 0x000fe20000010000 */
[----:B------:R-:W-:Y:S01]  /*3e60*/  BAR.SYNC.DEFER_BLOCKING 0x0 ;  /* 0x0000000000007b1d */ /* 0x000fe20000010000 */
[----:B------:R-:W-:Y:S02]  /*3e70*/  FMUL.FTZ R52, R13, R52 ;  /* 0x000000340d347220 */ /* 0x000fe40000410000 */
[----:B------:R-:W-:Y:S02]  /*3e80*/  FMUL.FTZ R27, R182, R27 ;  /* 0x0000001bb61b7220 */ /* 0x000fe40000410000 */
[----:B------:R-:W-:Y:S02]  /*3e90*/  FMUL.FTZ R54, R3, R54 ;  /* 0x0000003603367220 */ /* 0x000fe40000410000 */
[----:B------:R-:W-:Y:S01]  /*3ea0*/  FMUL.FTZ R55, R2, R55 ;  /* 0x0000003702377220 */ /* 0x000fe20000410000 */
[----:B------:R-:W-:Y:S01]  /*3eb0*/  F2FP.BF16.PACK_AB R3, R252, R27 ;  /* 0x0000001bfc03723e */ /* 0x000fe200000010ff */
[----:B------:R-:W-:Y:S01]  /*3ec0*/  FMUL.FTZ R166, R11, R166 ;  /* 0x000000a60ba67220 */ /* 0x000fe20000410000 */
[----:B------:R-:W-:Y:S04]  /*3ed0*/  SHF.L.U32 R2, R232, 0x1, RZ ;  /* 0x00000001e8027819 */ /* 0x000fe800000006ff */
[----:B------:R-:W-:Y:S02]  /*3ee0*/  F2FP.BF16.PACK_AB R166, R166, R52 ;  /* 0x00000034a6a6723e */ /* 0x000fe400000010ff */
[----:B-1----:R-:W-:Y:S01]  /*3ef0*/  F2FP.BF16.PACK_AB R165, R55, R54 ;  /* 0x0000003637a5723e */ /* 0x002fe200000010ff */
        /* <DEDUP_REMOVED lines=97> */
[----:B------:R-:W-:Y:S01]  /*4510*/  ULDC.64 UR6, c[0x0][0x208] ;  /* 0x0000820000067ab9 */ /* 0x000fe20000000a00 */
[C---:B------:R-:W-:Y:S01]  /*4520*/  LOP3.LUT P4, RZ, R245.reuse, 0x1, RZ, 0xc0, !PT ;  /* 0x00000001f5ff7812 */ /* 0x040fe2000788c0ff */
[----:B------:R-:W-:Y:S01]  /*4530*/  USHF.R.S32.HI UR15, URZ, 0x1f, UR11 ;  /* 0x0000001f3f0f7899 */ /* 0x000fe2000801140b */
[C---:B------:R-:W-:Y:S01]  /*4540*/  LOP3.LUT P3, RZ, R245.reuse, 0x2, RZ, 0xc0, !PT ;  /* 0x00000002f5ff7812 */ /* 0x040fe2000786c0ff */
[----:B------:R-:W-:Y:S01]  /*4550*/  USHF.L.U32 UR14, UR11, 0x6, URZ ;  /* 0x000000060b0e7899 */ /* 0x000fe2000800063f */
[----:B------:R-:W-:Y:S01]  /*4560*/  LOP3.LUT P1, RZ, R245, 0x4, RZ, 0xc0, !PT ;  /* 0x00000004f5ff7812 */ /* 0x000fe2000782c0ff */
[----:B------:R-:W-:Y:S01]  /*4570*/  UIMAD UR15, UR15, UR6, URZ ;  /* 0x000000060f0f72a4 */ /* 0x000fe2000f8e023f */
[----:B------:R-:W-:Y:S01]  /*4580*/  @!P2 IMAD.SHL.U32 R6, R235, 0x10, RZ ;  /* 0x00000010eb06a824 */ /* 0x000fe200078e00ff */
[----:B------:R-:W-:Y:S02]  /*4590*/  UIMAD.WIDE.U32 UR18, UR11, UR6, URZ ;  /* 0x000000060b1272a5 */ /* 0x000fe4000f8e003f */
[----:B------:R-:W-:Y:S01]  /*45a0*/  UIMAD UR15, UR11, UR7, UR15 ;  /* 0x000000070b0f72a4 */ /* 0x000fe2000f8e020f */
[----:B------:R-:W-:Y:S01]  /*45b0*/  IMAD.U32 R5, RZ, RZ, UR14 ;  /* 0x0000000eff057e24 */ /* 0x000fe2000f8e00ff */
[----:B------:R-:W-:Y:S02]  /*45c0*/  UIADD3 UR16, -UR14, UR10, URZ ;  /* 0x0000000a0e107290 */ /* 0x000fe4000fffe13f */
[----:B------:R-:W-:Y:S01]  /*45d0*/  UIADD3 UR15, UR19, UR15, URZ ;  /* 0x0000000f130f7290 */ /* 0x000fe2000fffe03f */
[----:B------:R-:W-:Y:S02]  /*45e0*/  IMAD.U32 R4, RZ, RZ, UR18 ;  /* 0x00000012ff047e24 */ /* 0x000fe4000f8e00ff */
[----:B------:R-:W-:Y:S01]  /*45f0*/  IMAD.U32 R7, RZ, RZ, UR18 ;  /* 0x00000012ff077e24 */ /* 0x000fe2000f8e00ff */
[C---:B------:R-:W-:Y:S01]  /*4600*/  ISETP.GE.OR P4, PT, R240.reuse, UR16, !P4 ;  /* 0x00000010f0007c0c */ /* 0x040fe2000e786670 */
[----:B------:R-:W-:Y:S01]  /*4610*/  @!P2 IMAD.WIDE R10, R5, 0x4, R246 ;  /* 0x00000004050aa825 */ /* 0x000fe200078e02f6 */
[C---:B------:R-:W-:Y:S02]  /*4620*/  ISETP.GE.OR P3, PT, R240.reuse, UR16, !P3 ;  /* 0x00000010f0007c0c */ /* 0x040fe4000df66670 */
[----:B------:R-:W-:Y:S02]  /*4630*/  ISETP.GE.OR P1, PT, R240, UR16, !P1 ;  /* 0x00000010f0007c0c */ /* 0x000fe4000cf26670 */
[----:B--2---:R-:W-:Y:S01]  /*4640*/  LEA R8, P0, R4, R36, 0x7 ;  /* 0x0000002404087211 */ /* 0x004fe200078038ff */
[----:B------:R-:W-:Y:S05]  /*4650*/  IMAD.U32 R4, RZ, RZ, UR15 ;  /* 0x0000000fff047e24 */ /* 0x000fea000f8e00ff */
[----:B------:R-:W-:Y:S05]  /*4660*/  LEA.HI.X R9, R7, R37, R4, 0x7, P0 ;  /* 0x0000002507097211 */ /* 0x000fea00000f3c04 */
[----:B------:R-:W-:Y:S01]  /*4670*/  @!PT LDS RZ, [RZ] ;  /* 0x00000000fffff984 */ /* 0x000fe20000000800 */
[----:B------:R-:W-:Y:S01]  /*4680*/  @!PT LDS RZ, [RZ] ;  /* 0x00000000fffff984 */ /* 0x000fe20000000800 */
[----:B------:R-:W-:Y:S01]  /*4690*/  @!PT LDS RZ, [RZ] ;  /* 0x00000000fffff984 */ /* 0x000fe20000000800 */
[----:B------:R1:W-:Y:S04]  /*46a0*/  LDGSTS.E.BYPASS.LTC128B.128 [R237+0xc080], [R8.64], !P4 ;  /* 0x0c08000008ed7fae */ /* 0x0003e8000e101d4c */
[----:B------:R1:W-:Y:S04]  /*46b0*/  LDGSTS.E.BYPASS.LTC128B.128 [R237+0xd080], [R8.64+0x40], !P3 ;  /* 0x0d08004008ed7fae */ /* 0x0003e8000d901d4c */
[----:B------:R1:W-:Y:S04]  /*46c0*/  LDGSTS.E.BYPASS.LTC128B.128 [R237+0xe080], [R8.64+0x80], !P1 ;  /* 0x0e08008008ed7fae */ /* 0x0003e8000c901d4c */
[----:B------:R1:W-:Y:S02]  /*46d0*/  @!P2 LDGSTS.E.BYPASS.LTC128B.128 [R6+0xf280], [R10.64] ;  /* 0x0f2800000a06afae */ /* 0x0003e4000b901d4c */
.L_x_57:
[-C--:B-12-4-:R-:W-:Y:S01]  /*46e0*/  HMMA.16816.F32.BF16 R4, R40, R2.reuse, RZ ;  /* 0x000000022804723c */ /* 0x096fe200000418ff */
[----:B------:R-:W-:Y:S01]  /*46f0*/  LDSM.16.M88.4 R28, [R224] ;  /* 0x00000000e01c783b */ /* 0x000fe20000000200 */
[----:B------:R-:W-:Y:S02]  /*4700*/  UIMAD UR5, UR5, 0x1800, URZ ;  /* 0x00001800050578a4 */ /* 0x000fe4000f8e023f */
[----:B------:R-:W-:Y:S01]  /*4710*/  UISETP.GE.AND UP0, UPT, UR11, UR8, UPT ;  /* 0x000000080b00728c */ /* 0x000fe2000bf06270 */
[----:B------:R-:W-:Y:S01]  /*4720*/  LDSM.16.M88.4 R32, [R224+0x1000] ;  /* 0x00100000e020783b */ /* 0x000fe20000000200 */
[----:B------:R-:W-:Y:S02]  /*4730*/  UISETP.GE.AND UP1, UPT, UR9, 0x1, UPT ;  /* 0x000000010900788c */ /* 0x000fe4000bf26270 */
[C---:B------:R-:W-:Y:S01]  /*4740*/  HMMA.16816.F32.BF16 R8, R24.reuse, R2, RZ ;  /* 0x000000021808723c */ /* 0x040fe200000418ff */
[----:B------:R-:W1:Y:S01]  /*4750*/  LDSM.16.MT88.2 R2, [R227+0x800] ;  /* 0x00080000e302783b */ /* 0x000e620000004100 */
[----:B------:R-:W-:Y:S02]  /*4760*/  UIADD3 UR6, UR4, 0x1, URZ ;  /* 0x0000000104067890 */ /* 0x000fe4000fffe03f */
[----:B------:R-:W-:Y:S01]  /*4770*/  UISETP.GE.AND UP2, UPT, UR4, 0x1, UPT ;  /* 0x000000010400788c */ /* 0x000fe2000bf46270 */
[----:B------:R-:W2:Y:S03]  /*4780*/  LDSM.16.MT88.2 R36, [R227+0x2800] ;  /* 0x00280000e324783b */ /* 0x000ea60000004100 */
[-C--:B------:R-:W-:Y:S01]  /*4790*/  HMMA.16816.F32.BF16 R12, R24, R48.reuse, RZ ;  /* 0x00000030180c723c */ /* 0x080fe200000418ff */
[----:B------:R-:W3:Y:S04]  /*47a0*/  LDSM.16.MT88.2 R38, [R227+0x4800] ;  /* 0x00480000e326783b */ /* 0x000ee80000004100 */
[----:B------:R-:W-:Y:S03]  /*47b0*/  LDSM.16.MT88.2 R44, [R227+0xc00] ;  /* 0x000c0000e32c783b */ /* 0x000fe60000004100 */
[C---:B------:R-:W-:Y:S01]  /*47c0*/  HMMA.16816.F32.BF16 R16, R40.reuse, R48, RZ ;  /* 0x000000302810723c */ /* 0x040fe200000418ff */
[----:B------:R-:W-:Y:S04]  /*47d0*/  LDSM.16.MT88.2 R46, [R227+0x2c00] ;  /* 0x002c0000e32e783b */ /* 0x000fe80000004100 */
[----:B------:R-:W0:Y:S03]  /*47e0*/  LDGDEPBAR ;  /* 0x00000000000079af */ /* 0x000e260000000000 */
[-C--:B------:R-:W-:Y:S01]  /*47f0*/  HMMA.16816.F32.BF16 R20, R40, R50.reuse, RZ ;  /* 0x000000322814723c */ /* 0x080fe200000418ff */
[----:B------:R-:W4:Y:S07]  /*4800*/  LDSM.16.M88.4 R40, [R223] ;  /* 0x00000000df28783b */ /* 0x000f2e0000000200 */
[----:B------:R-:W-:Y:S01]  /*4810*/  HMMA.16816.F32.BF16 R24, R24, R50, RZ ;  /* 0x000000321818723c */ /* 0x000fe200000418ff */
[----:B------:R-:W5:Y:S07]  /*4820*/  LDSM.16.M88.4 R48, [R223+0x1000] ;  /* 0x00100000df30783b */ /* 0x000f6e0000000200 */
        /* <DEDUP_REMOVED lines=10> */
[C---:B------:R-:W-:Y:S01]  /*48d0*/  HMMA.16816.F32.BF16 R8, R32.reuse, R2, R8 ;  /* 0x000000022008723c */ /* 0x040fe20000041808 */
[----:B------:R-:W1:Y:S07]  /*48e0*/  LDSM.16.MT88.2 R2, [R227+0x4c00] ;  /* 0x004c0000e302783b */ /* 0x000e6e0000004100 */
[-C--:B--2---:R-:W-:Y:S08]  /*48f0*/  HMMA.16816.F32.BF16 R12, R32, R36.reuse, R12 ;  /* 0x00000024200c723c */ /* 0x084ff0000004180c */
[C---:B------:R-:W-:Y:S01]  /*4900*/  HMMA.16816.F32.BF16 R16, R28.reuse, R36, R16 ;  /* 0x000000241c10723c */ /* 0x040fe20000041810 */
[----:B------:R-:W2:Y:S07]  /*4910*/  LDSM.16.MT88.2 R36, [R227+0x1000] ;  /* 0x00100000e324783b */ /* 0x000eae0000004100 */
[-C--:B---3--:R-:W-:Y:S01]  /*4920*/  HMMA.16816.F32.BF16 R20, R28, R38.reuse, R20 ;  /* 0x000000261c14723c */ /* 0x088fe20000041814 */
[----:B------:R-:W3:Y:S04]  /*4930*/  LDSM.16.MT88.2 R28, [R227+0x5000] ;  /* 0x00500000e31c783b */ /* 0x000ee80000004100 */
[----:B------:R-:W-:Y:S03]  /*4940*/  LDSM.16.MT88.2 R30, [R227+0x1400] ;  /* 0x00140000e31e783b */ /* 0x000fe60000004100 */
[----:B------:R-:W-:Y:S01]  /*4950*/  HMMA.16816.F32.BF16 R24, R32, R38, R24 ;  /* 0x000000262018723c */ /* 0x000fe20000041818 */
[----:B------:R-:W2:Y:S04]  /*4960*/  LDSM.16.M88.4 R32, [R225+0x2000] ;  /* 0x00200000e120783b */ /* 0x000ea80000000200 */
[----:B------:R-:W-:Y:S03]  /*4970*/  LDSM.16.MT88.2 R38, [R227+0x3400] ;  /* 0x00340000e326783b */ /* 0x000fe60000004100 */
[-C--:B----4-:R-:W-:Y:S08]  /*4980*/  HMMA.16816.F32.BF16 R4, R40, R44.reuse, R4 ;  /* 0x0000002c2804723c */ /* 0x090ff00000041804 */
[C---:B-----5:R-:W-:Y:S08]  /*4990*/  HMMA.16816.F32.BF16 R8, R48.reuse, R44, R8 ;  /* 0x0000002c3008723c */ /* 0x060ff00000041808 */
        /* <DEDUP_REMOVED lines=8> */
[-C--:B--2---:R-:W-:Y:S08]  /*4a20*/  HMMA.16816.F32.BF16 R4, R52, R36.reuse, R4 ;  /* 0x000000243404723c */ /* 0x084ff00000041804 */
[C---:B------:R-:W-:Y:S01]  /*4a30*/  HMMA.16816.F32.BF16 R8, R56.reuse, R36, R8 ;  /* 0x000000243808723c */ /* 0x040fe20000041808 */
[----:B------:R-:W2:Y:S07]  /*4a40*/  LDSM.16.MT88.2 R36, [R227+0x1800] ;  /* 0x00180000e324783b */ /* 0x000eae0000004100 */
[-C--:B------:R-:W-:Y:S08]  /*4a50*/  HMMA.16816.F32.BF16 R12, R56, R156.reuse, R12 ;  /* 0x0000009c380c723c */ /* 0x080ff0000004180c */
[C---:B------:R-:W-:Y:S01]  /*4a60*/  HMMA.16816.F32.BF16 R16, R52.reuse, R156, R16 ;  /* 0x0000009c3410723c */ /* 0x040fe20000041810 */
[----:B------:R-:W5:Y:S07]  /*4a70*/  LDSM.16.MT88.2 R156, [R227+0x3800] ;  /* 0x00380000e39c783b */ /* 0x000f6e0000004100 */
[-C--:B---3--:R-:W-:Y:S01]  /*4a80*/  HMMA.16816.F32.BF16 R20, R52, R28.reuse, R20 ;  /* 0x0000001c3414723c */ /* 0x088fe20000041814 */
[----:B------:R-:W-:Y:S07]  /*4a90*/  LDSM.16.M88.4 R52, [R220+0x2000] ;  /* 0x00200000dc34783b */ /* 0x000fee0000000200 */
[----:B------:R-:W-:Y:S01]  /*4aa0*/  HMMA.16816.F32.BF16 R24, R56, R28, R24 ;  /* 0x0000001c3818723c */ /* 0x000fe20000041818 */
[----:B------:R-:W3:Y:S04]  /*4ab0*/  LDSM.16.MT88.2 R28, [R227+0x5800] ;  /* 0x00580000e31c783b */ /* 0x000ee80000004100 */
[----:B------:R-:W-:Y:S03]  /*4ac0*/  LDSM.16.M88.4 R56, [R220+0x3000] ;  /* 0x00300000dc38783b */ /* 0x000fe60000000200 */
[-C--:B------:R-:W-:Y:S08]  /*4ad0*/  HMMA.16816.F32.BF16 R4, R32, R30.reuse, R4 ;  /* 0x0000001e2004723c */ /* 0x080ff00000041804 */
[C---:B----4-:R-:W-:Y:S01]  /*4ae0*/  HMMA.16816.F32.BF16 R8, R44.reuse, R30, R8 ;  /* 0x0000001e2c08723c */ /* 0x050fe20000041808 */
[----:B------:R-:W4:Y:S07]  /*4af0*/  LDSM.16.MT88.2 R30, [R227+0x1c00] ;  /* 0x001c0000e31e783b */ /* 0x000f2e0000004100 */
[-C--:B------:R-:W-:Y:S08]  /*4b00*/  HMMA.16816.F32.BF16 R12, R44, R38.reuse, R12 ;  /* 0x000000262c0c723c */ /* 0x080ff0000004180c */
[C---:B------:R-:W-:Y:S01]  /*4b10*/  HMMA.16816.F32.BF16 R16, R32.reuse, R38, R16 ;  /* 0x000000262010723c */ /* 0x040fe20000041810 */
[----:B------:R-:W3:Y:S07]  /*4b20*/  LDSM.16.MT88.2 R38, [R227+0x3c00] ;  /* 0x003c0000e326783b */ /* 0x000eee0000004100 */
[-C--:B-1----:R-:W-:Y:S01]  /*4b30*/  HMMA.16816.F32.BF16 R20, R32, R2.reuse, R20 ;  /* 0x000000022014723c */ /* 0x082fe20000041814 */
[----:B------:R-:W-:Y:S07]  /*4b40*/  LDSM.16.MT88.4 R32, [R228+0x13c80] ;  /* 0x013c8000e420783b */ /* 0x000fee0000004200 */
[----:B------:R-:W-:Y:S01]  /*4b50*/  HMMA.16816.F32.BF16 R24, R44, R2, R24 ;  /* 0x000000022c18723c */ /* 0x000fe20000041818 */
[----:B------:R-:W1:Y:S07]  /*4b60*/  LDSM.16.MT88.2 R2, [R227+0x5c00] ;  /* 0x005c0000e302783b */ /* 0x000e6e0000004100 */
[-C--:B--2---:R-:W-:Y:S08]  /*4b70*/  HMMA.16816.F32.BF16 R4, R40, R36.reuse, R4 ;  /* 0x000000242804723c */ /* 0x084ff00000041804 */
[C---:B------:R-:W-:Y:S08]  /*4b80*/  HMMA.16816.F32.BF16 R8, R48.reuse, R36, R8 ;  /* 0x000000243008723c */ /* 0x040ff00000041808 */
[-C--:B-----5:R-:W-:Y:S08]  /*4b90*/  HMMA.16816.F32.BF16 R12, R48, R156.reuse, R12 ;  /* 0x0000009c300c723c */ /* 0x0a0ff0000004180c */
[C---:B------:R-:W-:Y:S08]  /*4ba0*/  HMMA.16816.F32.BF16 R16, R40.reuse, R156, R16 ;  /* 0x0000009c2810723c */ /* 0x040ff00000041810 */
[-C--:B---3--:R-:W-:Y:S08]  /*4bb0*/  HMMA.16816.F32.BF16 R20, R40, R28.reuse, R20 ;  /* 0x0000001c2814723c */ /* 0x088ff00000041814 */
[----:B------:R-:W-:Y:S07]  /*4bc0*/  HMMA.16816.F32.BF16 R24, R48, R28, R24 ;  /* 0x0000001c3018723c */ /* 0x000fee0000041818 */
[----:B------:R-:W-:Y:S01]  /*4bd0*/  IADD3 R29, P0, R242, UR5, RZ ;  /* 0x00000005f21d7c10 */ /* 0x000fe2000ff1e0ff */
[-C--:B----4-:R-:W-:Y:S01]  /*4be0*/  HMMA.16816.F32.BF16 R4, R52, R30.reuse, R4 ;  /* 0x0000001e3404723c */ /* 0x090fe20000041804 */
[----:B------:R-:W-:Y:S01]  /*4bf0*/  IMAD.U32 R28, RZ, RZ, UR5 ;  /* 0x00000005ff1c7e24 */ /* 0x000fe2000f8e00ff */
[----:B------:R-:W-:Y:S04]  /*4c00*/  UIADD3 UR5, UR9, 0x1, URZ ;  /* 0x0000000109057890 */ /* 0x000fe8000fffe03f */
[----:B------:R-:W-:Y:S01]  /*4c10*/  LEA.HI.X.SX32 R28, R28, R249, 0x1, P0 ;  /* 0x000000f91c1c7211 */ /* 0x000fe200000f0eff */
[----:B------:R-:W-:Y:S01]  /*4c20*/  USEL UR9, UR5, URZ, !UP1 ;  /* 0x0000003f05097287 */ /* 0x000fe2000c800000 */
[C---:B------:R-:W-:Y:S02]  /*4c30*/  HMMA.16816.F32.BF16 R8, R56.reuse, R30, R8 ;  /* 0x0000001e3808723c */ /* 0x040fe40000041808 */
[----:B------:R-:W-:Y:S02]  /*4c40*/  UMOV UR5, UR11 ;  /* 0x0000000b00057c82 */ /* 0x000fe40008000000 */
[C---:B------:R-:W-:Y:S04]  /*4c50*/  LEA R44, P0, R29.reuse, c[0x0][0x220], 0x2 ;  /* 0x000088001d2c7a11 */ /* 0x040fe800078010ff */
[-C--:B------:R-:W-:Y:S04]  /*4c60*/  HMMA.16816.F32.BF16 R12, R56, R38.reuse, R12 ;  /* 0x00000026380c723c */ /* 0x080fe8000004180c */
[----:B------:R-:W-:Y:S02]  /*4c70*/  LEA.HI.X R45, R29, c[0x0][0x224], R28, 0x2, P0 ;  /* 0x000089001d2d7a11 */ /* 0x000fe400000f141c */
[----:B------:R-:W-:Y:S02]  /*4c80*/  PLOP3.LUT P0, PT, PT, PT, UP0, 0x80, 0x0 ;  /* 0x000000000000781c */ /* 0x000fe40003f0f008 */
[C---:B------:R-:W-:Y:S01]  /*4c90*/  HMMA.16816.F32.BF16 R16, R52.reuse, R38, R16 ;  /* 0x000000263410723c */ /* 0x040fe20000041810 */
[----:B------:R-:W-:Y:S04]  /*4ca0*/  RED.E.ADD.F32.FTZ.RN.STRONG.GPU [R44.64], R4 ;  /* 0x000000042c00798e */ /* 0x000fe8000c10e78c */
[----:B------:R-:W-:Y:S03]  /*4cb0*/  RED.E.ADD.F32.FTZ.RN.STRONG.GPU [R44.64+0x400], R5 ;  /* 0x000400052c00798e */ /* 0x000fe6000c10e78c */
[-C--:B-1----:R-:W-:Y:S01]  /*4cc0*/  HMMA.16816.F32.BF16 R20, R52, R2.reuse, R20 ;  /* 0x000000023414723c */ /* 0x082fe20000041814 */
[----:B------:R-:W-:Y:S04]  /*4cd0*/  RED.E.ADD.F32.FTZ.RN.STRONG.GPU [R44.64+0x800], R6 ;  /* 0x000800062c00798e */ /* 0x000fe8000c10e78c */
        /* <DEDUP_REMOVED lines=27> */
[----:B------:R-:W5:Y:S04]  /*4e90*/  LDSM.16.MT88.4 R36, [R2+0x6480] ;  /* 0x006480000224783b */ /* 0x000f680000004200 */
        /* <DEDUP_REMOVED lines=24> */
[-C--:B-----5:R-:W-:Y:S08]  /*5020*/  HMMA.16816.F32.BF16 R108, R32, R36.reuse, R108 ;  /* 0x00000024206c723c */ /* 0x0a0ff0000004186c */
        /* <DEDUP_REMOVED lines=14> */
[----:B------:R-:W5:Y:S04]  /*5110*/  LDSM.16.MT88.4 R12, [R2+0x7c80] ;  /* 0x007c8000020c783b */ /* 0x000f680000004200 */
        /* <DEDUP_REMOVED lines=26> */
[----:B------:R-:W-:Y:S01]  /*52c0*/  FMUL.FTZ R108, R108, c[0x0][0x298] ;  /* 0x0000a6006c6c7a20 */ /* 0x000fe20000410000 */
[----:B------:R-:W-:Y:S01]  /*52d0*/  PLOP3.LUT P1, PT, PT, PT, PT, 0x8, 0x0 ;  /* 0x000000000000781c */ /* 0x000fe20003f2e170 */
        /* <DEDUP_REMOVED lines=47> */
.L_x_55:
[----:B------:R-:W-:Y:S05]  /*55d0*/  @P1 BRA `(.L_x_59) ;  /* 0x0000117000001947 */ /* 0x000fea0003800000 */
[----:B------:R-:W-:Y:S01]  /*55e0*/  SHF.R.S32.HI R0, RZ, 0x1f, R235 ;  /* 0x0000001fff007819 */ /* 0x000fe200000114eb */
[----:B------:R-:W-:Y:S01]  /*55f0*/  BAR.SYNC.DEFER_BLOCKING 0x1, 0x100 ;  /* 0x0044000000007b1d */ /* 0x000fe20000010000 */
[----:B------:R-:W-:Y:S02]  /*5600*/  F2FP.BF16.PACK_AB R60, R61, R60 ;  /* 0x0000003c3d3c723e */ /* 0x000fe400000010ff */
[----:B------:R-:W-:-:S02]  /*5610*/  LEA.HI R2, R0, R235, RZ, 0x2 ;  /* 0x000000eb00027211 */ /* 0x000fc400078f10ff */
[----:B-----5:R-:W-:Y:S02]  /*5620*/  LEA.HI R5, R0, R235, RZ, 0x5 ;  /* 0x000000eb00057211 */ /* 0x020fe400078f28ff */
[--C-:B------:R-:W-:Y:S02]  /*5630*/  SHF.R.S32.HI R4, RZ, 0x2, R2.reuse ;  /* 0x00000002ff047819 */ /* 0x100fe40000011402 */
[----:B------:R-:W-:Y:S02]  /*5640*/  SHF.R.S32.HI R3, RZ, 0x1f, R2 ;  /* 0x0000001fff037819 */ /* 0x000fe40000011402 */
[--C-:B------:R-:W-:Y:S02]  /*5650*/  SHF.R.S32.HI R6, RZ, 0x5, R5.reuse ;  /* 0x00000005ff067819 */ /* 0x100fe40000011405 */
[----:B------:R-:W-:Y:S02]  /*5660*/  LEA.HI R3, R3, R4, RZ, 0x3 ;  /* 0x0000000403037211 */ /* 0x000fe400078f18ff */
[----:B------:R-:W-:-:S02]  /*5670*/  SHF.R.S32.HI R9, RZ, 0x1f, R5 ;  /* 0x0000001fff097819 */ /* 0x000fc40000011405 */
[----:B------:R-:W-:Y:S02]  /*5680*/  LOP3.LUT R3, R3, 0xfffffff8, RZ, 0xc0, !PT ;  /* 0xfffffff803037812 */ /* 0x000fe400078ec0ff */
[----:B------:R-:W-:Y:S02]  /*5690*/  LEA.HI R9, R9, R6, RZ, 0x2 ;  /* 0x0000000609097211 */ /* 0x000fe400078f10ff */
[----:B------:R-:W-:Y:S01]  /*56a0*/  LEA.HI R8, R0, R235, RZ, 0x7 ;  /* 0x000000eb00087211 */ /* 0x000fe200078f38ff */
[----:B------:R-:W-:Y:S01]  /*56b0*/  IMAD.IADD R3, R4, 0x1, -R3 ;  /* 0x0000000104037824 */ /* 0x000fe200078e0a03 */
[----:B------:R-:W-:Y:S02]  /*56c0*/  LOP3.LUT R2, R2, 0xfffffffc, RZ, 0xc0, !PT ;  /* 0xfffffffc02027812 */ /* 0x000fe400078ec0ff */
[----:B------:R-:W-:Y:S02]  /*56d0*/  LOP3.LUT R9, R9, 0x7ffffc, RZ, 0xc0, !PT ;  /* 0x007ffffc09097812 */ /* 0x000fe400078ec0ff */
[----:B------:R-:W-:Y:S01]  /*56e0*/  LEA.HI R5, R3, R3, RZ, 0x1 ;  /* 0x0000000303057211 */ /* 0x000fe200078f08ff */
[----:B------:R-:W-:Y:S01]  /*56f0*/  IMAD.IADD R2, R235, 0x1, -R2 ;  /* 0x00000001eb027824 */ /* 0x000fe200078e0a02 */
[----:B------:R-:W-:Y:S01]  /*5700*/  SHF.R.U32.HI R8, RZ, 0x4, R8 ;  /* 0x00000004ff087819 */ /* 0x000fe20000011608 */
[----:B------:R-:W-:Y:S01]  /*5710*/  IMAD.IADD R9, R6, 0x1, -R9 ;  /* 0x0000000106097824 */ /* 0x000fe200078e0a09 */
[----:B------:R-:W-:-:S02]  /*5720*/  SHF.R.S32.HI R7, RZ, 0x1, R5 ;  /* 0x00000001ff077819 */ /* 0x000fc40000011405 */
[----:B------:R-:W-:Y:S01]  /*5730*/  LOP3.LUT R12, R5, 0x3fffffe, RZ, 0xc0, !PT ;  /* 0x03fffffe050c7812 */ /* 0x000fe200078ec0ff */
[----:B------:R-:W-:Y:S01]  /*5740*/  IMAD R9, R9, 0x100, R2 ;  /* 0x0000010009097824 */ /* 0x000fe200078e0202 */
[C---:B------:R-:W-:Y:S01]  /*5750*/  LOP3.LUT P0, RZ, R7.reuse, 0x2, RZ, 0xc0, !PT ;  /* 0x0000000207ff7812 */ /* 0x040fe2000780c0ff */
[----:B-1----:R-:W-:Y:S01]  /*5760*/  IMAD.SHL.U32 R10, R7, 0x40, RZ ;  /* 0x00000040070a7824 */ /* 0x002fe200078e00ff */
[----:B------:R-:W-:Y:S01]  /*5770*/  F2FP.BF16.PACK_AB R62, R63, R62 ;  /* 0x0000003e3f3e723e */ /* 0x000fe200000010ff */
[----:B------:R-:W-:Y:S01]  /*5780*/  IMAD.IADD R12, R3, 0x1, -R12 ;  /* 0x00000001030c7824 */ /* 0x000fe200078e0a0c */
[----:B------:R-:W-:Y:S02]  /*5790*/  F2FP.BF16.PACK_AB R72, R73, R72 ;  /* 0x000000484948723e */ /* 0x000fe400000010ff */
[----:B------:R-:W-:Y:S01]  /*57a0*/  LOP3.LUT R5, R10, 0xc0, RZ, 0xc0, !PT ;  /* 0x000000c00a057812 */ /* 0x000fe200078ec0ff */
[----:B------:R-:W-:Y:S01]  /*57b0*/  IMAD R9, R12, 0x10, R9 ;  /* 0x000000100c097824 */ /* 0x000fe200078e0209 */
[----:B------:R-:W-:-:S02]  /*57c0*/  F2FP.BF16.PACK_AB R74, R75, R74 ;  /* 0x0000004a4b4a723e */ /* 0x000fc400000010ff */
[----:B------:R-:W-:Y:S02]  /*57d0*/  LOP3.LUT R8, R5, 0x8, R8, 0xf8, !PT ;  /* 0x0000000805087812 */ /* 0x000fe400078ef808 */
[----:B------:R-:W-:Y:S02]  /*57e0*/  SHF.R.U32.HI R5, RZ, 0x3, R5 ;  /* 0x00000003ff057819 */ /* 0x000fe40000011605 */
[----:B------:R-:W-:Y:S02]  /*57f0*/  F2FP.BF16.PACK_AB R64, R65, R64 ;  /* 0x000000404140723e */ /* 0x000fe400000010ff */
[----:B------:R-:W-:Y:S02]  /*5800*/  LOP3.LUT R8, R8, R5, RZ, 0x3c, !PT ;  /* 0x0000000508087212 */ /* 0x000fe400078e3cff */
[----:B------:R-:W-:Y:S02]  /*5810*/  F2FP.BF16.PACK_AB R66, R67, R66 ;  /* 0x000000424342723e */ /* 0x000fe400000010ff */
[----:B------:R-:W-:Y:S01]  /*5820*/  F2FP.BF16.PACK_AB R68, R69, R68 ;  /* 0x000000444544723e */ /* 0x000fe200000010ff */
[----:B------:R-:W-:Y:S01]  /*5830*/  IMAD.U32 R8, R9, 0x2, R8 ;  /* 0x0000000209087824 */ /* 0x000fe200078e0008 */
[----:B------:R-:W-:-:S02]  /*5840*/  F2FP.BF16.PACK_AB R70, R71, R70 ;  /* 0x000000464746723e */ /* 0x000fc400000010ff */
[----:B------:R-:W-:Y:S01]  /*5850*/  F2FP.BF16.PACK_AB R76, R77, R76 ;  /* 0x0000004c4d4c723e */ /* 0x000fe200000010ff */
[----:B------:R-:W-:Y:S01]  /*5860*/  IMAD.SHL.U32 R3, R8, 0x2, RZ ;  /* 0x0000000208037824 */ /* 0x000fe200078e00ff */
[----:B------:R-:W-:Y:S01]  /*5870*/  F2FP.BF16.PACK_AB R78, R79, R78 ;  /* 0x0000004e4f4e723e */ /* 0x000fe200000010ff */
[----:B------:R-:W-:Y:S01]  /*5880*/  IMAD.MOV.U32 R8, RZ, RZ, 0x4 ;  /* 0x00000004ff087424 */ /* 0x000fe200078e00ff */
[----:B------:R-:W-:Y:S02]  /*5890*/  F2FP.BF16.PACK_AB R88, R89, R88 ;  /* 0x000000585958723e */ /* 0x000fe400000010ff */
[C---:B------:R-:W-:Y:S01]  /*58a0*/  IADD3 R5, R3.reuse, 0x20, RZ ;  /* 0x0000002003057810 */ /* 0x040fe20007ffe0ff */
[----:B------:R1:W-:Y:S01]  /*58b0*/  STS [R3+0x6080], R60 ;  /* 0x0060803c03007388 */ /* 0x0003e20000000800 */
[----:B------:R-:W-:Y:S01]  /*58c0*/  @P0 IADD3 R5, R3, -0x20, RZ ;  /* 0xffffffe003050810 */ /* 0x000fe20007ffe0ff */
[----:B------:R-:W-:Y:S01]  /*58d0*/  IMAD.WIDE R10, R241, R8, c[0x0][0x358] ;  /* 0x0000d600f10a7625 */ /* 0x000fe200078e0208 */
[----:B------:R-:W-:Y:S01]  /*58e0*/  F2FP.BF16.PACK_AB R90, R91, R90 ;  /* 0x0000005a5b5a723e */ /* 0x000fe200000010ff */
[----:B------:R1:W-:Y:S01]  /*58f0*/  STS [R3+0x6280], R62 ;  /* 0x0062803e03007388 */ /* 0x0003e20000000800 */
[----:B------:R-:W-:-:S02]  /*5900*/  F2FP.BF16.PACK_AB R80, R81, R80 ;  /* 0x000000505150723e */ /* 0x000fc400000010ff */
[----:B------:R-:W-:Y:S01]  /*5910*/  F2FP.BF16.PACK_AB R82, R83, R82 ;  /* 0x000000525352723e */ /* 0x000fe200000010ff */
[----:B------:R1:W-:Y:S01]  /*5920*/  STS [R5+0x6080], R72 ;  /* 0x0060804805007388 */ /* 0x0003e20000000800 */
[----:B------:R-:W-:Y:S02]  /*5930*/  F2FP.BF16.PACK_AB R84, R85, R84 ;  /* 0x000000545554723e */ /* 0x000fe400000010ff */
[----:B------:R-:W-:Y:S01]  /*5940*/  F2FP.BF16.PACK_AB R86, R87, R86 ;  /* 0x000000565756723e */ /* 0x000fe200000010ff */
[----:B------:R1:W-:Y:S01]  /*5950*/  STS [R5+0x6280], R74 ;  /* 0x0062804a05007388 */ /* 0x0003e20000000800 */
[----:B------:R-:W-:Y:S02]  /*5960*/  F2FP.BF16.PACK_AB R92, R93, R92 ;  /* 0x0000005c5d5c723e */ /* 0x000fe400000010ff */
        /* <DEDUP_REMOVED lines=47> */
[----:B------:R-:W-:-:S02]  /*5c60*/  ISETP.NE.U32.AND P0, PT, RZ, c[0x0][0x360], PT ;  /* 0x0000d800ff007a0c */ /* 0x000fc40003f05070 */
[----:B------:R-:W-:Y:S01]  /*5c70*/  ISETP.NE.U32.AND P1, PT, RZ, c[0x0][0x358], PT ;  /* 0x0000d600ff007a0c */ /* 0x000fe20003f25070 */
[----:B------:R1:W-:Y:S01]  /*5c80*/  STS [R3+0xb080], R96 ;  /* 0x00b0806003007388 */ /* 0x0003e20000000800 */
[----:B------:R-:W-:Y:S02]  /*5c90*/  ISETP.NE.AND.EX P0, PT, RZ, c[0x0][0x364], PT, P0 ;  /* 0x0000d900ff007a0c */ /* 0x000fe40003f05300 */
[----:B------:R-:W-:Y:S01]  /*5ca0*/  ISETP.NE.AND.EX P1, PT, RZ, c[0x0][0x35c], PT, P1 ;  /* 0x0000d700ff007a0c */ /* 0x000fe20003f25310 */
[----:B------:R1:W-:Y:S04]  /*5cb0*/  STS [R3+0xb280], R98 ;  /* 0x00b2806203007388 */ /* 0x0003e80000000800 */
        /* <DEDUP_REMOVED lines=26> */
[----:B------:R-:W-:Y:S01]  /*5e60*/  BAR.SYNC.DEFER_BLOCKING 0x1, 0x100 ;  /* 0x0044000000007b1d */ /* 0x000fe20000010000 */
[----:B------:R-:W-:-:S02]  /*5e70*/  IMAD.MOV.U32 R7, RZ, RZ, c[0x0][0x2f0] ;  /* 0x0000bc00ff077624 */ /* 0x000fc400078e00ff */
[----:B------:R-:W-:-:S03]  /*5e80*/  @P0 IMAD.WIDE R12, R241, R8, c[0x0][0x360] ;  /* 0x0000d800f10c0625 */ /* 0x000fc600078e0208 */
[----:B------:R-:W2:Y:S04]  /*5e90*/  @P1 LDG.E R9, [R10.64] ;  /* 0x0000000c0a091981 */ /* 0x000ea8000c1e1900 */
[----:B------:R1:W5:Y:S01]  /*5ea0*/  @P0 LDG.E R7, [R12.64] ;  /* 0x0000000c0c070981 */ /* 0x000362000c1e1900 */
[----:B------:R-:W-:Y:S02]  /*5eb0*/  CS2R R44, SRZ ;  /* 0x00000000002c7805 */ /* 0x000fe4000001ff00 */
[--C-:B--2---:R-:W-:Y:S01]  /*5ec0*/  @P1 SHF.R.S32.HI R45, RZ, 0x1f, R9.reuse ;  /* 0x0000001fff2d1819 */ /* 0x104fe20000011409 */
[----:B------:R-:W-:Y:S01]  /*5ed0*/  @P1 IMAD.MOV.U32 R44, RZ, RZ, R9 ;  /* 0x000000ffff2c1224 */ /* 0x000fe200078e0009 */
[----:B------:R-:W-:Y:S05]  /*5ee0*/  @P0 BRA `(.L_x_60) ;  /* 0x0000004000000947 */ /* 0x000fea0003800000 */
[----:B-1----:R-:W-:Y:S05]  /*5ef0*/  @!P1 BRA `(.L_x_60) ;  /* 0x0000003000009947 */ /* 0x002fea0003800000 */
[----:B-----5:R-:W2:Y:S04]  /*5f00*/  LDG.E R7, [R10.64] ;  /* 0x0000000c0a077981 */ /* 0x020ea8000c1e1900 */
[----:B------:R-:W2:Y:S02]  /*5f10*/  LDG.E R8, [R10.64+0x4] ;  /* 0x0000040c0a087981 */ /* 0x000ea4000c1e1900 */
[----:B--2---:R-:W-:-:S02]  /*5f20*/  IADD3 R7, -R7, R8, RZ ;  /* 0x0000000807077210 */ /* 0x004fc40007ffe1ff */
.L_x_60:
[----:B-1----:R-:W-:Y:S01]  /*5f30*/  LEA.HI R9, R0, R235, RZ, 0x3 ;  /* 0x000000eb00097211 */ /* 0x002fe200078f18ff */
[----:B------:R-:W-:Y:S01]  /*5f40*/  IMAD.SHL.U32 R58, R2, 0x8, RZ ;  /* 0x00000008023a7824 */ /* 0x000fe200078e00ff */
[C---:B------:R-:W-:Y:S01]  /*5f50*/  LEA.HI R5, R4.reuse, R4, RZ, 0x1 ;  /* 0x0000000404057211 */ /* 0x040fe200078f08ff */
[----:B------:R-:W1:Y:S01]  /*5f60*/  S2R R2, SR_CTAID.Y ;  /* 0x0000000000027919 */ /* 0x000e620000002600 */
[----:B------:R-:W-:Y:S01]  /*5f70*/  IADD3 R62, P0, R4, R44, RZ ;  /* 0x0000002c043e7210 */ /* 0x000fe20007f1e0ff */
[----:B------:R-:W-:Y:S01]  /*5f80*/  IMAD.SHL.U32 R9, R9, 0x8, RZ ;  /* 0x0000000809097824 */ /* 0x000fe200078e00ff */
[----:B------:R-:W-:Y:S01]  /*5f90*/  LOP3.LUT R5, R5, 0x3fffffe, RZ, 0xc0, !PT ;  /* 0x03fffffe05057812 */ /* 0x000fe200078ec0ff */
[----:B------:R-:W-:Y:S01]  /*5fa0*/  BSSY B0, `(.L_x_61) ;  /* 0x0000038000007945 */ /* 0x000fe20003800000 */
[----:B------:R-:W-:-:S02]  /*5fb0*/  SHF.R.S32.HI R59, RZ, 0x1f, R58 ;  /* 0x0000001fff3b7819 */ /* 0x000fc4000001143a */
[----:B------:R-:W-:Y:S01]  /*5fc0*/  LOP3.LUT R9, R9, 0xc0, RZ, 0xc0, !PT ;  /* 0x000000c009097812 */ /* 0x000fe200078ec0ff */
[C---:B------:R-:W-:Y:S01]  /*5fd0*/  IMAD.IADD R5, R4.reuse, 0x1, -R5 ;  /* 0x0000000104057824 */ /* 0x040fe200078e0a05 */
[----:B------:R-:W-:Y:S02]  /*5fe0*/  LEA.HI.X.SX32 R63, R4, R45, 0x1, P0 ;  /* 0x0000002d043f7211 */ /* 0x000fe400000f0eff */
[----:B------:R-:W-:Y:S01]  /*5ff0*/  LOP3.LUT R3, R9, 0x18, R58, 0xf8, !PT ;  /* 0x0000001809037812 */ /* 0x000fe200078ef83a */
[----:B------:R-:W-:Y:S01]  /*6000*/  IMAD R5, R6, 0x8, R5 ;  /* 0x0000000806057824 */ /* 0x000fe200078e0205 */
[----:B------:R-:W-:Y:S01]  /*6010*/  SHF.R.U32.HI R0, RZ, 0x3, R9 ;  /* 0x00000003ff007819 */ /* 0x000fe20000011609 */
[----:B------:R-:W2:Y:S03]  /*6020*/  S2R R6, SR_CTAID.X ;  /* 0x0000000000067919 */ /* 0x000ea60000002500 */
[----:B------:R-:W-:-:S02]  /*6030*/  LOP3.LUT R0, R3, R0, RZ, 0x3c, !PT ;  /* 0x0000000003007212 */ /* 0x000fc400078e3cff */
[----:B------:R-:W-:Y:S02]  /*6040*/  SHF.R.S32.HI R3, RZ, 0x1f, R241 ;  /* 0x0000001fff037819 */ /* 0x000fe400000114f1 */
[----:B------:R-:W-:Y:S01]  /*6050*/  SEL R241, R241, RZ, !P1 ;  /* 0x000000fff1f17207 */ /* 0x000fe20004800000 */
[----:B------:R-:W-:Y:S01]  /*6060*/  IMAD.U32 R0, R5, 0x20, R0 ;  /* 0x0000002005007824 */ /* 0x000fe200078e0000 */
[----:B------:R-:W-:Y:S01]  /*6070*/  SEL R3, R3, RZ, !P1 ;  /* 0x000000ff03037207 */ /* 0x000fe20004800000 */
[----:B-1----:R-:W-:-:S04]  /*6080*/  IMAD.WIDE.U32 R46, R2, c[0x0][0x338], R58 ;  /* 0x0000ce00022e7a25 */ /* 0x002fc800078e003a */
[----:B------:R-:W-:Y:S01]  /*6090*/  IMAD.SHL.U32 R57, R0, 0x2, RZ ;  /* 0x0000000200397824 */ /* 0x000fe200078e00ff */
[----:B------:R-:W-:Y:S01]  /*60a0*/  SHF.R.S32.HI R0, RZ, 0x1f, R2 ;  /* 0x0000001fff007819 */ /* 0x000fe20000011402 */
[----:B------:R-:W-:-:S03]  /*60b0*/  IMAD R44, R3, c[0x0][0x340], RZ ;  /* 0x0000d000032c7a24 */ /* 0x000fc600078e02ff */
[----:B------:R1:W3:Y:S01]  /*60c0*/  LDS.128 R40, [R57+0x7080] ;  /* 0x0070800039287984 */ /* 0x0002e20000000c00 */
[----:B------:R-:W-:-:S03]  /*60d0*/  IMAD R5, R0, c[0x0][0x338], RZ ;  /* 0x0000ce0000057a24 */ /* 0x000fc600078e02ff */
[----:B------:R1:W4:Y:S01]  /*60e0*/  LDS.128 R36, [R57+0x9080] ;  /* 0x0090800039247984 */ /* 0x0003220000000c00 */
[----:B--2--5:R-:W-:Y:S02]  /*60f0*/  IMAD R7, R6, -0x80, R7 ;  /* 0xffffff8006077824 */ /* 0x024fe400078e0207 */
[----:B------:R-:W-:Y:S01]  /*6100*/  IMAD R5, R2, c[0x0][0x33c], R5 ;  /* 0x0000cf0002057a24 */ /* 0x000fe200078e0205 */
[----:B------:R1:W2:Y:S01]  /*6110*/  LDS.128 R32, [R57+0xb080] ;  /* 0x00b0800039207984 */ /* 0x0002a20000000c00 */
[----:B------:R-:W-:Y:S01]  /*6120*/  IMAD.WIDE R62, R6, 0x80, R62 ;  /* 0x00000080063e7825 */ /* 0x000fe200078e023e */
[----:B------:R-:W-:Y:S02]  /*6130*/  IMNMX R7, R7, 0x80, PT ;  /* 0x0000008007077817 */ /* 0x000fe40003800200 */
[----:B------:R1:W1:Y:S01]  /*6140*/  LDS.128 R28, [R57+0x80] ;  /* 0x00008000391c7984 */ /* 0x0002620000000c00 */
[----:B------:R-:W-:Y:S01]  /*6150*/  IMAD.IADD R47, R47, 0x1, R5 ;  /* 0x000000012f2f7824 */ /* 0x000fe200078e0205 */
[----:B------:R-:W-:Y:S01]  /*6160*/  ISETP.GE.AND P4, PT, R4, R7, PT ;  /* 0x000000070400720c */ /* 0x000fe20003f86270 */
[C---:B------:R-:W-:Y:S01]  /*6170*/  IMAD R5, R241.reuse, c[0x0][0x344], R44 ;  /* 0x0000d100f1057a24 */ /* 0x040fe200078e022c */
[----:B------:R1:W1:Y:S01]  /*6180*/  LDS.128 R24, [R57+0x2080] ;  /* 0x0020800039187984 */ /* 0x0002620000000c00 */
[----:B------:R-:W-:Y:S01]  /*6190*/  IMAD.WIDE.U32 R60, R241, c[0x0][0x340], R46 ;  /* 0x0000d000f13c7a25 */ /* 0x000fe200078e002e */
[----:B------:R-:W-:-:S02]  /*61a0*/  IADD3 R6, R58, 0x20, RZ ;  /* 0x000000203a067810 */ /* 0x000fc40007ffe0ff */
[----:B------:R1:W1:Y:S01]  /*61b0*/  LDS.128 R20, [R57+0x4080] ;  /* 0x0040800039147984 */ /* 0x0002620000000c00 */
[----:B------:R-:W-:-:S03]  /*61c0*/  IMAD.IADD R65, R61, 0x1, R5 ;  /* 0x000000013d417824 */ /* 0x000fc600078e0205 */
[----:B------:R1:W1:Y:S04]  /*61d0*/  LDS.128 R16, [R57+0x1080] ;  /* 0x0010800039107984 */ /* 0x0002680000000c00 */
[----:B------:R1:W1:Y:S04]  /*61e0*/  LDS.128 R12, [R57+0x3080] ;  /* 0x00308000390c7984 */ /* 0x0002680000000c00 */
[----:B------:R1:W1:Y:S01]  /*61f0*/  LDS.128 R8, [R57+0x5080] ;  /* 0x0050800039087984 */ /* 0x0002620000000c00 */
[----:B------:R-:W-:Y:S05]  /*6200*/  @P4 BRA `(.L_x_62) ;  /* 0x0000011000004947 */ /* 0x000fea0003800000 */
[C---:B------:R-:W-:Y:S01]  /*6210*/  ISETP.GE.AND P3, PT, R58.reuse, c[0x0][0x324], PT ;  /* 0x0000c9003a007a0c */ /* 0x040fe20003f66270 */
[----:B------:R-:W5:Y:S01]  /*6220*/  LDS.128 R52, [R57+0x8080] ;  /* 0x0080800039347984 */ /* 0x000f620000000c00 */
[----:B------:R-:W-:Y:S01]  /*6230*/  IMAD R56, R63, c[0x0][0x330], RZ ;  /* 0x0000cc003f387a24 */ /* 0x000fe200078e02ff */
[----:B------:R-:W-:Y:S01]  /*6240*/  IADD3 R5, R58, 0x40, RZ ;  /* 0x000000403a057810 */ /* 0x000fe20007ffe0ff */
[----:B------:R-:W-:Y:S01]  /*6250*/  IMAD.MOV.U32 R64, RZ, RZ, R60 ;  /* 0x000000ffff407224 */ /* 0x000fe200078e003c */
[----:B------:R-:W4:Y:S01]  /*6260*/  LDS.128 R48, [R57+0xa080] ;  /* 0x00a0800039307984 */ /* 0x000f220000000c00 */
[----:B------:R-:W-:Y:S01]  /*6270*/  IMAD R56, R62, c[0x0][0x334], R56 ;  /* 0x0000cd003e387a24 */ /* 0x000fe200078e0238 */
[----:B------:R-:W-:Y:S01]  /*6280*/  ISETP.GE.AND P2, PT, R6, c[0x0][0x324], PT ;  /* 0x0000c90006007a0c */ /* 0x000fe20003f46270 */
[----:B------:R-:W-:Y:S01]  /*6290*/  IMAD.WIDE.U32 R66, R62, c[0x0][0x330], R64 ;  /* 0x0000cc003e427a25 */ /* 0x000fe200078e0040 */
[----:B------:R-:W-:-:S03]  /*62a0*/  ISETP.GE.AND P1, PT, R5, c[0x0][0x324], PT ;  /* 0x0000c90005007a0c */ /* 0x000fc60003f26270 */
[----:B------:R-:W-:Y:S01]  /*62b0*/  IMAD.IADD R56, R67, 0x1, R56 ;  /* 0x0000000143387824 */ /* 0x000fe200078e0238 */
[----:B------:R-:W3:Y:S01]  /*62c0*/  @!P3 LDS.128 R44, [R57+0x6080] ;  /* 0x00608000392cb984 */ /* 0x000ee20000000c00 */
[----:B------:R-:W-:-:S04]  /*62d0*/  LEA R68, P0, R66, c[0x0][0x318], 0x1 ;  /* 0x0000c60042447a11 */ /* 0x000fc800078008ff */
[----:B------:R-:W-:-:S05]  /*62e0*/  LEA.HI.X R69, R66, c[0x0][0x31c], R56, 0x1, P0 ;  /* 0x0000c70042457a11 */ /* 0x000fca00000f0c38 */
[----:B-----5:R2:W-:Y:S04]  /*62f0*/  @!P2 STG.E.128 [R68.64+0x40], R52 ;  /* 0x000040344400a986 */ /* 0x0205e8000c101d0c */
[----:B----4-:R2:W-:Y:S04]  /*6300*/  @!P1 STG.E.128 [R68.64+0x80], R48 ;  /* 0x0000803044009986 */ /* 0x0105e8000c101d0c */
[----:B---3--:R2:W-:Y:S02]  /*6310*/  @!P3 STG.E.128 [R68.64], R44 ;  /* 0x0000002c4400b986 */ /* 0x0085e4000c101d0c */
.L_x_62:
[----:B------:R-:W-:Y:S05]  /*6320*/  BSYNC B0 ;  /* 0x0000000000007941 */ /* 0x000fea0003800000 */
.L_x_61:
[----:B------:R-:W-:Y:S01]  /*6330*/  IADD3 R4, R4, 0x40, RZ ;  /* 0x0000004004047810 */ /* 0x000fe20007ffe0ff */
[----:B------:R-:W-:Y:S03]  /*6340*/  BSSY B0, `(.L_x_63) ;  /* 0x0000014000007945 */ /* 0x000fe60003800000 */
[----:B------:R-:W-:-:S13]  /*6350*/  ISETP.GE.AND P3, PT, R4, R7, PT ;  /* 0x000000070400720c */ /* 0x000fda0003f66270 */
[----:B------:R-:W-:Y:S05]  /*6360*/  @P3 BRA `(.L_x_64) ;  /* 0x0000011000003947 */ /* 0x000fea0003800000 */
[----:B--2---:R-:W-:Y:S01]  /*6370*/  IADD3 R44, P0, R62, 0x40, RZ ;  /* 0x000000403e2c7810 */ /* 0x004fe20007f1e0ff */
[----:B------:R-:W-:Y:S01]  /*6380*/  IMAD.MOV.U32 R46, RZ, RZ, R60 ;  /* 0x000000ffff2e7224 */ /* 0x000fe200078e003c */
[C---:B------:R-:W-:Y:S01]  /*6390*/  IADD3 R4, R58.reuse, 0x40, RZ ;  /* 0x000000403a047810 */ /* 0x040fe20007ffe0ff */
[----:B------:R-:W-:Y:S01]  /*63a0*/  IMAD.MOV.U32 R47, RZ, RZ, R65 ;  /* 0x000000ffff2f7224 */ /* 0x000fe200078e0041 */
[----:B------:R-:W-:Y:S01]  /*63b0*/  ISETP.GE.AND P2, PT, R58, c[0x0][0x324], PT ;  /* 0x0000c9003a007a0c */ /* 0x000fe20003f46270 */
[----:B------:R-:W-:Y:S01]  /*63c0*/  IMAD.X R5, RZ, RZ, R63, P0 ;  /* 0x000000ffff057224 */ /* 0x000fe200000e063f */
[----:B------:R-:W-:Y:S01]  /*63d0*/  ISETP.GE.AND P0, PT, R4, c[0x0][0x324], PT ;  /* 0x0000c90004007a0c */ /* 0x000fe20003f06270 */
[----:B------:R-:W-:Y:S01]  /*63e0*/  IMAD.WIDE.U32 R46, R44, c[0x0][0x330], R46 ;  /* 0x0000cc002c2e7a25 */ /* 0x000fe200078e002e */
[----:B------:R-:W-:-:S03]  /*63f0*/  ISETP.GE.AND P1, PT, R6, c[0x0][0x324], PT ;  /* 0x0000c90006007a0c */ /* 0x000fc60003f26270 */
[----:B------:R-:W-:Y:S01]  /*6400*/  IMAD R5, R5, c[0x0][0x330], RZ ;  /* 0x0000cc0005057a24 */ /* 0x000fe200078e02ff */
[----:B------:R-:W-:-:S03]  /*6410*/  LEA R4, P5, R46, c[0x0][0x318], 0x1 ;  /* 0x0000c6002e047a11 */ /* 0x000fc600078a08ff */
[----:B------:R-:W-:-:S04]  /*6420*/  IMAD R5, R44, c[0x0][0x334], R5 ;  /* 0x0000cd002c057a24 */ /* 0x000fc800078e0205 */
[----:B------:R-:W-:-:S05]  /*6430*/  IMAD.IADD R5, R47, 0x1, R5 ;  /* 0x000000012f057824 */ /* 0x000fca00078e0205 */
[----:B------:R-:W-:-:S05]  /*6440*/  LEA.HI.X R5, R46, c[0x0][0x31c], R5, 0x1, P5 ;  /* 0x0000c7002e057a11 */ /* 0x000fca00028f0c05 */
[----:B---3--:R2:W-:Y:S04]  /*6450*/  @!P2 STG.E.128 [R4.64], R40 ;  /* 0x000000280400a986 */ /* 0x0085e8000c101d0c */
[----:B----4-:R2:W-:Y:S04]  /*6460*/  @!P1 STG.E.128 [R4.64+0x40], R36 ;  /* 0x0000402404009986 */ /* 0x0105e8000c101d0c */
[----:B------:R2:W-:Y:S02]  /*6470*/  @!P0 STG.E.128 [R4.64+0x80], R32 ;  /* 0x0000802004008986 */ /* 0x0005e4000c101d0c */
.L_x_64:
[----:B------:R-:W-:Y:S05]  /*6480*/  BSYNC B0 ;  /* 0x0000000000007941 */ /* 0x000fea0003800000 */
.L_x_63:
[----:B--2---:R-:W-:Y:S01]  /*6490*/  IMAD R5, R0, c[0x0][0x308], RZ ;  /* 0x0000c20000057a24 */ /* 0x004fe200078e02ff */
[----:B------:R-:W-:Y:S01]  /*64a0*/  BSSY B0, `(.L_x_65) ;  /* 0x0000017000007945 */ /* 0x000fe20003800000 */
[----:B------:R-:W-:-:S04]  /*64b0*/  IMAD.WIDE.U32 R32, R2, c[0x0][0x308], R58 ;  /* 0x0000c20002207a25 */ /* 0x000fc800078e003a */
[----:B------:R-:W-:Y:S02]  /*64c0*/  IMAD R5, R2, c[0x0][0x30c], R5 ;  /* 0x0000c30002057a24 */ /* 0x000fe400078e0205 */
[----:B------:R-:W-:-:S03]  /*64d0*/  IMAD R0, R3, c[0x0][0x310], RZ ;  /* 0x0000c40003007a24 */ /* 0x000fc600078e02ff */
[----:B------:R-:W-:Y:S01]  /*64e0*/  IADD3 R33, R33, R5, RZ ;  /* 0x0000000521217210 */ /* 0x000fe20007ffe0ff */
[----:B------:R-:W-:-:S04]  /*64f0*/  IMAD R0, R241, c[0x0][0x314], R0 ;  /* 0x0000c500f1007a24 */ /* 0x000fc800078e0200 */
[----:B------:R-:W-:-:S05]  /*6500*/  IMAD.WIDE.U32 R4, R241, c[0x0][0x310], R32 ;  /* 0x0000c400f1047a25 */ /* 0x000fca00078e0020 */
[----:B------:R-:W-:Y:S01]  /*6510*/  IADD3 R33, R5, R0, RZ ;  /* 0x0000000005217210 */ /* 0x000fe20007ffe0ff */
[----:B------:R-:W-:Y:S05]  /*6520*/  @P4 BRA `(.L_x_66) ;  /* 0x000000e000004947 */ /* 0x000fea0003800000 */
[----:B------:R-:W-:Y:S01]  /*6530*/  IMAD R3, R63, c[0x0][0x300], RZ ;  /* 0x0000c0003f037a24 */ /* 0x000fe200078e02ff */
[C---:B------:R-:W-:Y:S01]  /*6540*/  IADD3 R0, R58.reuse, 0x40, RZ ;  /* 0x000000403a007810 */ /* 0x040fe20007ffe0ff */
[----:B------:R-:W-:Y:S01]  /*6550*/  IMAD.MOV.U32 R32, RZ, RZ, R4 ;  /* 0x000000ffff207224 */ /* 0x000fe200078e0004 */
[----:B------:R-:W-:Y:S01]  /*6560*/  ISETP.GE.AND P4, PT, R58, c[0x0][0x2f4], PT ;  /* 0x0000bd003a007a0c */ /* 0x000fe20003f86270 */
[----:B------:R-:W-:Y:S01]  /*6570*/  IMAD R2, R62, c[0x0][0x304], R3 ;  /* 0x0000c1003e027a24 */ /* 0x000fe200078e0203 */
[----:B------:R-:W-:Y:S01]  /*6580*/  ISETP.GE.AND P1, PT, R0, c[0x0][0x2f4], PT ;  /* 0x0000bd0000007a0c */ /* 0x000fe20003f26270 */
[----:B------:R-:W-:Y:S01]  /*6590*/  IMAD.WIDE.U32 R34, R62, c[0x0][0x300], R32 ;  /* 0x0000c0003e227a25 */ /* 0x000fe200078e0020 */
[----:B------:R-:W-:-:S03]  /*65a0*/  ISETP.GE.AND P2, PT, R6, c[0x0][0x2f4], PT ;  /* 0x0000bd0006007a0c */ /* 0x000fc60003f46270 */
[----:B------:R-:W-:Y:S01]  /*65b0*/  IMAD.IADD R2, R35, 0x1, R2 ;  /* 0x0000000123027824 */ /* 0x000fe200078e0202 */
[----:B----4-:R-:W-:-:S04]  /*65c0*/  LEA R36, P0, R34, c[0x0][0x2e8], 0x1 ;  /* 0x0000ba0022247a11 */ /* 0x010fc800078008ff */
[----:B------:R-:W-:-:S05]  /*65d0*/  LEA.HI.X R37, R34, c[0x0][0x2ec], R2, 0x1, P0 ;  /* 0x0000bb0022257a11 */ /* 0x000fca00000f0c02 */
[----:B-1----:R1:W-:Y:S04]  /*65e0*/  @!P4 STG.E.128 [R36.64], R28 ;  /* 0x0000001c2400c986 */ /* 0x0023e8000c101d0c */
[----:B------:R1:W-:Y:S04]  /*65f0*/  @!P2 STG.E.128 [R36.64+0x40], R24 ;  /* 0x000040182400a986 */ /* 0x0003e8000c101d0c */
[----:B------:R1:W-:Y:S02]  /*6600*/  @!P1 STG.E.128 [R36.64+0x80], R20 ;  /* 0x0000801424009986 */ /* 0x0003e4000c101d0c */
.L_x_66:
[----:B------:R-:W-:Y:S05]  /*6610*/  BSYNC B0 ;  /* 0x0000000000007941 */ /* 0x000fea0003800000 */
.L_x_65:
[----:B------:R-:W-:Y:S05]  /*6620*/  @P3 EXIT ;  /* 0x000000000000394d */ /* 0x000fea0003800000 */
[----:B------:R-:W-:Y:S01]  /*6630*/  IADD3 R0, P0, R62, 0x40, RZ ;  /* 0x000000403e007810 */ /* 0x000fe20007f1e0ff */
[----:B------:R-:W-:Y:S01]  /*6640*/  IMAD.MOV.U32 R5, RZ, RZ, R33 ;  /* 0x000000ffff057224 */ /* 0x000fe200078e0021 */
[----:B------:R-:W-:-:S02]  /*6650*/  ISETP.GE.AND P1, PT, R58, c[0x0][0x2f4], PT ;  /* 0x0000bd003a007a0c */ /* 0x000fc40003f26270 */
[----:B------:R-:W-:Y:S01]  /*6660*/  IADD3 R58, R58, 0x40, RZ ;  /* 0x000000403a3a7810 */ /* 0x000fe20007ffe0ff */
[----:B------:R-:W-:Y:S01]  /*6670*/  IMAD.X R62, RZ, RZ, R63, P0 ;  /* 0x000000ffff3e7224 */ /* 0x000fe200000e063f */
[----:B------:R-:W-:Y:S01]  /*6680*/  ISETP.GE.AND P0, PT, R6, c[0x0][0x2f4], PT ;  /* 0x0000bd0006007a0c */ /* 0x000fe20003f06270 */
[----:B------:R-:W-:-:S04]  /*6690*/  IMAD.WIDE.U32 R4, R0, c[0x0][0x300], R4 ;  /* 0x0000c00000047a25 */ /* 0x000fc800078e0004 */
[----:B------:R-:W-:Y:S01]  /*66a0*/  IMAD R3, R62, c[0x0][0x300], RZ ;  /* 0x0000c0003e037a24 */ /* 0x000fe200078e02ff */
[----:B------:R-:W-:-:S03]  /*66b0*/  LEA R2, P2, R4, c[0x0][0x2e8], 0x1 ;  /* 0x0000ba0004027a11 */ /* 0x000fc600078408ff */
[----:B------:R-:W-:-:S04]  /*66c0*/  IMAD R3, R0, c[0x0][0x304], R3 ;  /* 0x0000c10000037a24 */ /* 0x000fc800078e0203 */
[----:B------:R-:W-:-:S05]  /*66d0*/  IMAD.IADD R3, R5, 0x1, R3 ;  /* 0x0000000105037824 */ /* 0x000fca00078e0203 */
[----:B------:R-:W-:-:S05]  /*66e0*/  LEA.HI.X R3, R4, c[0x0][0x2ec], R3, 0x1, P2 ;  /* 0x0000bb0004037a11 */ /* 0x000fca00010f0c03 */
[----:B-1----:R1:W-:Y:S01]  /*66f0*/  @!P0 STG.E.128 [R2.64+0x40], R12 ;  /* 0x0000400c02008986 */ /* 0x0023e2000c101d0c */
[----:B------:R-:W-:-:S03]  /*6700*/  ISETP.GE.AND P0, PT, R58, c[0x0][0x2f4], PT ;  /* 0x0000bd003a007a0c */ /* 0x000fc60003f06270 */
[----:B------:R1:W-:Y:S10]  /*6710*/  @!P1 STG.E.128 [R2.64], R16 ;  /* 0x0000001002009986 */ /* 0x0003f4000c101d0c */
[----:B------:R-:W-:Y:S05]  /*6720*/  @P0 EXIT ;  /* 0x000000000000094d */ /* 0x000fea0003800000 */
[----:B------:R-:W-:Y:S01]  /*6730*/  STG.E.128 [R2.64+0x80], R8 ;  /* 0x0000800802007986 */ /* 0x000fe2000c101d0c */
[----:B------:R-:W-:Y:S05]  /*6740*/  EXIT ;  /* 0x000000000000794d */ /* 0x000fea0003800000 */
.L_x_59:
[----:B------:R-:W-:Y:S01]  /*6750*/  ISETP.NE.U32.AND P0, PT, RZ, c[0x0][0x360], PT ;  /* 0x0000d800ff007a0c */ /* 0x000fe20003f05070 */
[----:B------:R-:W-:Y:S01]  /*6760*/  IMAD.MOV.U32 R0, RZ, RZ, 0x4 ;  /* 0x00000004ff007424 */ /* 0x000fe200078e00ff */
[----:B------:R-:W-:-:S02]  /*6770*/  ISETP.NE.U32.AND P1, PT, RZ, c[0x0][0x358], PT ;  /* 0x0000d600ff007a0c */ /* 0x000fc40003f25070 */
[----:B------:R-:W-:Y:S01]  /*6780*/  ISETP.NE.AND.EX P0, PT, RZ, c[0x0][0x364], PT, P0 ;  /* 0x0000d900ff007a0c */ /* 0x000fe20003f05300 */
[----:B------:R-:W-:Y:S01]  /*6790*/  IMAD.WIDE R8, R241, R0, c[0x0][0x358] ;  /* 0x0000d600f1087625 */ /* 0x000fe200078e0200 */
[----:B------:R-:W-:-:S03]  /*67a0*/  ISETP.NE.AND.EX P1, PT, RZ, c[0x0][0x35c], PT, P1 ;  /* 0x0000d700ff007a0c */ /* 0x000fc60003f25310 */
[----:B-----5:R-:W-:-:S08]  /*67b0*/  IMAD.MOV.U32 R5, RZ, RZ, c[0x0][0x2f0] ;  /* 0x0000bc00ff057624 */ /* 0x020fd000078e00ff */
[----:B-1----:R-:W-:Y:S02]  /*67c0*/  @P0 IMAD.WIDE R10, R241, R0, c[0x0][0x360] ;  /* 0x0000d800f10a0625 */ /* 0x002fe400078e0200 */
        /* <DEDUP_REMOVED lines=10> */
.L_x_67:
[----:B-1----:R-:W1:Y:S01]  /*6870*/  S2R R0, SR_CTAID.Y ;  /* 0x0000000000007919 */ /* 0x002e620000002600 */
[----:B------:R-:W-:Y:S01]  /*6880*/  SHF.R.S32.HI R2, RZ, 0x1f, R235 ;  /* 0x0000001fff027819 */ /* 0x000fe200000114eb */
[----:B------:R-:W-:Y:S01]  /*6890*/  BSSY B0, `(.L_x_68) ;  /* 0x000002a000007945 */ /* 0x000fe20003800000 */
[----:B------:R-:W-:Y:S01]  /*68a0*/  SHF.R.S32.HI R4, RZ, 0x1f, R241 ;  /* 0x0000001fff047819 */ /* 0x000fe200000114f1 */
[----:B------:R-:W2:Y:S01]  /*68b0*/  S2R R14, SR_CTAID.X ;  /* 0x00000000000e7919 */ /* 0x000ea20000002500 */
[----:B------:R-:W-:-:S02]  /*68c0*/  LEA.HI R3, R2, R235, RZ, 0x2 ;  /* 0x000000eb02037211 */ /* 0x000fc400078f10ff */
[----:B------:R-:W-:Y:S02]  /*68d0*/  SEL R4, R4, RZ, !P1 ;  /* 0x000000ff04047207 */ /* 0x000fe40004800000 */
[----:B------:R-:W-:Y:S02]  /*68e0*/  LOP3.LUT R8, R3, 0x1ffffffc, RZ, 0xc0, !PT ;  /* 0x1ffffffc03087812 */ /* 0x000fe400078ec0ff */
[----:B------:R-:W-:Y:S01]  /*68f0*/  SHF.R.S32.HI R3, RZ, 0x2, R3 ;  /* 0x00000002ff037819 */ /* 0x000fe20000011403 */
[----:B------:R-:W-:Y:S01]  /*6900*/  IMAD R12, R4, c[0x0][0x310], RZ ;  /* 0x0000c400040c7a24 */ /* 0x000fe200078e02ff */
[----:B------:R-:W-:Y:S01]  /*6910*/  SEL R241, R241, RZ, !P1 ;  /* 0x000000fff1f17207 */ /* 0x000fe20004800000 */
[----:B------:R-:W-:Y:S01]  /*6920*/  IMAD.IADD R8, R235, 0x1, -R8 ;  /* 0x00000001eb087824 */ /* 0x000fe200078e0a08 */
[----:B------:R-:W-:-:S03]  /*6930*/  IADD3 R10, P0, R3, R6, RZ ;  /* 0x00000006030a7210 */ /* 0x000fc60007f1e0ff */
[----:B------:R-:W-:-:S05]  /*6940*/  IMAD.SHL.U32 R8, R8, 0x8, RZ ;  /* 0x0000000808087824 */ /* 0x000fca00078e00ff */
[----:B------:R-:W-:Y:S02]  /*6950*/  SHF.R.S32.HI R9, RZ, 0x1f, R8 ;  /* 0x0000001fff097819 */ /* 0x000fe40000011408 */
[----:B-1----:R-:W-:Y:S01]  /*6960*/  SHF.R.S32.HI R2, RZ, 0x1f, R0 ;  /* 0x0000001fff027819 */ /* 0x002fe20000011400 */
[----:B--2--5:R-:W-:-:S04]  /*6970*/  IMAD R6, R14, -0x80, R5 ;  /* 0xffffff800e067824 */ /* 0x024fc800078e0205 */
[----:B------:R-:W-:Y:S02]  /*6980*/  IMAD R11, R2, c[0x0][0x308], RZ ;  /* 0x0000c200020b7a24 */ /* 0x000fe400078e02ff */
[----:B------:R-:W-:Y:S01]  /*6990*/  IMAD.WIDE.U32 R16, R0, c[0x0][0x308], R8 ;  /* 0x0000c20000107a25 */ /* 0x000fe200078e0008 */
[----:B------:R-:W-:-:S03]  /*69a0*/  ISETP.GE.AND P4, PT, R3, R6, PT ;  /* 0x000000060300720c */ /* 0x000fc60003f86270 */
[----:B------:R-:W-:Y:S01]  /*69b0*/  IMAD R18, R0, c[0x0][0x30c], R11 ;  /* 0x0000c30000127a24 */ /* 0x000fe200078e020b */
[----:B------:R-:W-:Y:S02]  /*69c0*/  LEA.HI.X.SX32 R11, R3, R7, 0x1, P0 ;  /* 0x00000007030b7211 */ /* 0x000fe400000f0eff */
[----:B------:R-:W-:Y:S01]  /*69d0*/  IADD3 R7, R8, 0x40, RZ ;  /* 0x0000004008077810 */ /* 0x000fe20007ffe0ff */
[----:B------:R-:W-:Y:S02]  /*69e0*/  IMAD.IADD R19, R18, 0x1, R17 ;  /* 0x0000000112137824 */ /* 0x000fe400078e0211 */
[----:B------:R-:W-:Y:S02]  /*69f0*/  IMAD.MOV.U32 R18, RZ, RZ, R16 ;  /* 0x000000ffff127224 */ /* 0x000fe400078e0010 */
[C---:B------:R-:W-:Y:S02]  /*6a00*/  IMAD R17, R241.reuse, c[0x0][0x314], R12 ;  /* 0x0000c500f1117a24 */ /* 0x040fe400078e020c */
[----:B------:R-:W-:-:S04]  /*6a10*/  IMAD.WIDE.U32 R12, R241, c[0x0][0x310], R18 ;  /* 0x0000c400f10c7a25 */ /* 0x000fc800078e0012 */
[----:B------:R-:W-:Y:S01]  /*6a20*/  IMAD.WIDE R14, R14, 0x80, R10 ;  /* 0x000000800e0e7825 */ /* 0x000fe200078e020a */
[----:B------:R-:W-:-:S03]  /*6a30*/  IADD3 R10, R8, 0x20, RZ ;  /* 0x00000020080a7810 */ /* 0x000fc60007ffe0ff */
[----:B------:R-:W-:Y:S01]  /*6a40*/  IMAD.IADD R17, R13, 0x1, R17 ;  /* 0x000000010d117824 */ /* 0x000fe200078e0211 */
        /* <DEDUP_REMOVED lines=11> */
[----:B------:R1:W-:Y:S04]  /*6b00*/  @!P3 STG.E.128 [R20.64], RZ ;  /* 0x000000ff1400b986 */ /* 0x0003e8000c101d0c */
[----:B------:R1:W-:Y:S04]  /*6b10*/  @!P2 STG.E.128 [R20.64+0x40], RZ ;  /* 0x000040ff1400a986 */ /* 0x0003e8000c101d0c */
[----:B------:R1:W-:Y:S02]  /*6b20*/  @!P1 STG.E.128 [R20.64+0x80], RZ ;  /* 0x000080ff14009986 */ /* 0x0003e4000c101d0c */
.L_x_69:
[----:B------:R-:W-:Y:S05]  /*6b30*/  BSYNC B0 ;  /* 0x0000000000007941 */ /* 0x000fea0003800000 */
.L_x_68:
[----:B------:R-:W-:Y:S01]  /*6b40*/  IADD3 R3, R3, 0x40, RZ ;  /* 0x0000004003037810 */ /* 0x000fe20007ffe0ff */
[----:B------:R-:W-:Y:S03]  /*6b50*/  BSSY B0, `(.L_x_70) ;  /* 0x0000012000007945 */ /* 0x000fe60003800000 */
[----:B------:R-:W-:-:S13]  /*6b60*/  ISETP.GE.AND P3, PT, R3, R6, PT ;  /* 0x000000060300720c */ /* 0x000fda0003f66270 */
[----:B------:R-:W-:Y:S05]  /*6b70*/  @P3 BRA `(.L_x_71) ;  /* 0x000000f000003947 */ /* 0x000fea0003800000 */
[----:B------:R-:W-:Y:S01]  /*6b80*/  IADD3 R6, P0, R14, 0x40, RZ ;  /* 0x000000400e067810 */ /* 0x000fe20007f1e0ff */
[----:B------:R-:W-:Y:S01]  /*6b90*/  IMAD.MOV.U32 R13, RZ, RZ, R17 ;  /* 0x000000ffff0d7224 */ /* 0x000fe200078e0011 */
[----:B------:R-:W-:Y:S02]  /*6ba0*/  ISETP.GE.AND P2, PT, R8, c[0x0][0x2f4], PT ;  /* 0x0000bd0008007a0c */ /* 0x000fe40003f46270 */
[----:B------:R-:W-:Y:S01]  /*6bb0*/  ISETP.GE.AND P1, PT, R10, c[0x0][0x2f4], PT ;  /* 0x0000bd000a007a0c */ /* 0x000fe20003f26270 */
        /* <DEDUP_REMOVED lines=8> */
[----:B------:R2:W-:Y:S04]  /*6c40*/  @!P2 STG.E.128 [R16.64], RZ ;  /* 0x000000ff1000a986 */ /* 0x0005e8000c101d0c */
[----:B------:R2:W-:Y:S04]  /*6c50*/  @!P1 STG.E.128 [R16.64+0x40], RZ ;  /* 0x000040ff10009986 */ /* 0x0005e8000c101d0c */
[----:B------:R2:W-:Y:S02]  /*6c60*/  @!P0 STG.E.128 [R16.64+0x80], RZ ;  /* 0x000080ff10008986 */ /* 0x0005e4000c101d0c */
.L_x_71:
[----:B------:R-:W-:Y:S05]  /*6c70*/  BSYNC B0 ;  /* 0x0000000000007941 */ /* 0x000fea0003800000 */
.L_x_70:
[----:B------:R-:W-:Y:S01]  /*6c80*/  IMAD R3, R2, c[0x0][0x338], RZ ;  /* 0x0000ce0002037a24 */ /* 0x000fe200078e02ff */
        /* <DEDUP_REMOVED lines=10> */
[----:B------:R-:W-:Y:S01]  /*6d30*/  ISETP.GE.AND P4, PT, R8, c[0x0][0x324], PT ;  /* 0x0000c90008007a0c */ /* 0x000fe20003f86270 */
[----:B------:R-:W-:Y:S01]  /*6d40*/  IMAD.MOV.U32 R12, RZ, RZ, R2 ;  /* 0x000000ffff0c7224 */ /* 0x000fe200078e0002 */
[----:B------:R-:W-:Y:S01]  /*6d50*/  ISETP.GE.AND P2, PT, R10, c[0x0][0x324], PT ;  /* 0x0000c9000a007a0c */ /* 0x000fe20003f46270 */
[C---:B------:R-:W-:Y:S01]  /*6d60*/  IMAD R0, R14.reuse, c[0x0][0x334], R5 ;  /* 0x0000cd000e007a24 */ /* 0x040fe200078e0205 */
[----:B------:R-:W-:Y:S01]  /*6d70*/  ISETP.GE.AND P1, PT, R7, c[0x0][0x324], PT ;  /* 0x0000c90007007a0c */ /* 0x000fe20003f26270 */
[----:B--2---:R-:W-:-:S04]  /*6d80*/  IMAD.WIDE.U32 R16, R14, c[0x0][0x330], R12 ;  /* 0x0000cc000e107a25 */ /* 0x004fc800078e000c */
[----:B------:R-:W-:Y:S01]  /*6d90*/  IMAD.IADD R0, R17, 0x1, R0 ;  /* 0x0000000111007824 */ /* 0x000fe200078e0200 */
[----:B------:R-:W-:-:S04]  /*6da0*/  LEA R4, P0, R16, c[0x0][0x318], 0x1 ;  /* 0x0000c60010047a11 */ /* 0x000fc800078008ff */
[----:B------:R-:W-:-:S05]  /*6db0*/  LEA.HI.X R5, R16, c[0x0][0x31c], R0, 0x1, P0 ;  /* 0x0000c70010057a11 */ /* 0x000fca00000f0c00 */
[----:B------:R2:W-:Y:S04]  /*6dc0*/  @!P4 STG.E.128 [R4.64], RZ ;  /* 0x000000ff0400c986 */ /* 0x0005e8000c101d0c */
[----:B------:R2:W-:Y:S04]  /*6dd0*/  @!P2 STG.E.128 [R4.64+0x40], RZ ;  /* 0x000040ff0400a986 */ /* 0x0005e8000c101d0c */
[----:B------:R2:W-:Y:S02]  /*6de0*/  @!P1 STG.E.128 [R4.64+0x80], RZ ;  /* 0x000080ff04009986 */ /* 0x0005e4000c101d0c */
.L_x_73:
[----:B------:R-:W-:Y:S05]  /*6df0*/  BSYNC B0 ;  /* 0x0000000000007941 */ /* 0x000fea0003800000 */
.L_x_72:
[----:B------:R-:W-:Y:S05]  /*6e00*/  @P3 EXIT ;  /* 0x000000000000394d */ /* 0x000fea0003800000 */
[----:B------:R-:W-:Y:S01]  /*6e10*/  IADD3 R0, P0, R14, 0x40, RZ ;  /* 0x000000400e007810 */ /* 0x000fe20007f1e0ff */
[----:B--2---:R-:W-:Y:S01]  /*6e20*/  IMAD.MOV.U32 R4, RZ, RZ, R2 ;  /* 0x000000ffff047224 */ /* 0x004fe200078e0002 */
[----:B------:R-:W-:-:S02]  /*6e30*/  MOV R5, R13 ;  /* 0x0000000d00057202 */ /* 0x000fc40000000f00 */
        /* <DEDUP_REMOVED lines=9> */
[----:B------:R2:W-:Y:S01]  /*6ed0*/  @!P0 STG.E.128 [R2.64+0x40], RZ ;  /* 0x000040ff02008986 */ /* 0x0005e2000c101d0c */
[----:B------:R-:W-:-:S03]  /*6ee0*/  ISETP.GE.AND P0, PT, R7, c[0x0][0x324], PT ;  /* 0x0000c90007007a0c */ /* 0x000fc60003f06270 */
[----:B------:R2:W-:Y:S10]  /*6ef0*/  @!P1 STG.E.128 [R2.64], RZ ;  /* 0x000000ff02009986 */ /* 0x0005f4000c101d0c */
[----:B------:R-:W-:Y:S05]  /*6f00*/  @P0 EXIT ;  /* 0x000000000000094d */ /* 0x000fea0003800000 */
[----:B------:R-:W-:Y:S01]  /*6f10*/  STG.E.128 [R2.64+0x80], RZ ;  /* 0x000080ff02007986 */ /* 0x000fe2000c101d0c */
[----:B------:R-:W-:Y:S05]  /*6f20*/  EXIT ;  /* 0x000000000000794d */ /* 0x000fea0003800000 */
.L_x_74:
        /* <DEDUP_REMOVED lines=13> */
.L_x_1386:


//--------------------- .text._ZN7cutlass13device_kernelIN5flash19enable_sm80_to_sm89INS1_16FlashAttnBwdSm80INS1_25CollectiveMainloopBwdSm80ILi2ELi1EN4cute5tupleIJNS5_1CILi64EEENS7_ILi128EEENS7_ILi96EEEEEENS_10bfloat16_tEfNS_4arch4Sm80ELb0ELb0ELb0ELb1ELb1ELb0ELb0ELb0ELi2ELi2ELi4ELi2ELb1EEENS1_21CollectiveEpilogueBwdISB_SC_SE_Li256ELb1ELb0ELi2EEENS1_19SingleTileSchedulerILb1ELb0ELb0ELi128EEEEEEEEEvNT_6ParamsE --------------------------
	.section	.text._ZN7cutlass13device_kernelIN5flash19enable_sm80_to_sm89INS1_16FlashAttnBwdSm80INS1_25CollectiveMainloopBwdSm80ILi2ELi1EN4cute5tupleIJNS5_1CILi64EEENS7_ILi128EEENS7_ILi96EEEEEENS_10bfloat16_tEfNS_4arch4Sm80ELb0ELb0ELb0ELb1ELb1ELb0ELb0ELb0ELi2ELi2ELi4ELi2ELb1EEENS1_21CollectiveEpilogueBwdISB_SC_SE_Li256ELb1ELb0ELi2EEENS1_19SingleTileSchedulerILb1ELb0ELb0ELi128EEEEEEEEEvNT_6ParamsE,"ax",@progbits
	.sectioninfo	@"SHI_REGISTERS=255"
	.align	128
.text._ZN7cutlass13device_kernelIN5flash19enable_sm80_to_sm89INS1_16FlashAttnBwdSm80INS1_25CollectiveMainloopBwdSm80ILi2ELi1EN4cute5tupleIJNS5_1CILi64EEENS7_ILi128EEENS7_ILi96EEEEEENS_10bfloat16_tEfNS_4arch4Sm80ELb0ELb0ELb0ELb1ELb1ELb0ELb0ELb0ELi2ELi2ELi4ELi2ELb1EEENS1_21CollectiveEpilogueBwdISB_SC_SE_Li256ELb1ELb0ELi2EEENS1_19SingleTileSchedulerILb1ELb0ELb0ELi128EEEEEEEEEvNT_6ParamsE:
        .type           _ZN7cutlass13device_kernelIN5flash19enable_sm80_to_sm89INS1_16FlashAttnBwdSm80INS1_25CollectiveMainloopBwdSm80ILi2ELi1EN4cute5tupleIJNS5_1CILi64EEENS7_ILi128EEENS7_ILi96EEEEEENS_10bfloat16_tEfNS_4arch4Sm80ELb0ELb0ELb0ELb1ELb1ELb0ELb0ELb0ELi2ELi2ELi4ELi2ELb1EEENS1_21CollectiveEpilogueBwdISB_SC_SE_Li256ELb1ELb0ELi2EEENS1_19SingleTileSchedulerILb1ELb0ELb0ELi128EEEEEEEEEvNT_6ParamsE,@function
        .size           _ZN7cutlass13device_kernelIN5flash19enable_sm80_to_sm89INS1_16FlashAttnBwdSm80INS1_25CollectiveMainloopBwdSm80ILi2ELi1EN4cute5tupleIJNS5_1CILi64EEENS7_ILi128EEENS7_ILi96EEEEEENS_10bfloat16_tEfNS_4arch4Sm80ELb0ELb0ELb0ELb1ELb1ELb0ELb0ELb0ELi2ELi2ELi4ELi2ELb1EEENS1_21CollectiveEpilogueBwdISB_SC_SE_Li256ELb1ELb0ELi2EEENS1_19SingleTileSchedulerILb1ELb0ELb0ELi128EEEEEEEEEvNT_6ParamsE,(.L_x_1387 - _ZN7cutlass13device_kernelIN5flash19enable_sm80_to_sm89INS1_16FlashAttnBwdSm80INS1_25CollectiveMainloopBwdSm80ILi2ELi1EN4cute5tupleIJNS5_1CILi64EEENS7_ILi128EEENS7_ILi96EEEEEENS_10bfloat16_tEfNS_4arch4Sm80ELb0ELb0ELb0ELb1ELb1ELb0ELb0ELb0ELi2ELi2ELi4ELi2ELb1EEENS1_21CollectiveEpilogueBwdISB_SC_SE_Li256ELb1ELb0ELi2EEENS1_19SingleTileSchedulerILb1ELb0ELb0ELi128EEEEEEEEEvNT_6ParamsE)
        .other          _ZN7cutlass13device_kernelIN5flash19enable_sm80_to_sm89INS1_16FlashAttnBwdSm80INS1_25CollectiveMainloopBwdSm80ILi2ELi1EN4cute5tupleIJNS5_1CILi64EEENS7_ILi128EEENS7_ILi96EEEEEENS_10bfloat16_tEfNS_4arch4Sm80ELb0ELb0ELb0ELb1ELb1ELb0ELb0ELb0ELi2ELi2ELi4ELi2ELb1EEENS1_21CollectiveEpilogueBwdISB_SC_SE_Li256ELb1ELb0ELi2EEENS1_19SingleTileSchedulerILb1ELb0ELb0ELi128EEEEEEEEEvNT_6ParamsE,@"STO_CUDA_ENTRY STV_DEFAULT"
_ZN7cutlass13device_kernelIN5flash19enable_sm80_to_sm89INS1_16FlashAttnBwdSm80INS1_25CollectiveMainloopBwdSm80ILi2ELi1EN4cute5tupleIJNS5_1CILi64EEENS7_ILi128EEENS7_ILi96EEEEEENS_10bfloat16_tEfNS_4arch4Sm80ELb0ELb0ELb0ELb1ELb1ELb0ELb0ELb0ELi2ELi2ELi4ELi2ELb1EEENS1_21CollectiveEpilogueBwdISB_SC_SE_Li256ELb1ELb0ELi2EEENS1_19SingleTileSchedulerILb1ELb0ELb0ELi128EEEEEEEEEvNT_6ParamsE:
        /* <DEDUP_REMOVED lines=18> */
.L_x_76:
        /* <DEDUP_REMOVED lines=8> */
.L_x_78:
[----:B------:R-:W-:Y:S02]  /*01a0*/  MOV R4, c[0x0][0x3a4] ;  /* 0x0000e90000047a02 */ /* 0x000fe40000000f00 */
.L_x_77:
[----:B------:R-:W-:-:S05]  /*01b0*/  IMAD.SHL.U32 R3, R2, 0x80, RZ ;  /* 0x0000008002037824 */ /* 0x000fca00078e00ff */
[----:B-----5:R-:W-:-:S04]  /*01c0*/  ISETP.GE.AND P0, PT, R3, R4, PT ;  /* 0x000000040300720c */ /* 0x020fc80003f06270 */
[----:B------:R-:W-:Y:S01]  /*01d0*/  SEL R241, R241, 0xffffffff, !P0 ;  /* 0xfffffffff1f17807 */ /* 0x000fe20004000000 */
[----:B------:R-:W-:Y:S05]  /*01e0*/  BRA `(.L_x_79) ;  /* 0x0000011000007947 */ /* 0x000fea0003800000 */
.L_x_75:
[----:B---34-:R-:W-:-:S04]  /*01f0*/  ISETP.NE.U32.AND P0, PT, RZ, c[0x0][0x3c0], PT ;  /* 0x0000f000ff007a0c */ /* 0x018fc80003f05070 */
[----:B------:R-:W-:-:S13]  /*0200*/  ISETP.NE.AND.EX P0, PT, RZ, c[0x0][0x3c4], PT, P0 ;  /* 0x0000f100ff007a0c */ /* 0x000fda0003f05300 */
[----:B------:R-:W-:Y:S05]  /*0210*/  @!P0 BRA `(.L_x_80) ;  /* 0x0000002000008947 */ /* 0x000fea0003800000 */
[----:B------:R1:W5:Y:S01]  /*0220*/  LDG.E R4, [R4.64] ;  /* 0x0000000c04047981 */ /* 0x000362000c1e1900 */
[----:B------:R-:W-:Y:S05]  /*0230*/  BRA `(.L_x_81) ;  /* 0x0000009000007947 */ /* 0x000fea0003800000 */
.L_x_80:
        /* <DEDUP_REMOVED lines=8> */
.L_x_82:
[----:B------:R-:W-:Y:S02]  /*02c0*/  MOV R4, c[0x0][0x3a4] ;  /* 0x0000e90000047a02 */ /* 0x000fe40000000f00 */
.L_x_81:
[----:B------:R-:W-:-:S05]  /*02d0*/  IMAD.SHL.U32 R3, R2, 0x80, RZ ;  /* 0x0000008002037824 */ /* 0x000fca00078e00ff */
[----:B-----5:R-:W-:-:S04]  /*02e0*/  ISETP.GE.AND P0, PT, R3, R4, PT ;  /* 0x000000040300720c */ /* 0x020fc80003f06270 */
[----:B------:R-:W-:-:S04]  /*02f0*/  SEL R241, R241, 0xffffffff, !P0 ;  /* 0xfffffffff1f17807 */ /* 0x000fc80004000000 */
.L_x_79:
        /* <DEDUP_REMOVED lines=32> */
.L_x_83:
[----:B------:R-:W-:-:S04]  /*0500*/  ISETP.NE.U32.AND P0, PT, RZ, c[0x0][0x2e0], PT ;  /* 0x0000b800ff007a0c */ /* 0x000fc80003f05070 */
[----:B------:R-:W-:-:S13]  /*0510*/  ISETP.NE.AND.EX P0, PT, RZ, c[0x0][0x2e4], PT, P0 ;  /* 0x0000b900ff007a0c */ /* 0x000fda0003f05300 */
[----:B------:R-:W-:Y:S05]  /*0520*/  @!P0 BRA `(.L_x_84) ;  /* 0x0000003000008947 */ /* 0x000fea0003800000 */
[----:B------:R-:W-:-:S05]  /*0530*/  IMAD.WIDE R10, R241, R10, c[0x0][0x2e0] ;  /* 0x0000b800f10a7625 */ /* 0x000fca00078e020a */
[----:B------:R1:W5:Y:S01]  /*0540*/  LDG.E R7, [R10.64] ;  /* 0x0000000c0a077981 */ /* 0x000362000c1e1900 */
[----:B------:R-:W-:Y:S05]  /*0550*/  BRA `(.L_x_85) ;  /* 0x0000004000007947 */ /* 0x000fea0003800000 */
.L_x_84:
[----:B------:R-:W-:Y:S05]  /*0560*/  @!P3 BRA `(.L_x_85) ;  /* 0x000000300000b947 */ /* 0x000fea0003800000 */
[----:B------:R-:W2:Y:S04]  /*0570*/  LDG.E R7, [R12.64] ;  /* 0x0000000c0c077981 */ /* 0x000ea8000c1e1900 */
[----:B------:R-:W2:Y:S02]  /*0580*/  LDG.E R6, [R12.64+0x4] ;  /* 0x0000040c0c067981 */ /* 0x000ea4000c1e1900 */
[----:B--2---:R-:W-:Y:S02]  /*0590*/  IADD3 R7, -R7, R6, RZ ;  /* 0x0000000607077210 */ /* 0x004fe40007ffe1ff */
.L_x_85:
        /* <DEDUP_REMOVED lines=484> */
.L_x_89:
        /* <DEDUP_REMOVED lines=136> */
.L_x_87:
        /* <DEDUP_REMOVED lines=424> */
.L_x_88:
        /* <DEDUP_REMOVED lines=239> */
.L_x_86:
        /* <DEDUP_REMOVED lines=150> */
.L_x_91:
        /* <DEDUP_REMOVED lines=63> */
.L_x_93:
[----:B------:R-:W-:Y:S05]  /*6320*/  BSYNC B0 ;  /* 0x0000000000007941 */ /* 0x000fea0003800000 */
.L_x_92:
        /* <DEDUP_REMOVED lines=21> */
.L_x_95:
[----:B------:R-:W-:Y:S05]  /*6480*/  BSYNC B0 ;  /* 0x0000000000007941 */ /* 0x000fea0003800000 */
.L_x_94:
        /* <DEDUP_REMOVED lines=24> */
.L_x_97:
[----:B------:R-:W-:Y:S05]  /*6610*/  BSYNC B0 ;  /* 0x0000000000007941 */ /* 0x000fea0003800000 */
.L_x_96:
        /* <DEDUP_REMOVED lines=19> */
.L_x_90:
        /* <DEDUP_REMOVED lines=18> */
.L_x_98:
        /* <DEDUP_REMOVED lines=44> */
.L_x_100:
[----:B------:R-:W-:Y:S05]  /*6b30*/  BSYNC B0 ;  /* 0x0000000000007941 */ /* 0x000fea0003800000 */
.L_x_99:
        /* <DEDUP_REMOVED lines=19> */
.L_x_102:
[----:B------:R-:W-:Y:S05]  /*6c70*/  BSYNC B0 ;  /* 0x0000000000007941 */ /* 0x000fea0003800000 */
.L_x_101:
        /* <DEDUP_REMOVED lines=23> */
.L_x_104:
[----:B------:R-:W-:Y:S05]  /*6df0*/  BSYNC B0 ;  /* 0x0000000000007941 */ /* 0x000fea0003800000 */
.L_x_103:
        /* <DEDUP_REMOVED lines=19> */
.L_x_105:
        /* <DEDUP_REMOVED lines=13> */
.L_x_1387:


//--------------------- .text._ZN7cutlass13device_kernelIN5flash19enable_sm80_to_sm89INS1_16FlashAttnBwdSm80INS1_25CollectiveMainloopBwdSm80ILi2ELi1EN4cute5tupleIJNS5_1CILi64EEENS7_ILi128EEENS7_ILi96EEEEEENS_10bfloat16_tEfNS_4arch4Sm80ELb0ELb0ELb0ELb1ELb0ELb0ELb0ELb0ELi2ELi2ELi4ELi2ELb1EEENS1_24CollectiveEpilogueBwdGQAISB_fSE_Li256ELb1ELb0EEENS1_19SingleTileSchedulerILb1ELb0ELb0ELi128EEEEEEEEEvNT_6ParamsE --------------------------
	.section	.text._ZN7cutlass13device_kernelIN5flash19enable_sm80_to_sm89INS1_16FlashAttnBwdSm80INS1_25CollectiveMainloopBwdSm80ILi2ELi1EN4cute5tupleIJNS5_1CILi64EEENS7_ILi128EEENS7_ILi96EEEEEENS_10bfloat16_tEfNS_4arch4Sm80ELb0ELb0ELb0ELb1ELb0ELb0ELb0ELb0ELi2ELi2ELi4ELi2ELb1EEENS1_24CollectiveEpilogueBwdGQAISB_fSE_Li256ELb1ELb0EEENS1_19SingleTileSchedulerILb1ELb0ELb0ELi128EEEEEEEEEvNT_6ParamsE,"ax",@progbits
	.sectioninfo	@"SHI_REGISTERS=255"
	.align	128
.text._ZN7cutlass13device_kernelIN5flash19enable_sm80_to_sm89INS1_16FlashAttnBwdSm80INS1_25CollectiveMainloopBwdSm80ILi2ELi1EN4cute5tupleIJNS5_1CILi64EEENS7_ILi128EEENS7_ILi96EEEEEENS_10bfloat16_tEfNS_4arch4Sm80ELb0ELb0ELb0ELb1ELb0ELb0ELb0ELb0ELi2ELi2ELi4ELi2ELb1EEENS1_24CollectiveEpilogueBwdGQAISB_fSE_Li256ELb1ELb0EEENS1_19SingleTileSchedulerILb1ELb0ELb0ELi128EEEEEEEEEvNT_6ParamsE:
        .type           _ZN7cutlass13device_kernelIN5flash19enable_sm80_to_sm89INS1_16FlashAttnBwdSm80INS1_25CollectiveMainloopBwdSm80ILi2ELi1EN4cute5tupleIJNS5_1CILi64EEENS7_ILi128EEENS7_ILi96EEEEEENS_10bfloat16_tEfNS_4arch4Sm80ELb0ELb0ELb0ELb1ELb0ELb0ELb0ELb0ELi2ELi2ELi4ELi2ELb1EEENS1_24CollectiveEpilogueBwdGQAISB_fSE_Li256ELb1ELb0EEENS1_19SingleTileSchedulerILb1ELb0ELb0ELi128EEEEEEEEEvNT_6ParamsE,@function
        .size           _ZN7cutlass13device_kernelIN5flash19enable_sm80_to_sm89INS1_16FlashAttnBwdSm80INS1_25CollectiveMainloopBwdSm80ILi2ELi1EN4cute5tupleIJNS5_1CILi64EEENS7_ILi128EEENS7_ILi96EEEEEENS_10bfloat16_tEfNS_4arch4Sm80ELb0ELb0ELb0ELb1ELb0ELb0ELb0ELb0ELi2ELi2ELi4ELi2ELb1EEENS1_24CollectiveEpilogueBwdGQAISB_fSE_Li256ELb1ELb0EEENS1_19SingleTileSchedulerILb1ELb0ELb0ELi128EEEEEEEEEvNT_6ParamsE,(.L_x_1388 - _ZN7cutlass13device_kernelIN5flash19enable_sm80_to_sm89INS1_16FlashAttnBwdSm80INS1_25CollectiveMainloopBwdSm80ILi2ELi1EN4cute5tupleIJNS5_1CILi64EEENS7_ILi128EEENS7_ILi96EEEEEENS_10bfloat16_tEfNS_4arch4Sm80ELb0ELb0ELb0ELb1ELb0ELb0ELb0ELb0ELi2ELi2ELi4ELi2ELb1EEENS1_24CollectiveEpilogueBwdGQAISB_fSE_Li256ELb1ELb0EEENS1_19SingleTileSchedulerILb1ELb0ELb0ELi128EEEEEEEEEvNT_6ParamsE)
        .other          _ZN7cutlass13device_kernelIN5flash19enable_sm80_to_sm89INS1_16FlashAttnBwdSm80INS1_25CollectiveMainloopBwdSm80ILi2ELi1EN4cute5tupleIJNS5_1CILi64EEENS7_ILi128EEENS7_ILi96EEEEEENS_10bfloat16_tEfNS_4arch4Sm80ELb0ELb0ELb0ELb1ELb0ELb0ELb0ELb0ELi2ELi2ELi4ELi2ELb1EEENS1_24CollectiveEpilogueBwdGQAISB_fSE_Li256ELb1ELb0EEENS1_19SingleTileSchedulerILb1ELb0ELb0ELi128EEEEEEEEEvNT_6ParamsE,@"STO_CUDA_ENTRY STV_DEFAULT"
_ZN7cutlass13device_kernelIN5flash19enable_sm80_to_sm89INS1_16FlashAttnBwdSm80INS1_25CollectiveMainloopBwdSm80ILi2ELi1EN4cute5tupleIJNS5_1CILi64EEENS7_ILi128EEENS7_ILi96EEEEEENS_10bfloat16_tEfNS_4arch4Sm80ELb0ELb0ELb0ELb1ELb0ELb0ELb0ELb0ELi2ELi2ELi4ELi2ELb1EEENS1_24CollectiveEpilogueBwdGQAISB_fSE_Li256ELb1ELb0EEENS1_19SingleTileSchedulerILb1ELb0ELb0ELi128EEEEEEEEEvNT_6ParamsE:
        /* <DEDUP_REMOVED lines=18> */
.L_x_107:
        /* <DEDUP_REMOVED lines=8> */
.L_x_109:
[----:B------:R-:W-:Y:S02]  /*01a0*/  MOV R4, c[0x0][0x3ac] ;  /* 0x0000eb0000047a02 */ /* 0x000fe40000000f00 */
.L_x_108:
[----:B------:R-:W-:-:S05]  /*01b0*/  IMAD.SHL.U32 R3, R2, 0x80, RZ ;  /* 0x0000008002037824 */ /* 0x000fca00078e00ff */
[----:B-----5:R-:W-:-:S04]  /*01c0*/  ISETP.GE.AND P0, PT, R3, R4, PT ;  /* 0x000000040300720c */ /* 0x020fc80003f06270 */
[----:B------:R-:W-:Y:S01]  /*01d0*/  SEL R241, R241, 0xffffffff, !P0 ;  /* 0xfffffffff1f17807 */ /* 0x000fe20004000000 */
[----:B------:R-:W-:Y:S05]  /*01e0*/  BRA `(.L_x_110) ;  /* 0x0000011000007947 */ /* 0x000fea0003800000 */
.L_x_106:
[----:B---34-:R-:W-:-:S04]  /*01f0*/  ISETP.NE.U32.AND P0, PT, RZ, c[0x0][0x3c8], PT ;  /* 0x0000f200ff007a0c */ /* 0x018fc80003f05070 */
[----:B------:R-:W-:-:S13]  /*0200*/  ISETP.NE.AND.EX P0, PT, RZ, c[0x0][0x3cc], PT, P0 ;  /* 0x0000f300ff007a0c */ /* 0x000fda0003f05300 */
[----:B------:R-:W-:Y:S05]  /*0210*/  @!P0 BRA `(.L_x_111) ;  /* 0x0000002000008947 */ /* 0x000fea0003800000 */
[----:B------:R1:W5:Y:S01]  /*0220*/  LDG.E R4, [R4.64] ;  /* 0x0000000c04047981 */ /* 0x000362000c1e1900 */
[----:B------:R-:W-:Y:S05]  /*0230*/  BRA `(.L_x_112) ;  /* 0x0000009000007947 */ /* 0x000fea0003800000 */
.L_x_111:
        /* <DEDUP_REMOVED lines=8> */
.L_x_113:
[----:B------:R-:W-:Y:S02]  /*02c0*/  MOV R4, c[0x0][0x3ac] ;  /* 0x0000eb0000047a02 */ /* 0x000fe40000000f00 */
.L_x_112:
[----:B------:R-:W-:-:S05]  /*02d0*/  IMAD.SHL.U32 R3, R2, 0x80, RZ ;  /* 0x0000008002037824 */ /* 0x000fca00078e00ff */
[----:B-----5:R-:W-:-:S04]  /*02e0*/  ISETP.GE.AND P0, PT, R3, R4, PT ;  /* 0x000000040300720c */ /* 0x020fc80003f06270 */
[----:B------:R-:W-:-:S04]  /*02f0*/  SEL R241, R241, 0xffffffff, !P0 ;  /* 0xfffffffff1f17807 */ /* 0x000fc80004000000 */
.L_x_110:
        /* <DEDUP_REMOVED lines=10> */
[CC--:B------:R-:W-:Y:S02]  /*03a0*/  @P0 IMAD.WIDE R6, R241.reuse, R12.reuse, c[0x0][0x2d8] ;  /* 0x0000b600f1060625 */ /* 0x0c0fe400078e020c */
[----:B------:R-:W3:Y:S02]  /*03b0*/  @P4 LDG.E R11, [R16.64] ;  /* 0x0000000c100b4981 */ /* 0x000ee4000c1e1900 */
[C---:B------:R-:W-:Y:S02]  /*03c0*/  IMAD.WIDE R14, R241.reuse, R12, c[0x0][0x2d0] ;  /* 0x0000b400f10e7625 */ /* 0x040fe400078e020c */
[----:B------:R4:W5:Y:S04]  /*03d0*/  @P0 LDG.E R10, [R6.64] ;  /* 0x0000000c060a0981 */ /* 0x000968000c1e1900 */
[----:B-1----:R-:W3:Y:S01]  /*03e0*/  @P3 LDG.E R5, [R14.64] ;  /* 0x0000000c0e053981 */ /* 0x002ee2000c1e1900 */
[----:B------:R-:W-:Y:S01]  /*03f0*/  ULDC UR10, c[0x0][0x168] ;  /* 0x00005a00000a7ab9 */ /* 0x000fe20000000800 */
[----:B------:R-:W-:Y:S01]  /*0400*/  CS2R R8, SRZ ;  /* 0x0000000000087805 */ /* 0x000fe2000001ff00 */
[----:B----4-:R-:W-:Y:S01]  /*0410*/  CS2R R6, SRZ ;  /* 0x0000000000067805 */ /* 0x010fe2000001ff00 */
[----:B--2---:R-:W-:-:S05]  /*0420*/  @P4 IMAD R4, R241, 0x40, R4 ;  /* 0x00000040f1044824 */ /* 0x004fca00078e0204 */
[----:B------:R-:W-:-:S04]  /*0430*/  @P4 SHF.R.S32.HI R3, RZ, 0x1f, R4 ;  /* 0x0000001fff034819 */ /* 0x000fc80000011404 */
[----:B------:R-:W-:Y:S01]  /*0440*/  @P4 LEA.HI R3, R3, R4, RZ, 0x6 ;  /* 0x0000000403034211 */ /* 0x000fe200078f30ff */
[----:B-----5:R1:W2:Y:S01]  /*0450*/  @P0 R2UR UR10, R10 ;  /* 0x000000000a0a03c2 */ /* 0x0202a200000e0000 */
[----:B------:R-:W-:Y:S01]  /*0460*/  IMAD.MOV.U32 R4, RZ, RZ, RZ ;  /* 0x000000ffff047224 */ /* 0x000fe200078e00ff */
[--C-:B---3--:R-:W-:Y:S01]  /*0470*/  @P4 SHF.R.S32.HI R7, RZ, 0x1f, R11.reuse ;  /* 0x0000001fff074819 */ /* 0x108fe2000001140b */
[----:B------:R-:W-:Y:S01]  /*0480*/  @P4 IMAD.MOV.U32 R6, RZ, RZ, R11 ;  /* 0x000000ffff064224 */ /* 0x000fe200078e000b */
[----:B------:R-:W-:Y:S01]  /*0490*/  @P4 LOP3.LUT R4, R3, 0xffffffc0, RZ, 0xc0, !PT ;  /* 0xffffffc003044812 */ /* 0x000fe200078ec0ff */
[----:B------:R-:W-:Y:S01]  /*04a0*/  IMAD.MOV.U32 R3, RZ, RZ, c[0x0][0x198] ;  /* 0x00006600ff037624 */ /* 0x000fe200078e00ff */
[--C-:B------:R-:W-:Y:S01]  /*04b0*/  @P3 SHF.R.S32.HI R9, RZ, 0x1f, R5.reuse ;  /* 0x0000001fff093819 */ /* 0x100fe20000011405 */
[----:B------:R-:W-:Y:S01]  /*04c0*/  @P3 IMAD.MOV.U32 R8, RZ, RZ, R5 ;  /* 0x000000ffff083224 */ /* 0x000fe200078e0005 */
[----:B-12---:R-:W-:Y:S05]  /*04d0*/  @P0 BRA `(.L_x_114) ;  /* 0x0000006000000947 */ /* 0x006fea0003800000 */
[----:B------:R-:W-:Y:S05]  /*04e0*/  @!P4 BRA `(.L_x_114) ;  /* 0x000000500000c947 */ /* 0x000fea0003800000 */
[----:B------:R-:W2:Y:S04]  /*04f0*/  LDG.E R10, [R16.64] ;  /* 0x0000000c100a7981 */ /* 0x000ea8000c1e1900 */
[----:B------:R-:W3:Y:S01]  /*0500*/  LDG.E R5, [R16.64+0x4] ;  /* 0x0000040c10057981 */ /* 0x000ee2000c1e1900 */
[----:B--2---:R-:W1:Y:S08]  /*0510*/  R2UR UR10, R10 ;  /* 0x000000000a0a73c2 */ /* 0x004e7000000e0000 */
[----:B---3--:R-:W1:Y:S02]  /*0520*/  R2UR UR4, R5 ;  /* 0x00000000050473c2 */ /* 0x008e6400000e0000 */
[----:B-1----:R-:W-:-:S06]  /*0530*/  UIADD3 UR10, -UR10, UR4, URZ ;  /* 0x000000040a0a7290 */ /* 0x002fcc000fffe13f */
.L_x_114:
[----:B------:R-:W-:-:S04]  /*0540*/  ISETP.NE.U32.AND P0, PT, RZ, c[0x0][0x2e0], PT ;  /* 0x0000b800ff007a0c */ /* 0x000fc80003f05070 */
[----:B------:R-:W-:-:S13]  /*0550*/  ISETP.NE.AND.EX P0, PT, RZ, c[0x0][0x2e4], PT, P0 ;  /* 0x0000b900ff007a0c */ /* 0x000fda0003f05300 */
[----:B------:R-:W-:Y:S05]  /*0560*/  @!P0 BRA `(.L_x_115) ;  /* 0x0000003000008947 */ /* 0x000fea0003800000 */
[----:B------:R-:W-:-:S05]  /*0570*/  IMAD.WIDE R12, R241, R12, c[0x0][0x2e0] ;  /* 0x0000b800f10c7625 */ /* 0x000fca00078e020c */
[----:B------:R1:W5:Y:S01]  /*0580*/  LDG.E R3, [R12.64] ;  /* 0x0000000c0c037981 */ /* 0x000362000c1e1900 */
[----:B------:R-:W-:Y:S05]  /*0590*/  BRA `(.L_x_116) ;  /* 0x0000004000007947 */ /* 0x000fea0003800000 */
.L_x_115:
[----:B------:R-:W-:Y:S05]  /*05a0*/  @!P3 BRA `(.L_x_116) ;  /* 0x000000300000b947 */ /* 0x000fea0003800000 */
[----:B------:R-:W2:Y:S04]  /*05b0*/  LDG.E R3, [R14.64] ;  /* 0x0000000c0e037981 */ /* 0x000ea8000c1e1900 */
[----:B------:R-:W2:Y:S02]  /*05c0*/  LDG.E R10, [R14.64+0x4] ;  /* 0x0000040c0e0a7981 */ /* 0x000ea4000c1e1900 */
[----:B--2---:R-:W-:Y:S02]  /*05d0*/  IADD3 R3, -R3, R10, RZ ;  /* 0x0000000a03037210 */ /* 0x004fe40007ffe1ff */
.L_x_116:
        /* <DEDUP_REMOVED lines=52> */
[--C-:B------:R-:W-:Y:S01]  /*0920*/  SHF.R.S32.HI R10, RZ, 0x1f, R235.reuse ;  /* 0x0000001fff0a7819 */ /* 0x100fe200000114eb */
[----:B------:R-:W-:Y:S01]  /*0930*/  IMAD.MOV.U32 R5, RZ, RZ, c[0x0][0x248] ;  /* 0x00009200ff057624 */ /* 0x000fe200078e00ff */
[----:B------:R-:W-:Y:S01]  /*0940*/  SHF.R.S32.HI R11, RZ, 0x1f, R4 ;  /* 0x0000001fff0b7819 */ /* 0x000fe20000011404 */
[----:B-1----:R-:W-:Y:S01]  /*0950*/  IMAD R12, R4, 0x60, RZ ;  /* 0x00000060040c7824 */ /* 0x002fe200078e02ff */
[-C--:B------:R-:W-:Y:S01]  /*0960*/  LEA.HI R13, R10, R235.reuse, RZ, 0x2 ;  /* 0x000000eb0a0d7211 */ /* 0x080fe200078f10ff */
[----:B------:R-:W-:Y:S01]  /*0970*/  IMAD.SHL.U32 R14, R235, 0x4, RZ ;  /* 0x00000004eb0e7824 */ /* 0x000fe200078e00ff */
[----:B------:R-:W-:Y:S01]  /*0980*/  ISETP.NE.AND P2, PT, R5, 0x1, PT ;  /* 0x000000010500780c */ /* 0x000fe20003f45270 */
[----:B------:R-:W-:Y:S01]  /*0990*/  IMAD.MOV.U32 R25, RZ, RZ, R0 ;  /* 0x000000ffff197224 */ /* 0x000fe200078e0000 */
[----:B------:R-:W-:Y:S01]  /*09a0*/  SHF.R.S32.HI R5, RZ, 0x1f, R235 ;  /* 0x0000001fff057819 */ /* 0x000fe200000114eb */
[----:B-----5:R-:W-:Y:S01]  /*09b0*/  IMAD R3, R2, -0x80, R3 ;  /* 0xffffff8002037824 */ /* 0x020fe200078e0203 */
[----:B------:R-:W-:Y:S01]  /*09c0*/  IADD3 R18, P1, R14, R4, RZ ;  /* 0x000000040e127210 */ /* 0x000fe20007f3e0ff */
[----:B------:R-:W-:Y:S01]  /*09d0*/  IMAD.MOV.U32 R220, RZ, RZ, 0x20 ;  /* 0x00000020ffdc7424 */ /* 0x000fe200078e00ff */
[----:B------:R-:W-:Y:S01]  /*09e0*/  IADD3 R16, P0, R12, R235, RZ ;  /* 0x000000eb0c107210 */ /* 0x000fe20007f1e0ff */
[----:B------:R-:W-:Y:S01]  /*09f0*/  IMAD.MOV.U32 R231, RZ, RZ, 0x10 ;  /* 0x00000010ffe77424 */ /* 0x000fe200078e00ff */
[----:B------:R-:W-:Y:S01]  /*0a00*/  SHF.R.S32.HI R240, RZ, 0x2, R13 ;  /* 0x00000002fff07819 */ /* 0x000fe2000001140d */
[----:B------:R-:W-:Y:S01]  /*0a10*/  UIADD3 UR6, UR10, 0x3f, URZ ;  /* 0x0000003f0a067890 */ /* 0x000fe2000fffe03f */
[----:B------:R-:W-:Y:S01]  /*0a20*/  LEA.HI.X.SX32 R19, R14, R11, 0x1, P1 ;  /* 0x0000000b0e137211 */ /* 0x000fe200008f0eff */
[----:B------:R-:W-:Y:S01]  /*0a30*/  CS2R R154, SRZ ;  /* 0x00000000009a7805 */ /* 0x000fe2000001ff00 */
[----:B------:R-:W-:Y:S01]  /*0a40*/  LEA.HI.X.SX32 R17, R12, R5, 0x1, P0 ;  /* 0x000000050c117211 */ /* 0x000fe200000f0eff */
[----:B------:R-:W-:Y:S01]  /*0a50*/  @P2 IMAD.HI.U32 R11, R0, c[0x0][0x24c], RZ ;  /* 0x00009300000b2a27 */ /* 0x000fe200078e00ff */
[----:B------:R-:W-:Y:S01]  /*0a60*/  SHF.R.S32.HI R5, RZ, 0x1f, R240 ;  /* 0x0000001fff057819 */ /* 0x000fe200000114f0 */
[----:B------:R-:W-:Y:S01]  /*0a70*/  USHF.R.S32.HI UR5, URZ, 0x1f, UR6 ;  /* 0x0000001f3f057899 */ /* 0x000fe20008011406 */
[----:B------:R-:W-:Y:S01]  /*0a80*/  IADD3 R31, P1, R240, R6, RZ ;  /* 0x00000006f01f7210 */ /* 0x000fe20007f3e0ff */
[----:B------:R-:W-:Y:S01]  /*0a90*/  IMAD.WIDE.U32 R20, R0, c[0x0][0x270], R18 ;  /* 0x00009c0000147a25 */ /* 0x000fe200078e0012 */
[----:B------:R-:W-:Y:S01]  /*0aa0*/  IADD3 R36, P0, R240, R8, RZ ;  /* 0x00000008f0247210 */ /* 0x000fe20007f1e0ff */
[----:B------:R-:W-:Y:S01]  /*0ab0*/  ULEA.HI UR5, UR5, UR6, URZ, 0x6 ;  /* 0x0000000605057291 */ /* 0x000fe2000f8f303f */
[----:B------:R-:W-:Y:S01]  /*0ac0*/  SHF.R.S32.HI R4, RZ, 0x1f, R0 ;  /* 0x0000001fff047819 */ /* 0x000fe20000011400 */
[C---:B------:R-:W-:Y:S01]  /*0ad0*/  IMAD.X R8, R5.reuse, 0x1, R7, P1 ;  /* 0x0000000105087824 */ /* 0x040fe200008e0607 */
[CC--:B------:R-:W-:Y:S01]  /*0ae0*/  LEA.HI R6, R10.reuse, R235.reuse, RZ, 0x4 ;  /* 0x000000eb0a067211 */ /* 0x0c0fe200078f20ff */
[----:B------:R-:W-:Y:S01]  /*0af0*/  IMAD.X R37, R5, 0x1, R9, P0 ;  /* 0x0000000105257824 */ /* 0x000fe200000e0609 */
[-C--:B------:R-:W-:Y:S01]  /*0b00*/  LEA.HI R7, R10, R235.reuse, RZ, 0x3 ;  /* 0x000000eb0a077211 */ /* 0x080fe200078f18ff */
[C---:B------:R-:W-:Y:S01]  /*0b10*/  IMAD R5, R4.reuse, c[0x0][0x270], RZ ;  /* 0x00009c0004057a24 */ /* 0x040fe200078e02ff */
[----:B------:R-:W-:Y:S01]  /*0b20*/  SHF.R.S32.HI R12, RZ, 0x4, R6 ;  /* 0x00000004ff0c7819 */ /* 0x000fe20000011406 */
[----:B------:R-:W-:Y:S01]  /*0b30*/  IMAD R9, R4, c[0x0][0x288], RZ ;  /* 0x0000a20004097a24 */ /* 0x000fe200078e02ff */
[----:B------:R-:W-:Y:S01]  /*0b40*/  LOP3.LUT R14, R13, 0xfffffffc, RZ, 0xc0, !PT ;  /* 0xfffffffc0d0e7812 */ /* 0x000fe200078ec0ff */
[----:B------:R-:W-:Y:S01]  /*0b50*/  IMAD R40, R0, c[0x0][0x274], R5 ;  /* 0x00009d0000287a24 */ /* 0x000fe200078e0205 */
[----:B------:R-:W-:Y:S01]  /*0b60*/  LEA.HI R5, R6, R12, RZ, 0x1 ;  /* 0x0000000c06057211 */ /* 0x000fe200078f08ff */
[----:B------:R-:W-:Y:S01]  /*0b70*/  IMAD R38, R0, c[0x0][0x28c], R9 ;  /* 0x0000a30000267a24 */ /* 0x000fe200078e0209 */
[----:B------:R-:W-:Y:S01]  /*0b80*/  @P2 SHF.R.U32.HI R25, RZ, c[0x0][0x250], R11 ;  /* 0x00009400ff192a19 */ /* 0x000fe2000001160b */
[----:B------:R-:W-:Y:S01]  /*0b90*/  IMAD.SHL.U32 R9, R7, 0x8, RZ ;  /* 0x0000000807097824 */ /* 0x000fe200078e00ff */
[----:B------:R-:W-:Y:S01]  /*0ba0*/  LOP3.LUT R5, R5, 0xfffffffe, RZ, 0xc0, !PT ;  /* 0xfffffffe05057812 */ /* 0x000fe200078ec0ff */
[----:B------:R-:W-:Y:S01]  /*0bb0*/  IMAD.IADD R11, R235, 0x1, -R14 ;  /* 0x00000001eb0b7824 */ /* 0x000fe200078e0a0e */
[----:B------:R-:W-:Y:S01]  /*0bc0*/  LEA.HI R237, R13, R240, RZ, 0x1 ;  /* 0x000000f00ded7211 */ /* 0x000fe200078f08ff */
[----:B------:R-:W-:Y:S01]  /*0bd0*/  IMAD.WIDE R36, R2, 0x80, R36 ;  /* 0x0000008002247825 */ /* 0x000fe200078e0224 */
[----:B------:R-:W-:Y:S01]  /*0be0*/  LOP3.LUT R9, R9, 0xc0, RZ, 0xc0, !PT ;  /* 0x000000c009097812 */ /* 0x000fe200078ec0ff */
[----:B------:R-:W-:Y:S01]  /*0bf0*/  CS2R R152, SRZ ;  /* 0x0000000000987805 */ /* 0x000fe2000001ff00 */
[----:B------:R-:W-:Y:S01]  /*0c00*/  SHF.R.S32.HI R2, RZ, 0x1f, R25 ;  /* 0x0000001fff027819 */ /* 0x000fe20000011419 */
[----:B------:R-:W-:Y:S01]  /*0c10*/  IMAD.SHL.U32 R14, R11, 0x8, RZ ;  /* 0x000000080b0e7824 */ /* 0x000fe200078e00ff */
[----:B------:R-:W-:Y:S01]  /*0c20*/  LOP3.LUT R237, R237, 0x7fffffe, RZ, 0xc0, !PT ;  /* 0x07fffffeeded7812 */ /* 0x000fe200078ec0ff */
[----:B------:R-:W-:Y:S01]  /*0c30*/  IMAD.WIDE.U32 R18, R0, c[0x0][0x288], R18 ;  /* 0x0000a20000127a25 */ /* 0x000fe200078e0012 */
[----:B------:R-:W-:Y:S01]  /*0c40*/  SEL R242, R241, RZ, !P4 ;  /* 0x000000fff1f27207 */ /* 0x000fe20006000000 */
[----:B------:R-:W-:Y:S01]  /*0c50*/  CS2R R150, SRZ ;  /* 0x0000000000967805 */ /* 0x000fe2000001ff00 */
[----:B------:R-:W-:Y:S01]  /*0c60*/  SHF.R.S32.HI R15, RZ, 0x1f, R14 ;  /* 0x0000001fff0f7819 */ /* 0x000fe2000001140e */
[----:B------:R-:W-:Y:S01]  /*0c70*/  IMAD.IADD R5, R12, 0x1, -R5 ;  /* 0x000000010c057824 */ /* 0x000fe200078e0a05 */
[----:B------:R-:W-:Y:S01]  /*0c80*/  SHF.R.U32.HI R12, RZ, 0x3, R9 ;  /* 0x00000003ff0c7819 */ /* 0x000fe20000011609 */
[----:B------:R-:W-:Y:S01]  /*0c90*/  IMAD.IADD R41, R21, 0x1, R40 ;  /* 0x0000000115297824 */ /* 0x000fe200078e0228 */
[----:B------:R-:W-:Y:S01]  /*0ca0*/  LOP3.LUT R9, R9, 0x18, R14, 0xf8, !PT ;  /* 0x0000001809097812 */ /* 0x000fe200078ef80e */
[----:B------:R-:W-:Y:S01]  /*0cb0*/  IMAD.IADD R39, R19, 0x1, R38 ;  /* 0x0000000113277824 */ /* 0x000fe200078e0226 */
[----:B------:R-:W-:Y:S01]  /*0cc0*/  SHF.R.S32.HI R21, RZ, 0x1f, R241 ;  /* 0x0000001fff157819 */ /* 0x000fe200000114f1 */
[----:B------:R-:W-:Y:S01]  /*0cd0*/  IMAD.MOV.U32 R40, RZ, RZ, R20 ;  /* 0x000000ffff287224 */ /* 0x000fe200078e0014 */
[----:B------:R-:W-:Y:S01]  /*0ce0*/  LOP3.LUT R12, R9, R12, RZ, 0x3c, !PT ;  /* 0x0000000c090c7212 */ /* 0x000fe200078e3cff */
[----:B------:R-:W-:Y:S01]  /*0cf0*/  IMAD.MOV.U32 R38, RZ, RZ, R18 ;  /* 0x000000ffff267224 */ /* 0x000fe200078e0012 */
[-C--:B------:R-:W-:Y:S01]  /*0d00*/  LEA.HI R9, R10, R235.reuse, RZ, 0x5 ;  /* 0x000000eb0a097211 */ /* 0x080fe200078f28ff */
[----:B------:R-:W-:Y:S01]  /*0d10*/  IMAD R26, R2, c[0x0][0x1e0], RZ ;  /* 0x00007800021a7a24 */ /* 0x000fe200078e02ff */
[----:B------:R-:W-:Y:S01]  /*0d20*/  SEL R22, R241, RZ, !P3 ;  /* 0x000000fff1167207 */ /* 0x000fe20005800000 */
[----:B------:R-:W-:Y:S01]  /*0d30*/  IMAD R20, R8, c[0x0][0x178], RZ ;  /* 0x00005e0008147a24 */ /* 0x000fe200078e02ff */
[----:B------:R-:W-:Y:S01]  /*0d40*/  IADD3 R239, R14, 0x40, RZ ;  /* 0x000000400eef7810 */ /* 0x000fe20007ffe0ff */
[----:B------:R-:W-:Y:S01]  /*0d50*/  IMAD R18, R8, c[0x0][0x208], RZ ;  /* 0x0000820008127a24 */ /* 0x000fe200078e02ff */
[C---:B------:R-:W-:Y:S01]  /*0d60*/  SEL R8, R21.reuse, RZ, !P4 ;  /* 0x000000ff15087207 */ /* 0x040fe20006000000 */
[----:B------:R-:W-:Y:S01]  /*0d70*/  IMAD R2, R2, c[0x0][0x1b0], RZ ;  /* 0x00006c0002027a24 */ /* 0x000fe200078e02ff */
[----:B------:R-:W-:Y:S01]  /*0d80*/  SEL R21, R21, RZ, !P3 ;  /* 0x000000ff15157207 */ /* 0x000fe20005800000 */
[C---:B------:R-:W-:Y:S01]  /*0d90*/  IMAD R19, R31.reuse, c[0x0][0x17c], R20 ;  /* 0x00005f001f137a24 */ /* 0x040fe200078e0214 */
[----:B------:R-:W-:Y:S01]  /*0da0*/  ISETP.GE.AND P3, PT, R14, c[0x0][0x1cc], PT ;  /* 0x000073000e007a0c */ /* 0x000fe20003f66270 */
[----:B------:R-:W-:Y:S01]  /*0db0*/  IMAD R18, R31, c[0x0][0x20c], R18 ;  /* 0x000083001f127a24 */ /* 0x000fe200078e0212 */
[----:B------:R-:W-:Y:S01]  /*0dc0*/  LOP3.LUT R6, R6, 0xfffffff0, RZ, 0xc0, !PT ;  /* 0xfffffff006067812 */ /* 0x000fe200078ec0ff */
[C---:B------:R-:W-:Y:S01]  /*0dd0*/  IMAD R26, R25.reuse, c[0x0][0x1e4], R26 ;  /* 0x00007900191a7a24 */ /* 0x040fe200078e021a */
[----:B------:R-:W-:Y:S01]  /*0de0*/  LEA.HI R232, R10, R235, RZ, 0x7 ;  /* 0x000000eb0ae87211 */ /* 0x000fe200078f38ff */
[----:B------:R-:W-:Y:S01]  /*0df0*/  IMAD R23, R25, c[0x0][0x1b4], R2 ;  /* 0x00006d0019177a24 */ /* 0x000fe200078e0202 */
[----:B------:R-:W-:Y:S01]  /*0e00*/  SHF.R.S32.HI R2, RZ, 0x5, R9 ;  /* 0x00000005ff027819 */ /* 0x000fe20000011409 */
[----:B------:R-:W-:Y:S01]  /*0e10*/  IMAD.WIDE.U32 R32, R31, c[0x0][0x178], R14 ;  /* 0x00005e001f207a25 */ /* 0x000fe200078e000e */
[----:B------:R-:W-:Y:S01]  /*0e20*/  SHF.R.U32.HI R232, RZ, 0x4, R232 ;  /* 0x00000004ffe87819 */ /* 0x000fe200000116e8 */
[----:B------:R-:W-:Y:S01]  /*0e30*/  CS2R R148, SRZ ;  /* 0x0000000000947805 */ /* 0x000fe2000001ff00 */
[----:B------:R-:W-:Y:S01]  /*0e40*/  CS2R R146, SRZ ;  /* 0x0000000000927805 */ /* 0x000fe2000001ff00 */
[--C-:B------:R-:W-:Y:S01]  /*0e50*/  IMAD.WIDE.U32 R42, R25, c[0x0][0x1e0], R14.reuse ;  /* 0x00007800192a7a25 */ /* 0x100fe200078e000e */
[----:B------:R-:W-:Y:S01]  /*0e60*/  CS2R R144, SRZ ;  /* 0x0000000000907805 */ /* 0x000fe2000001ff00 */
[----:B------:R-:W-:Y:S01]  /*0e70*/  CS2R R142, SRZ ;  /* 0x00000000008e7805 */ /* 0x000fe2000001ff00 */
[----:B------:R-:W-:Y:S01]  /*0e80*/  CS2R R140, SRZ ;  /* 0x00000000008c7805 */ /* 0x000fe2000001ff00 */
[--C-:B------:R-:W-:Y:S01]  /*0e90*/  IMAD.WIDE.U32 R30, R31, c[0x0][0x208], R14.reuse ;  /* 0x000082001f1e7a25 */ /* 0x100fe200078e000e */
[----:B------:R-:W-:Y:S01]  /*0ea0*/  CS2R R138, SRZ ;  /* 0x00000000008a7805 */ /* 0x000fe2000001ff00 */
[----:B------:R-:W-:Y:S01]  /*0eb0*/  CS2R R136, SRZ ;  /* 0x0000000000887805 */ /* 0x000fe2000001ff00 */
[----:B------:R-:W-:Y:S01]  /*0ec0*/  CS2R R134, SRZ ;  /* 0x0000000000867805 */ /* 0x000fe2000001ff00 */
[----:B------:R-:W-:Y:S01]  /*0ed0*/  IMAD.WIDE.U32 R24, R25, c[0x0][0x1b0], R14 ;  /* 0x00006c0019187a25 */ /* 0x000fe200078e000e */
[----:B------:R-:W-:Y:S01]  /*0ee0*/  CS2R R132, SRZ ;  /* 0x0000000000847805 */ /* 0x000fe2000001ff00 */
[----:B------:R-:W-:Y:S01]  /*0ef0*/  CS2R R130, SRZ ;  /* 0x0000000000827805 */ /* 0x000fe2000001ff00 */
[----:B------:R-:W-:Y:S01]  /*0f00*/  CS2R R128, SRZ ;  /* 0x0000000000807805 */ /* 0x000fe2000001ff00 */
[----:B------:R-:W-:Y:S01]  /*0f10*/  IMAD R15, R8, c[0x0][0x278], RZ ;  /* 0x00009e00080f7a24 */ /* 0x000fe200078e02ff */
[----:B------:R-:W-:Y:S01]  /*0f20*/  CS2R R126, SRZ ;  /* 0x00000000007e7805 */ /* 0x000fe2000001ff00 */
[----:B------:R-:W-:Y:S01]  /*0f30*/  IMAD.IADD R237, R240, 0x1, -R237 ;  /* 0x00000001f0ed7824 */ /* 0x000fe200078e0aed */
[----:B------:R-:W-:Y:S01]  /*0f40*/  CS2R R124, SRZ ;  /* 0x00000000007c7805 */ /* 0x000fe2000001ff00 */
[C---:B------:R-:W-:Y:S01]  /*0f50*/  IMAD R15, R242.reuse, c[0x0][0x27c], R15 ;  /* 0x00009f00f20f7a24 */ /* 0x040fe200078e020f */
[----:B------:R-:W-:Y:S01]  /*0f60*/  CS2R R122, SRZ ;  /* 0x00000000007a7805 */ /* 0x000fe2000001ff00 */
[----:B------:R-:W-:Y:S01]  /*0f70*/  IMAD.WIDE.U32 R40, R242, c[0x0][0x278], R40 ;  /* 0x00009e00f2287a25 */ /* 0x000fe200078e0028 */
[----:B------:R-:W-:Y:S01]  /*0f80*/  CS2R R120, SRZ ;  /* 0x0000000000787805 */ /* 0x000fe2000001ff00 */
[----:B------:R-:W-:Y:S01]  /*0f90*/  CS2R R118, SRZ ;  /* 0x0000000000767805 */ /* 0x000fe2000001ff00 */
[----:B------:R-:W-:Y:S01]  /*0fa0*/  CS2R R116, SRZ ;  /* 0x0000000000747805 */ /* 0x000fe2000001ff00 */
[----:B------:R-:W-:Y:S01]  /*0fb0*/  IMAD R237, R2, 0x8, R237 ;  /* 0x0000000802ed7824 */ /* 0x000fe200078e02ed */
[----:B------:R-:W-:Y:S01]  /*0fc0*/  LEA R250, P1, R40, c[0x0][0x258], 0x2 ;  /* 0x0000960028fa7a11 */ /* 0x000fe200078210ff */
[----:B------:R-:W-:Y:S01]  /*0fd0*/  IMAD.IADD R27, R43, 0x1, R26 ;  /* 0x000000012b1b7824 */ /* 0x000fe200078e021a */
[----:B------:R-:W-:Y:S01]  /*0fe0*/  CS2R R114, SRZ ;  /* 0x0000000000727805 */ /* 0x000fe2000001ff00 */
[----:B------:R-:W-:Y:S01]  /*0ff0*/  IMAD R29, R21, c[0x0][0x1e8], RZ ;  /* 0x00007a00151d7a24 */ /* 0x000fe200078e02ff */
[----:B------:R-:W-:Y:S01]  /*1000*/  CS2R R112, SRZ ;  /* 0x0000000000707805 */ /* 0x000fe2000001ff00 */
[----:B------:R-:W-:Y:S01]  /*1010*/  IMAD.MOV.U32 R26, RZ, RZ, R42 ;  /* 0x000000ffff1a7224 */ /* 0x000fe200078e002a */
[----:B------:R-:W-:Y:S01]  /*1020*/  CS2R R110, SRZ ;  /* 0x00000000006e7805 */ /* 0x000fe2000001ff00 */
[----:B------:R-:W-:Y:S01]  /*1030*/  IMAD.IADD R15, R41, 0x1, R15 ;  /* 0x00000001290f7824 */ /* 0x000fe200078e020f */
[----:B------:R-:W-:Y:S01]  /*1040*/  CS2R R108, SRZ ;  /* 0x00000000006c7805 */ /* 0x000fe2000001ff00 */
[----:B------:R-:W-:Y:S01]  /*1050*/  IMAD R35, R8, c[0x0][0x290], RZ ;  /* 0x0000a40008237a24 */ /* 0x000fe200078e02ff */
[----:B------:R-:W-:Y:S01]  /*1060*/  CS2R R106, SRZ ;  /* 0x00000000006a7805 */ /* 0x000fe2000001ff00 */
[----:B------:R-:W-:Y:S01]  /*1070*/  IMAD.U32 R237, R237, 0x20, R12 ;  /* 0x00000020eded7824 */ /* 0x000fe200078e000c */
[----:B------:R-:W-:Y:S01]  /*1080*/  LEA.HI.X R251, R40, c[0x0][0x25c], R15, 0x2, P1 ;  /* 0x0000970028fb7a11 */ /* 0x000fe200008f140f */
[C---:B------:R-:W-:Y:S01]  /*1090*/  IMAD R12, R22.reuse, c[0x0][0x1ec], R29 ;  /* 0x00007b00160c7a24 */ /* 0x040fe200078e021d */
[----:B------:R-:W-:Y:S01]  /*10a0*/  CS2R R104, SRZ ;  /* 0x0000000000687805 */ /* 0x000fe2000001ff00 */
        /* <DEDUP_REMOVED lines=11> */
[C---:B------:R-:W-:Y:S01]  /*1160*/  LEA R246, P0, R38.reuse, c[0x0][0x280], 0x2 ;  /* 0x0000a00026f67a11 */ /* 0x040fe200078010ff */
[----:B------:R-:W-:Y:S01]  /*1170*/  IMAD R15, R37, c[0x0][0x1d8], RZ ;  /* 0x00007600250f7a24 */ /* 0x000fe200078e02ff */
[----:B------:R-:W-:Y:S01]  /*1180*/  CS2R R88, SRZ ;  /* 0x0000000000587805 */ /* 0x000fe2000001ff00 */
[----:B------:R-:W-:Y:S01]  /*1190*/  IMAD.IADD R20, R39, 0x1, R20 ;  /* 0x0000000127147824 */ /* 0x000fe200078e0214 */
[----:B------:R-:W-:Y:S01]  /*11a0*/  CS2R R86, SRZ ;  /* 0x0000000000567805 */ /* 0x000fe2000001ff00 */
[----:B------:R-:W-:Y:S01]  /*11b0*/  IMAD.IADD R25, R25, 0x1, R23 ;  /* 0x0000000119197824 */ /* 0x000fe200078e0217 */
[----:B------:R-:W-:Y:S01]  /*11c0*/  CS2R R84, SRZ ;  /* 0x0000000000547805 */ /* 0x000fe2000001ff00 */
[----:B------:R-:W-:Y:S01]  /*11d0*/  IMAD R21, R21, c[0x0][0x1b8], RZ ;  /* 0x00006e0015157a24 */ /* 0x000fe200078e02ff */
[----:B------:R-:W-:Y:S01]  /*11e0*/  LEA.HI.X R247, R38, c[0x0][0x284], R20, 0x2, P0 ;  /* 0x0000a10026f77a11 */ /* 0x000fe200000f1414 */
        /* <DEDUP_REMOVED lines=12> */
[----:B------:R-:W-:Y:S01]  /*12b0*/  IMAD.IADD R15, R29, 0x1, R15 ;  /* 0x000000011d0f7824 */ /* 0x000fe200078e020f */
[----:B------:R-:W-:Y:S01]  /*12c0*/  CS2R R68, SRZ ;  /* 0x0000000000447805 */ /* 0x000fe2000001ff00 */
[----:B------:R-:W-:Y:S01]  /*12d0*/  IMAD.IADD R23, R33, 0x1, R19 ;  /* 0x0000000121177824 */ /* 0x000fe200078e0213 */
[----:B------:R-:W-:Y:S01]  /*12e0*/  CS2R R66, SRZ ;  /* 0x0000000000427805 */ /* 0x000fe2000001ff00 */
[----:B------:R-:W-:Y:S01]  /*12f0*/  IMAD.IADD R25, R25, 0x1, R21 ;  /* 0x0000000119197824 */ /* 0x000fe200078e0215 */
[----:B------:R-:W-:Y:S01]  /*1300*/  LEA.HI.X R27, R28, c[0x0][0x1c4], R15, 0x1, P0 ;  /* 0x000071001c1b7a11 */ /* 0x000fe200000f0c0f */
[----:B------:R-:W-:Y:S01]  /*1310*/  IMAD R19, R37, c[0x0][0x1a8], RZ ;  /* 0x00006a0025137a24 */ /* 0x000fe200078e02ff */
[----:B------:R-:W-:Y:S01]  /*1320*/  CS2R R64, SRZ ;  /* 0x0000000000407805 */ /* 0x000fe2000001ff00 */
[----:B------:R-:W-:Y:S01]  /*1330*/  IMAD.MOV.U32 R15, RZ, RZ, c[0x0][0x1d8] ;  /* 0x00007600ff0f7624 */ /* 0x000fe200078e00ff */
[----:B------:R-:W-:Y:S01]  /*1340*/  CS2R R62, SRZ ;  /* 0x00000000003e7805 */ /* 0x000fe2000001ff00 */
[C---:B------:R-:W-:Y:S01]  /*1350*/  IMAD R20, R36.reuse, c[0x0][0x1ac], R19 ;  /* 0x00006b0024147a24 */ /* 0x040fe200078e0213 */
[----:B------:R-:W-:Y:S01]  /*1360*/  CS2R R60, SRZ ;  /* 0x00000000003c7805 */ /* 0x000fe2000001ff00 */
[----:B------:R-:W-:Y:S01]  /*1370*/  IMAD.WIDE.U32 R38, R36, c[0x0][0x1a8], R24 ;  /* 0x00006a0024267a25 */ /* 0x000fe200078e0018 */
[----:B------:R-:W-:-:S02]  /*1380*/  USHF.R.S32.HI UR8, URZ, 0x6, UR5 ;  /* 0x000000063f087899 */ /* 0x000fc40008011405 */
[----:B------:R-:W-:Y:S01]  /*1390*/  UMOV UR4, URZ ;  /* 0x0000003f00047c82 */ /* 0x000fe20008000000 */
[----:B------:R-:W-:Y:S01]  /*13a0*/  IMAD R25, R4, c[0x0][0x180], RZ ;  /* 0x0000600004197a24 */ /* 0x000fe200078e02ff */
[----:B------:R-:W-:Y:S01]  /*13b0*/  LEA R24, P0, R38, c[0x0][0x190], 0x1 ;  /* 0x0000640026187a11 */ /* 0x000fe200078008ff */
[C---:B------:R-:W-:Y:S01]  /*13c0*/  IMAD R21, R4.reuse, c[0x0][0x210], RZ ;  /* 0x0000840004157a24 */ /* 0x040fe200078e02ff */
[----:B------:R-:W-:Y:S01]  /*13d0*/  UMOV UR9, 0x1 ;  /* 0x0000000100097882 */ /* 0x000fe20000000000 */
[----:B------:R-:W-:Y:S01]  /*13e0*/  IMAD R19, R4, c[0x0][0x238], RZ ;  /* 0x00008e0004137a24 */ /* 0x000fe200078e02ff */
[----:B------:R-:W-:Y:S01]  /*13f0*/  UMOV UR5, URZ ;  /* 0x0000003f00057c82 */ /* 0x000fe20008000000 */
[----:B------:R-:W-:Y:S01]  /*1400*/  IMAD.MOV.U32 R22, RZ, RZ, R32 ;  /* 0x000000ffff167224 */ /* 0x000fe200078e0020 */
[----:B------:R-:W-:Y:S01]  /*1410*/  LEA R32, P1, R15, R26, 0x7 ;  /* 0x0000001a0f207211 */ /* 0x000fe200078238ff */
[----:B------:R-:W-:Y:S02]  /*1420*/  IMAD.MOV.U32 R4, RZ, RZ, c[0x0][0x1dc] ;  /* 0x00007700ff047624 */ /* 0x000fe400078e00ff */
[----:B------:R-:W-:-:S02]  /*1430*/  IMAD.IADD R35, R31, 0x1, R18 ;  /* 0x000000011f237824 */ /* 0x000fc400078e0212 */
[C---:B------:R-:W-:Y:S01]  /*1440*/  IMAD R12, R0.reuse, c[0x0][0x23c], R19 ;  /* 0x00008f00000c7a24 */ /* 0x040fe200078e0213 */
[----:B------:R-:W-:Y:S01]  /*1450*/  LEA.HI.X R33, R15, R27, R4, 0x7, P1 ;  /* 0x0000001b0f217211 */ /* 0x000fe200008f3c04 */
[----:B------:R-:W-:Y:S01]  /*1460*/  IMAD.WIDE.U32 R18, R0, c[0x0][0x238], R16 ;  /* 0x00008e0000127a25 */ /* 0x000fe200078e0010 */
[----:B------:R-:W-:Y:S02]  /*1470*/  IADD3 R15, R14, 0x20, RZ ;  /* 0x000000200e0f7810 */ /* 0x000fe40007ffe0ff */
[----:B------:R-:W-:Y:S01]  /*1480*/  ISETP.GE.AND P1, PT, R239, c[0x0][0x1cc], PT ;  /* 0x00007300ef007a0c */ /* 0x000fe20003f26270 */
[----:B------:R-:W-:Y:S01]  /*1490*/  IMAD.IADD R17, R3, 0x1, -R240 ;  /* 0x0000000103117824 */ /* 0x000fe200078e0af0 */
[----:B------:R-:W-:Y:S01]  /*14a0*/  ISETP.GE.AND P2, PT, R15, c[0x0][0x1cc], PT ;  /* 0x000073000f007a0c */ /* 0x000fe20003f46270 */
[----:B------:R-:W-:Y:S01]  /*14b0*/  IMAD.IADD R20, R39, 0x1, R20 ;  /* 0x0000000127147824 */ /* 0x000fe200078e0214 */
[----:B------:R-:W-:Y:S01]  /*14c0*/  LEA.HI R16, R10, R235, RZ, 0x6 ;  /* 0x000000eb0a107211 */ /* 0x000fe200078f30ff */
[----:B------:R-:W-:Y:S01]  /*14d0*/  IMAD.WIDE.U32 R36, R0, c[0x0][0x180], R22 ;  /* 0x0000600000247a25 */ /* 0x000fe200078e0016 */
[----:B------:R-:W-:-:S02]  /*14e0*/  ISETP.LT.OR P6, PT, R17, 0x1, P3 ;  /* 0x000000011100780c */ /* 0x000fc40001fc1670 */
[C---:B------:R-:W-:Y:S01]  /*14f0*/  ISETP.LT.OR P5, PT, R17.reuse, 0x1, P2 ;  /* 0x000000011100780c */ /* 0x040fe200017a1670 */
[----:B------:R-:W-:Y:S01]  /*1500*/  IMAD.MOV.U32 R23, RZ, RZ, c[0x0][0x1a8] ;  /* 0x00006a00ff177624 */ /* 0x000fe200078e00ff */
[C---:B------:R-:W-:Y:S01]  /*1510*/  ISETP.LT.OR P4, PT, R17.reuse, 0x1, P1 ;  /* 0x000000011100780c */ /* 0x040fe20000f81670 */
[----:B------:R-:W-:Y:S01]  /*1520*/  IMAD.MOV.U32 R34, RZ, RZ, R30 ;  /* 0x000000ffff227224 */ /* 0x000fe200078e001e */
[----:B------:R-:W-:Y:S01]  /*1530*/  ISETP.LT.OR P3, PT, R17, 0x41, P3 ;  /* 0x000000411100780c */ /* 0x000fe20001f61670 */
[----:B------:R-:W-:Y:S01]  /*1540*/  IMAD R30, R0, c[0x0][0x184], R25 ;  /* 0x00006100001e7a24 */ /* 0x000fe200078e0219 */
[----:B------:R-:W-:Y:S01]  /*1550*/  LEA.HI.X R25, R38, c[0x0][0x194], R20, 0x1, P0 ;  /* 0x0000650026197a11 */ /* 0x000fe200000f0c14 */
[C---:B------:R-:W-:Y:S01]  /*1560*/  IMAD R28, R0.reuse, c[0x0][0x214], R21 ;  /* 0x00008500001c7a24 */ /* 0x040fe200078e0215 */
[----:B------:R-:W-:Y:S01]  /*1570*/  LEA R22, P0, R23, R24, 0x7 ;  /* 0x0000001817167211 */ /* 0x000fe200078038ff */
[----:B------:R-:W-:Y:S01]  /*1580*/  IMAD.MOV.U32 R21, RZ, RZ, c[0x0][0x1ac] ;  /* 0x00006b00ff157624 */ /* 0x000fe200078e00ff */
[----:B------:R-:W-:Y:S01]  /*1590*/  ISETP.LT.OR P2, PT, R17, 0x41, P2 ;  /* 0x000000411100780c */ /* 0x000fe20001741670 */
[----:B------:R-:W-:Y:S01]  /*15a0*/  IMAD.SHL.U32 R237, R237, 0x2, RZ ;  /* 0x00000002eded7824 */ /* 0x000fe200078e00ff */
[----:B------:R-:W-:Y:S01]  /*15b0*/  ISETP.LT.OR P1, PT, R17, 0x41, P1 ;  /* 0x000000411100780c */ /* 0x000fe20000f21670 */
[----:B------:R-:W-:Y:S01]  /*15c0*/  IMAD.WIDE.U32 R34, R0, c[0x0][0x210], R34 ;  /* 0x0000840000227a25 */ /* 0x000fe200078e0022 */
[----:B------:R-:W-:-:S02]  /*15d0*/  LEA.HI.X R23, R23, R25, R21, 0x7, P0 ;  /* 0x0000001917177211 */ /* 0x000fc400000f3c15 */
[----:B------:R-:W-:Y:S01]  /*15e0*/  SHF.R.S32.HI R21, RZ, 0x1f, R13 ;  /* 0x0000001fff157819 */ /* 0x000fe2000001140d */
[----:B------:R-:W-:Y:S01]  /*15f0*/  @!PT LDS RZ, [RZ] ;  /* 0x00000000fffff984 */ /* 0x000fe20000000800 */
[----:B------:R-:W-:Y:S01]  /*1600*/  @!PT LDS RZ, [RZ] ;  /* 0x00000000fffff984 */ /* 0x000fe20000000800 */
[----:B------:R-:W-:Y:S01]  /*1610*/  @!PT LDS RZ, [RZ] ;  /* 0x00000000fffff984 */ /* 0x000fe20000000800 */
[----:B------:R1:W-:Y:S01]  /*1620*/  LDGSTS.E.BYPASS.LTC128B.128 [R237+0x6080], [R26.64], !P6 ;  /* 0x060800001aed7fae */ /* 0x0003e2000f101d4c */
[----:B------:R-:W-:Y:S01]  /*1630*/  IMAD R13, R8, c[0x0][0x188], RZ ;  /* 0x00006200080d7a24 */ /* 0x000fe200078e02ff */
[----:B------:R-:W-:Y:S01]  /*1640*/  SHF.R.S32.HI R16, RZ, 0x6, R16 ;  /* 0x00000006ff107819 */ /* 0x000fe20000011410 */
[----:B------:R-:W-:Y:S01]  /*1650*/  IMAD.IADD R31, R37, 0x1, R30 ;  /* 0x00000001251f7824 */ /* 0x000fe200078e021e */
[----:B------:R-:W-:Y:S01]  /*1660*/  LEA.HI R0, R21, R240, RZ, 0x3 ;  /* 0x000000f015007211 */ /* 0x000fe200078f18ff */
[----:B------:R1:W-:Y:S01]  /*1670*/  LDGSTS.E.BYPASS.LTC128B.128 [R237+0x8080], [R26.64+0x40], !P5 ;  /* 0x080800401aed7fae */ /* 0x0003e2000e901d4c */
[C---:B------:R-:W-:Y:S01]  /*1680*/  IMAD R20, R242.reuse, c[0x0][0x18c], R13 ;  /* 0x00006300f2147a24 */ /* 0x040fe200078e020d */
[----:B------:R-:W-:Y:S01]  /*1690*/  LEA.HI R13, R9, R2, RZ, 0x1 ;  /* 0x00000002090d7211 */ /* 0x000fe200078f08ff */
[----:B------:R-:W-:Y:S01]  /*16a0*/  IMAD.MOV.U32 R30, RZ, RZ, R36 ;  /* 0x000000ffff1e7224 */ /* 0x000fe200078e0024 */
[----:B------:R1:W-:Y:S01]  /*16b0*/  LDGSTS.E.BYPASS.LTC128B.128 [R237+0xa080], [R26.64+0x80], !P4 ;  /* 0x0a0800801aed7fae */ /* 0x0003e2000e101d4c */
[----:B------:R-:W-:Y:S01]  /*16c0*/  IMAD.IADD R29, R35, 0x1, R28 ;  /* 0x00000001231d7824 */ /* 0x000fe200078e021c */
[----:B------:R-:W-:Y:S01]  /*16d0*/  LOP3.LUT R13, R13, 0xfffffffe, RZ, 0xc0, !PT ;  /* 0xfffffffe0d0d7812 */ /* 0x000fe200078ec0ff */
[----:B------:R-:W-:Y:S01]  /*16e0*/  IMAD.WIDE.U32 R30, R242, c[0x0][0x188], R30 ;  /* 0x00006200f21e7a25 */ /* 0x000fe200078e001e */
[----:B------:R2:W-:Y:S01]  /*16f0*/  LDGSTS.E.BYPASS.LTC128B.128 [R237+0x7080], [R32.64], !P3 ;  /* 0x0708000020ed7fae */ /* 0x0005e2000d901d4c */
[----:B------:R-:W-:-:S02]  /*1700*/  ISETP.GE.AND P3, PT, R14, c[0x0][0x19c], PT ;  /* 0x000067000e007a0c */ /* 0x000fc40003f66270 */
[----:B------:R-:W-:Y:S01]  /*1710*/  IMAD.IADD R4, R2, 0x1, -R13 ;  /* 0x0000000102047824 */ /* 0x000fe200078e0a0d */
[----:B------:R2:W-:Y:S01]  /*1720*/  LDGSTS.E.BYPASS.LTC128B.128 [R237+0x9080], [R32.64+0x40], !P2 ;  /* 0x0908004020ed7fae */ /* 0x0005e2000d101d4c */
[----:B------:R-:W-:Y:S01]  /*1730*/  IMAD.IADD R20, R31, 0x1, R20 ;  /* 0x000000011f147824 */ /* 0x000fe200078e0214 */
[----:B------:R-:W-:Y:S01]  /*1740*/  LEA R46, P0, R30, c[0x0][0x160], 0x1 ;  /* 0x000058001e2e7a11 */ /* 0x000fe200078008ff */
[----:B------:R-:W-:Y:S01]  /*1750*/  IMAD.SHL.U32 R226, R4, 0x400, RZ ;  /* 0x0000040004e27824 */ /* 0x000fe200078e00ff */
[----:B------:R2:W-:Y:S01]  /*1760*/  LDGSTS.E.BYPASS.LTC128B.128 [R237+0xb080], [R32.64+0x80], !P1 ;  /* 0x0b08008020ed7fae */ /* 0x0005e2000c901d4c */
[----:B------:R-:W-:Y:S01]  /*1770*/  ISETP.LT.OR P1, PT, R17, 0x1, P3 ;  /* 0x000000011100780c */ /* 0x000fe20001f21670 */
[----:B------:R-:W-:Y:S01]  /*1780*/  IMAD.MOV.U32 R28, RZ, RZ, R34 ;  /* 0x000000ffff1c7224 */ /* 0x000fe200078e0022 */
[----:B------:R-:W-:Y:S01]  /*1790*/  LEA.HI.X R47, R30, c[0x0][0x164], R20, 0x1, P0 ;  /* 0x000059001e2f7a11 */ /* 0x000fe200000f0c14 */
[----:B------:R-:W-:Y:S01]  /*17a0*/  IMAD R21, R8, c[0x0][0x218], RZ ;  /* 0x0000860008157a24 */ /* 0x000fe200078e02ff */
[----:B------:R-:W-:Y:S01]  /*17b0*/  ISETP.GE.AND P6, PT, R15, c[0x0][0x19c], PT ;  /* 0x000067000f007a0c */ /* 0x000fe20003fc6270 */
[----:B------:R-:W-:Y:S01]  /*17c0*/  IMAD R20, R11, 0x2, R226 ;  /* 0x000000020b147824 */ /* 0x000fe200078e02e2 */
[----:B------:R-:W-:Y:S01]  /*17d0*/  ISETP.GE.AND P5, PT, R239, c[0x0][0x19c], PT ;  /* 0x00006700ef007a0c */ /* 0x000fe20003fa6270 */
[C---:B------:R-:W-:Y:S01]  /*17e0*/  IMAD R21, R242.reuse, c[0x0][0x21c], R21 ;  /* 0x00008700f2157a24 */ /* 0x040fe200078e0215 */
[----:B------:R-:W0:Y:S01]  /*17f0*/  LDGDEPBAR ;  /* 0x00000000000079af */ /* 0x000e220000000000 */
[----:B------:R-:W-:Y:S01]  /*1800*/  IMAD.WIDE.U32 R28, R242, c[0x0][0x218], R28 ;  /* 0x00008600f21c7a25 */ /* 0x000fe200078e001c */
[----:B------:R-:W-:-:S02]  /*1810*/  ISETP.LT.OR P4, PT, R17, 0x1, P6 ;  /* 0x000000011100780c */ /* 0x000fc40003781670 */
[----:B------:R-:W-:Y:S01]  /*1820*/  ISETP.LT.OR P3, PT, R17, 0x41, P3 ;  /* 0x000000411100780c */ /* 0x000fe20001f61670 */
[----:B------:R-:W-:Y:S01]  /*1830*/  IMAD.IADD R11, R29, 0x1, R21 ;  /* 0x000000011d0b7824 */ /* 0x000fe200078e0215 */
[----:B-1----:R-:W-:Y:S01]  /*1840*/  LOP3.LUT R27, R0, 0xfffffff8, RZ, 0xc0, !PT ;  /* 0xfffffff8001b7812 */ /* 0x002fe200078ec0ff */
[----:B------:R-:W-:Y:S01]  /*1850*/  IMAD.SHL.U32 R0, R16, 0x8, RZ ;  /* 0x0000000810007824 */ /* 0x000fe200078e00ff */
[----:B------:R-:W-:Y:S01]  /*1860*/  LEA R44, P0, R28, c[0x0][0x1f0], 0x1 ;  /* 0x00007c001c2c7a11 */ /* 0x000fe200078008ff */
[----:B------:R2:W-:Y:S01]  /*1870*/  LDGSTS.E.BYPASS.LTC128B.128 [R237+0x80], [R24.64], !P1 ;  /* 0x0008000018ed7fae */ /* 0x0005e2000c901d4c */
[----:B------:R-:W-:Y:S01]  /*1880*/  ISETP.LT.OR P1, PT, R17, 0x1, P5 ;  /* 0x000000011100780c */ /* 0x000fe20002f21670 */
[----:B------:R-:W-:Y:S01]  /*1890*/  IMAD.IADD R26, R240, 0x1, -R27 ;  /* 0x00000001f01a7824 */ /* 0x000fe200078e0a1b */
[----:B------:R-:W-:Y:S01]  /*18a0*/  LOP3.LUT R0, R0, 0x18, RZ, 0xc0, !PT ;  /* 0x0000001800007812 */ /* 0x000fe200078ec0ff */
[----:B------:R-:W-:Y:S01]  /*18b0*/  IMAD.IADD R19, R19, 0x1, R12 ;  /* 0x0000000113137824 */ /* 0x000fe200078e020c */
[----:B------:R-:W-:Y:S01]  /*18c0*/  LEA.HI.X R45, R28, c[0x0][0x1f4], R11, 0x1, P0 ;  /* 0x00007d001c2d7a11 */ /* 0x000fe200000f0c0b */
[----:B------:R-:W-:Y:S01]  /*18d0*/  IMAD R249, R8, c[0x0][0x240], RZ ;  /* 0x0000900008f97a24 */ /* 0x000fe200078e02ff */
[C---:B------:R-:W-:Y:S01]  /*18e0*/  LOP3.LUT P2, RZ, R26.reuse, 0x4, RZ, 0xc0, !PT ;  /* 0x000000041aff7812 */ /* 0x040fe2000784c0ff */
[----:B------:R-:W-:Y:S01]  /*18f0*/  IMAD.SHL.U32 R26, R26, 0x40, RZ ;  /* 0x000000401a1a7824 */ /* 0x000fe200078e00ff */
[----:B------:R-:W-:Y:S01]  /*1900*/  LOP3.LUT R12, R7, 0xfffffff8, RZ, 0xc0, !PT ;  /* 0xfffffff8070c7812 */ /* 0x000fe200078ec0ff */
[----:B------:R2:W-:Y:S01]  /*1910*/  LDGSTS.E.BYPASS.LTC128B.128 [R237+0x2080], [R24.64+0x40], !P4 ;  /* 0x0208004018ed7fae */ /* 0x0005e2000e101d4c */
[----:B------:R-:W-:Y:S01]  /*1920*/  ISETP.LT.OR P6, PT, R17, 0x41, P6 ;  /* 0x000000411100780c */ /* 0x000fe200037c1670 */
[----:B------:R-:W-:Y:S01]  /*1930*/  IMAD.IADD R6, R235, 0x1, -R6 ;  /* 0x00000001eb067824 */ /* 0x000fe200078e0a06 */
[----:B------:R-:W-:Y:S01]  /*1940*/  LOP3.LUT R26, R26, 0x1c0, RZ, 0xc0, !PT ;  /* 0x000001c01a1a7812 */ /* 0x000fe200078ec0ff */
[----:B------:R2:W-:Y:S01]  /*1950*/  LDGSTS.E.BYPASS.LTC128B.128 [R237+0x4080], [R24.64+0x80], !P1 ;  /* 0x0408008018ed7fae */ /* 0x0005e2000c901d4c */
[----:B------:R-:W-:Y:S01]  /*1960*/  ISETP.LT.OR P5, PT, R17, 0x41, P5 ;  /* 0x000000411100780c */ /* 0x000fe20002fa1670 */
[----:B------:R-:W-:Y:S01]  /*1970*/  IMAD R249, R242, c[0x0][0x244], R249 ;  /* 0x00009100f2f97a24 */ /* 0x000fe200078e02f9 */
[----:B------:R-:W-:Y:S01]  /*1980*/  SHF.R.U32.HI R13, RZ, 0x3, R26 ;  /* 0x00000003ff0d7819 */ /* 0x000fe2000001161a */
[----:B------:R2:W-:Y:S01]  /*1990*/  LDGSTS.E.BYPASS.LTC128B.128 [R237+0x1080], [R22.64], !P3 ;  /* 0x0108000016ed7fae */ /* 0x0005e2000d901d4c */
[----:B------:R-:W-:Y:S01]  /*19a0*/  ISETP.LT.AND P1, PT, R240, UR10, PT ;  /* 0x0000000af0007c0c */ /* 0x000fe2000bf21270 */
[----:B------:R-:W-:Y:S01]  /*19b0*/  IMAD.WIDE.U32 R242, R242, c[0x0][0x240], R18 ;  /* 0x00009000f2f27a25 */ /* 0x000fe200078e0012 */
[----:B------:R-:W-:Y:S01]  /*19c0*/  LOP3.LUT R13, R13, R26, R0, 0x1e, !PT ;  /* 0x0000001a0d0d7212 */ /* 0x000fe200078e1e00 */
[----:B------:R2:W-:Y:S01]  /*19d0*/  STL.64 [R1+0x8], R46 ;  /* 0x0000082e01007387 */ /* 0x0005e20000100a00 */
[C---:B------:R-:W-:Y:S01]  /*19e0*/  ISETP.GE.AND P0, PT, R14.reuse, c[0x0][0x16c], PT ;  /* 0x00005b000e007a0c */ /* 0x040fe20003f06270 */
[----:B------:R-:W-:Y:S01]  /*19f0*/  IMAD.SHL.U32 R234, R5, 0x8, RZ ;  /* 0x0000000805ea7824 */ /* 0x000fe200078e00ff */
[----:B------:R-:W-:Y:S01]  /*1a00*/  ISETP.GE.AND P4, PT, R14, c[0x0][0x1fc], PT ;  /* 0x00007f000e007a0c */ /* 0x000fe20003f86270 */
[----:B------:R-:W-:Y:S01]  /*1a10*/  IMAD.IADD R13, R20, 0x1, R13 ;  /* 0x00000001140d7824 */ /* 0x000fe200078e020d */
[----:B------:R-:W-:Y:S01]  /*1a20*/  ISETP.GE.OR P3, PT, R14, c[0x0][0x1fc], !P1 ;  /* 0x00007f000e007a0c */ /* 0x000fe20004f66670 */
[----:B------:R2:W-:Y:S01]  /*1a30*/  LDGSTS.E.BYPASS.LTC128B.128 [R237+0x3080], [R22.64+0x40], !P6 ;  /* 0x0308004016ed7fae */ /* 0x0005e2000f101d4c */
[----:B------:R-:W-:Y:S01]  /*1a40*/  ISETP.GE.OR P6, PT, R15, c[0x0][0x1fc], !P1 ;  /* 0x00007f000f007a0c */ /* 0x000fe20004fc6670 */
[----:B------:R-:W-:Y:S01]  /*1a50*/  IMAD.SHL.U32 R238, R13, 0x2, RZ ;  /* 0x000000020dee7824 */ /* 0x000fe200078e00ff */
[----:B------:R-:W-:Y:S01]  /*1a60*/  SHF.R.S32.HI R13, RZ, 0x1f, R16 ;  /* 0x0000001fff0d7819 */ /* 0x000fe20000011410 */
[----:B------:R2:W-:Y:S01]  /*1a70*/  LDGSTS.E.BYPASS.LTC128B.128 [R237+0x5080], [R22.64+0x80], !P5 ;  /* 0x0508008016ed7fae */ /* 0x0005e2000e901d4c */
[----:B------:R-:W-:Y:S01]  /*1a80*/  ISETP.GE.AND P5, PT, R15, c[0x0][0x16c], PT ;  /* 0x00005b000f007a0c */ /* 0x000fe20003fa6270 */
[----:B------:R-:W-:Y:S01]  /*1a90*/  IMAD.IADD R249, R243, 0x1, R249 ;  /* 0x00000001f3f97824 */ /* 0x000fe200078e02f9 */
[C---:B------:R-:W-:Y:S01]  /*1aa0*/  IADD3 R11, R238.reuse, 0xf480, RZ ;  /* 0x0000f480ee0b7810 */ /* 0x040fe20007ffe0ff */
[----:B------:R-:W0:Y:S01]  /*1ab0*/  LDGDEPBAR ;  /* 0x00000000000079af */ /* 0x000e220000000000 */
[----:B------:R-:W-:-:S02]  /*1ac0*/  IADD3 R236, R238, 0xf4c0, RZ ;  /* 0x0000f4c0eeec7810 */ /* 0x000fc40007ffe0ff */
[----:B------:R-:W-:Y:S01]  /*1ad0*/  @P2 IADD3 R236, R11, -0x40, RZ ;  /* 0xffffffc00bec2810 */ /* 0x000fe20007ffe0ff */
[----:B------:R-:W-:Y:S01]  /*1ae0*/  IMAD.IADD R11, R235, 0x1, -R12 ;  /* 0x00000001eb0b7824 */ /* 0x000fe200078e0a0c */
[----:B------:R-:W-:Y:S01]  /*1af0*/  LEA.HI R13, R13, R16, RZ, 0x2 ;  /* 0x000000100d0d7211 */ /* 0x000fe200078f10ff */
[----:B------:R2:W-:Y:S01]  /*1b00*/  STL.64 [R1], R44 ;  /* 0x0000002c01007387 */ /* 0x0005e20000100a00 */
[----:B------:R-:W-:Y:S02]  /*1b10*/  LOP3.LUT R12, R9, 0xffffffe0, RZ, 0xc0, !PT ;  /* 0xffffffe0090c7812 */ /* 0x000fe400078ec0ff */
[----:B------:R-:W-:Y:S02]  /*1b20*/  LEA.HI R8, R11, R11, RZ, 0x1 ;  /* 0x0000000b0b087211 */ /* 0x000fe400078f08ff */
[----:B------:R-:W-:Y:S01]  /*1b30*/  LOP3.LUT R13, R13, 0xfffffffc, RZ, 0xc0, !PT ;  /* 0xfffffffc0d0d7812 */ /* 0x000fe200078ec0ff */
[----:B------:R-:W-:Y:S01]  /*1b40*/  IMAD.IADD R12, R235, 0x1, -R12 ;  /* 0x00000001eb0c7824 */ /* 0x000fe200078e0a0c */
[----:B------:R-:W-:-:S02]  /*1b50*/  LOP3.LUT R230, R8, 0x7fffffe, RZ, 0xc0, !PT ;  /* 0x07fffffe08e67812 */ /* 0x000fc400078ec0ff */
[----:B------:R-:W-:Y:S01]  /*1b60*/  ISETP.GE.AND P2, PT, R15, c[0x0][0x1fc], PT ;  /* 0x00007f000f007a0c */ /* 0x000fe20003f46270 */
[----:B------:R-:W-:Y:S01]  /*1b70*/  IMAD.IADD R14, R16, 0x1, -R13 ;  /* 0x00000001100e7824 */ /* 0x000fe200078e0a0d */
[----:B------:R-:W-:Y:S01]  /*1b80*/  SHF.R.S32.HI R15, RZ, 0x1f, R6 ;  /* 0x0000001fff0f7819 */ /* 0x000fe20000011406 */
[----:B------:R-:W-:Y:S01]  /*1b90*/  IMAD.IADD R230, R11, 0x1, -R230 ;  /* 0x000000010be67824 */ /* 0x000fe200078e0ae6 */
[-C--:B------:R-:W-:Y:S01]  /*1ba0*/  LEA.HI R9, R6, R6.reuse, RZ, 0x1 ;  /* 0x0000000606097211 */ /* 0x080fe200078f08ff */
[----:B------:R-:W-:Y:S01]  /*1bb0*/  IMAD R13, R5, 0x4, R16 ;  /* 0x00000004050d7824 */ /* 0x000fe200078e0210 */
[----:B------:R-:W-:Y:S01]  /*1bc0*/  LEA.HI R15, R15, R6, RZ, 0x3 ;  /* 0x000000060f0f7211 */ /* 0x000fe200078f18ff */
[----:B------:R-:W-:Y:S01]  /*1bd0*/  IMAD R233, R14, -0x8, R3 ;  /* 0xfffffff80ee97824 */ /* 0x000fe200078e0203 */
[----:B------:R-:W-:Y:S01]  /*1be0*/  LOP3.LUT R19, R9, 0x7fffffe, RZ, 0xc0, !PT ;  /* 0x07fffffe09137812 */ /* 0x000fe200078ec0ff */
[----:B------:R-:W-:Y:S01]  /*1bf0*/  IMAD R230, R13, 0x8, R230 ;  /* 0x000000080de67824 */ /* 0x000fe200078e02e6 */
[----:B------:R-:W-:Y:S01]  /*1c00*/  SHF.R.S32.HI R13, RZ, 0x1f, R12 ;  /* 0x0000001fff0d7819 */ /* 0x000fe2000001140c */
[----:B------:R-:W-:Y:S01]  /*1c10*/  IMAD.SHL.U32 R14, R11, 0x40, RZ ;  /* 0x000000400b0e7824 */ /* 0x000fe200078e00ff */
[----:B------:R-:W-:Y:S01]  /*1c20*/  LOP3.LUT R17, R15, 0xfffffff8, RZ, 0xc0, !PT ;  /* 0xfffffff80f117812 */ /* 0x000fe200078ec0ff */
[----:B------:R-:W-:Y:S01]  /*1c30*/  IMAD.IADD R16, R6, 0x1, -R19 ;  /* 0x0000000106107824 */ /* 0x000fe200078e0a13 */
[----:B------:R-:W-:Y:S01]  /*1c40*/  LEA.HI R3, R13, R12, RZ, 0x2 ;  /* 0x0000000c0d037211 */ /* 0x000fe200078f10ff */
[----:B------:R-:W-:Y:S01]  /*1c50*/  IMAD.SHL.U32 R11, R2, 0x10, RZ ;  /* 0x00000010020b7824 */ /* 0x000fe200078e00ff */
[----:B------:R-:W-:Y:S01]  /*1c60*/  SHF.R.S32.HI R15, RZ, 0x3, R15 ;  /* 0x00000003ff0f7819 */ /* 0x000fe2000001140f */
[----:B------:R-:W-:-:S04]  /*1c70*/  DEPBAR.LE SB0, 0x1 ;  /* 0x000080400000791a */ /* 0x000fc80000000000 */
[----:B------:R-:W-:Y:S01]  /*1c80*/  LOP3.LUT R13, R3, 0xfffffffc, RZ, 0xc0, !PT ;  /* 0xfffffffc030d7812 */ /* 0x000fe200078ec0ff */
[----:B------:R-:W-:Y:S01]  /*1c90*/  IMAD R227, R15, 0x8, R16 ;  /* 0x000000080fe37824 */ /* 0x000fe200078e0210 */
[----:B------:R-:W-:Y:S01]  /*1ca0*/  LOP3.LUT R14, R14, 0x1c0, RZ, 0xc0, !PT ;  /* 0x000001c00e0e7812 */ /* 0x000fe200078ec0ff */
[----:B------:R-:W-:Y:S01]  /*1cb0*/  IMAD.IADD R6, R6, 0x1, -R17 ;  /* 0x0000000106067824 */ /* 0x000fe200078e0a11 */
[----:B------:R-:W-:Y:S01]  /*1cc0*/  SHF.R.S32.HI R2, RZ, 0x1, R9 ;  /* 0x00000001ff027819 */ /* 0x000fe20000011409 */
[----:B------:R-:W-:Y:S01]  /*1cd0*/  IMAD.IADD R12, R12, 0x1, -R13 ;  /* 0x000000010c0c7824 */ /* 0x000fe200078e0a0d */
[----:B------:R-:W-:Y:S01]  /*1ce0*/  SHF.R.S32.HI R9, RZ, 0x1f, R9 ;  /* 0x0000001fff097819 */ /* 0x000fe20000011409 */
[----:B------:R-:W-:Y:S01]  /*1cf0*/  IMAD.SHL.U32 R227, R227, 0x20, RZ ;  /* 0x00000020e3e37824 */ /* 0x000fe200078e00ff */
[----:B------:R-:W-:Y:S01]  /*1d00*/  SEL R244, RZ, 0x1, P0 ;  /* 0x00000001fff47807 */ /* 0x000fe20000000000 */
[----:B------:R-:W-:Y:S01]  /*1d10*/  IMAD R226, R15, 0x200, R226 ;  /* 0x000002000fe27824 */ /* 0x000fe200078e02e2 */
[----:B------:R-:W-:Y:S01]  /*1d20*/  ISETP.GE.AND P0, PT, R239, c[0x0][0x16c], PT ;  /* 0x00005b00ef007a0c */ /* 0x000fe20003f06270 */
[----:B------:R-:W-:Y:S01]  /*1d30*/  IMAD R233, R12, -0x2, R233 ;  /* 0xfffffffe0ce97824 */ /* 0x000fe200078e02e9 */
[----:B------:R-:W-:-:S02]  /*1d40*/  LOP3.LUT R16, R14, 0x30, R11, 0xf8, !PT ;  /* 0x000000300e107812 */ /* 0x000fc400078ef80b */
[----:B------:R-:W-:Y:S02]  /*1d50*/  SHF.R.S32.HI R8, RZ, 0x1, R8 ;  /* 0x00000001ff087819 */ /* 0x000fe40000011408 */
[----:B------:R-:W-:Y:S02]  /*1d60*/  LEA.HI R13, R9, R2, RZ, 0x2 ;  /* 0x00000002090d7211 */ /* 0x000fe400078f10ff */
[----:B------:R-:W-:Y:S02]  /*1d70*/  SEL R9, RZ, 0x4, P0 ;  /* 0x00000004ff097807 */ /* 0x000fe40000000000 */
[----:B------:R-:W-:Y:S02]  /*1d80*/  SHF.R.U32.HI R228, RZ, 0x3, R14 ;  /* 0x00000003ffe47819 */ /* 0x000fe4000001160e */
[----:B------:R-:W-:Y:S01]  /*1d90*/  LOP3.LUT R11, R16, 0x8, R7, 0xf8, !PT ;  /* 0x00000008100b7812 */ /* 0x000fe200078ef807 */
[----:B------:R-:W-:Y:S01]  /*1da0*/  BAR.SYNC.DEFER_BLOCKING 0x0 ;  /* 0x0000000000007b1d */ /* 0x000fe20000010000 */
[C---:B------:R-:W-:Y:S01]  /*1db0*/  LOP3.LUT P0, RZ, R8.reuse, 0x2, RZ, 0xc0, !PT ;  /* 0x0000000208ff7812 */ /* 0x040fe2000780c0ff */
[----:B------:R-:W-:Y:S01]  /*1dc0*/  IMAD.SHL.U32 R8, R8, 0x40, RZ ;  /* 0x0000004008087824 */ /* 0x000fe200078e00ff */
[----:B------:R-:W-:Y:S01]  /*1dd0*/  LOP3.LUT R228, R11, R228, RZ, 0x3c, !PT ;  /* 0x000000e40be47212 */ /* 0x000fe200078e3cff */
[----:B------:R-:W-:Y:S01]  /*1de0*/  IMAD.SHL.U32 R11, R5, 0x10, RZ ;  /* 0x00000010050b7824 */ /* 0x000fe200078e00ff */
[----:B------:R-:W-:-:S02]  /*1df0*/  SEL R221, R220, 0xffffffe0, !P0 ;  /* 0xffffffe0dcdd7807 */ /* 0x000fc40004000000 */
[----:B------:R-:W-:Y:S01]  /*1e00*/  LOP3.LUT R10, R8, 0xc0, RZ, 0xc0, !PT ;  /* 0x000000c0080a7812 */ /* 0x000fe200078ec0ff */
[----:B------:R-:W-:Y:S01]  /*1e10*/  IMAD R228, R5, 0x200, R228 ;  /* 0x0000020005e47824 */ /* 0x000fe200078e02e4 */
[----:B------:R-:W-:Y:S02]  /*1e20*/  LOP3.LUT R11, R11, 0x10, RZ, 0xc0, !PT ;  /* 0x000000100b0b7812 */ /* 0x000fe400078ec0ff */
[----:B------:R-:W-:Y:S01]  /*1e30*/  LOP3.LUT R8, R10, 0x8, R7, 0xf8, !PT ;  /* 0x000000080a087812 */ /* 0x000fe200078ef807 */
[----:B------:R-:W-:Y:S01]  /*1e40*/  IMAD.SHL.U32 R228, R228, 0x2, RZ ;  /* 0x00000002e4e47824 */ /* 0x000fe200078e00ff */
[----:B------:R-:W-:Y:S02]  /*1e50*/  SHF.R.U32.HI R7, RZ, 0x3, R10 ;  /* 0x00000003ff077819 */ /* 0x000fe4000001160a */
[----:B------:R-:W-:Y:S02]  /*1e60*/  LOP3.LUT R232, R11, 0x8, R232, 0xf8, !PT ;  /* 0x000000080be87812 */ /* 0x000fe400078ef8e8 */
[----:B------:R-:W-:-:S02]  /*1e70*/  LOP3.LUT R11, R8, R7, RZ, 0x3c, !PT ;  /* 0x00000007080b7212 */ /* 0x000fc400078e3cff */
[----:B------:R-:W-:Y:S02]  /*1e80*/  SEL R10, RZ, 0x2, P5 ;  /* 0x00000002ff0a7807 */ /* 0x000fe40002800000 */
[----:B------:R-:W-:Y:S01]  /*1e90*/  SEL R8, RZ, 0xffffffff, P5 ;  /* 0xffffffffff087807 */ /* 0x000fe20002800000 */
[----:B------:R-:W-:Y:S01]  /*1ea0*/  IMAD.U32 R230, R230, 0x20, R11 ;  /* 0x00000020e6e67824 */ /* 0x000fe200078e000b */
[----:B------:R-:W-:Y:S02]  /*1eb0*/  IADD3 R7, R9, R10, R244 ;  /* 0x0000000a09077210 */ /* 0x000fe40007ffe0f4 */
[----:B------:R-:W-:Y:S01]  /*1ec0*/  LOP3.LUT R13, R13, 0xfffffffc, RZ, 0xc0, !PT ;  /* 0xfffffffc0d0d7812 */ /* 0x000fe200078ec0ff */
[----:B------:R-:W-:Y:S01]  /*1ed0*/  IMAD.SHL.U32 R230, R230, 0x2, RZ ;  /* 0x00000002e6e67824 */ /* 0x000fe200078e00ff */
[C---:B------:R-:W-:Y:S01]  /*1ee0*/  LOP3.LUT P0, RZ, R7.reuse, 0x1, RZ, 0xc0, !PT ;  /* 0x0000000107ff7812 */ /* 0x040fe2000780c0ff */
[----:B------:R-:W-:Y:S01]  /*1ef0*/  IMAD.SHL.U32 R9, R8, 0x2, RZ ;  /* 0x0000000208097824 */ /* 0x000fe200078e00ff */
[----:B------:R-:W-:Y:S01]  /*1f00*/  LOP3.LUT P5, RZ, R7, 0x2, RZ, 0xc0, !PT ;  /* 0x0000000207ff7812 */ /* 0x000fe200078ac0ff */
[----:B------:R-:W-:Y:S01]  /*1f10*/  IMAD.IADD R221, R230, 0x1, R221 ;  /* 0x00000001e6dd7824 */ /* 0x000fe200078e02dd */
[----:B------:R2:W1:Y:S01]  /*1f20*/  LDSM.16.M88.4 R168, [R230+0x6080] ;  /* 0x00608000e6a8783b */ /* 0x0004620000000200 */
[----:B------:R-:W-:Y:S01]  /*1f30*/  ISETP.GE.OR P0, PT, R240, UR10, !P0 ;  /* 0x0000000af0007c0c */ /* 0x000fe2000c706670 */
[----:B------:R-:W-:Y:S01]  /*1f40*/  IMAD.IADD R2, R2, 0x1, -R13 ;  /* 0x0000000102027824 */ /* 0x000fe200078e0a0d */
[----:B------:R-:W-:Y:S01]  /*1f50*/  ISETP.GE.OR P5, PT, R240, UR10, !P5 ;  /* 0x0000000af0007c0c */ /* 0x000fe2000efa6670 */
[----:B------:R2:W3:Y:S01]  /*1f60*/  LDSM.16.M88.4 R172, [R230+0x7080] ;  /* 0x00708000e6ac783b */ /* 0x0004e20000000200 */
[----:B------:R-:W-:-:S02]  /*1f70*/  SEL R8, RZ, 0x1, P4 ;  /* 0x00000001ff087807 */ /* 0x000fc40002000000 */
[----:B------:R-:W-:Y:S01]  /*1f80*/  ISETP.GE.AND P4, PT, R239, c[0x0][0x1fc], PT ;  /* 0x00007f00ef007a0c */ /* 0x000fe20003f86270 */
[----:B------:R2:W4:Y:S01]  /*1f90*/  LDSM.16.M88.4 R176, [R221+0x6080] ;  /* 0x00608000ddb0783b */ /* 0x0005220000000200 */
[----:B------:R-:W-:Y:S02]  /*1fa0*/  LOP3.LUT R244, R9, 0x2, R244, 0xe2, !PT ;  /* 0x0000000209f47812 */ /* 0x000fe400078ee2f4 */
[----:B------:R-:W-:Y:S01]  /*1fb0*/  SEL R245, RZ, 0x4, P4 ;  /* 0x00000004fff57807 */ /* 0x000fe20002000000 */
[----:B------:R2:W1:Y:S01]  /*1fc0*/  LDSM.16.M88.4 R184, [R221+0x7080] ;  /* 0x00708000ddb8783b */ /* 0x0004620000000200 */
[----:B------:R-:W-:Y:S02]  /*1fd0*/  LOP3.LUT P4, RZ, R6, 0x2, RZ, 0xc0, !PT ;  /* 0x0000000206ff7812 */ /* 0x000fe4000788c0ff */
[----:B------:R-:W-:Y:S01]  /*1fe0*/  LOP3.LUT R234, R234, 0x8, RZ, 0xc0, !PT ;  /* 0x00000008eaea7812 */ /* 0x000fe200078ec0ff */
[----:B------:R2:W1:Y:S01]  /*1ff0*/  LDSM.16.M88.4 R188, [R230+0x8080] ;  /* 0x00808000e6bc783b */ /* 0x0004620000000200 */
[----:B------:R-:W-:-:S02]  /*2000*/  SHF.R.S32.HI R3, RZ, 0x2, R3 ;  /* 0x00000002ff037819 */ /* 0x000fc40000011403 */
[----:B------:R-:W-:Y:S01]  /*2010*/  ISETP.GE.OR P1, PT, R239, c[0x0][0x1fc], !P1 ;  /* 0x00007f00ef007a0c */ /* 0x000fe20004f26670 */
[----:B------:R2:W1:Y:S01]  /*2020*/  LDSM.16.M88.4 R192, [R230+0x9080] ;  /* 0x00908000e6c0783b */ /* 0x0004620000000200 */
[----:B------:R-:W-:Y:S01]  /*2030*/  SEL R223, R231, 0xfffffff0, !P4 ;  /* 0xfffffff0e7df7807 */ /* 0x000fe20006000000 */
[C---:B------:R-:W-:Y:S02]  /*2040*/  IMAD R248, R4.reuse, 0x10, R3 ;  /* 0x0000001004f87824 */ /* 0x040fe400078e0203 */
[----:B------:R2:W1:Y:S01]  /*2050*/  LDSM.16.M88.4 R196, [R221+0x8080] ;  /* 0x00808000ddc4783b */ /* 0x0004620000000200 */
[----:B------:R-:W-:-:S03]  /*2060*/  IMAD R3, R4, 0x200, R227 ;  /* 0x0000020004037824 */ /* 0x000fc600078e02e3 */
[----:B------:R2:W1:Y:S04]  /*2070*/  LDSM.16.M88.4 R200, [R221+0x9080] ;  /* 0x00908000ddc8783b */ /* 0x0004680000000200 */
[----:B------:R2:W1:Y:S04]  /*2080*/  LDSM.16.M88.4 R204, [R230+0xa080] ;  /* 0x00a08000e6cc783b */ /* 0x0004680000000200 */
        /* <DEDUP_REMOVED lines=57> */
.L_x_120:
        /* <DEDUP_REMOVED lines=136> */
.L_x_118:
        /* <DEDUP_REMOVED lines=424> */
.L_x_119:
        /* <DEDUP_REMOVED lines=239> */
.L_x_117:
[----:B------:R-:W-:Y:S05]  /*5610*/  @P1 EXIT ;  /* 0x000000000000194d */ /* 0x000fea0003800000 */
[----:B------:R-:W-:-:S04]  /*5620*/  ISETP.NE.U32.AND P2, PT, RZ, c[0x0][0x360], PT ;  /* 0x0000d800ff007a0c */ /* 0x000fc80003f45070 */
[----:B------:R-:W-:-:S13]  /*5630*/  ISETP.NE.AND.EX P2, PT, RZ, c[0x0][0x364], PT, P2 ;  /* 0x0000d900ff007a0c */ /* 0x000fda0003f45320 */
[----:B------:R-:W-:-:S04]  /*5640*/  @P2 IMAD.MOV.U32 R0, RZ, RZ, 0x4 ;  /* 0x00000004ff002424 */ /* 0x000fc800078e00ff */
[----:B------:R-:W-:-:S05]  /*5650*/  @P2 IMAD.WIDE R8, R241, R0, c[0x0][0x360] ;  /* 0x0000d800f1082625 */ /* 0x000fca00078e0200 */
[----:B------:R-:W2:Y:S01]  /*5660*/  @P2 LDG.E R0, [R8.64] ;  /* 0x0000000c08002981 */ /* 0x000ea2000c1e1900 */
[----:B------:R-:W3:Y:S03]  /*5670*/  S2UR UR5, SR_CTAID.X ;  /* 0x00000000000579c3 */ /* 0x000ee60000002500 */
[----:B------:R-:W4:Y:S01]  /*5680*/  S2R R4, SR_CTAID.Y ;  /* 0x0000000000047919 */ /* 0x000f220000002600 */
[----:B---3--:R-:W-:-:S04]  /*5690*/  UIMAD UR5, UR5, 0x3000, URZ ;  /* 0x00003000050578a4 */ /* 0x008fc8000f8e023f */
[----:B------:R-:W-:Y:S01]  /*56a0*/  USHF.R.S32.HI UR4, URZ, 0x1f, UR5 ;  /* 0x0000001f3f047899 */ /* 0x000fe20008011405 */
[----:B------:R-:W-:Y:S01]  /*56b0*/  BAR.SYNC.DEFER_BLOCKING 0x1, 0x100 ;  /* 0x0044000000007b1d */ /* 0x000fe20000010000 */
[----:B--2--5:R-:W-:Y:S01]  /*56c0*/  @P2 IMAD R3, R241, 0x80, R0 ;  /* 0x00000080f1032824 */ /* 0x024fe200078e0200 */
[----:B------:R-:W-:-:S04]  /*56d0*/  MOV R0, 0x1 ;  /* 0x0000000100007802 */ /* 0x000fc80000000f00 */
[----:B------:R-:W-:Y:S02]  /*56e0*/  @P2 SHF.R.S32.HI R2, RZ, 0x1f, R3 ;  /* 0x0000001fff022819 */ /* 0x000fe40000011403 */
[----:B------:R-:W-:Y:S02]  /*56f0*/  ISETP.NE.AND P0, PT, R0, c[0x0][0x338], PT ;  /* 0x0000ce0000007a0c */ /* 0x000fe40003f05270 */
[----:B------:R-:W-:-:S04]  /*5700*/  @P2 LEA.HI R2, R2, R3, RZ, 0x7 ;  /* 0x0000000302022211 */ /* 0x000fc800078f38ff */
[----:B------:R-:W-:-:S05]  /*5710*/  @P2 SHF.R.S32.HI R6, RZ, 0x7, R2 ;  /* 0x00000007ff062819 */ /* 0x000fca0000011402 */
[----:B------:R-:W-:Y:S02]  /*5720*/  @P2 IMAD R6, R6, 0x3000, RZ ;  /* 0x0000300006062824 */ /* 0x000fe400078e02ff */
[----:B----4-:R-:W-:-:S03]  /*5730*/  @P0 IMAD.HI.U32 R0, R4, c[0x0][0x33c], RZ ;  /* 0x0000cf0004000a27 */ /* 0x010fc600078e00ff */
[----:B------:R-:W-:Y:S02]  /*5740*/  @P2 SHF.R.S32.HI R7, RZ, 0x1f, R6 ;  /* 0x0000001fff072819 */ /* 0x000fe40000011406 */
[----:B------:R-:W-:Y:S01]  /*5750*/  @!P2 CS2R R6, SRZ ;  /* 0x000000000006a805 */ /* 0x000fe2000001ff00 */
[----:B------:R-:W-:Y:S02]  /*5760*/  @P0 SHF.R.U32.HI R4, RZ, c[0x0][0x340], R0 ;  /* 0x0000d000ff040a19 */ /* 0x000fe40000011600 */
[--C-:B------:R-:W-:Y:S02]  /*5770*/  SHF.R.S32.HI R0, RZ, 0x1f, R235.reuse ;  /* 0x0000001fff007819 */ /* 0x100fe400000114eb */
[----:B------:R-:W-:Y:S02]  /*5780*/  SHF.R.S32.HI R5, RZ, 0x1f, R4 ;  /* 0x0000001fff057819 */ /* 0x000fe40000011404 */
[----:B------:R-:W-:-:S03]  /*5790*/  IADD3 R8, P1, P0, R6, UR5, R235 ;  /* 0x0000000506087c10 */ /* 0x000fc6000f83e0eb */
[----:B------:R-:W-:Y:S01]  /*57a0*/  IMAD R3, R5, c[0x0][0x328], RZ ;  /* 0x0000ca0005037a24 */ /* 0x000fe200078e02ff */
[----:B------:R-:W-:Y:S01]  /*57b0*/  IADD3.X R9, R7, UR4, R0, P1, P0 ;  /* 0x0000000407097c10 */ /* 0x000fe20008fe0400 */
[----:B------:R-:W-:Y:S01]  /*57c0*/  IMAD R5, R5, c[0x0][0x300], RZ ;  /* 0x0000c00005057a24 */ /* 0x000fe200078e02ff */
[----:B------:R-:W-:Y:S01]  /*57d0*/  SHF.R.S32.HI R0, RZ, 0x1f, R241 ;  /* 0x0000001fff007819 */ /* 0x000fe200000114f1 */
[C---:B------:R-:W-:Y:S01]  /*57e0*/  IMAD R3, R4.reuse, c[0x0][0x32c], R3 ;  /* 0x0000cb0004037a24 */ /* 0x040fe200078e0203 */
[----:B------:R-:W-:Y:S01]  /*57f0*/  SEL R241, R241, RZ, !P2 ;  /* 0x000000fff1f17207 */ /* 0x000fe20005000000 */
[----:B------:R-:W-:Y:S01]  /*5800*/  IMAD R2, R4, c[0x0][0x304], R5 ;  /* 0x0000c10004027a24 */ /* 0x000fe200078e0205 */
[----:B------:R-:W-:Y:S01]  /*5810*/  SEL R0, R0, RZ, !P2 ;  /* 0x000000ff00007207 */ /* 0x000fe20005000000 */
[----:B------:R-:W-:-:S04]  /*5820*/  IMAD.WIDE.U32 R6, R4, c[0x0][0x328], R8 ;  /* 0x0000ca0004067a25 */ /* 0x000fc800078e0008 */
[----:B------:R-:W-:-:S04]  /*5830*/  IMAD.WIDE.U32 R4, R4, c[0x0][0x300], R8 ;  /* 0x0000c00004047a25 */ /* 0x000fc800078e0008 */
[----:B------:R-:W-:Y:S01]  /*5840*/  IMAD.IADD R7, R7, 0x1, R3 ;  /* 0x0000000107077824 */ /* 0x000fe200078e0203 */
[----:B------:R-:W-:Y:S01]  /*5850*/  IADD3 R5, R5, R2, RZ ;  /* 0x0000000205057210 */ /* 0x000fe20007ffe0ff */
[----:B------:R-:W-:Y:S02]  /*5860*/  IMAD R2, R0, c[0x0][0x330], RZ ;  /* 0x0000cc0000027a24 */ /* 0x000fe400078e02ff */
[----:B------:R-:W-:-:S04]  /*5870*/  IMAD.WIDE.U32 R6, R241, c[0x0][0x330], R6 ;  /* 0x0000cc00f1067a25 */ /* 0x000fc800078e0006 */
[----:B------:R-:W-:Y:S01]  /*5880*/  IMAD R2, R241, c[0x0][0x334], R2 ;  /* 0x0000cd00f1027a24 */ /* 0x000fe200078e0202 */
[----:B------:R-:W-:Y:S01]  /*5890*/  LEA R8, P1, R6, c[0x0][0x310], 0x2 ;  /* 0x0000c40006087a11 */ /* 0x000fe200078210ff */
[----:B------:R-:W-:Y:S02]  /*58a0*/  IMAD R0, R0, c[0x0][0x308], RZ ;  /* 0x0000c20000007a24 */ /* 0x000fe400078e02ff */
[----:B------:R-:W-:Y:S02]  /*58b0*/  IMAD.IADD R3, R7, 0x1, R2 ;  /* 0x0000000107037824 */ /* 0x000fe400078e0202 */
[C---:B------:R-:W-:Y:S02]  /*58c0*/  IMAD R0, R241.reuse, c[0x0][0x30c], R0 ;  /* 0x0000c300f1007a24 */ /* 0x040fe400078e0200 */
[----:B------:R-:W-:Y:S01]  /*58d0*/  IMAD.WIDE.U32 R4, R241, c[0x0][0x308], R4 ;  /* 0x0000c200f1047a25 */ /* 0x000fe200078e0004 */
[----:B------:R-:W-:-:S04]  /*58e0*/  LEA.HI.X R9, R6, c[0x0][0x314], R3, 0x2, P1 ;  /* 0x0000c50006097a11 */ /* 0x000fc800008f1403 */
[----:B------:R-:W-:Y:S01]  /*58f0*/  IADD3 R5, R5, R0, RZ ;  /* 0x0000000005057210 */ /* 0x000fe20007ffe0ff */
[----:B------:R-:W-:Y:S01]  /*5900*/  RED.E.ADD.F32.FTZ.RN.STRONG.GPU [R8.64], R60 ;  /* 0x0000003c0800798e */ /* 0x000fe2000c10e78c */
[----:B------:R-:W-:-:S03]  /*5910*/  LEA R2, P0, R4, c[0x0][0x2e8], 0x2 ;  /* 0x0000ba0004027a11 */ /* 0x000fc600078010ff */
[----:B------:R-:W-:Y:S01]  /*5920*/  RED.E.ADD.F32.FTZ.RN.STRONG.GPU [R8.64+0x400], R61 ;  /* 0x0004003d0800798e */ /* 0x000fe2000c10e78c */
        /* <DEDUP_REMOVED lines=47> */
[----:B------:R-:W-:Y:S04]  /*5c20*/  RED.E.ADD.F32.FTZ.RN.STRONG.GPU [R2.64], R108 ;  /* 0x0000006c0200798e */ /* 0x000fe8000c10e78c */
        /* <DEDUP_REMOVED lines=48> */
.L_x_121:
        /* <DEDUP_REMOVED lines=13> */
.L_x_1388:


//--------------------- .text._ZN7cutlass13device_kernelIN5flash19enable_sm80_to_sm89INS1_16FlashAttnBwdSm80INS1_25CollectiveMainloopBwdSm80ILi2ELi1EN4cute5tupleIJNS5_1CILi64EEENS7_ILi128EEENS7_ILi96EEEEEENS_10bfloat16_tEfNS_4arch4Sm80ELb0ELb0ELb0ELb1ELb1ELb0ELb0ELb0ELi2ELi2ELi4ELi2ELb1EEENS1_24CollectiveEpilogueBwdGQAISB_fSE_Li256ELb1ELb1EEENS1_19SingleTileSchedulerILb1ELb0ELb0ELi128EEEEEEEEEvNT_6ParamsE --------------------------
	.section	.text._ZN7cutlass13device_kernelIN5flash19enable_sm80_to_sm89INS1_16FlashAttnBwdSm80INS1_25CollectiveMainloopBwdSm80ILi2ELi1EN4cute5tupleIJNS5_1CILi64EEENS7_ILi128EEENS7_ILi96EEEEEENS_10bfloat16_tEfNS_4arch4Sm80ELb0ELb0ELb0ELb1ELb1ELb0ELb0ELb0ELi2ELi2ELi4ELi2ELb1EEENS1_24CollectiveEpilogueBwdGQAISB_fSE_Li256ELb1ELb1EEENS1_19SingleTileSchedulerILb1ELb0ELb0ELi128EEEEEEEEEvNT_6ParamsE,"ax",@progbits
	.sectioninfo	@"SHI_REGISTERS=255"
	.align	128
.text._ZN7cutlass13device_kernelIN5flash19enable_sm80_to_sm89INS1_16FlashAttnBwdSm80INS1_25CollectiveMainloopBwdSm80ILi2ELi1EN4cute5tupleIJNS5_1CILi64EEENS7_ILi128EEENS7_ILi96EEEEEENS_10bfloat16_tEfNS_4arch4Sm80ELb0ELb0ELb0ELb1ELb1ELb0ELb0ELb0ELi2ELi2ELi4ELi2ELb1EEENS1_24CollectiveEpilogueBwdGQAISB_fSE_Li256ELb1ELb1EEENS1_19SingleTileSchedulerILb1ELb0ELb0ELi128EEEEEEEEEvNT_6ParamsE:
        .type           _ZN7cutlass13device_kernelIN5flash19enable_sm80_to_sm89INS1_16FlashAttnBwdSm80INS1_25CollectiveMainloopBwdSm80ILi2ELi1EN4cute5tupleIJNS5_1CILi64EEENS7_ILi128EEENS7_ILi96EEEEEENS_10bfloat16_tEfNS_4arch4Sm80ELb0ELb0ELb0ELb1ELb1ELb0ELb0ELb0ELi2ELi2ELi4ELi2ELb1EEENS1_24CollectiveEpilogueBwdGQAISB_fSE_Li256ELb1ELb1EEENS1_19SingleTileSchedulerILb1ELb0ELb0ELi128EEEEEEEEEvNT_6ParamsE,@function
        .size           _ZN7cutlass13device_kernelIN5flash19enable_sm80_to_sm89INS1_16FlashAttnBwdSm80INS1_25CollectiveMainloopBwdSm80ILi2ELi1EN4cute5tupleIJNS5_1CILi64EEENS7_ILi128EEENS7_ILi96EEEEEENS_10bfloat16_tEfNS_4arch4Sm80ELb0ELb0ELb0ELb1ELb1ELb0ELb0ELb0ELi2ELi2ELi4ELi2ELb1EEENS1_24CollectiveEpilogueBwdGQAISB_fSE_Li256ELb1ELb1EEENS1_19SingleTileSchedulerILb1ELb0ELb0ELi128EEEEEEEEEvNT_6ParamsE,(.L_x_1389 - _ZN7cutlass13device_kernelIN5flash19enable_sm80_to_sm89INS1_16FlashAttnBwdSm80INS1_25CollectiveMainloopBwdSm80ILi2ELi1EN4cute5tupleIJNS5_1CILi64EEENS7_ILi128EEENS7_ILi96EEEEEENS_10bfloat16_tEfNS_4arch4Sm80ELb0ELb0ELb0ELb1ELb1ELb0ELb0ELb0ELi2ELi2ELi4ELi2ELb1EEENS1_24CollectiveEpilogueBwdGQAISB_fSE_Li256ELb1ELb1EEENS1_19SingleTileSchedulerILb1ELb0ELb0ELi128EEEEEEEEEvNT_6ParamsE)
        .other          _ZN7cutlass13device_kernelIN5flash19enable_sm80_to_sm89INS1_16FlashAttnBwdSm80INS1_25CollectiveMainloopBwdSm80ILi2ELi1EN4cute5tupleIJNS5_1CILi64EEENS7_ILi128EEENS7_ILi96EEEEEENS_10bfloat16_tEfNS_4arch4Sm80ELb0ELb0ELb0ELb1ELb1ELb0ELb0ELb0ELi2ELi2ELi4ELi2ELb1EEENS1_24CollectiveEpilogueBwdGQAISB_fSE_Li256ELb1ELb1EEENS1_19SingleTileSchedulerILb1ELb0ELb0ELi128EEEEEEEEEvNT_6ParamsE,@"STO_CUDA_ENTRY STV_DEFAULT"
_ZN7cutlass13device_kernelIN5flash19enable_sm80_to_sm89INS1_16FlashAttnBwdSm80INS1_25CollectiveMainloopBwdSm80ILi2ELi1EN4cute5tupleIJNS5_1CILi64EEENS7_ILi128EEENS7_ILi96EEEEEENS_10bfloat16_tEfNS_4arch4Sm80ELb0ELb0ELb0ELb1ELb1ELb0ELb0ELb0ELi2ELi2ELi4ELi2ELb1EEENS1_24CollectiveEpilogueBwdGQAISB_fSE_Li256ELb1ELb1EEENS1_19SingleTileSchedulerILb1ELb0ELb0ELi128EEEEEEEEEvNT_6ParamsE:
        /* <DEDUP_REMOVED lines=18> */
.L_x_123:
        /* <DEDUP_REMOVED lines=8> */
.L_x_125:
[----:B------:R-:W-:Y:S02]  /*01a0*/  MOV R4, c[0x0][0x3ac] ;  /* 0x0000eb0000047a02 */ /* 0x000fe40000000f00 */
.L_x_124:
[----:B------:R-:W-:-:S05]  /*01b0*/  IMAD.SHL.U32 R3, R2, 0x80, RZ ;  /* 0x0000008002037824 */ /* 0x000fca00078e00ff */
[----:B-----5:R-:W-:-:S04]  /*01c0*/  ISETP.GE.AND P0, PT, R3, R4, PT ;  /* 0x000000040300720c */ /* 0x020fc80003f06270 */
[----:B------:R-:W-:Y:S01]  /*01d0*/  SEL R241, R241, 0xffffffff, !P0 ;  /* 0xfffffffff1f17807 */ /* 0x000fe20004000000 */
[----:B------:R-:W-:Y:S05]  /*01e0*/  BRA `(.L_x_126) ;  /* 0x0000011000007947 */ /* 0x000fea0003800000 */
.L_x_122:
[----:B---34-:R-:W-:-:S04]  /*01f0*/  ISETP.NE.U32.AND P0, PT, RZ, c[0x0][0x3c8], PT ;  /* 0x0000f200ff007a0c */ /* 0x018fc80003f05070 */
[----:B------:R-:W-:-:S13]  /*0200*/  ISETP.NE.AND.EX P0, PT, RZ, c[0x0][0x3cc], PT, P0 ;  /* 0x0000f300ff007a0c */ /* 0x000fda0003f05300 */
[----:B------:R-:W-:Y:S05]  /*0210*/  @!P0 BRA `(.L_x_127) ;  /* 0x0000002000008947 */ /* 0x000fea0003800000 */
[----:B------:R1:W5:Y:S01]  /*0220*/  LDG.E R4, [R4.64] ;  /* 0x0000000c04047981 */ /* 0x000362000c1e1900 */
[----:B------:R-:W-:Y:S05]  /*0230*/  BRA `(.L_x_128) ;  /* 0x0000009000007947 */ /* 0x000fea0003800000 */
.L_x_127:
        /* <DEDUP_REMOVED lines=8> */
.L_x_129:
[----:B------:R-:W-:Y:S02]  /*02c0*/  MOV R4, c[0x0][0x3ac] ;  /* 0x0000eb0000047a02 */ /* 0x000fe40000000f00 */
.L_x_128:
[----:B------:R-:W-:-:S05]  /*02d0*/  IMAD.SHL.U32 R3, R2, 0x80, RZ ;  /* 0x0000008002037824 */ /* 0x000fca00078e00ff */
[----:B-----5:R-:W-:-:S04]  /*02e0*/  ISETP.GE.AND P0, PT, R3, R4, PT ;  /* 0x000000040300720c */ /* 0x020fc80003f06270 */
[----:B------:R-:W-:-:S04]  /*02f0*/  SEL R241, R241, 0xffffffff, !P0 ;  /* 0xfffffffff1f17807 */ /* 0x000fc80004000000 */
.L_x_126:
        /* <DEDUP_REMOVED lines=36> */
.L_x_130:
[----:B------:R-:W-:-:S04]  /*0540*/  ISETP.NE.U32.AND P0, PT, RZ, c[0x0][0x2e0], PT ;  /* 0x0000b800ff007a0c */ /* 0x000fc80003f05070 */
[----:B------:R-:W-:-:S13]  /*0550*/  ISETP.NE.AND.EX P0, PT, RZ, c[0x0][0x2e4], PT, P0 ;  /* 0x0000b900ff007a0c */ /* 0x000fda0003f05300 */
[----:B------:R-:W-:Y:S05]  /*0560*/  @!P0 BRA `(.L_x_131) ;  /* 0x0000003000008947 */ /* 0x000fea0003800000 */
[----:B------:R-:W-:-:S05]  /*0570*/  IMAD.WIDE R12, R241, R12, c[0x0][0x2e0] ;  /* 0x0000b800f10c7625 */ /* 0x000fca00078e020c */
[----:B------:R1:W5:Y:S01]  /*0580*/  LDG.E R3, [R12.64] ;  /* 0x0000000c0c037981 */ /* 0x000362000c1e1900 */
[----:B------:R-:W-:Y:S05]  /*0590*/  BRA `(.L_x_132) ;  /* 0x0000004000007947 */ /* 0x000fea0003800000 */
.L_x_131:
[----:B------:R-:W-:Y:S05]  /*05a0*/  @!P3 BRA `(.L_x_132) ;  /* 0x000000300000b947 */ /* 0x000fea0003800000 */
[----:B------:R-:W2:Y:S04]  /*05b0*/  LDG.E R3, [R14.64] ;  /* 0x0000000c0e037981 */ /* 0x000ea8000c1e1900 */
[----:B------:R-:W2:Y:S02]  /*05c0*/  LDG.E R10, [R14.64+0x4] ;  /* 0x0000040c0e0a7981 */ /* 0x000ea4000c1e1900 */
[----:B--2---:R-:W-:Y:S02]  /*05d0*/  IADD3 R3, -R3, R10, RZ ;  /* 0x0000000a03037210 */ /* 0x004fe40007ffe1ff */
.L_x_132:
        /* <DEDUP_REMOVED lines=484> */
.L_x_136:
        /* <DEDUP_REMOVED lines=136> */
.L_x_134:
        /* <DEDUP_REMOVED lines=424> */
.L_x_135:
        /* <DEDUP_REMOVED lines=239> */
.L_x_133:
[----:B------:R-:W-:Y:S05]  /*5610*/  @P1 EXIT ;  /* 0x000000000000194d */ /* 0x000fea0003800000 */
[----:B------:R-:W-:-:S04]  /*5620*/  ISETP.NE.U32.AND P1, PT, RZ, c[0x0][0x360], PT ;  /* 0x0000d800ff007a0c */ /* 0x000fc80003f25070 */
[----:B------:R-:W-:-:S13]  /*5630*/  ISETP.NE.AND.EX P1, PT, RZ, c[0x0][0x364], PT, P1 ;  /* 0x0000d900ff007a0c */ /* 0x000fda0003f25310 */
[----:B------:R-:W-:-:S04]  /*5640*/  @P1 IMAD.MOV.U32 R0, RZ, RZ, 0x4 ;  /* 0x00000004ff001424 */ /* 0x000fc800078e00ff */
[----:B------:R-:W-:-:S06]  /*5650*/  @P1 IMAD.WIDE R4, R241, R0, c[0x0][0x360] ;  /* 0x0000d800f1041625 */ /* 0x000fcc00078e0200 */
[----:B------:R2:W3:Y:S01]  /*5660*/  @P1 LDG.E R4, [R4.64] ;  /* 0x0000000c04041981 */ /* 0x0004e2000c1e1900 */
[----:B------:R-:W4:Y:S01]  /*5670*/  S2UR UR6, SR_CTAID.X ;  /* 0x00000000000679c3 */ /* 0x000f220000002500 */
[----:B------:R-:W-:Y:S01]  /*5680*/  IMAD.MOV.U32 R0, RZ, RZ, 0x1 ;  /* 0x00000001ff007424 */ /* 0x000fe200078e00ff */
[----:B------:R-:W-:Y:S01]  /*5690*/  ULDC UR5, c[0x0][0x358] ;  /* 0x0000d60000057ab9 */ /* 0x000fe20000000800 */
[----:B------:R-:W1:Y:S01]  /*56a0*/  S2R R2, SR_CTAID.Y ;  /* 0x0000000000027919 */ /* 0x000e620000002600 */
[----:B------:R-:W-:Y:S01]  /*56b0*/  ULDC UR4, c[0x0][0x2f4] ;  /* 0x0000bd0000047ab9 */ /* 0x000fe20000000800 */
[----:B-----5:R-:W-:Y:S02]  /*56c0*/  IMAD R3, R241, c[0x0][0x2f4], RZ ;  /* 0x0000bd00f1037a24 */ /* 0x020fe400078e02ff */
[----:B------:R-:W-:Y:S01]  /*56d0*/  BAR.SYNC.DEFER_BLOCKING 0x1, 0x100 ;  /* 0x0044000000007b1d */ /* 0x000fe20000010000 */
[----:B------:R-:W-:-:S05]  /*56e0*/  ISETP.NE.AND P0, PT, R0, c[0x0][0x338], PT ;  /* 0x0000ce0000007a0c */ /* 0x000fca0003f05270 */
[----:B------:R-:W-:Y:S01]  /*56f0*/  BSSY B0, `(.L_x_137) ;  /* 0x0000023000007945 */ /* 0x000fe20003800000 */
[----:B----4-:R-:W-:-:S07]  /*5700*/  UIMAD UR5, UR6, UR5, URZ ;  /* 0x00000005060572a4 */ /* 0x010fce000f8e023f */
[----:B-1----:R-:W-:Y:S01]  /*5710*/  @P0 IMAD.HI.U32 R0, R2, c[0x0][0x33c], RZ ;  /* 0x0000cf0002000a27 */ /* 0x002fe200078e00ff */
[----:B------:R-:W-:-:S03]  /*5720*/  UIMAD UR5, UR5, UR4, URZ ;  /* 0x00000004050572a4 */ /* 0x000fc6000f8e023f */
[----:B------:R-:W-:Y:S01]  /*5730*/  IMAD.MOV.U32 R8, RZ, RZ, R2 ;  /* 0x000000ffff087224 */ /* 0x000fe200078e0002 */
[----:B------:R-:W-:Y:S01]  /*5740*/  @P0 SHF.R.U32.HI R8, RZ, c[0x0][0x340], R0 ;  /* 0x0000d000ff080a19 */ /* 0x000fe20000011600 */
[----:B------:R-:W-:Y:S01]  /*5750*/  USHF.R.S32.HI UR4, URZ, 0x1f, UR5 ;  /* 0x0000001f3f047899 */ /* 0x000fe20008011405 */
[----:B------:R-:W-:Y:S02]  /*5760*/  SHF.R.S32.HI R0, RZ, 0x1f, R241 ;  /* 0x0000001fff007819 */ /* 0x000fe400000114f1 */
[----:B--2---:R-:W-:Y:S02]  /*5770*/  SHF.R.S32.HI R5, RZ, 0x1f, R8 ;  /* 0x0000001fff057819 */ /* 0x004fe40000011408 */
[----:B------:R-:W-:Y:S01]  /*5780*/  SEL R0, R0, RZ, !P1 ;  /* 0x000000ff00007207 */ /* 0x000fe20004800000 */
[----:B---3--:R-:W-:Y:S01]  /*5790*/  @P1 IMAD R7, R241, 0x80, R4 ;  /* 0x00000080f1071824 */ /* 0x008fe200078e0204 */
[----:B------:R-:W-:Y:S02]  /*57a0*/  SHF.R.S32.HI R4, RZ, 0x1f, R3 ;  /* 0x0000001fff047819 */ /* 0x000fe40000011403 */
[----:B------:R-:W-:-:S02]  /*57b0*/  IADD3 R3, P2, P0, R3, UR5, R8 ;  /* 0x0000000503037c10 */ /* 0x000fc4000f85e008 */
[----:B------:R-:W-:Y:S02]  /*57c0*/  @P1 SHF.R.S32.HI R6, RZ, 0x1f, R7 ;  /* 0x0000001fff061819 */ /* 0x000fe40000011407 */
[----:B------:R-:W-:Y:S02]  /*57d0*/  IADD3.X R4, R4, UR4, R5, P2, P0 ;  /* 0x0000000404047c10 */ /* 0x000fe400097e0405 */
[----:B------:R-:W-:Y:S01]  /*57e0*/  @P1 LEA.HI R6, R6, R7, RZ, 0x7 ;  /* 0x0000000706061211 */ /* 0x000fe200078f38ff */
[----:B------:R-:W-:Y:S01]  /*57f0*/  IMAD.MOV R7, RZ, RZ, -R8 ;  /* 0x000000ffff077224 */ /* 0x000fe200078e0a08 */
[----:B------:R-:W-:Y:S02]  /*5800*/  ISETP.NE.AND P2, PT, R235, RZ, PT ;  /* 0x000000ffeb00720c */ /* 0x000fe40003f45270 */
[----:B------:R-:W-:Y:S01]  /*5810*/  @P1 SHF.R.S32.HI R6, RZ, 0x7, R6 ;  /* 0x00000007ff061819 */ /* 0x000fe20000011406 */
[----:B------:R-:W-:Y:S01]  /*5820*/  IMAD R7, R7, c[0x0][0x338], R2 ;  /* 0x0000ce0007077a24 */ /* 0x000fe200078e0202 */
[C---:B------:R-:W-:Y:S01]  /*5830*/  SHF.L.U64.HI R4, R3.reuse, 0x2, R4 ;  /* 0x0000000203047819 */ /* 0x040fe20000010204 */
[----:B------:R-:W-:Y:S01]  /*5840*/  IMAD.SHL.U32 R3, R3, 0x4, RZ ;  /* 0x0000000403037824 */ /* 0x000fe200078e00ff */
[----:B------:R-:W-:Y:S01]  /*5850*/  SEL R241, R241, RZ, !P1 ;  /* 0x000000fff1f17207 */ /* 0x000fe20004800000 */
[----:B------:R-:W-:-:S03]  /*5860*/  @P1 IMAD R6, R6, 0x3000, RZ ;  /* 0x0000300006061824 */ /* 0x000fc600078e02ff */
[----:B------:R-:W-:Y:S01]  /*5870*/  IADD3 R10, P0, R3, c[0x0][0x350], RZ ;  /* 0x0000d400030a7a10 */ /* 0x000fe20007f1e0ff */
[--C-:B------:R-:W-:Y:S01]  /*5880*/  @P1 IMAD.MOV.U32 R12, RZ, RZ, R6.reuse ;  /* 0x000000ffff0c1224 */ /* 0x100fe200078e0006 */
[----:B------:R-:W-:Y:S01]  /*5890*/  @P1 SHF.R.S32.HI R13, RZ, 0x1f, R6 ;  /* 0x0000001fff0d1819 */ /* 0x000fe20000011406 */
[----:B------:R-:W-:Y:S01]  /*58a0*/  @!P1 CS2R R12, SRZ ;  /* 0x00000000000c9805 */ /* 0x000fe2000001ff00 */
[----:B------:R-:W-:Y:S01]  /*58b0*/  IADD3.X R11, R4, c[0x0][0x354], RZ, P0, !PT ;  /* 0x0000d500040b7a10 */ /* 0x000fe200007fe4ff */
[----:B------:R-:W-:Y:S05]  /*58c0*/  @P2 BRA `(.L_x_138) ;  /* 0x0000005000002947 */ /* 0x000fea0003800000 */
.L_x_139:
[----:B------:R-:W2:Y:S01]  /*58d0*/  LDG.E.STRONG.GPU R2, [R10.64] ;  /* 0x0000000c0a027981 */ /* 0x000ea2000c1ef900 */
[----:B------:R-:W-:Y:S01]  /*58e0*/  YIELD ;  /* 0x0000000000007946 */ /* 0x000fe20003800000 */
[----:B--2---:R-:W-:Y:S01]  /*58f0*/  ISETP.NE.AND P0, PT, R2, R7, PT ;  /* 0x000000070200720c */ /* 0x004fe20003f05270 */
[----:B------:R-:W-:-:S12]  /*5900*/  CCTL.IVALL ;  /* 0x00000000ff00798f */ /* 0x000fd80002000000 */
[----:B------:R-:W-:Y:S05]  /*5910*/  @P0 BRA `(.L_x_139) ;  /* 0xffffffb000000947 */ /* 0x000fea000383ffff */
.L_x_138:
[----:B------:R-:W-:Y:S05]  /*5920*/  BSYNC B0 ;  /* 0x0000000000007941 */ /* 0x000fea0003800000 */
.L_x_137:
[----:B------:R-:W-:Y:S01]  /*5930*/  MOV R2, 0xffffffff ;  /* 0xffffffff00027802 */ /* 0x000fe20000000f00 */
[----:B------:R-:W-:Y:S05]  /*5940*/  BRA.CONV ~URZ, `(.L_x_140) ;  /* 0x000000237f007947 */ /* 0x000fea000b800000 */
[----:B------:R-:W-:Y:S02]  /*5950*/  MOV R6, 0x5970 ;  /* 0x0000597000067802 */ /* 0x000fe40000000f00 */
[----:B------:R-:W-:Y:S05]  /*5960*/  CALL.REL.NOINC `($__internal_1_$__cuda_sm70_warpsync) ;  /* 0x00000a9000007944 */ /* 0x000fea0003c00000 */
.L_x_140:
[----:B------:R-:W-:Y:S01]  /*5970*/  UIMAD UR5, UR6, 0x3000, URZ ;  /* 0x00003000060578a4 */ /* 0x000fe2000f8e023f */
[----:B------:R-:W-:Y:S01]  /*5980*/  SHF.R.S32.HI R9, RZ, 0x1f, R235 ;  /* 0x0000001fff097819 */ /* 0x000fe200000114eb */
[----:B------:R-:W-:Y:S01]  /*5990*/  IMAD R15, R5, c[0x0][0x328], RZ ;  /* 0x0000ca00050f7a24 */ /* 0x000fe200078e02ff */
[----:B------:R-:W-:-:S06]  /*59a0*/  NOP ;  /* 0x0000000000007918 */ /* 0x000fcc0000000000 */
[----:B------:R-:W-:Y:S01]  /*59b0*/  USHF.R.S32.HI UR4, URZ, 0x1f, UR5 ;  /* 0x0000001f3f047899 */ /* 0x000fe20008011405 */
[----:B------:R-:W-:Y:S01]  /*59c0*/  IADD3 R12, P1, P0, R12, UR5, R235 ;  /* 0x000000050c0c7c10 */ /* 0x000fe2000f83e0eb */
[----:B------:R-:W-:Y:S02]  /*59d0*/  IMAD R15, R8, c[0x0][0x32c], R15 ;  /* 0x0000cb00080f7a24 */ /* 0x000fe400078e020f */
[----:B------:R-:W-:Y:S02]  /*59e0*/  IMAD R6, R0, c[0x0][0x330], RZ ;  /* 0x0000cc0000067a24 */ /* 0x000fe400078e02ff */
[----:B------:R-:W-:Y:S02]  /*59f0*/  IADD3.X R13, R13, UR4, R9, P1, P0 ;  /* 0x000000040d0d7c10 */ /* 0x000fe40008fe0409 */
[----:B------:R-:W-:-:S03]  /*5a00*/  IMAD R6, R241, c[0x0][0x334], R6 ;  /* 0x0000cd00f1067a24 */ /* 0x000fc600078e0206 */
[----:B------:R-:W-:-:S05]  /*5a10*/  IMAD.WIDE.U32 R16, R8, c[0x0][0x328], R12 ;  /* 0x0000ca0008107a25 */ /* 0x000fca00078e000c */
[----:B------:R-:W-:-:S05]  /*5a20*/  IADD3 R17, R17, R15, RZ ;  /* 0x0000000f11117210 */ /* 0x000fca0007ffe0ff */
[----:B------:R-:W-:-:S05]  /*5a30*/  IMAD.WIDE.U32 R16, R241, c[0x0][0x330], R16 ;  /* 0x0000cc00f1107a25 */ /* 0x000fca00078e0010 */
[----:B------:R-:W-:Y:S02]  /*5a40*/  IADD3 R6, R17, R6, RZ ;  /* 0x0000000611067210 */ /* 0x000fe40007ffe0ff */
        /* <DEDUP_REMOVED lines=52> */
[----:B-1----:R-:W-:Y:S05]  /*5d90*/  CALL.REL.NOINC `($__internal_1_$__cuda_sm70_warpsync) ;  /* 0x0000066000007944 */ /* 0x002fea0003c00000 */
.L_x_141:
        /* <DEDUP_REMOVED lines=12> */
.L_x_143:
[----:B------:R-:W-:Y:S05]  /*5e60*/  BSYNC B0 ;  /* 0x0000000000007941 */ /* 0x000fea0003800000 */
.L_x_142:
[----:B--2---:R-:W-:Y:S01]  /*5e70*/  IADD3 R10, P0, R3, c[0x0][0x348], RZ ;  /* 0x0000d200030a7a10 */ /* 0x004fe20007f1e0ff */
[----:B------:R-:W-:Y:S03]  /*5e80*/  BSSY B0, `(.L_x_144) ;  /* 0x0000008000007945 */ /* 0x000fe60003800000 */
[----:B------:R-:W-:Y:S01]  /*5e90*/  IADD3.X R11, R4, c[0x0][0x34c], RZ, P0, !PT ;  /* 0x0000d300040b7a10 */ /* 0x000fe200007fe4ff */
[----:B------:R-:W-:Y:S05]  /*5ea0*/  @P2 BRA `(.L_x_145) ;  /* 0x0000005000002947 */ /* 0x000fea0003800000 */
.L_x_146:
[----:B------:R-:W2:Y:S01]  /*5eb0*/  LDG.E.STRONG.GPU R4, [R10.64] ;  /* 0x0000000c0a047981 */ /* 0x000ea2000c1ef900 */
[----:B------:R-:W-:Y:S01]  /*5ec0*/  YIELD ;  /* 0x0000000000007946 */ /* 0x000fe20003800000 */
[----:B--2---:R-:W-:Y:S01]  /*5ed0*/  ISETP.NE.AND P0, PT, R4, R7, PT ;  /* 0x000000070400720c */ /* 0x004fe20003f05270 */
[----:B------:R-:W-:-:S12]  /*5ee0*/  CCTL.IVALL ;  /* 0x00000000ff00798f */ /* 0x000fd80002000000 */
[----:B------:R-:W-:Y:S05]  /*5ef0*/  @P0 BRA `(.L_x_146) ;  /* 0xffffffb000000947 */ /* 0x000fea000383ffff */
.L_x_145:
[----:B------:R-:W-:Y:S05]  /*5f00*/  BSYNC B0 ;  /* 0x0000000000007941 */ /* 0x000fea0003800000 */
.L_x_144:
[----:B------:R-:W-:Y:S05]  /*5f10*/  BRA.CONV ~URZ, `(.L_x_147) ;  /* 0x000000237f007947 */ /* 0x000fea000b800000 */
[----:B------:R-:W-:Y:S02]  /*5f20*/  MOV R6, 0x5f40 ;  /* 0x00005f4000067802 */ /* 0x000fe40000000f00 */
[----:B-1----:R-:W-:Y:S05]  /*5f30*/  CALL.REL.NOINC `($__internal_1_$__cuda_sm70_warpsync) ;  /* 0x000004c000007944 */ /* 0x002fea0003c00000 */
.L_x_147:
[----:B------:R-:W-:Y:S01]  /*5f40*/  MOV R6, R12 ;  /* 0x0000000c00067202 */ /* 0x000fe20000000f00 */
[----:B------:R-:W-:Y:S01]  /*5f50*/  IMAD R5, R5, c[0x0][0x300], RZ ;  /* 0x0000c00005057a24 */ /* 0x000fe200078e02ff */
[----:B------:R-:W-:Y:S01]  /*5f60*/  MOV R7, R13 ;  /* 0x0000000d00077202 */ /* 0x000fe20000000f00 */
[----:B------:R-:W-:Y:S01]  /*5f70*/  IMAD R0, R0, c[0x0][0x308], RZ ;  /* 0x0000c20000007a24 */ /* 0x000fe200078e02ff */
[----:B------:R-:W-:-:S06]  /*5f80*/  NOP ;  /* 0x0000000000007918 */ /* 0x000fcc0000000000 */
[----:B------:R-:W-:-:S04]  /*5f90*/  IMAD.WIDE.U32 R6, R8, c[0x0][0x300], R6 ;  /* 0x0000c00008067a25 */ /* 0x000fc800078e0006 */
[----:B------:R-:W-:Y:S02]  /*5fa0*/  IMAD R5, R8, c[0x0][0x304], R5 ;  /* 0x0000c10008057a24 */ /* 0x000fe400078e0205 */
[----:B------:R-:W-:-:S03]  /*5fb0*/  IMAD R0, R241, c[0x0][0x30c], R0 ;  /* 0x0000c300f1007a24 */ /* 0x000fc600078e0200 */
        /* <DEDUP_REMOVED lines=55> */
[----:B-12---:R-:W-:Y:S05]  /*6330*/  CALL.REL.NOINC `($__internal_1_$__cuda_sm70_warpsync) ;  /* 0x000000c000007944 */ /* 0x006fea0003c00000 */
.L_x_148:
        /* <DEDUP_REMOVED lines=12> */
        .weak           $__internal_1_$__cuda_sm70_warpsync
        .type           $__internal_1_$__cuda_sm70_warpsync,@function
        .size           $__internal_1_$__cuda_sm70_warpsync,(.L_x_1389 - $__internal_1_$__cuda_sm70_warpsync)
$__internal_1_$__cuda_sm70_warpsync:
[----:B------:R-:W-:Y:S01]  /*6400*/  MOV R14, R6 ;  /* 0x00000006000e7202 */ /* 0x000fe20000000f00 */
[----:B------:R-:W-:Y:S04]  /*6410*/  WARPSYNC R2 ;  /* 0x0000000200007348 */ /* 0x000fe80003800000 */
[----:B------:R-:W-:-:S04]  /*6420*/  MOV R15, 0x0 ;  /* 0x00000000000f7802 */ /* 0x000fc80000000f00 */
[----:B------:R-:W-:Y:S05]  /*6430*/  RET.REL.NODEC R14 `(_ZN7cutlass13device_kernelIN5flash19enable_sm80_to_sm89INS1_16FlashAttnBwdSm80INS1_25CollectiveMainloopBwdSm80ILi2ELi1EN4cute5tupleIJNS5_1CILi64EEENS7_ILi128EEENS7_ILi96EEEEEENS_10bfloat16_tEfNS_4arch4Sm80ELb0ELb0ELb0ELb1ELb1ELb0ELb0ELb0ELi2ELi2ELi4ELi2ELb1EEENS1_24CollectiveEpilogueBwdGQAISB_fSE_Li256ELb1ELb1EEENS1_19SingleTileSchedulerILb1ELb0ELb0ELi128EEEEEEEEEvNT_6ParamsE) ;  /* 0xffff9bc00e007950 */ /* 0x000fea0003c3ffff */
.L_x_149:
        /* <DEDUP_REMOVED lines=12> */
.L_x_1389:


//--------------------- .text._ZN7cutlass13device_kernelIN5flash19enable_sm80_to_sm89INS1_16FlashAttnBwdSm80INS1_25CollectiveMainloopBwdSm80ILi2ELi1EN4cute5tupleIJNS5_1CILi64EEENS7_ILi128EEENS7_ILi96EEEEEENS_10bfloat16_tEfNS_4arch4Sm80ELb0ELb1ELb0ELb0ELb0ELb0ELb0ELb0ELi2ELi2ELi4ELi2ELb1EEENS1_21CollectiveEpilogueBwdISB_SC_SE_Li256ELb0ELb0ELi2EEENS1_19SingleTileSchedulerILb0ELb0ELb0ELi128EEEEEEEEEvNT_6ParamsE --------------------------
	.section	.text._ZN7cutlass13device_kernelIN5flash19enable_sm80_to_sm89INS1_16FlashAttnBwdSm80INS1_25CollectiveMainloopBwdSm80ILi2ELi1EN4cute5tupleIJNS5_1CILi64EEENS7_ILi128EEENS7_ILi96EEEEEENS_10bfloat16_tEfNS_4arch4Sm80ELb0ELb1ELb0ELb0ELb0ELb0ELb0ELb0ELi2ELi2ELi4ELi2ELb1EEENS1_21CollectiveEpilogueBwdISB_SC_SE_Li256ELb0ELb0ELi2EEENS1_19SingleTileSchedulerILb0ELb0ELb0ELi128EEEEEEEEEvNT_6ParamsE,"ax",@progbits
	.sectioninfo	@"SHI_REGISTERS=255"
	.align	128
.text._ZN7cutlass13device_kernelIN5flash19enable_sm80_to_sm89INS1_16FlashAttnBwdSm80INS1_25CollectiveMainloopBwdSm80ILi2ELi1EN4cute5tupleIJNS5_1CILi64EEENS7_ILi128EEENS7_ILi96EEEEEENS_10bfloat16_tEfNS_4arch4Sm80ELb0ELb1ELb0ELb0ELb0ELb0ELb0ELb0ELi2ELi2ELi4ELi2ELb1EEENS1_21CollectiveEpilogueBwdISB_SC_SE_Li256ELb0ELb0ELi2EEENS1_19SingleTileSchedulerILb0ELb0ELb0ELi128EEEEEEEEEvNT_6ParamsE:
        .type           _ZN7cutlass13device_kernelIN5flash19enable_sm80_to_sm89INS1_16FlashAttnBwdSm80INS1_25CollectiveMainloopBwdSm80ILi2ELi1EN4cute5tupleIJNS5_1CILi64EEENS7_ILi128EEENS7_ILi96EEEEEENS_10bfloat16_tEfNS_4arch4Sm80ELb0ELb1ELb0ELb0ELb0ELb0ELb0ELb0ELi2ELi2ELi4ELi2ELb1EEENS1_21CollectiveEpilogueBwdISB_SC_SE_Li256ELb0ELb0ELi2EEENS1_19SingleTileSchedulerILb0ELb0ELb0ELi128EEEEEEEEEvNT_6ParamsE,@function
        .size           _ZN7cutlass13device_kernelIN5flash19enable_sm80_to_sm89INS1_16FlashAttnBwdSm80INS1_25CollectiveMainloopBwdSm80ILi2ELi1EN4cute5tupleIJNS5_1CILi64EEENS7_ILi128EEENS7_ILi96EEEEEENS_10bfloat16_tEfNS_4arch4Sm80ELb0ELb1ELb0ELb0ELb0ELb0ELb0ELb0ELi2ELi2ELi4ELi2ELb1EEENS1_21CollectiveEpilogueBwdISB_SC_SE_Li256ELb0ELb0ELi2EEENS1_19SingleTileSchedulerILb0ELb0ELb0ELi128EEEEEEEEEvNT_6ParamsE,(.L_x_1391 - _ZN7cutlass13device_kernelIN5flash19enable_sm80_to_sm89INS1_16FlashAttnBwdSm80INS1_25CollectiveMainloopBwdSm80ILi2ELi1EN4cute5tupleIJNS5_1CILi64EEENS7_ILi128EEENS7_ILi96EEEEEENS_10bfloat16_tEfNS_4arch4Sm80ELb0ELb1ELb0ELb0ELb0ELb0ELb0ELb0ELi2ELi2ELi4ELi2ELb1EEENS1_21CollectiveEpilogueBwdISB_SC_SE_Li256ELb0ELb0ELi2EEENS1_19SingleTileSchedulerILb0ELb0ELb0ELi128EEEEEEEEEvNT_6ParamsE)
        .other          _ZN7cutlass13device_kernelIN5flash19enable_sm80_to_sm89INS1_16FlashAttnBwdSm80INS1_25CollectiveMainloopBwdSm80ILi2ELi1EN4cute5tupleIJNS5_1CILi64EEENS7_ILi128EEENS7_ILi96EEEEEENS_10bfloat16_tEfNS_4arch4Sm80ELb0ELb1ELb0ELb0ELb0ELb0ELb0ELb0ELi2ELi2ELi4ELi2ELb1EEENS1_21CollectiveEpilogueBwdISB_SC_SE_Li256ELb0ELb0ELi2EEENS1_19SingleTileSchedulerILb0ELb0ELb0ELi128EEEEEEEEEvNT_6ParamsE,@"STO_CUDA_ENTRY STV_DEFAULT"
_ZN7cutlass13device_kernelIN5flash19enable_sm80_to_sm89INS1_16FlashAttnBwdSm80INS1_25CollectiveMainloopBwdSm80ILi2ELi1EN4cute5tupleIJNS5_1CILi64EEENS7_ILi128EEENS7_ILi96EEEEEENS_10bfloat16_tEfNS_4arch4Sm80ELb0ELb1ELb0ELb0ELb0ELb0ELb0ELb0ELi2ELi2ELi4ELi2ELb1EEENS1_21CollectiveEpilogueBwdISB_SC_SE_Li256ELb0ELb0ELi2EEENS1_19SingleTileSchedulerILb0ELb0ELb0ELi128EEEEEEEEEvNT_6ParamsE:
[----:B------:R-:W-:-:S03]  /*0000*/  MOV R1, c[0x0][0x28] ;  /* 0x00000a0000017a02 */ /* 0x000fc60000000f00 */
[----:B------:R-:W1:Y:S01]  /*0010*/  S2UR UR11, SR_CTAID.Z ;  /* 0x00000000000b79c3 */ /* 0x000e620000002700 */
[----:B------:R-:W-:Y:S02]  /*0020*/  IADD3 R1, R1, -0x50, RZ ;  /* 0xffffffb001017810 */ /* 0x000fe40007ffe0ff */
[----:B-1----:R-:W-:-:S13]  /*0030*/  ISETP.LE.AND P0, PT, RZ, UR11, PT ;  /* 0x0000000bff007c0c */ /* 0x002fda000bf03270 */
[----:B------:R-:W-:Y:S05]  /*0040*/  @!P0 EXIT ;  /* 0x000000000000894d */ /* 0x000fea0003800000 */
[----:B------:R-:W1:Y:S01]  /*0050*/  S2R R4, SR_TID.X ;  /* 0x0000000000047919 */ /* 0x000e620000002100 */
[----:B------:R-:W2:Y:S01]  /*0060*/  S2UR UR10, SR_CTAID.X ;  /* 0x00000000000a79c3 */ /* 0x000ea20000002500 */
[----:B------:R-:W-:Y:S02]  /*0070*/  ULDC UR5, c[0x0][0x168] ;  /* 0x00005a0000057ab9 */ /* 0x000fe40000000800 */
[----:B------:R-:W-:-:S04]  /*0080*/  UIADD3 UR5, UR5, 0x3f, URZ ;  /* 0x0000003f05057890 */ /* 0x000fc8000fffe03f */
[----:B------:R-:W-:Y:S01]  /*0090*/  USHF.R.S32.HI UR4, URZ, 0x1f, UR5 ;  /* 0x0000001f3f047899 */ /* 0x000fe20008011405 */
[----:B------:R-:W3:Y:S03]  /*00a0*/  S2UR UR20, SR_CTAID.Y ;  /* 0x00000000001479c3 */ /* 0x000ee60000002600 */
[----:B------:R-:W-:-:S04]  /*00b0*/  ULEA.HI UR4, UR4, UR5, URZ, 0x6 ;  /* 0x0000000504047291 */ /* 0x000fc8000f8f303f */
[----:B------:R-:W-:Y:S01]  /*00c0*/  USHF.R.S32.HI UR14, URZ, 0x6, UR4 ;  /* 0x000000063f0e7899 */ /* 0x000fe20008011404 */
[----:B-1----:R1:W-:Y:S01]  /*00d0*/  STL [R1+0x10], R4 ;  /* 0x0000100401007387 */ /* 0x0023e20000100800 */
[----:B--2---:R-:W-:-:S13]  /*00e0*/  ISETP.LE.AND P0, PT, RZ, UR10, PT ;  /* 0x0000000aff007c0c */ /* 0x004fda000bf03270 */
[----:B---3--:R-:W-:Y:S05]  /*00f0*/  @!P0 BRA `(.L_x_150) ;  /* 0x000000c000008947 */ /* 0x008fea0003800000 */
[----:B------:R-:W-:Y:S02]  /*0100*/  ULDC UR4, c[0x0][0x168] ;  /* 0x00005a0000047ab9 */ /* 0x000fe40000000800 */
[----:B------:R-:W-:-:S04]  /*0110*/  ULEA UR4, UR10, UR4, 0x7 ;  /* 0x000000040a047291 */ /* 0x000fc8000f8e383f */
[----:B------:R-:W-:-:S03]  /*0120*/  UIADD3 UR5, UR4, 0xbf, URZ ;  /* 0x000000bf04057890 */ /* 0x000fc6000fffe03f */
[----:B------:R-:W-:Y:S02]  /*0130*/  ULDC UR4, c[0x0][0x198] ;  /* 0x0000660000047ab9 */ /* 0x000fe40000000800 */
[----:B------:R-:W-:-:S03]  /*0140*/  UIADD3 UR4, UR5, -UR4, URZ ;  /* 0x8000000405047290 */ /* 0x000fc6000fffe03f */
[----:B------:R-:W-:Y:S02]  /*0150*/  ULDC UR5, c[0x0][0x2a0] ;  /* 0x0000a80000057ab9 */ /* 0x000fe40000000800 */
[----:B------:R-:W-:-:S04]  /*0160*/  UIADD3 UR5, UR4, UR5, URZ ;  /* 0x0000000504057290 */ /* 0x000fc8000fffe03f */
[----:B------:R-:W-:-:S04]  /*0170*/  USHF.R.S32.HI UR4, URZ, 0x1f, UR5 ;  /* 0x0000001f3f047899 */ /* 0x000fc80008011405 */
[----:B------:R-:W-:-:S04]  /*0180*/  ULEA.HI UR4, UR4, UR5, URZ, 0x6 ;  /* 0x0000000504047291 */ /* 0x000fc8000f8f303f */
[----:B------:R-:W-:-:S04]  /*0190*/  USHF.R.S32.HI UR4, URZ, 0x6, UR4 ;  /* 0x000000063f047899 */ /* 0x000fc80008011404 */
[----:B------:R-:W-:-:S04]  /*01a0*/  UISETP.LT.AND UP0, UPT, UR14, UR4, UPT ;  /* 0x000000040e00728c */ /* 0x000fc8000bf01270 */
[----:B------:R-:W-:Y:S02]  /*01b0*/  USEL UR14, UR14, UR4, UP0 ;  /* 0x000000040e0e7287 */ /* 0x000fe40008000000 */
.L_x_150:
[----:B------:R-:W-:Y:S01]  /*01c0*/  USHF.L.U32 UR13, UR10, 0x7, URZ ;  /* 0x000000070a0d7899 */ /* 0x000fe2000800063f */
[----:B------:R-:W-:Y:S01]  /*01d0*/  PLOP3.LUT P1, PT, PT, PT, PT, 0x80, 0x0 ;  /* 0x000000000000781c */ /* 0x000fe20003f2f070 */
[----:B------:R-:W-:Y:S01]  /*01e0*/  ULDC UR5, c[0x0][0x168] ;  /* 0x00005a0000057ab9 */ /* 0x000fe20000000800 */
[----:B------:R-:W-:Y:S01]  /*01f0*/  CS2R R126, SRZ ;  /* 0x00000000007e7805 */ /* 0x000fe2000001ff00 */
[----:B------:R-:W-:Y:S01]  /*0200*/  UIADD3 UR5, UR13, UR5, URZ ;  /* 0x000000050d057290 */ /* 0x000fe2000fffe03f */
[----:B------:R-:W-:Y:S01]  /*0210*/  CS2R R124, SRZ ;  /* 0x00000000007c7805 */ /* 0x000fe2000001ff00 */
[----:B------:R-:W-:Y:S01]  /*0220*/  ULDC UR4, c[0x0][0x198] ;  /* 0x0000660000047ab9 */ /* 0x000fe20000000800 */
[----:B------:R-:W-:Y:S01]  /*0230*/  CS2R R130, SRZ ;  /* 0x0000000000827805 */ /* 0x000fe2000001ff00 */
[----:B------:R-:W-:Y:S01]  /*0240*/  UIADD3 UR4, UR5, -UR4, URZ ;  /* 0x8000000405047290 */ /* 0x000fe2000fffe03f */
[----:B------:R-:W-:Y:S01]  /*0250*/  CS2R R12, SRZ ;  /* 0x00000000000c7805 */ /* 0x000fe2000001ff00 */
[----:B------:R-:W-:Y:S01]  /*0260*/  ULDC.64 UR22, c[0x0][0x118] ;  /* 0x0000460000167ab9 */ /* 0x000fe20000000a00 */
[----:B------:R-:W-:Y:S01]  /*0270*/  IMAD.MOV.U32 R128, RZ, RZ, RZ ;  /* 0x000000ffff807224 */ /* 0x000fe200078e00ff */
[----:B------:R-:W-:Y:S01]  /*0280*/  MOV R122, RZ ;  /* 0x000000ff007a7202 */ /* 0x000fe20000000f00 */
[----:B------:R-:W-:Y:S01]  /*0290*/  IMAD.MOV.U32 R15, RZ, RZ, RZ ;  /* 0x000000ffff0f7224 */ /* 0x000fe200078e00ff */
[----:B------:R-:W-:Y:S01]  /*02a0*/  CS2R R16, SRZ ;  /* 0x0000000000107805 */ /* 0x000fe2000001ff00 */
[----:B------:R-:W-:Y:S01]  /*02b0*/  IMAD.U32 R0, RZ, RZ, UR4 ;  /* 0x00000004ff007e24 */ /* 0x000fe2000f8e00ff */
[----:B------:R-:W-:Y:S01]  /*02c0*/  MOV R118, RZ ;  /* 0x000000ff00767202 */ /* 0x000fe20000000f00 */
[----:B------:R-:W-:Y:S01]  /*02d0*/  IMAD.MOV.U32 R120, RZ, RZ, RZ ;  /* 0x000000ffff787224 */ /* 0x000fe200078e00ff */
[----:B------:R-:W-:Y:S01]  /*02e0*/  CS2R R18, SRZ ;  /* 0x0000000000127805 */ /* 0x000fe2000001ff00 */
[----:B------:R-:W-:Y:S01]  /*02f0*/  IMAD.MOV.U32 R116, RZ, RZ, RZ ;  /* 0x000000ffff747224 */ /* 0x000fe200078e00ff */
[----:B------:R-:W-:Y:S01]  /*0300*/  IADD3 R0, R0, -c[0x0][0x2a4], RZ ;  /* 0x8000a90000007a10 */ /* 0x000fe20007ffe0ff */
[----:B------:R-:W-:Y:S01]  /*0310*/  IMAD.MOV.U32 R110, RZ, RZ, RZ ;  /* 0x000000ffff6e7224 */ /* 0x000fe200078e00ff */
[----:B------:R-:W-:Y:S01]  /*0320*/  MOV R108, RZ ;  /* 0x000000ff006c7202 */ /* 0x000fe20000000f00 */
[----:B------:R-:W-:Y:S01]  /*0330*/  CS2R R20, SRZ ;  /* 0x0000000000147805 */ /* 0x000fe2000001ff00 */
[----:B------:R-:W-:Y:S01]  /*0340*/  SHF.R.S32.HI R2, RZ, 0x1f, R0 ;  /* 0x0000001fff027819 */ /* 0x000fe20000011400 */
[----:B------:R-:W-:Y:S01]  /*0350*/  IMAD.MOV.U32 R114, RZ, RZ, RZ ;  /* 0x000000ffff727224 */ /* 0x000fe200078e00ff */
[----:B------:R-:W-:Y:S01]  /*0360*/  MOV R112, RZ ;  /* 0x000000ff00707202 */ /* 0x000fe20000000f00 */
[----:B------:R-:W-:Y:S01]  /*0370*/  CS2R R22, SRZ ;  /* 0x0000000000167805 */ /* 0x000fe2000001ff00 */
[----:B------:R-:W-:Y:S01]  /*0380*/  LEA.HI R0, R2, R0, RZ, 0x6 ;  /* 0x0000000002007211 */ /* 0x000fe200078f30ff */
[----:B------:R-:W-:Y:S01]  /*0390*/  IMAD.MOV.U32 R106, RZ, RZ, RZ ;  /* 0x000000ffff6a7224 */ /* 0x000fe200078e00ff */
[----:B------:R-:W-:Y:S01]  /*03a0*/  MOV R104, RZ ;  /* 0x000000ff00687202 */ /* 0x000fe20000000f00 */
[----:B------:R-:W-:Y:S01]  /*03b0*/  CS2R R24, SRZ ;  /* 0x0000000000187805 */ /* 0x000fe2000001ff00 */
[----:B------:R-:W2:Y:S01]  /*03c0*/  R2UR UR12, R0 ;  /* 0x00000000000c73c2 */ /* 0x000ea200000e0000 */
[----:B------:R-:W-:Y:S01]  /*03d0*/  IMAD.MOV.U32 R102, RZ, RZ, RZ ;  /* 0x000000ffff667224 */ /* 0x000fe200078e00ff */
[----:B------:R-:W-:Y:S01]  /*03e0*/  MOV R100, RZ ;  /* 0x000000ff00647202 */ /* 0x000fe20000000f00 */
[----:B------:R-:W-:Y:S01]  /*03f0*/  CS2R R26, SRZ ;  /* 0x00000000001a7805 */ /* 0x000fe2000001ff00 */
        /* <DEDUP_REMOVED lines=20> */
[----:B--2---:R-:W-:Y:S01]  /*0540*/  USHF.R.S32.HI UR12, URZ, 0x6, UR12 ;  /* 0x000000063f0c7899 */ /* 0x004fe2000801140c */
[----:B------:R-:W-:Y:S01]  /*0550*/  CS2R R60, SRZ ;  /* 0x00000000003c7805 */ /* 0x000fe2000001ff00 */
[----:B------:R-:W-:Y:S01]  /*0560*/  CS2R R66, SRZ ;  /* 0x0000000000427805 */ /* 0x000fe2000001ff00 */
[----:B------:R-:W-:Y:S01]  /*0570*/  CS2R R64, SRZ ;  /* 0x0000000000407805 */ /* 0x000fe2000001ff00 */
[----:B------:R-:W-:Y:S01]  /*0580*/  UISETP.LT.AND UP0, UPT, URZ, UR12, UPT ;  /* 0x0000000c3f00728c */ /* 0x000fe2000bf01270 */
[----:B------:R-:W-:Y:S01]  /*0590*/  CS2R R58, SRZ ;  /* 0x00000000003a7805 */ /* 0x000fe2000001ff00 */
[----:B------:R-:W-:Y:S01]  /*05a0*/  CS2R R56, SRZ ;  /* 0x0000000000387805 */ /* 0x000fe2000001ff00 */
[----:B------:R-:W-:Y:S01]  /*05b0*/  CS2R R54, SRZ ;  /* 0x0000000000367805 */ /* 0x000fe2000001ff00 */
[----:B------:R-:W-:Y:S01]  /*05c0*/  USEL UR12, URZ, UR12, !UP0 ;  /* 0x0000000c3f0c7287 */ /* 0x000fe2000c000000 */
[----:B------:R-:W-:Y:S01]  /*05d0*/  CS2R R52, SRZ ;  /* 0x0000000000347805 */ /* 0x000fe2000001ff00 */
[----:B------:R-:W-:Y:S01]  /*05e0*/  CS2R R46, SRZ ;  /* 0x00000000002e7805 */ /* 0x000fe2000001ff00 */
[----:B------:R-:W-:Y:S01]  /*05f0*/  CS2R R44, SRZ ;  /* 0x00000000002c7805 */ /* 0x000fe2000001ff00 */
[----:B------:R-:W-:Y:S01]  /*0600*/  UISETP.GT.AND UP0, UPT, UR14, UR12, UPT ;  /* 0x0000000c0e00728c */ /* 0x000fe2000bf04270 */
[----:B------:R-:W-:Y:S01]  /*0610*/  CS2R R50, SRZ ;  /* 0x0000000000327805 */ /* 0x000fe2000001ff00 */
[----:B------:R-:W-:Y:S01]  /*0620*/  CS2R R48, SRZ ;  /* 0x0000000000307805 */ /* 0x000fe2000001ff00 */
[----:B------:R-:W-:Y:S01]  /*0630*/  CS2R R42, SRZ ;  /* 0x00000000002a7805 */ /* 0x000fe2000001ff00 */
[----:B------:R-:W-:Y:S01]  /*0640*/  CS2R R40, SRZ ;  /* 0x0000000000287805 */ /* 0x000fe2000001ff00 */
[----:B------:R-:W-:Y:S01]  /*0650*/  CS2R R38, SRZ ;  /* 0x0000000000267805 */ /* 0x000fe2000001ff00 */
[----:B------:R-:W-:Y:S01]  /*0660*/  PLOP3.LUT P0, PT, PT, PT, UP0, 0x80, 0x0 ;  /* 0x000000000000781c */ /* 0x000fe20003f0f008 */
[----:B------:R-:W-:-:S12]  /*0670*/  CS2R R36, SRZ ;  /* 0x0000000000247805 */ /* 0x000fd8000001ff00 */
[----:B------:R-:W-:Y:S05]  /*0680*/  @!P0 BRA `(.L_x_151) ;  /* 0x00005ee000008947 */ /* 0x000fea0003800000 */
[----:B------:R-:W-:Y:S01]  /*0690*/  USHF.R.S32.HI UR18, URZ, 0x1f, UR20 ;  /* 0x0000001f3f127899 */ /* 0x000fe20008011414 */
[--C-:B------:R-:W-:Y:S01]  /*06a0*/  IMAD.MOV.U32 R134, RZ, RZ, R4.reuse ;  /* 0x000000ffff867224 */ /* 0x100fe200078e0004 */
[----:B------:R-:W-:Y:S01]  /*06b0*/  ULDC.64 UR4, c[0x0][0x288] ;  /* 0x0000a20000047ab9 */ /* 0x000fe20000000a00 */
[----:B------:R-:W-:Y:S01]  /*06c0*/  IMAD.MOV.U32 R134, RZ, RZ, R4 ;  /* 0x000000ffff867224 */ /* 0x000fe200078e0004 */
[----:B------:R-:W-:Y:S01]  /*06d0*/  UIMAD UR4, UR18, UR4, URZ ;  /* 0x00000004120472a4 */ /* 0x000fe2000f8e023f */
[----:B------:R-:W-:Y:S01]  /*06e0*/  IMAD.MOV.U32 R135, RZ, RZ, R5 ;  /* 0x000000ffff877224 */ /* 0x000fe200078e0005 */
[----:B------:R-:W-:Y:S01]  /*06f0*/  ULDC.64 UR6, c[0x0][0x270] ;  /* 0x00009c0000067ab9 */ /* 0x000fe20000000a00 */
[----:B------:R-:W-:Y:S01]  /*0700*/  IMAD.SHL.U32 R6, R134, 0x4, RZ ;  /* 0x0000000486067824 */ /* 0x000fe200078e00ff */
[----:B------:R-:W-:Y:S01]  /*0710*/  UIMAD UR21, UR20, UR5, UR4 ;  /* 0x00000005141572a4 */ /* 0x000fe2000f8e0204 */
[----:B------:R-:W-:Y:S01]  /*0720*/  SHF.R.S32.HI R135, RZ, 0x1f, R134 ;  /* 0x0000001fff877819 */ /* 0x000fe20000011486 */
[----:B-1----:R-:W-:Y:S01]  /*0730*/  IMAD.U32 R4, RZ, RZ, UR20 ;  /* 0x00000014ff047e24 */ /* 0x002fe2000f8e00ff */
[----:B------:R-:W-:Y:S01]  /*0740*/  ULDC.64 UR4, c[0x0][0x290] ;  /* 0x0000a40000047ab9 */ /* 0x000fe20000000a00 */
[--C-:B------:R-:W-:Y:S01]  /*0750*/  SHF.R.S32.HI R7, RZ, 0x1f, R6.reuse ;  /* 0x0000001fff077819 */ /* 0x100fe20000011406 */
[----:B------:R-:W-:Y:S01]  /*0760*/  UIMAD.WIDE.U32 UR24, UR11, UR4, URZ ;  /* 0x000000040b1872a5 */ /* 0x000fe2000f8e003f */
[----:B------:R-:W-:Y:S01]  /*0770*/  IMAD.U32 R2, RZ, RZ, UR20 ;  /* 0x00000014ff027e24 */ /* 0x000fe2000f8e00ff */
[----:B------:R-:W-:Y:S01]  /*0780*/  STL [R1+0x14], R135 ;  /* 0x0000148701007387 */ /* 0x000fe20000100800 */
[----:B------:R-:W-:Y:S01]  /*0790*/  UIMAD UR6, UR18, UR6, URZ ;  /* 0x00000006120672a4 */ /* 0x000fe2000f8e023f */
[--C-:B------:R-:W-:Y:S01]  /*07a0*/  IMAD.WIDE.U32 R4, R4, c[0x0][0x270], R6.reuse ;  /* 0x00009c0004047a25 */ /* 0x100fe200078e0006 */
[----:B------:R-:W-:Y:S01]  /*07b0*/  USHF.L.U32 UR15, UR12, 0x6, URZ ;  /* 0x000000060c0f7899 */ /* 0x000fe2000800063f */
[----:B------:R1:W-:Y:S01]  /*07c0*/  STL.64 [R1], R6 ;  /* 0x0000000601007387 */ /* 0x0003e20000100a00 */
[----:B------:R-:W-:Y:S01]  /*07d0*/  ISETP.GT.AND P2, PT, R134, 0xf, PT ;  /* 0x0000000f8600780c */ /* 0x000fe20003f44270 */
[----:B------:R-:W-:Y:S01]  /*07e0*/  IMAD.WIDE.U32 R2, R2, c[0x0][0x288], R6 ;  /* 0x0000a20002027a25 */ /* 0x000fe200078e0006 */
[--C-:B------:R-:W-:Y:S01]  /*07f0*/  SHF.R.S32.HI R34, RZ, 0x1f, R134.reuse ;  /* 0x0000001fff227819 */ /* 0x100fe20000011486 */
[----:B------:R-:W-:Y:S01]  /*0800*/  UIMAD UR8, UR20, UR7, UR6 ;  /* 0x00000007140872a4 */ /* 0x000fe2000f8e0206 */
[----:B------:R-:W-:Y:S01]  /*0810*/  CS2R R130, SRZ ;  /* 0x0000000000827805 */ /* 0x000fe2000001ff00 */
[----:B------:R-:W-:Y:S01]  /*0820*/  IMAD.U32 R0, RZ, RZ, UR20 ;  /* 0x00000014ff007e24 */ /* 0x000fe2000f8e00ff */
[----:B------:R-:W-:Y:S01]  /*0830*/  ULDC.64 UR6, c[0x0][0x278] ;  /* 0x00009e0000067ab9 */ /* 0x000fe20000000a00 */
[-C--:B------:R-:W-:Y:S01]  /*0840*/  LEA.HI R29, R34, R134.reuse, RZ, 0x3 ;  /* 0x00000086221d7211 */ /* 0x080fe200078f18ff */
[----:B------:R-:W-:Y:S01]  /*0850*/  UIMAD.WIDE.U32 UR16, UR11, UR6, URZ ;  /* 0x000000060b1072a5 */ /* 0x000fe2000f8e003f */
[----:B------:R-:W-:Y:S01]  /*0860*/  IMAD.WIDE.U32 R24, R0, c[0x0][0x238], R134 ;  /* 0x00008e0000187a25 */ /* 0x000fe200078e0086 */
[-C--:B------:R-:W-:Y:S01]  /*0870*/  LEA.HI R26, R34, R134.reuse, RZ, 0x5 ;  /* 0x00000086221a7211 */ /* 0x080fe200078f28ff */
[----:B------:R-:W-:Y:S01]  /*0880*/  USHF.R.S32.HI UR19, URZ, 0x1f, UR11 ;  /* 0x0000001f3f137899 */ /* 0x000fe2000801140b */
[----:B------:R-:W-:Y:S01]  /*0890*/  CS2R R128, SRZ ;  /* 0x0000000000807805 */ /* 0x000fe2000001ff00 */
[----:B------:R-:W-:Y:S01]  /*08a0*/  IMAD.U32 R0, RZ, RZ, UR15 ;  /* 0x0000000fff007e24 */ /* 0x000fe2000f8e00ff */
[----:B------:R-:W-:Y:S01]  /*08b0*/  SHF.R.S32.HI R21, RZ, 0x5, R26 ;  /* 0x00000005ff157819 */ /* 0x000fe2000001141a */
[----:B------:R-:W-:Y:S01]  /*08c0*/  ULDC UR28, c[0x0][0x250] ;  /* 0x00009400001c7ab9 */ /* 0x000fe20000000800 */
[----:B------:R-:W-:Y:S01]  /*08d0*/  IMAD.MOV.U32 R223, RZ, RZ, 0x20 ;  /* 0x00000020ffdf7424 */ /* 0x000fe200078e00ff */
[----:B------:R-:W-:Y:S01]  /*08e0*/  CS2R R126, SRZ ;  /* 0x00000000007e7805 */ /* 0x000fe2000001ff00 */
[----:B------:R-:W-:Y:S01]  /*08f0*/  @!P2 IADD3 R28, P4, P3, R0, UR16, R4 ;  /* 0x00000010001cac10 */ /* 0x000fe2000fb9e004 */
[----:B------:R-:W-:Y:S01]  /*0900*/  IMAD.SHL.U32 R0, R29, 0x8, RZ ;  /* 0x000000081d007824 */ /* 0x000fe200078e00ff */
[----:B------:R-:W-:Y:S01]  /*0910*/  CS2R R124, SRZ ;  /* 0x00000000007c7805 */ /* 0x000fe2000001ff00 */
[----:B------:R-:W-:Y:S01]  /*0920*/  IMAD.U32 R4, RZ, RZ, UR10 ;  /* 0x0000000aff047e24 */ /* 0x000fe2000f8e00ff */
[----:B------:R-:W-:Y:S01]  /*0930*/  CS2R R122, SRZ ;  /* 0x00000000007a7805 */ /* 0x000fe2000001ff00 */
[----:B------:R-:W-:Y:S01]  /*0940*/  IMAD.MOV.U32 R225, RZ, RZ, 0x10 ;  /* 0x00000010ffe17424 */ /* 0x000fe200078e00ff */
[----:B------:R-:W-:Y:S01]  /*0950*/  LOP3.LUT R0, R0, 0xc0, RZ, 0xc0, !PT ;  /* 0x000000c000007812 */ /* 0x000fe200078ec0ff */
[----:B------:R-:W-:Y:S01]  /*0960*/  CS2R R120, SRZ ;  /* 0x0000000000787805 */ /* 0x000fe2000001ff00 */
[----:B-1----:R-:W-:Y:S01]  /*0970*/  IMAD.U32 R6, RZ, RZ, UR24 ;  /* 0x00000018ff067e24 */ /* 0x002fe2000f8e00ff */
[----:B------:R-:W-:Y:S01]  /*0980*/  UMOV UR24, UR20 ;  /* 0x0000001400187c82 */ /* 0x000fe20008000000 */
[----:B------:R-:W-:Y:S01]  /*0990*/  IMAD.U32 R7, RZ, RZ, UR25 ;  /* 0x00000019ff077e24 */ /* 0x000fe2000f8e00ff */
[----:B------:R-:W-:Y:S01]  /*09a0*/  IADD3 R7, R5, UR8, RZ ;  /* 0x0000000805077c10 */ /* 0x000fe2000fffe0ff */
[----:B------:R-:W-:Y:S01]  /*09b0*/  ULDC.64 UR8, c[0x0][0x248] ;  /* 0x0000920000087ab9 */ /* 0x000fe20000000a00 */
[----:B------:R-:W-:Y:S01]  /*09c0*/  IADD3 R30, P1, P0, R2, UR15, R6 ;  /* 0x0000000f021e7c10 */ /* 0x000fe2000f83e006 */
[----:B------:R-:W-:Y:S01]  /*09d0*/  UISETP.NE.AND UP0, UPT, UR8, 0x1, UPT ;  /* 0x000000010800788c */ /* 0x000fe2000bf05270 */
[----:B------:R-:W-:Y:S01]  /*09e0*/  IADD3 R6, R3, UR21, RZ ;  /* 0x0000001503067c10 */ /* 0x000fe2000fffe0ff */
[----:B------:R-:W-:Y:S01]  /*09f0*/  UIMAD.WIDE.U32 UR26, UR20, UR9, URZ ;  /* 0x00000009141a72a5 */ /* 0x000fe2000f8e003f */
[----:B------:R-:W-:Y:S01]  /*0a00*/  LEA.HI R3, R34, R134, RZ, 0x2 ;  /* 0x0000008622037211 */ /* 0x000fe200078f10ff */
[----:B------:R-:W-:Y:S01]  /*0a10*/  UIMAD UR8, UR19, UR6, URZ ;  /* 0x00000006130872a4 */ /* 0x000fe2000f8e023f */
[----:B------:R-:W-:Y:S01]  /*0a20*/  CS2R R118, SRZ ;  /* 0x0000000000767805 */ /* 0x000fe2000001ff00 */
[----:B------:R-:W-:Y:S01]  /*0a30*/  UIMAD UR9, UR19, UR4, URZ ;  /* 0x00000004130972a4 */ /* 0x000fe2000f8e023f */
[----:B------:R-:W-:Y:S01]  /*0a40*/  LOP3.LUT R2, R3, 0xfffffffc, RZ, 0xc0, !PT ;  /* 0xfffffffc03027812 */ /* 0x000fe200078ec0ff */
[----:B------:R-:W-:Y:S01]  /*0a50*/  USHF.R.S32.HI UR21, URZ, 0x1f, UR15 ;  /* 0x0000001f3f157899 */ /* 0x000fe2000801140f */
[----:B------:R-:W-:Y:S01]  /*0a60*/  SHF.R.S32.HI R246, RZ, 0x2, R3 ;  /* 0x00000002fff67819 */ /* 0x000fe20000011403 */
[----:B------:R-:W-:Y:S01]  /*0a70*/  UIMAD UR8, UR11, UR7, UR8 ;  /* 0x000000070b0872a4 */ /* 0x000fe2000f8e0208 */
[----:B------:R-:W-:Y:S01]  /*0a80*/  CS2R R116, SRZ ;  /* 0x0000000000747805 */ /* 0x000fe2000001ff00 */
[----:B------:R-:W-:Y:S01]  /*0a90*/  IMAD.IADD R17, R134, 0x1, -R2 ;  /* 0x0000000186117824 */ /* 0x000fe200078e0a02 */
[----:B------:R-:W-:Y:S01]  /*0aa0*/  SHF.R.U32.HI R2, RZ, 0x3, R0 ;  /* 0x00000003ff027819 */ /* 0x000fe20000011600 */
[----:B------:R-:W-:Y:S01]  /*0ab0*/  UIMAD UR9, UR11, UR5, UR9 ;  /* 0x000000050b0972a4 */ /* 0x000fe2000f8e0209 */
[--C-:B------:R-:W-:Y:S01]  /*0ac0*/  SHF.R.S32.HI R247, RZ, 0x1f, R246.reuse ;  /* 0x0000001ffff77819 */ /* 0x100fe200000114f6 */
[----:B------:R-:W-:Y:S01]  /*0ad0*/  IMAD.SHL.U32 R12, R17, 0x8, RZ ;  /* 0x00000008110c7824 */ /* 0x000fe200078e00ff */
[----:B------:R-:W-:Y:S01]  /*0ae0*/  @UP0 USHF.R.U32.HI UR24, URZ, UR28, UR27 ;  /* 0x0000001c3f180299 */ /* 0x000fe2000801161b */
[----:B------:R-:W-:Y:S01]  /*0af0*/  CS2R R114, SRZ ;  /* 0x0000000000727805 */ /* 0x000fe2000001ff00 */
[----:B------:R-:W-:Y:S01]  /*0b00*/  UIADD3 UR8, UR17, UR8, URZ ;  /* 0x0000000811087290 */ /* 0x000fe2000fffe03f */
[----:B------:R-:W-:Y:S01]  /*0b10*/  IMAD.WIDE R18, R4, 0x80, R246 ;  /* 0x0000008004127825 */ /* 0x000fe200078e02f6 */
[--C-:B------:R-:W-:Y:S01]  /*0b20*/  LOP3.LUT R0, R0, 0x18, R12.reuse, 0xf8, !PT ;  /* 0x0000001800007812 */ /* 0x100fe200078ef80c */
[----:B------:R-:W-:Y:S01]  /*0b30*/  UIADD3 UR9, UR25, UR9, URZ ;  /* 0x0000000919097290 */ /* 0x000fe2000fffe03f */
[--C-:B------:R-:W-:Y:S01]  /*0b40*/  SHF.R.S32.HI R13, RZ, 0x1f, R12.reuse ;  /* 0x0000001fff0d7819 */ /* 0x100fe2000001140c */
[----:B------:R-:W-:Y:S01]  /*0b50*/  IMAD.U32 R4, RZ, RZ, UR21 ;  /* 0x00000015ff047e24 */ /* 0x000fe2000f8e00ff */
[----:B------:R-:W-:Y:S01]  /*0b60*/  LOP3.LUT R5, R0, R2, RZ, 0x3c, !PT ;  /* 0x0000000200057212 */ /* 0x000fe200078e3cff */
[----:B------:R-:W-:Y:S01]  /*0b70*/  IMAD.U32 R14, RZ, RZ, UR24 ;  /* 0x00000018ff0e7e24 */ /* 0x000fe2000f8e00ff */
[-C--:B------:R-:W-:Y:S01]  /*0b80*/  LEA.HI R0, R3, R246.reuse, RZ, 0x1 ;  /* 0x000000f603007211 */ /* 0x080fe200078f08ff */
[----:B------:R-:W-:Y:S01]  /*0b90*/  USHF.R.S32.HI UR26, URZ, 0x1f, UR24 ;  /* 0x0000001f3f1a7899 */ /* 0x000fe20008011418 */
[----:B------:R-:W-:Y:S01]  /*0ba0*/  SHF.R.S32.HI R2, RZ, 0x1f, R3 ;  /* 0x0000001fff027819 */ /* 0x000fe20000011403 */
[----:B------:R-:W-:Y:S01]  /*0bb0*/  IMAD.WIDE.U32 R8, R246, c[0x0][0x178], R12 ;  /* 0x00005e00f6087a25 */ /* 0x000fe200078e000c */
[----:B------:R-:W-:Y:S01]  /*0bc0*/  LOP3.LUT R0, R0, 0x7fffffe, RZ, 0xc0, !PT ;  /* 0x07fffffe00007812 */ /* 0x000fe200078ec0ff */
[----:B------:R-:W-:Y:S01]  /*0bd0*/  ULDC.64 UR6, c[0x0][0x1e0] ;  /* 0x0000780000067ab9 */ /* 0x000fe20000000a00 */
[----:B------:R-:W-:Y:S01]  /*0be0*/  LEA.HI R2, R2, R246, RZ, 0x3 ;  /* 0x000000f602027211 */ /* 0x000fe200078f18ff */
[----:B------:R-:W-:Y:S01]  /*0bf0*/  ULDC.64 UR4, c[0x0][0x1b0] ;  /* 0x00006c0000047ab9 */ /* 0x000fe20000000a00 */
[----:B------:R-:W-:Y:S01]  /*0c00*/  @!P2 IADD3.X R32, R4, UR8, R7, P4, P3 ;  /* 0x000000080420ac10 */ /* 0x000fe2000a7e6407 */
[----:B------:R-:W-:Y:S01]  /*0c10*/  IMAD.IADD R0, R246, 0x1, -R0 ;  /* 0x00000001f6007824 */ /* 0x000fe200078e0a00 */
[----:B------:R-:W-:Y:S01]  /*0c20*/  LOP3.LUT R2, R2, 0xfffffff8, RZ, 0xc0, !PT ;  /* 0xfffffff802027812 */ /* 0x000fe200078ec0ff */
[----:B------:R-:W-:Y:S01]  /*0c30*/  UIMAD UR6, UR26, UR6, URZ ;  /* 0x000000061a0672a4 */ /* 0x000fe2000f8e023f */
[----:B------:R-:W-:Y:S01]  /*0c40*/  IADD3.X R33, R4, UR9, R6, P1, P0 ;  /* 0x0000000904217c10 */ /* 0x000fe20008fe0406 */
[----:B------:R-:W-:Y:S01]  /*0c50*/  IMAD R0, R21, 0x8, R0 ;  /* 0x0000000815007824 */ /* 0x000fe200078e0200 */
[----:B------:R-:W-:Y:S01]  /*0c60*/  UIMAD UR4, UR26, UR4, URZ ;  /* 0x000000041a0472a4 */ /* 0x000fe2000f8e023f */
[C---:B------:R-:W-:Y:S01]  /*0c70*/  IMAD R4, R247.reuse, c[0x0][0x208], RZ ;  /* 0x00008200f7047a24 */ /* 0x040fe200078e02ff */
[----:B------:R-:W-:Y:S01]  /*0c80*/  UIMAD UR6, UR24, UR7, UR6 ;  /* 0x00000007180672a4 */ /* 0x000fe2000f8e0206 */
[----:B------:R-:W-:Y:S01]  /*0c90*/  IMAD.U32 R252, R0, 0x20, R5 ;  /* 0x0000002000fc7824 */ /* 0x000fe200078e0005 */
[----:B------:R-:W-:Y:S01]  /*0ca0*/  LEA.HI R5, R34, R134, RZ, 0x6 ;  /* 0x0000008622057211 */ /* 0x000fe200078f30ff */
[----:B------:R-:W-:Y:S01]  /*0cb0*/  IMAD R0, R247, c[0x0][0x178], RZ ;  /* 0x00005e00f7007a24 */ /* 0x000fe200078e02ff */
[----:B------:R-:W-:Y:S01]  /*0cc0*/  UIMAD UR4, UR24, UR5, UR4 ;  /* 0x00000005180472a4 */ /* 0x000fe2000f8e0204 */
[C---:B------:R-:W-:Y:S01]  /*0cd0*/  IMAD R16, R246.reuse, c[0x0][0x20c], R4 ;  /* 0x00008300f6107a24 */ /* 0x040fe200078e0204 */
[----:B------:R-:W-:Y:S01]  /*0ce0*/  SHF.R.S32.HI R20, RZ, 0x6, R5 ;  /* 0x00000006ff147819 */ /* 0x000fe20000011405 */
[----:B------:R-:W-:Y:S01]  /*0cf0*/  IMAD R10, R246, c[0x0][0x17c], R0 ;  /* 0x00005f00f60a7a24 */ /* 0x000fe200078e0200 */
[----:B------:R-:W-:Y:S01]  /*0d00*/  ISETP.GE.AND P5, PT, R12, c[0x0][0x1cc], PT ;  /* 0x000073000c007a0c */ /* 0x000fe20003fa6270 */
[----:B------:R-:W-:Y:S01]  /*0d10*/  IMAD.IADD R0, R246, 0x1, -R2 ;  /* 0x00000001f6007824 */ /* 0x000fe200078e0a02 */
[----:B------:R-:W-:Y:S01]  /*0d20*/  UMOV UR26, 0x1 ;  /* 0x00000001001a7882 */ /* 0x000fe20000000000 */
[----:B------:R-:W-:Y:S01]  /*0d30*/  IMAD.WIDE.U32 R2, R14, c[0x0][0x1e0], R12 ;  /* 0x000078000e027a25 */ /* 0x000fe200078e000c */
[----:B------:R-:W-:Y:S01]  /*0d40*/  CS2R R112, SRZ ;  /* 0x0000000000707805 */ /* 0x000fe2000001ff00 */
[----:B------:R-:W-:Y:S01]  /*0d50*/  CS2R R110, SRZ ;  /* 0x00000000006e7805 */ /* 0x000fe2000001ff00 */
[C---:B------:R-:W-:Y:S01]  /*0d60*/  LOP3.LUT P0, RZ, R0.reuse, 0x4, RZ, 0xc0, !PT ;  /* 0x0000000400ff7812 */ /* 0x040fe2000780c0ff */
[----:B------:R-:W-:Y:S01]  /*0d70*/  IMAD.IADD R11, R9, 0x1, R10 ;  /* 0x00000001090b7824 */ /* 0x000fe200078e020a */
[----:B------:R-:W-:Y:S01]  /*0d80*/  IADD3 R5, R3, UR6, RZ ;  /* 0x0000000603057c10 */ /* 0x000fe2000fffe0ff */
[----:B------:R-:W-:Y:S01]  /*0d90*/  IMAD.SHL.U32 R0, R0, 0x40, RZ ;  /* 0x0000004000007824 */ /* 0x000fe200078e00ff */
[----:B------:R-:W-:Y:S01]  /*0da0*/  ULDC.64 UR6, c[0x0][0x1e8] ;  /* 0x00007a0000067ab9 */ /* 0x000fe20000000a00 */
[----:B------:R-:W-:Y:S01]  /*0db0*/  IMAD.MOV.U32 R10, RZ, RZ, R8 ;  /* 0x000000ffff0a7224 */ /* 0x000fe200078e0008 */
[----:B------:R-:W-:Y:S01]  /*0dc0*/  LEA.HI R8, R26, R21, RZ, 0x1 ;  /* 0x000000151a087211 */ /* 0x000fe200078f08ff */
[----:B------:R-:W-:Y:S01]  /*0dd0*/  IMAD.MOV.U32 R4, RZ, RZ, R2 ;  /* 0x000000ffff047224 */ /* 0x000fe200078e0002 */
[----:B------:R-:W-:Y:S01]  /*0de0*/  LOP3.LUT R0, R0, 0x1c0, RZ, 0xc0, !PT ;  /* 0x000001c000007812 */ /* 0x000fe200078ec0ff */
[----:B------:R-:W-:Y:S01]  /*0df0*/  IMAD.SHL.U32 R2, R20, 0x8, RZ ;  /* 0x0000000814027824 */ /* 0x000fe200078e00ff */
[----:B------:R-:W-:Y:S01]  /*0e00*/  LOP3.LUT R8, R8, 0xfffffffe, RZ, 0xc0, !PT ;  /* 0xfffffffe08087812 */ /* 0x000fe200078ec0ff */
[----:B------:R-:W-:Y:S01]  /*0e10*/  IMAD.WIDE.U32 R14, R14, c[0x0][0x1b0], R12 ;  /* 0x00006c000e0e7a25 */ /* 0x000fe200078e000c */
[----:B------:R-:W-:Y:S01]  /*0e20*/  SHF.R.U32.HI R9, RZ, 0x3, R0 ;  /* 0x00000003ff097819 */ /* 0x000fe20000011600 */
[----:B------:R-:W-:Y:S01]  /*0e30*/  UIMAD UR6, UR19, UR6, URZ ;  /* 0x00000006130672a4 */ /* 0x000fe2000f8e023f */
[----:B------:R-:W-:Y:S01]  /*0e40*/  LOP3.LUT R212, R2, 0x18, RZ, 0xc0, !PT ;  /* 0x0000001802d47812 */ /* 0x000fe200078ec0ff */
[----:B------:R-:W-:Y:S01]  /*0e50*/  IMAD.IADD R31, R21, 0x1, -R8 ;  /* 0x00000001151f7824 */ /* 0x000fe200078e0a08 */
[----:B------:R-:W-:Y:S01]  /*0e60*/  IADD3 R3, R15, UR4, RZ ;  /* 0x000000040f037c10 */ /* 0x000fe2000fffe0ff */
[----:B------:R-:W-:Y:S01]  /*0e70*/  ULDC.64 UR4, c[0x0][0x1b8] ;  /* 0x00006e0000047ab9 */ /* 0x000fe20000000a00 */
[----:B------:R-:W-:Y:S01]  /*0e80*/  LOP3.LUT R9, R9, R0, R212, 0x1e, !PT ;  /* 0x0000000009097212 */ /* 0x000fe200078e1ed4 */
[----:B------:R-:W-:Y:S01]  /*0e90*/  IMAD.U32 R0, RZ, RZ, UR11 ;  /* 0x0000000bff007e24 */ /* 0x000fe2000f8e00ff */
[----:B------:R-:W-:Y:S01]  /*0ea0*/  UIMAD UR4, UR19, UR4, URZ ;  /* 0x00000004130472a4 */ /* 0x000fe2000f8e023f */
[----:B------:R-:W-:Y:S01]  /*0eb0*/  IMAD.SHL.U32 R27, R31, 0x400, RZ ;  /* 0x000004001f1b7824 */ /* 0x000fe200078e00ff */
[----:B------:R-:W-:Y:S01]  /*0ec0*/  UIMAD UR21, UR11, UR7, UR6 ;  /* 0x000000070b1572a4 */ /* 0x000fe2000f8e0206 */
[----:B------:R-:W-:Y:S01]  /*0ed0*/  IMAD.WIDE.U32 R4, R0, c[0x0][0x1e8], R4 ;  /* 0x00007a0000047a25 */ /* 0x000fe200078e0004 */
[----:B------:R-:W-:Y:S01]  /*0ee0*/  UIMAD UR24, UR11, UR5, UR4 ;  /* 0x000000050b1872a4 */ /* 0x000fe2000f8e0204 */
[----:B------:R-:W-:Y:S01]  /*0ef0*/  CS2R R108, SRZ ;  /* 0x00000000006c7805 */ /* 0x000fe2000001ff00 */
[----:B------:R-:W-:Y:S01]  /*0f00*/  ULDC.64 UR6, c[0x0][0x180] ;  /* 0x0000600000067ab9 */ /* 0x000fe20000000a00 */
[----:B------:R-:W-:Y:S01]  /*0f10*/  IMAD R0, R17, 0x2, R27 ;  /* 0x0000000211007824 */ /* 0x000fe200078e021b */
[----:B------:R-:W-:Y:S01]  /*0f20*/  ULDC.64 UR4, c[0x0][0x210] ;  /* 0x0000840000047ab9 */ /* 0x000fe20000000a00 */
[----:B------:R-:W-:Y:S01]  /*0f30*/  IMAD.WIDE.U32 R6, R246, c[0x0][0x208], R12 ;  /* 0x00008200f6067a25 */ /* 0x000fe200078e000c */
[----:B------:R-:W-:Y:S01]  /*0f40*/  UIMAD UR6, UR18, UR6, URZ ;  /* 0x00000006120672a4 */ /* 0x000fe2000f8e023f */
[----:B------:R-:W-:Y:S01]  /*0f50*/  CS2R R106, SRZ ;  /* 0x00000000006a7805 */ /* 0x000fe2000001ff00 */
[----:B------:R-:W-:Y:S01]  /*0f60*/  UIMAD UR4, UR18, UR4, URZ ;  /* 0x00000004120472a4 */ /* 0x000fe2000f8e023f */
[----:B------:R-:W-:Y:S01]  /*0f70*/  IMAD.MOV.U32 R2, RZ, RZ, R14 ;  /* 0x000000ffff027224 */ /* 0x000fe200078e000e */
[----:B------:R-:W-:Y:S01]  /*0f80*/  UIMAD UR7, UR20, UR7, UR6 ;  /* 0x00000007140772a4 */ /* 0x000fe2000f8e0206 */
[----:B------:R-:W-:Y:S01]  /*0f90*/  IMAD.IADD R227, R0, 0x1, R9 ;  /* 0x0000000100e37824 */ /* 0x000fe200078e0209 */
[----:B------:R-:W-:Y:S01]  /*0fa0*/  UIMAD UR6, UR20, UR5, UR4 ;  /* 0x00000005140672a4 */ /* 0x000fe2000f8e0204 */
[----:B------:R-:W-:Y:S01]  /*0fb0*/  IMAD.U32 R14, RZ, RZ, UR20 ;  /* 0x00000014ff0e7e24 */ /* 0x000fe2000f8e00ff */
[----:B------:R-:W-:Y:S01]  /*0fc0*/  IADD3 R9, R5, UR21, RZ ;  /* 0x0000001505097c10 */ /* 0x000fe2000fffe0ff */
[----:B------:R-:W-:Y:S01]  /*0fd0*/  IMAD.IADD R7, R7, 0x1, R16 ;  /* 0x0000000107077824 */ /* 0x000fe200078e0210 */
[----:B------:R-:W-:Y:S01]  /*0fe0*/  USHF.R.S32.HI UR21, URZ, 0x1f, UR12 ;  /* 0x0000001f3f157899 */ /* 0x000fe2000801140c */
[----:B------:R-:W-:Y:S01]  /*0ff0*/  IMAD.U32 R0, RZ, RZ, UR20 ;  /* 0x00000014ff007e24 */ /* 0x000fe2000f8e00ff */
[----:B------:R-:W-:Y:S01]  /*1000*/  ULDC.64 UR4, c[0x0][0x178] ;  /* 0x00005e0000047ab9 */ /* 0x000fe20000000a00 */
[----:B------:R-:W-:Y:S01]  /*1010*/  IMAD.WIDE.U32 R14, R14, c[0x0][0x180], R10 ;  /* 0x000060000e0e7a25 */ /* 0x000fe200078e000a */
[----:B------:R-:W-:Y:S01]  /*1020*/  CS2R R104, SRZ ;  /* 0x0000000000687805 */ /* 0x000fe2000001ff00 */
[----:B------:R-:W-:Y:S01]  /*1030*/  CS2R R102, SRZ ;  /* 0x0000000000667805 */ /* 0x000fe2000001ff00 */
[----:B------:R-:W-:Y:S01]  /*1040*/  CS2R R100, SRZ ;  /* 0x0000000000647805 */ /* 0x000fe2000001ff00 */
[----:B------:R-:W-:Y:S01]  /*1050*/  IMAD.U32 R8, RZ, RZ, UR11 ;  /* 0x0000000bff087e24 */ /* 0x000fe2000f8e00ff */
[----:B------:R-:W-:Y:S01]  /*1060*/  CS2R R98, SRZ ;  /* 0x0000000000627805 */ /* 0x000fe2000001ff00 */
[----:B------:R-:W-:Y:S01]  /*1070*/  IMAD.WIDE.U32 R10, R0, c[0x0][0x210], R6 ;  /* 0x00008400000a7a25 */ /* 0x000fe200078e0006 */
[----:B------:R-:W-:Y:S01]  /*1080*/  IADD3 R7, R15, UR7, RZ ;  /* 0x000000070f077c10 */ /* 0x000fe2000fffe0ff */
[----:B------:R-:W-:Y:S01]  /*1090*/  CS2R R96, SRZ ;  /* 0x0000000000607805 */ /* 0x000fe2000001ff00 */
[----:B------:R-:W-:Y:S01]  /*10a0*/  CS2R R94, SRZ ;  /* 0x00000000005e7805 */ /* 0x000fe2000001ff00 */
[----:B------:R-:W-:Y:S01]  /*10b0*/  IMAD.WIDE.U32 R2, R8, c[0x0][0x1b8], R2 ;  /* 0x00006e0008027a25 */ /* 0x000fe200078e0002 */
[----:B------:R-:W-:Y:S01]  /*10c0*/  IADD3 R5, R11, UR6, RZ ;  /* 0x000000060b057c10 */ /* 0x000fe2000fffe0ff */
[----:B------:R-:W-:Y:S01]  /*10d0*/  UIMAD UR6, UR21, UR4, URZ ;  /* 0x00000004150672a4 */ /* 0x000fe2000f8e023f */
[----:B------:R-:W-:Y:S01]  /*10e0*/  CS2R R92, SRZ ;  /* 0x00000000005c7805 */ /* 0x000fe2000001ff00 */
[----:B------:R-:W-:Y:S01]  /*10f0*/  IMAD.MOV.U32 R8, RZ, RZ, R4 ;  /* 0x000000ffff087224 */ /* 0x000fe200078e0004 */
[----:B------:R-:W-:Y:S01]  /*1100*/  IADD3 R3, R3, UR24, RZ ;  /* 0x0000001803037c10 */ /* 0x000fe2000fffe0ff */
[----:B------:R-:W-:Y:S01]  /*1110*/  UIMAD.WIDE.U32 UR24, UR12, UR4, URZ ;  /* 0x000000040c1872a5 */ /* 0x000fe2000f8e003f */
[----:B------:R-:W-:Y:S01]  /*1120*/  IMAD.MOV.U32 R4, RZ, RZ, R10 ;  /* 0x000000ffff047224 */ /* 0x000fe200078e000a */
[----:B------:R-:W-:Y:S01]  /*1130*/  UIMAD UR6, UR12, UR5, UR6 ;  /* 0x000000050c0672a4 */ /* 0x000fe2000f8e0206 */
[C---:B------:R-:W-:Y:S01]  /*1140*/  IMAD R10, R19.reuse, c[0x0][0x1d8], RZ ;  /* 0x00007600130a7a24 */ /* 0x040fe200078e02ff */
[----:B------:R-:W-:Y:S01]  /*1150*/  CS2R R90, SRZ ;  /* 0x00000000005a7805 */ /* 0x000fe2000001ff00 */
[----:B------:R-:W-:Y:S01]  /*1160*/  ULDC.64 UR4, c[0x0][0x188] ;  /* 0x0000620000047ab9 */ /* 0x000fe20000000a00 */
[----:B------:R-:W-:Y:S01]  /*1170*/  IMAD R0, R19, c[0x0][0x1a8], RZ ;  /* 0x00006a0013007a24 */ /* 0x000fe200078e02ff */
[----:B------:R-:W-:Y:S01]  /*1180*/  UIMAD UR4, UR19, UR4, URZ ;  /* 0x00000004130472a4 */ /* 0x000fe2000f8e023f */
[----:B------:R-:W-:Y:S01]  /*1190*/  IMAD.SHL.U32 R227, R227, 0x2, RZ ;  /* 0x00000002e3e37824 */ /* 0x000fe200078e00ff */
[----:B------:R-:W-:Y:S01]  /*11a0*/  UIADD3 UR6, UR25, UR6, URZ ;  /* 0x0000000619067290 */ /* 0x000fe2000fffe03f */
[----:B------:R-:W-:Y:S01]  /*11b0*/  IMAD.MOV.U32 R6, RZ, RZ, R14 ;  /* 0x000000ffff067224 */ /* 0x000fe200078e000e */
[----:B------:R-:W-:Y:S01]  /*11c0*/  UIMAD UR4, UR11, UR5, UR4 ;  /* 0x000000050b0472a4 */ /* 0x000fe2000f8e0204 */
[----:B------:R-:W-:Y:S01]  /*11d0*/  IMAD.U32 R16, RZ, RZ, UR11 ;  /* 0x0000000bff107e24 */ /* 0x000fe2000f8e00ff */
[C---:B------:R-:W-:Y:S01]  /*11e0*/  IADD3 R228, R227.reuse, 0xf4c0, RZ ;  /* 0x0000f4c0e3e47810 */ /* 0x040fe20007ffe0ff */
[C---:B------:R-:W-:Y:S01]  /*11f0*/  IMAD R14, R18.reuse, c[0x0][0x1dc], R10 ;  /* 0x00007700120e7a24 */ /* 0x040fe200078e020a */
[----:B------:R-:W-:Y:S01]  /*1200*/  CS2R R88, SRZ ;  /* 0x0000000000587805 */ /* 0x000fe2000001ff00 */
[C---:B------:R-:W-:Y:S01]  /*1210*/  IMAD R13, R18.reuse, c[0x0][0x1ac], R0 ;  /* 0x00006b00120d7a24 */ /* 0x040fe200078e0200 */
[----:B------:R-:W-:Y:S01]  /*1220*/  IADD3 R0, R227, 0xf480, RZ ;  /* 0x0000f480e3007810 */ /* 0x000fe20007ffe0ff */
[----:B------:R-:W-:Y:S01]  /*1230*/  IMAD.U32 R15, RZ, RZ, UR11 ;  /* 0x0000000bff0f7e24 */ /* 0x000fe2000f8e00ff */
[----:B------:R-:W-:Y:S01]  /*1240*/  CS2R R86, SRZ ;  /* 0x0000000000567805 */ /* 0x000fe2000001ff00 */
[----:B------:R-:W-:Y:S01]  /*1250*/  IMAD.WIDE.U32 R10, R18, c[0x0][0x1d8], R8 ;  /* 0x00007600120a7a25 */ /* 0x000fe200078e0008 */
[----:B------:R-:W-:Y:S01]  /*1260*/  @P0 IADD3 R228, R0, -0x40, RZ ;  /* 0xffffffc000e40810 */ /* 0x000fe20007ffe0ff */
[----:B------:R-:W-:Y:S01]  /*1270*/  CS2R R84, SRZ ;  /* 0x0000000000547805 */ /* 0x000fe2000001ff00 */
[----:B------:R-:W-:Y:S01]  /*1280*/  CS2R R82, SRZ ;  /* 0x0000000000527805 */ /* 0x000fe2000001ff00 */
[----:B------:R-:W-:Y:S01]  /*1290*/  IMAD.WIDE.U32 R36, R16, c[0x0][0x188], R6 ;  /* 0x0000620010247a25 */ /* 0x000fe200078e0006 */
[----:B------:R-:W-:Y:S01]  /*12a0*/  IADD3 R16, R12, 0x20, RZ ;  /* 0x000000200c107810 */ /* 0x000fe20007ffe0ff */
[----:B------:R-:W-:Y:S01]  /*12b0*/  CS2R R80, SRZ ;  /* 0x0000000000507805 */ /* 0x000fe2000001ff00 */
[----:B------:R-:W-:Y:S01]  /*12c0*/  CS2R R78, SRZ ;  /* 0x00000000004e7805 */ /* 0x000fe2000001ff00 */
[----:B------:R-:W-:Y:S01]  /*12d0*/  IMAD.WIDE.U32 R8, R18, c[0x0][0x1a8], R2 ;  /* 0x00006a0012087a25 */ /* 0x000fe200078e0002 */
[----:B------:R-:W-:Y:S01]  /*12e0*/  IADD3 R35, R37, UR4, RZ ;  /* 0x0000000425237c10 */ /* 0x000fe2000fffe0ff */
[----:B------:R1:W-:Y:S01]  /*12f0*/  STL.64 [R1+0x30], R36 ;  /* 0x0000302401007387 */ /* 0x0003e20000100a00 */
[----:B------:R-:W-:Y:S01]  /*1300*/  ULDC.64 UR4, c[0x0][0x218] ;  /* 0x0000860000047ab9 */ /* 0x000fe20000000a00 */
[----:B------:R-:W-:Y:S01]  /*1310*/  IMAD.U32 R6, RZ, RZ, UR24 ;  /* 0x00000018ff067e24 */ /* 0x000fe2000f8e00ff */
[----:B------:R-:W-:Y:S01]  /*1320*/  ULDC UR24, c[0x0][0x198] ;  /* 0x0000660000187ab9 */ /* 0x000fe20000000800 */
[----:B------:R-:W-:Y:S01]  /*1330*/  IMAD.WIDE.U32 R22, R15, c[0x0][0x218], R4 ;  /* 0x000086000f167a25 */ /* 0x000fe200078e0004 */
[----:B------:R-:W-:Y:S01]  /*1340*/  LEA R4, P3, R10, c[0x0][0x1c0], 0x1 ;  /* 0x000070000a047a11 */ /* 0x000fe200078608ff */
[----:B------:R-:W-:Y:S01]  /*1350*/  UIADD3 UR24, -UR13, UR24, URZ ;  /* 0x000000180d187290 */ /* 0x000fe2000fffe13f */
[----:B------:R-:W-:Y:S01]  /*1360*/  LEA R2, P1, R8, c[0x0][0x190], 0x1 ;  /* 0x0000640008027a11 */ /* 0x000fe200078208ff */
[----:B------:R-:W-:Y:S01]  /*1370*/  IMAD.U32 R7, RZ, RZ, UR25 ;  /* 0x00000019ff077e24 */ /* 0x000fe2000f8e00ff */
[----:B------:R-:W-:Y:S01]  /*1380*/  LEA R15, P0, R6, R36, 0x6 ;  /* 0x00000024060f7211 */ /* 0x000fe200078030ff */
[----:B------:R-:W-:Y:S01]  /*1390*/  IMAD.IADD R3, R11, 0x1, R14 ;  /* 0x000000010b037824 */ /* 0x000fe200078e020e */
[----:B------:R-:W-:Y:S01]  /*13a0*/  UIMAD UR4, UR19, UR4, URZ ;  /* 0x00000004130472a4 */ /* 0x000fe2000f8e023f */
[----:B------:R-:W-:Y:S01]  /*13b0*/  IMAD.U32 R0, RZ, RZ, UR6 ;  /* 0x00000006ff007e24 */ /* 0x000fe2000f8e00ff */
[----:B------:R-:W-:Y:S01]  /*13c0*/  UMOV UR25, 0x6 ;  /* 0x0000000600197882 */ /* 0x000fe20000000000 */
[----:B------:R-:W-:Y:S01]  /*13d0*/  IMAD.IADD R7, R9, 0x1, R13 ;  /* 0x0000000109077824 */ /* 0x000fe200078e020d */
[----:B------:R-:W-:Y:S01]  /*13e0*/  LEA.HI.X R5, R10, c[0x0][0x1c4], R3, 0x1, P3 ;  /* 0x000071000a057a11 */ /* 0x000fe200018f0c03 */
[----:B------:R-:W-:Y:S01]  /*13f0*/  IMAD.MOV.U32 R10, RZ, RZ, c[0x0][0x1dc] ;  /* 0x00007700ff0a7624 */ /* 0x000fe200078e00ff */
[----:B------:R-:W-:Y:S01]  /*1400*/  LEA.HI.X R17, R6, R35, R0, 0x6, P0 ;  /* 0x0000002306117211 */ /* 0x000fe200000f3400 */
[----:B------:R-:W-:Y:S01]  /*1410*/  IMAD.MOV.U32 R9, RZ, RZ, c[0x0][0x1a8] ;  /* 0x00006a00ff097624 */ /* 0x000fe200078e00ff */
[----:B------:R-:W-:Y:S01]  /*1420*/  LEA.HI.X R3, R8, c[0x0][0x194], R7, 0x1, P1 ;  /* 0x0000650008037a11 */ /* 0x000fe200008f0c07 */
[----:B------:R-:W-:Y:S01]  /*1430*/  IMAD.MOV.U32 R7, RZ, RZ, c[0x0][0x1d8] ;  /* 0x00007600ff077624 */ /* 0x000fe200078e00ff */
[----:B------:R-:W-:Y:S01]  /*1440*/  IADD3 R0, -R246, UR24, RZ ;  /* 0x00000018f6007c10 */ /* 0x000fe2000fffe1ff */
[----:B------:R-:W-:Y:S01]  /*1450*/  IMAD.MOV.U32 R11, RZ, RZ, c[0x0][0x1ac] ;  /* 0x00006b00ff0b7624 */ /* 0x000fe200078e00ff */
[----:B------:R-:W-:Y:S01]  /*1460*/  LEA R8, P0, R9, R2, 0x7 ;  /* 0x0000000209087211 */ /* 0x000fe200078038ff */
[----:B------:R-:W-:Y:S01]  /*1470*/  IMAD.SHL.U32 R252, R252, 0x2, RZ ;  /* 0x00000002fcfc7824 */ /* 0x000fe200078e00ff */
[----:B------:R-:W-:Y:S01]  /*1480*/  ISETP.LT.OR P4, PT, R0, 0x1, P5 ;  /* 0x000000010000780c */ /* 0x000fe20002f81670 */
[----:B------:R-:W-:Y:S01]  /*1490*/  ULDC.64 UR6, c[0x0][0x208] ;  /* 0x0000820000067ab9 */ /* 0x000fe20000000a00 */
[C---:B------:R-:W-:Y:S01]  /*14a0*/  LEA R6, P1, R7.reuse, R4, 0x7 ;  /* 0x0000000407067211 */ /* 0x040fe200078238ff */
[----:B------:R-:W-:Y:S01]  /*14b0*/  USHF.L.U64.HI UR7, UR6, UR25, UR7 ;  /* 0x0000001906077299 */ /* 0x000fe20008010207 */
[----:B-1----:R-:W-:Y:S01]  /*14c0*/  IADD3 R36, R12, 0x40, RZ ;  /* 0x000000400c247810 */ /* 0x002fe20007ffe0ff */
[----:B------:R-:W-:Y:S01]  /*14d0*/  UIMAD UR25, UR11, UR5, UR4 ;  /* 0x000000050b1972a4 */ /* 0x000fe2000f8e0204 */
[----:B------:R-:W-:Y:S01]  /*14e0*/  LEA.HI.X R7, R7, R5, R10, 0x7, P1 ;  /* 0x0000000507077211 */ /* 0x000fe200008f3c0a */
[----:B------:R-:W-:Y:S01]  /*14f0*/  USHF.L.U32 UR6, UR6, 0x6, URZ ;  /* 0x0000000606067899 */ /* 0x000fe2000800063f */
[----:B------:R-:W-:Y:S01]  /*1500*/  ISETP.GE.AND P1, PT, R16, c[0x0][0x1cc], PT ;  /* 0x0000730010007a0c */ /* 0x000fe20003f26270 */
[----:B------:R-:W-:Y:S01]  /*1510*/  ULDC.64 UR4, c[0x0][0x238] ;  /* 0x00008e0000047ab9 */ /* 0x000fe20000000a00 */
[----:B------:R-:W-:Y:S01]  /*1520*/  LEA.HI.X R9, R9, R3, R11, 0x7, P0 ;  /* 0x0000000309097211 */ /* 0x000fe200000f3c0b */
[----:B------:R-:W-:Y:S01]  /*1530*/  UIMAD UR4, UR18, UR4, URZ ;  /* 0x00000004120472a4 */ /* 0x000fe2000f8e023f */
[----:B------:R-:W-:Y:S01]  /*1540*/  ISETP.GE.AND P0, PT, R36, c[0x0][0x1cc], PT ;  /* 0x0000730024007a0c */ /* 0x000fe20003f06270 */
[----:B------:R-:W-:Y:S01]  /*1550*/  @!PT LDS RZ, [RZ] ;  /* 0x00000000fffff984 */ /* 0x000fe20000000800 */
[----:B------:R-:W-:Y:S01]  /*1560*/  @!PT LDS RZ, [RZ] ;  /* 0x00000000fffff984 */ /* 0x000fe20000000800 */
[----:B------:R-:W-:Y:S01]  /*1570*/  @!PT LDS RZ, [RZ] ;  /* 0x00000000fffff984 */ /* 0x000fe20000000800 */
[----:B------:R1:W-:Y:S01]  /*1580*/  LDGSTS.E.BYPASS.LTC128B.128 [R252+0x6080], [R4.64], !P4 ;  /* 0x0608000004fc7fae */ /* 0x0003e2000e101d56 */
[C---:B------:R-:W-:Y:S01]  /*1590*/  ISETP.LT.OR P3, PT, R0.reuse, 0x1, P1 ;  /* 0x000000010000780c */ /* 0x040fe20000f61670 */
[----:B------:R-:W-:Y:S01]  /*15a0*/  UIMAD UR4, UR20, UR5, UR4 ;  /* 0x00000005140472a4 */ /* 0x000fe2000f8e0204 */
[C---:B------:R-:W-:Y:S01]  /*15b0*/  ISETP.LT.OR P4, PT, R0.reuse, 0x1, P0 ;  /* 0x000000010000780c */ /* 0x040fe20000781670 */
[----:B------:R-:W-:Y:S01]  /*15c0*/  UIMAD UR7, UR7, UR12, URZ ;  /* 0x0000000c070772a4 */ /* 0x000fe2000f8e023f */
[C---:B------:R-:W-:Y:S01]  /*15d0*/  ISETP.LT.OR P5, PT, R0.reuse, 0x41, P5 ;  /* 0x000000410000780c */ /* 0x040fe20002fa1670 */
[----:B------:R-:W-:Y:S01]  /*15e0*/  IMAD.U32 R10, RZ, RZ, UR6 ;  /* 0x00000006ff0a7e24 */ /* 0x000fe2000f8e00ff */
[C---:B------:R-:W-:Y:S01]  /*15f0*/  ISETP.LT.OR P1, PT, R0.reuse, 0x41, P1 ;  /* 0x000000410000780c */ /* 0x040fe20000f21670 */
[----:B------:R-:W-:Y:S01]  /*1600*/  IMAD.MOV.U32 R18, RZ, RZ, R22 ;  /* 0x000000ffff127224 */ /* 0x000fe200078e0016 */
[----:B------:R-:W-:Y:S01]  /*1610*/  ISETP.LT.OR P0, PT, R0, 0x41, P0 ;  /* 0x000000410000780c */ /* 0x000fe20000701670 */
[----:B------:R-:W-:Y:S01]  /*1620*/  UIMAD UR7, UR21, UR6, UR7 ;  /* 0x00000006150772a4 */ /* 0x000fe2000f8e0207 */
[----:B------:R-:W-:Y:S01]  /*1630*/  IADD3 R19, R23, UR25, RZ ;  /* 0x0000001917137c10 */ /* 0x000fe2000fffe0ff */
[----:B------:R2:W-:Y:S01]  /*1640*/  STL.64 [R1+0x28], R22 ;  /* 0x0000281601007387 */ /* 0x0005e20000100a00 */
[----:B------:R-:W-:Y:S01]  /*1650*/  LEA.HI R13, R34, R134, RZ, 0x4 ;  /* 0x00000086220d7211 */ /* 0x000fe200078f20ff */
[----:B------:R-:W-:Y:S01]  /*1660*/  ULDC UR25, c[0x0][0x198] ;  /* 0x0000660000197ab9 */ /* 0x000fe20000000800 */
[----:B------:R-:W-:Y:S01]  /*1670*/  CS2R R76, SRZ ;  /* 0x00000000004c7805 */ /* 0x000fe2000001ff00 */
[----:B------:R1:W-:Y:S01]  /*1680*/  LDGSTS.E.BYPASS.LTC128B.128 [R252+0x8080], [R4.64+0x40], !P3 ;  /* 0x0808004004fc7fae */ /* 0x0003e2000d901d56 */
[----:B------:R-:W-:Y:S01]  /*1690*/  ISETP.GE.AND P3, PT, R12, c[0x0][0x19c], PT ;  /* 0x000067000c007a0c */ /* 0x000fe20003f66270 */
[----:B------:R-:W-:Y:S01]  /*16a0*/  IMAD.WIDE.U32 R10, R10, UR12, R18 ;  /* 0x0000000c0a0a7c25 */ /* 0x000fe2000f8e0012 */
[----:B------:R-:W-:Y:S01]  /*16b0*/  SHF.R.S32.HI R14, RZ, 0x4, R13 ;  /* 0x00000004ff0e7819 */ /* 0x000fe2000001140d */
[----:B------:R1:W-:Y:S01]  /*16c0*/  LDGSTS.E.BYPASS.LTC128B.128 [R252+0xa080], [R4.64+0x80], !P4 ;  /* 0x0a08008004fc7fae */ /* 0x0003e2000e101d56 */
[C---:B------:R-:W-:Y:S01]  /*16d0*/  ISETP.LT.OR P4, PT, R0.reuse, 0x1, P3 ;  /* 0x000000010000780c */ /* 0x040fe20001f81670 */
[----:B------:R-:W-:Y:S01]  /*16e0*/  UIADD3 UR25, -UR13, UR25, UR26 ;  /* 0x000000190d197290 */ /* 0x000fe2000fffe11a */
[----:B------:R-:W-:Y:S01]  /*16f0*/  ISETP.LT.OR P3, PT, R0, 0x41, P3 ;  /* 0x000000410000780c */ /* 0x000fe20001f61670 */
[----:B------:R3:W-:Y:S01]  /*1700*/  LDGSTS.E.BYPASS.LTC128B.128 [R252+0x7080], [R6.64], !P5 ;  /* 0x0708000006fc7fae */ /* 0x0007e2000e901d56 */
[----:B------:R-:W-:Y:S01]  /*1710*/  ISETP.GE.AND P5, PT, R36, c[0x0][0x19c], PT ;  /* 0x0000670024007a0c */ /* 0x000fe20003fa6270 */
[----:B------:R-:W-:Y:S01]  /*1720*/  ULDC UR21, c[0x0][0x2a0] ;  /* 0x0000a80000157ab9 */ /* 0x000fe20000000800 */
[----:B------:R-:W-:Y:S01]  /*1730*/  CS2R R74, SRZ ;  /* 0x00000000004a7805 */ /* 0x000fe2000001ff00 */
[----:B------:R3:W-:Y:S01]  /*1740*/  LDGSTS.E.BYPASS.LTC128B.128 [R252+0x9080], [R6.64+0x40], !P1 ;  /* 0x0908004006fc7fae */ /* 0x0007e2000c901d56 */
[----:B------:R-:W-:Y:S01]  /*1750*/  IMAD.U32 R231, RZ, RZ, UR25 ;  /* 0x00000019ffe77e24 */ /* 0x000fe2000f8e00ff */
[----:B------:R-:W-:Y:S01]  /*1760*/  ULOP3.LUT UR21, URZ, UR21, URZ, 0x33, !UPT ;  /* 0x000000153f157292 */ /* 0x000fe2000f8e333f */
[----:B------:R-:W-:Y:S01]  /*1770*/  CS2R R72, SRZ ;  /* 0x0000000000487805 */ /* 0x000fe2000001ff00 */
[----:B------:R3:W-:Y:S01]  /*1780*/  LDGSTS.E.BYPASS.LTC128B.128 [R252+0xb080], [R6.64+0x80], !P0 ;  /* 0x0b08008006fc7fae */ /* 0x0007e2000c101d56 */
[----:B------:R-:W-:Y:S01]  /*1790*/  ISETP.GE.AND P0, PT, R16, c[0x0][0x19c], PT ;  /* 0x0000670010007a0c */ /* 0x000fe20003f06270 */
[----:B------:R-:W-:Y:S01]  /*17a0*/  ULDC UR20, c[0x0][0x2a8] ;  /* 0x0000aa0000147ab9 */ /* 0x000fe20000000800 */
[----:B------:R-:W-:Y:S01]  /*17b0*/  CS2R R70, SRZ ;  /* 0x0000000000467805 */ /* 0x000fe2000001ff00 */
[----:B------:R-:W0:Y:S01]  /*17c0*/  LDGDEPBAR ;  /* 0x00000000000079af */ /* 0x000e220000000000 */
[C---:B------:R-:W-:Y:S01]  /*17d0*/  ISETP.LT.OR P6, PT, R0.reuse, 0x1, P0 ;  /* 0x000000010000780c */ /* 0x040fe200007c1670 */
[----:B------:R-:W-:Y:S01]  /*17e0*/  CS2R R68, SRZ ;  /* 0x0000000000447805 */ /* 0x000fe2000001ff00 */
[C---:B------:R-:W-:Y:S01]  /*17f0*/  ISETP.LT.OR P0, PT, R0.reuse, 0x41, P0 ;  /* 0x000000410000780c */ /* 0x040fe20000701670 */
[----:B------:R4:W-:Y:S01]  /*1800*/  LDGSTS.E.BYPASS.LTC128B.128 [R252+0x80], [R2.64], !P4 ;  /* 0x0008000002fc7fae */ /* 0x0009e2000e101d56 */
[C---:B------:R-:W-:Y:S01]  /*1810*/  ISETP.LT.OR P4, PT, R0.reuse, 0x1, P5 ;  /* 0x000000010000780c */ /* 0x040fe20002f81670 */
[----:B------:R-:W-:Y:S01]  /*1820*/  CS2R R66, SRZ ;  /* 0x0000000000427805 */ /* 0x000fe2000001ff00 */
[----:B------:R-:W-:Y:S01]  /*1830*/  ISETP.LT.OR P5, PT, R0, 0x41, P5 ;  /* 0x000000410000780c */ /* 0x000fe20002fa1670 */
[----:B------:R-:W-:Y:S01]  /*1840*/  IMAD.U32 R0, RZ, RZ, UR11 ;  /* 0x0000000bff007e24 */ /* 0x000fe2000f8e00ff */
[----:B--2---:R-:W-:Y:S01]  /*1850*/  LEA R22, P1, R10, c[0x0][0x1f0], 0x1 ;  /* 0x00007c000a167a11 */ /* 0x004fe200078208ff */
[----:B------:R-:W-:Y:S01]  /*1860*/  STL [R1+0x4c], R35 ;  /* 0x00004c2301007387 */ /* 0x000fe20000100800 */
[----:B-1----:R-:W-:Y:S01]  /*1870*/  IADD3 R5, R25, UR4, RZ ;  /* 0x0000000419057c10 */ /* 0x002fe2000fffe0ff */
[----:B------:R-:W-:Y:S01]  /*1880*/  IMAD.MOV.U32 R4, RZ, RZ, R24 ;  /* 0x000000ffff047224 */ /* 0x000fe200078e0018 */
[----:B------:R-:W-:Y:S01]  /*1890*/  ULDC UR4, c[0x0][0x168] ;  /* 0x00005a0000047ab9 */ /* 0x000fe20000000800 */
[----:B------:R4:W-:Y:S01]  /*18a0*/  LDGSTS.E.BYPASS.LTC128B.128 [R252+0x2080], [R2.64+0x40], !P6 ;  /* 0x0208004002fc7fae */ /* 0x0009e2000f101d56 */
[----:B------:R-:W-:Y:S01]  /*18b0*/  UIADD3 UR4, -UR15, UR4, URZ ;  /* 0x000000040f047290 */ /* 0x000fe2000fffe13f */
[----:B------:R-:W-:Y:S01]  /*18c0*/  IMAD.WIDE.U32 R132, R0, c[0x0][0x240], R4 ;  /* 0x0000900000847a25 */ /* 0x000fe200078e0004 */
[----:B------:R-:W-:Y:S01]  /*18d0*/  LOP3.LUT R0, R29, 0xfffffff8, RZ, 0xc0, !PT ;  /* 0xfffffff81d007812 */ /* 0x000fe200078ec0ff */
[----:B------:R4:W-:Y:S01]  /*18e0*/  LDGSTS.E.BYPASS.LTC128B.128 [R252+0x4080], [R2.64+0x80], !P4 ;  /* 0x0408008002fc7fae */ /* 0x0009e2000e101d56 */
[----:B------:R-:W-:Y:S01]  /*18f0*/  LOP3.LUT R4, R13, 0xfffffff0, RZ, 0xc0, !PT ;  /* 0xfffffff00d047812 */ /* 0x000fe200078ec0ff */
[----:B------:R-:W-:Y:S01]  /*1900*/  CS2R R64, SRZ ;  /* 0x0000000000407805 */ /* 0x000fe2000001ff00 */
[----:B------:R-:W-:Y:S01]  /*1910*/  ISETP.GE.AND P4, PT, R12, c[0x0][0x16c], PT ;  /* 0x00005b000c007a0c */ /* 0x000fe20003f86270 */
[----:B------:R1:W-:Y:S01]  /*1920*/  LDGSTS.E.BYPASS.LTC128B.128 [R252+0x1080], [R8.64], !P3 ;  /* 0x0108000008fc7fae */ /* 0x0003e2000d901d56 */
[----:B---3--:R-:W-:Y:S01]  /*1930*/  IADD3 R6, R11, UR7, RZ ;  /* 0x000000070b067c10 */ /* 0x008fe2000fffe0ff */
[----:B------:R-:W-:Y:S01]  /*1940*/  CS2R R62, SRZ ;  /* 0x00000000003e7805 */ /* 0x000fe2000001ff00 */
[----:B------:R-:W-:Y:S01]  /*1950*/  LEA.HI R7, R13, R14, RZ, 0x1 ;  /* 0x0000000e0d077211 */ /* 0x000fe200078f08ff */
[----:B------:R1:W-:Y:S01]  /*1960*/  LDGSTS.E.BYPASS.LTC128B.128 [R252+0x3080], [R8.64+0x40], !P0 ;  /* 0x0308004008fc7fae */ /* 0x0003e2000c101d56 */
[----:B------:R-:W-:Y:S01]  /*1970*/  LEA.HI.X R23, R10, c[0x0][0x1f4], R6, 0x1, P1 ;  /* 0x00007d000a177a11 */ /* 0x000fe200008f0c06 */
[----:B------:R-:W-:Y:S01]  /*1980*/  CS2R R60, SRZ ;  /* 0x00000000003c7805 */ /* 0x000fe2000001ff00 */
[----:B------:R-:W-:Y:S01]  /*1990*/  LOP3.LUT R6, R7, 0xfffffffe, RZ, 0xc0, !PT ;  /* 0xfffffffe07067812 */ /* 0x000fe200078ec0ff */
[----:B------:R1:W-:Y:S01]  /*19a0*/  LDGSTS.E.BYPASS.LTC128B.128 [R252+0x5080], [R8.64+0x80], !P5 ;  /* 0x0508008008fc7fae */ /* 0x0003e2000e901d56 */
[----:B------:R-:W-:Y:S01]  /*19b0*/  @!P2 LEA R24, P3, R28, c[0x0][0x258], 0x2 ;  /* 0x000096001c18aa11 */ /* 0x000fe200078610ff */
[----:B------:R-:W-:Y:S01]  /*19c0*/  CS2R R58, SRZ ;  /* 0x00000000003a7805 */ /* 0x000fe2000001ff00 */
[----:B------:R-:W-:Y:S01]  /*19d0*/  ISETP.GE.AND P0, PT, R12, c[0x0][0x1fc], PT ;  /* 0x00007f000c007a0c */ /* 0x000fe20003f06270 */
[----:B------:R-:W-:Y:S01]  /*19e0*/  STL [R1+0x18], R36 ;  /* 0x0000182401007387 */ /* 0x000fe20000100800 */
[----:B------:R-:W-:Y:S01]  /*19f0*/  IMAD.IADD R14, R14, 0x1, -R6 ;  /* 0x000000010e0e7824 */ /* 0x000fe200078e0a06 */
[----:B------:R-:W-:Y:S01]  /*1a00*/  @!P2 LEA.HI.X R25, R28, c[0x0][0x25c], R32, 0x2, P3 ;  /* 0x000097001c19aa11 */ /* 0x000fe200018f1420 */
[----:B------:R-:W-:Y:S01]  /*1a10*/  CS2R R56, SRZ ;  /* 0x0000000000387805 */ /* 0x000fe2000001ff00 */
[----:B------:R-:W0:Y:S01]  /*1a20*/  LDGDEPBAR ;  /* 0x00000000000079af */ /* 0x000e220000000000 */
[----:B------:R-:W-:Y:S01]  /*1a30*/  ISETP.GE.AND P3, PT, R36, c[0x0][0x16c], PT ;  /* 0x00005b0024007a0c */ /* 0x000fe20003f66270 */
[----:B------:R-:W-:Y:S01]  /*1a40*/  CS2R R54, SRZ ;  /* 0x0000000000367805 */ /* 0x000fe2000001ff00 */
[----:B------:R-:W-:Y:S01]  /*1a50*/  LOP3.LUT R6, R26, 0xffffffe0, RZ, 0xc0, !PT ;  /* 0xffffffe01a067812 */ /* 0x000fe200078ec0ff */
[----:B------:R2:W-:Y:S01]  /*1a60*/  STL.64 [R1+0x20], R18 ;  /* 0x0000201201007387 */ /* 0x0005e20000100a00 */
[----:B------:R-:W-:Y:S01]  /*1a70*/  SEL R32, RZ, 0x1, P4 ;  /* 0x00000001ff207807 */ /* 0x000fe20002000000 */
[----:B------:R-:W-:Y:S01]  /*1a80*/  CS2R R52, SRZ ;  /* 0x0000000000347805 */ /* 0x000fe2000001ff00 */
[C---:B----4-:R-:W-:Y:S01]  /*1a90*/  IMAD.IADD R3, R134.reuse, 0x1, -R0 ;  /* 0x0000000186037824 */ /* 0x050fe200078e0a00 */
[----:B------:R-:W-:Y:S01]  /*1aa0*/  SHF.R.S32.HI R2, RZ, 0x1f, R20 ;  /* 0x0000001fff027819 */ /* 0x000fe20000011414 */
[----:B------:R-:W-:Y:S01]  /*1ab0*/  IMAD.IADD R0, R134, 0x1, -R4 ;  /* 0x0000000186007824 */ /* 0x000fe200078e0a04 */
[----:B------:R-:W-:Y:S01]  /*1ac0*/  ISETP.GE.AND P5, PT, R16, c[0x0][0x16c], PT ;  /* 0x00005b0010007a0c */ /* 0x000fe20003fa6270 */
[----:B------:R-:W-:Y:S01]  /*1ad0*/  STL.64 [R1+0x38], R132 ;  /* 0x0000388401007387 */ /* 0x000fe20000100a00 */
[----:B------:R-:W-:Y:S01]  /*1ae0*/  LEA.HI R2, R2, R20, RZ, 0x2 ;  /* 0x0000001402027211 */ /* 0x000fe200078f10ff */
[----:B------:R-:W-:Y:S01]  /*1af0*/  CS2R R50, SRZ ;  /* 0x0000000000327805 */ /* 0x000fe2000001ff00 */
[----:B------:R-:W-:Y:S01]  /*1b00*/  SHF.R.S32.HI R5, RZ, 0x1f, R0 ;  /* 0x0000001fff057819 */ /* 0x000fe20000011400 */
[----:B------:R-:W-:Y:S01]  /*1b10*/  CS2R R48, SRZ ;  /* 0x0000000000307805 */ /* 0x000fe2000001ff00 */
[----:B------:R-:W-:Y:S01]  /*1b20*/  LOP3.LUT R2, R2, 0x1ffffffc, RZ, 0xc0, !PT ;  /* 0x1ffffffc02027812 */ /* 0x000fe200078ec0ff */
[----:B------:R-:W-:Y:S01]  /*1b30*/  CS2R R46, SRZ ;  /* 0x00000000002e7805 */ /* 0x000fe2000001ff00 */
[-C--:B------:R-:W-:Y:S01]  /*1b40*/  LEA.HI R10, R0, R0.reuse, RZ, 0x1 ;  /* 0x00000000000a7211 */ /* 0x080fe200078f08ff */
[----:B------:R-:W-:Y:S01]  /*1b50*/  CS2R R44, SRZ ;  /* 0x00000000002c7805 */ /* 0x000fe2000001ff00 */
[----:B-1----:R-:W-:Y:S01]  /*1b60*/  LEA.HI R8, R3, R3, RZ, 0x1 ;  /* 0x0000000303087211 */ /* 0x002fe200078f08ff */
[----:B------:R-:W-:Y:S01]  /*1b70*/  IMAD.IADD R28, R20, 0x1, -R2 ;  /* 0x00000001141c7824 */ /* 0x000fe200078e0a02 */
[----:B------:R-:W-:Y:S01]  /*1b80*/  LEA.HI R9, R5, R0, RZ, 0x3 ;  /* 0x0000000005097211 */ /* 0x000fe200078f18ff */
[----:B------:R-:W-:Y:S01]  /*1b90*/  IMAD R2, R14, 0x4, R20 ;  /* 0x000000040e027824 */ /* 0x000fe200078e0214 */
[----:B------:R-:W-:Y:S01]  /*1ba0*/  LOP3.LUT R4, R8, 0x7fffffe, RZ, 0xc0, !PT ;  /* 0x07fffffe08047812 */ /* 0x000fe200078ec0ff */
[----:B------:R-:W-:-:S04]  /*1bb0*/  DEPBAR.LE SB0, 0x1 ;  /* 0x000080400000791a */ /* 0x000fc80000000000 */
[----:B------:R-:W-:Y:S01]  /*1bc0*/  IMAD.IADD R7, R3, 0x1, -R4 ;  /* 0x0000000103077824 */ /* 0x000fe200078e0a04 */
[----:B------:R-:W-:Y:S01]  /*1bd0*/  LOP3.LUT R5, R10, 0x7fffffe, RZ, 0xc0, !PT ;  /* 0x07fffffe0a057812 */ /* 0x000fe200078ec0ff */
[----:B------:R-:W-:Y:S01]  /*1be0*/  CS2R R42, SRZ ;  /* 0x00000000002a7805 */ /* 0x000fe2000001ff00 */
[----:B--2---:R-:W-:Y:S01]  /*1bf0*/  LEA R18, P1, R15, c[0x0][0x160], 0x1 ;  /* 0x000058000f127a11 */ /* 0x004fe200078208ff */
[----:B------:R-:W-:Y:S01]  /*1c00*/  IMAD R11, R2, 0x8, R7 ;  /* 0x00000008020b7824 */ /* 0x000fe200078e0207 */
[----:B------:R-:W-:Y:S01]  /*1c10*/  LOP3.LUT R4, R9, 0xfffffff8, RZ, 0xc0, !PT ;  /* 0xfffffff809047812 */ /* 0x000fe200078ec0ff */
[----:B------:R-:W-:Y:S01]  /*1c20*/  IMAD.IADD R7, R134, 0x1, -R6 ;  /* 0x0000000186077824 */ /* 0x000fe200078e0a06 */
[----:B------:R-:W-:Y:S01]  /*1c30*/  LEA.HI.X R19, R15, c[0x0][0x164], R17, 0x1, P1 ;  /* 0x000059000f137a11 */ /* 0x000fe200008f0c11 */
[----:B------:R-:W-:Y:S01]  /*1c40*/  IMAD.IADD R5, R0, 0x1, -R5 ;  /* 0x0000000100057824 */ /* 0x000fe200078e0a05 */
[----:B------:R-:W-:Y:S01]  /*1c50*/  ISETP.LT.AND P1, PT, R246, UR4, PT ;  /* 0x00000004f6007c0c */ /* 0x000fe2000bf21270 */
[----:B------:R-:W-:Y:S01]  /*1c60*/  IMAD.IADD R13, R0, 0x1, -R4 ;  /* 0x00000001000d7824 */ /* 0x000fe200078e0a04 */
[----:B------:R-:W-:Y:S01]  /*1c70*/  SEL R15, RZ, 0x4, P3 ;  /* 0x00000004ff0f7807 */ /* 0x000fe20001800000 */
[----:B------:R-:W-:Y:S01]  /*1c80*/  IMAD.SHL.U32 R0, R3, 0x40, RZ ;  /* 0x0000004003007824 */ /* 0x000fe200078e00ff */
[C---:B------:R-:W-:Y:S01]  /*1c90*/  ISETP.GE.AND P4, PT, R16.reuse, c[0x0][0x1fc], PT ;  /* 0x00007f0010007a0c */ /* 0x040fe20003f86270 */
[----:B------:R-:W-:Y:S01]  /*1ca0*/  IMAD.SHL.U32 R4, R21, 0x10, RZ ;  /* 0x0000001015047824 */ /* 0x000fe200078e00ff */
[----:B------:R-:W-:Y:S01]  /*1cb0*/  ISETP.GE.OR P3, PT, R16, c[0x0][0x1fc], !P1 ;  /* 0x00007f0010007a0c */ /* 0x000fe20004f66670 */
[----:B------:R-:W-:Y:S01]  /*1cc0*/  CS2R R40, SRZ ;  /* 0x0000000000287805 */ /* 0x000fe2000001ff00 */
[----:B------:R-:W-:Y:S01]  /*1cd0*/  SEL R35, RZ, 0x1, P0 ;  /* 0x00000001ff237807 */ /* 0x000fe20000000000 */
[----:B------:R-:W-:Y:S01]  /*1ce0*/  CS2R R38, SRZ ;  /* 0x0000000000267805 */ /* 0x000fe2000001ff00 */
[C---:B------:R-:W-:Y:S01]  /*1cf0*/  LEA R16, P0, R30.reuse, c[0x0][0x280], 0x2 ;  /* 0x0000a0001e107a11 */ /* 0x040fe200078010ff */
[----:B------:R-:W-:Y:S01]  /*1d00*/  ULDC UR6, c[0x0][0x290] ;  /* 0x0000a40000067ab9 */ /* 0x000fe20000000800 */
[----:B------:R-:W-:Y:S01]  /*1d10*/  SHF.R.S32.HI R2, RZ, 0x1, R8 ;  /* 0x00000001ff027819 */ /* 0x000fe20000011408 */
[----:B------:R-:W-:Y:S01]  /*1d20*/  ULDC UR7, c[0x0][0x2a0] ;  /* 0x0000a80000077ab9 */ /* 0x000fe20000000800 */
[----:B------:R-:W-:Y:S01]  /*1d30*/  LEA.HI.X R17, R30, c[0x0][0x284], R33, 0x2, P0 ;  /* 0x0000a1001e117a11 */ /* 0x000fe200000f1421 */
[----:B------:R-:W-:Y:S01]  /*1d40*/  UISETP.LE.AND UP3, UPT, UR26, UR20, UPT ;  /* 0x000000141a00728c */ /* 0x000fe2000bf63270 */
[----:B------:R-:W-:Y:S01]  /*1d50*/  SHF.R.S32.HI R3, RZ, 0x1f, R7 ;  /* 0x0000001fff037819 */ /* 0x000fe20000011407 */
[----:B------:R-:W-:Y:S01]  /*1d60*/  UISETP.GT.AND UP4, UPT, UR10, -0x1, UPT ;  /* 0xffffffff0a00788c */ /* 0x000fe2000bf84270 */
[C---:B------:R-:W-:Y:S01]  /*1d70*/  LOP3.LUT P0, RZ, R2.reuse, 0x2, RZ, 0xc0, !PT ;  /* 0x0000000202ff7812 */ /* 0x040fe2000780c0ff */
[----:B------:R-:W-:Y:S01]  /*1d80*/  IMAD.SHL.U32 R2, R2, 0x40, RZ ;  /* 0x0000004002027824 */ /* 0x000fe200078e00ff */
[----:B------:R-:W-:Y:S01]  /*1d90*/  LOP3.LUT R0, R0, 0x1c0, RZ, 0xc0, !PT ;  /* 0x000001c000007812 */ /* 0x000fe200078ec0ff */
[----:B------:R-:W-:Y:S01]  /*1da0*/  UMOV UR18, 0x1 ;  /* 0x0000000100127882 */ /* 0x000fe20000000000 */
[----:B------:R-:W-:Y:S01]  /*1db0*/  LEA.HI R249, R3, R7, RZ, 0x2 ;  /* 0x0000000703f97211 */ /* 0x000fe200078f10ff */
[----:B------:R-:W-:Y:S01]  /*1dc0*/  ULDC UR15, c[0x0][0x168] ;  /* 0x00005a00000f7ab9 */ /* 0x000fe20000000800 */
[----:B------:R-:W-:Y:S01]  /*1dd0*/  SHF.R.S32.HI R3, RZ, 0x3, R9 ;  /* 0x00000003ff037819 */ /* 0x000fe20000011409 */
[----:B------:R-:W-:Y:S01]  /*1de0*/  ULOP3.LUT UR13, URZ, UR7, URZ, 0x33, !UPT ;  /* 0x000000073f0d7292 */ /* 0x000fe2000f8e333f */
[----:B------:R-:W-:Y:S01]  /*1df0*/  LOP3.LUT R4, R0, 0x30, R4, 0xf8, !PT ;  /* 0x0000003000047812 */ /* 0x000fe200078ef804 */
[----:B------:R-:W-:Y:S01]  /*1e00*/  ULDC UR20, c[0x0][0x168] ;  /* 0x00005a0000147ab9 */ /* 0x000fe20000000800 */
[----:B------:R-:W-:Y:S01]  /*1e10*/  SHF.R.U32.HI R8, RZ, 0x3, R0 ;  /* 0x00000003ff087819 */ /* 0x000fe20000011600 */
[C---:B------:R-:W-:Y:S01]  /*1e20*/  IMAD R20, R3.reuse, 0x8, R5 ;  /* 0x0000000803147824 */ /* 0x040fe200078e0205 */
[----:B------:R-:W-:Y:S01]  /*1e30*/  LOP3.LUT R0, R2, 0xc0, RZ, 0xc0, !PT ;  /* 0x000000c002007812 */ /* 0x000fe200078ec0ff */
[----:B------:R-:W-:Y:S01]  /*1e40*/  IMAD R218, R3, 0x200, R27 ;  /* 0x0000020003da7824 */ /* 0x000fe200078e021b */
[----:B------:R-:W-:-:S02]  /*1e50*/  LOP3.LUT R4, R4, 0x8, R29, 0xf8, !PT ;  /* 0x0000000804047812 */ /* 0x000fc400078ef81d */
[----:B------:R-:W-:Y:S02]  /*1e60*/  LOP3.LUT R5, R0, 0x8, R29, 0xf8, !PT ;  /* 0x0000000800057812 */ /* 0x000fe400078ef81d */
[----:B------:R-:W-:Y:S02]  /*1e70*/  SHF.R.U32.HI R2, RZ, 0x3, R0 ;  /* 0x00000003ff027819 */ /* 0x000fe40000011600 */
[----:B------:R-:W-:Y:S02]  /*1e80*/  LOP3.LUT R8, R4, R8, RZ, 0x3c, !PT ;  /* 0x0000000804087212 */ /* 0x000fe400078e3cff */
[----:B------:R-:W-:Y:S02]  /*1e90*/  LOP3.LUT R2, R5, R2, RZ, 0x3c, !PT ;  /* 0x0000000205027212 */ /* 0x000fe400078e3cff */
[----:B------:R-:W-:Y:S01]  /*1ea0*/  SHF.R.S32.HI R4, RZ, 0x1, R10 ;  /* 0x00000001ff047819 */ /* 0x000fe2000001140a */
[----:B------:R-:W-:Y:S01]  /*1eb0*/  IMAD R213, R14, 0x200, R8 ;  /* 0x000002000ed57824 */ /* 0x000fe200078e0208 */
[----:B------:R-:W-:Y:S01]  /*1ec0*/  SHF.R.S32.HI R0, RZ, 0x1f, R10 ;  /* 0x0000001fff007819 */ /* 0x000fe2000001140a */
[----:B------:R-:W-:Y:S01]  /*1ed0*/  IMAD.U32 R2, R11, 0x20, R2 ;  /* 0x000000200b027824 */ /* 0x000fe200078e0002 */
[----:B------:R-:W-:Y:S01]  /*1ee0*/  BAR.SYNC.DEFER_BLOCKING 0x0 ;  /* 0x0000000000007b1d */ /* 0x000fe20000010000 */
[----:B------:R-:W-:Y:S01]  /*1ef0*/  ISETP.GE.OR P6, PT, R12, c[0x0][0x1fc], !P1 ;  /* 0x00007f000c007a0c */ /* 0x000fe20004fc6670 */
[----:B------:R-:W-:Y:S01]  /*1f00*/  IMAD.SHL.U32 R213, R213, 0x2, RZ ;  /* 0x00000002d5d57824 */ /* 0x000fe200078e00ff */
[----:B------:R-:W-:Y:S01]  /*1f10*/  LEA.HI R5, R0, R4, RZ, 0x2 ;  /* 0x0000000400057211 */ /* 0x000fe200078f10ff */
[----:B------:R-:W-:Y:S01]  /*1f20*/  IMAD.SHL.U32 R214, R2, 0x2, RZ ;  /* 0x0000000202d67824 */ /* 0x000fe200078e00ff */
[----:B------:R-:W-:Y:S01]  /*1f30*/  SEL R0, R223, 0xffffffe0, !P0 ;  /* 0xffffffe0df007807 */ /* 0x000fe20004000000 */
[----:B------:R-:W-:Y:S01]  /*1f40*/  IMAD.SHL.U32 R2, R14, 0x10, RZ ;  /* 0x000000100e027824 */ /* 0x000fe200078e00ff */
[----:B------:R-:W-:-:S02]  /*1f50*/  SEL R12, RZ, 0x2, P5 ;  /* 0x00000002ff0c7807 */ /* 0x000fc40002800000 */
[----:B------:R-:W-:Y:S01]  /*1f60*/  LOP3.LUT R6, R249, 0x7ffffffc, RZ, 0xc0, !PT ;  /* 0x7ffffffcf9067812 */ /* 0x000fe200078ec0ff */
[----:B------:R-:W-:Y:S01]  /*1f70*/  IMAD.IADD R215, R214, 0x1, R0 ;  /* 0x00000001d6d77824 */ /* 0x000fe200078e0200 */
[----:B------:R-:W-:Y:S02]  /*1f80*/  IADD3 R3, R15, R12, R32 ;  /* 0x0000000c0f037210 */ /* 0x000fe40007ffe020 */
[----:B------:R-:W-:Y:S01]  /*1f90*/  ISETP.GE.AND P0, PT, R36, c[0x0][0x1fc], PT ;  /* 0x00007f0024007a0c */ /* 0x000fe20003f06270 */
[----:B------:R-:W-:Y:S01]  /*1fa0*/  IMAD.IADD R9, R7, 0x1, -R6 ;  /* 0x0000000107097824 */ /* 0x000fe200078e0a06 */
[----:B------:R-:W-:Y:S02]  /*1fb0*/  SEL R7, RZ, 0xffffffff, P4 ;  /* 0xffffffffff077807 */ /* 0x000fe40002000000 */
[----:B------:R-:W-:Y:S01]  /*1fc0*/  LOP3.LUT P4, RZ, R3, 0x1, RZ, 0xc0, !PT ;  /* 0x0000000103ff7812 */ /* 0x000fe2000788c0ff */
[----:B------:R-:W-:Y:S01]  /*1fd0*/  IMAD R9, R28, 0x4, R9 ;  /* 0x000000041c097824 */ /* 0x000fe200078e0209 */
[----:B------:R-:W-:-:S02]  /*1fe0*/  SEL R6, RZ, 0x4, P0 ;  /* 0x00000004ff067807 */ /* 0x000fc40000000000 */
[----:B------:R-:W-:Y:S01]  /*1ff0*/  ISETP.GE.OR P4, PT, R246, UR4, !P4 ;  /* 0x00000004f6007c0c */ /* 0x000fe2000e786670 */
[----:B------:R-:W-:Y:S01]  /*2000*/  IMAD.SHL.U32 R251, R9, 0x2, RZ ;  /* 0x0000000209fb7824 */ /* 0x000fe200078e00ff */
[----:B------:R-:W-:Y:S01]  /*2010*/  LOP3.LUT P0, RZ, R3, 0x2, RZ, 0xc0, !PT ;  /* 0x0000000203ff7812 */ /* 0x000fe2000780c0ff */
[----:B------:R-:W1:Y:S01]  /*2020*/  LDSM.16.M88.4 R164, [R214+0x6080] ;  /* 0x00608000d6a4783b */ /* 0x000e620000000200 */
[----:B------:R-:W-:Y:S02]  /*2030*/  LEA.HI R0, R34, R134, RZ, 0x7 ;  /* 0x0000008622007211 */ /* 0x000fe400078f38ff */
[----:B------:R-:W-:Y:S01]  /*2040*/  ISETP.GE.OR P0, PT, R246, UR4, !P0 ;  /* 0x00000004f6007c0c */ /* 0x000fe2000c706670 */
[----:B------:R-:W2:Y:S01]  /*2050*/  LDSM.16.M88.4 R168, [R214+0x7080] ;  /* 0x00708000d6a8783b */ /* 0x000ea20000000200 */
[----:B------:R-:W-:Y:S02]  /*2060*/  SEL R21, RZ, 0xffffffff, P5 ;  /* 0xffffffffff157807 */ /* 0x000fe40002800000 */
[----:B------:R-:W-:Y:S01]  /*2070*/  SHF.R.U32.HI R10, RZ, 0x4, R0 ;  /* 0x00000004ff0a7819 */ /* 0x000fe20000011600 */
[----:B------:R-:W3:Y:S01]  /*2080*/  LDSM.16.M88.4 R180, [R214+0x8080] ;  /* 0x00808000d6b4783b */ /* 0x000ee20000000200 */
[----:B------:R-:W-:-:S02]  /*2090*/  LOP3.LUT R2, R2, 0x10, RZ, 0xc0, !PT ;  /* 0x0000001002027812 */ /* 0x000fc400078ec0ff */
[----:B------:R-:W-:Y:S01]  /*20a0*/  ISETP.GE.OR P1, PT, R36, c[0x0][0x1fc], !P1 ;  /* 0x00007f0024007a0c */ /* 0x000fe20004f26670 */
[----:B------:R-:W4:Y:S01]  /*20b0*/  LDSM.16.M88.4 R184, [R214+0x9080] ;  /* 0x00908000d6b8783b */ /* 0x000f220000000200 */
[----:B------:R-:W-:Y:S01]  /*20c0*/  IADD3 R231, R231, -c[0x0][0x168], -R251 ;  /* 0x80005a00e7e77a10 */ /* 0x000fe20007ffe8fb */
[----:B------:R-:W-:Y:S01]  /*20d0*/  CS2R R36, SRZ ;  /* 0x0000000000247805 */ /* 0x000fe2000001ff00 */
[----:B------:R-:W-:Y:S01]  /*20e0*/  LOP3.LUT P5, RZ, R13, 0x4, RZ, 0xc0, !PT ;  /* 0x000000040dff7812 */ /* 0x000fe200078ac0ff */
[----:B------:R-:W1:Y:S01]  /*20f0*/  LDSM.16.M88.4 R196, [R214+0xa080] ;  /* 0x00a08000d6c4783b */ /* 0x000e620000000200 */
[----:B------:R-:W-:Y:S02]  /*2100*/  SHF.R.S32.HI R249, RZ, 0x2, R249 ;  /* 0x00000002fff97819 */ /* 0x000fe400000114f9 */
[----:B------:R-:W-:Y:S01]  /*2110*/  SEL R223, R223, 0xffffffe0, !P5 ;  /* 0xffffffe0dfdf7807 */ /* 0x000fe20006800000 */
[----:B------:R-:W1:Y:S01]  /*2120*/  LDSM.16.M88.4 R200, [R214+0xb080] ;  /* 0x00b08000d6c8783b */ /* 0x000e620000000200 */
[----:B------:R-:W-:Y:S01]  /*2130*/  IADD3 R250, -R251, UR24, RZ ;  /* 0x00000018fbfa7c10 */ /* 0x000fe2000fffe1ff */
[----:B------:R-:W-:-:S02]  /*2140*/  IMAD R249, R31, 0x10, R249 ;  /* 0x000000101ff97824 */ /* 0x000fc400078e02f9 */
[----:B------:R-:W1:Y:S04]  /*2150*/  LDSM.16.M88.4 R172, [R215+0x6080] ;  /* 0x00608000d7ac783b */ /* 0x000e680000000200 */
        /* <DEDUP_REMOVED lines=9> */
[----:B------:R1:W-:Y:S01]  /*21f0*/  LDGSTS.E.BYPASS.LTC128B.128 [R252+0x6080], [R18.64], !P4 ;  /* 0x0608000012fc7fae */ /* 0x0003e2000e101d56 */
[----:B------:R-:W-:-:S02]  /*2200*/  LOP3.LUT P4, RZ, R3, 0x4, RZ, 0xc0, !PT ;  /* 0x0000000403ff7812 */ /* 0x000fc4000788c0ff */
[----:B------:R-:W-:Y:S01]  /*2210*/  LOP3.LUT R3, R5, 0xfffffffc, RZ, 0xc0, !PT ;  /* 0xfffffffc05037812 */ /* 0x000fe200078ec0ff */
[----:B------:R-:W-:Y:S01]  /*2220*/  IMAD.SHL.U32 R5, R7, 0x2, RZ ;  /* 0x0000000207057824 */ /* 0x000fe200078e00ff */
[----:B------:R-:W-:Y:S01]  /*2230*/  ISETP.GE.OR P4, PT, R246, UR4, !P4 ;  /* 0x00000004f6007c0c */ /* 0x000fe2000e786670 */
[----:B------:R1:W-:Y:S01]  /*2240*/  LDGSTS.E.BYPASS.LTC128B.128 [R252+0x7080], [R18.64+0x40], !P0 ;  /* 0x0708004012fc7fae */ /* 0x0003e2000c101d56 */
[----:B------:R-:W-:Y:S01]  /*2250*/  LOP3.LUT R7, R2, 0x8, R10, 0xf8, !PT ;  /* 0x0000000802077812 */ /* 0x000fe200078ef80a */
[----:B------:R-:W-:Y:S01]  /*2260*/  IMAD.IADD R0, R4, 0x1, -R3 ;  /* 0x0000000104007824 */ /* 0x000fe200078e0a03 */
[----:B------:R-:W-:Y:S01]  /*2270*/  LOP3.LUT R3, R5, 0x2, R35, 0xe2, !PT ;  /* 0x0000000205037812 */ /* 0x000fe200078ee223 */
[----:B------:R-:W-:Y:S01]  /*2280*/  IMAD.SHL.U32 R4, R21, 0x2, RZ ;  /* 0x0000000215047824 */ /* 0x000fe200078e00ff */
[----:B------:R-:W-:Y:S01]  /*2290*/  ULDC.64 UR4, c[0x0][0x240] ;  /* 0x0000900000047ab9 */ /* 0x000fe20000000a00 */
[----:B------:R-:W-:Y:S01]  /*22a0*/  @!P2 IMAD.SHL.U32 R2, R134, 0x10, RZ ;  /* 0x000000108602a824 */ /* 0x000fe200078e00ff */
[----:B------:R-:W-:Y:S01]  /*22b0*/  LOP3.LUT R3, R3, R6, RZ, 0xfc, !PT ;  /* 0x0000000603037212 */ /* 0x000fe200078efcff */
[----:B------:R-:W-:Y:S01]  /*22c0*/  UIMAD UR4, UR19, UR4, URZ ;  /* 0x00000004130472a4 */ /* 0x000fe2000f8e023f */
[----:B------:R-:W-:-:S02]  /*22d0*/  LOP3.LUT R4, R4, 0x2, R32, 0xe2, !PT ;  /* 0x0000000204047812 */ /* 0x000fc400078ee220 */
[C---:B------:R-:W-:Y:S01]  /*22e0*/  LOP3.LUT P0, RZ, R0.reuse, 0x2, RZ, 0xc0, !PT ;  /* 0x0000000200ff7812 */ /* 0x040fe2000780c0ff */
[----:B------:R1:W-:Y:S01]  /*22f0*/  LDGSTS.E.BYPASS.LTC128B.128 [R252+0x8080], [R18.64+0x80], !P4 ;  /* 0x0808008012fc7fae */ /* 0x0003e2000e101d56 */
[----:B------:R-:W-:Y:S01]  /*2300*/  IMAD.SHL.U32 R0, R0, 0x40, RZ ;  /* 0x0000004000007824 */ /* 0x000fe200078e00ff */
[----:B------:R-:W-:Y:S01]  /*2310*/  UIMAD UR27, UR11, UR5, UR4 ;  /* 0x000000050b1b72a4 */ /* 0x000fe2000f8e0204 */
[----:B------:R-:W-:Y:S01]  /*2320*/  LOP3.LUT P4, RZ, R13, 0x2, RZ, 0xc0, !PT ;  /* 0x000000020dff7812 */ /* 0x000fe2000788c0ff */
[----:B------:R5:W-:Y:S01]  /*2330*/  @!P2 LDGSTS.E.BYPASS.LTC128B.128 [R2+0xf080], [R24.64] ;  /* 0x0f0800001802afae */ /* 0x000be2000b901d56 */
[----:B------:R-:W-:Y:S01]  /*2340*/  ULDC UR19, c[0x0][0x2a0] ;  /* 0x0000a80000137ab9 */ /* 0x000fe20000000800 */
[----:B------:R-:W-:Y:S01]  /*2350*/  LOP3.LUT R0, R0, 0xc0, RZ, 0xc0, !PT ;  /* 0x000000c000007812 */ /* 0x000fe200078ec0ff */
[----:B------:R-:W-:Y:S01]  /*2360*/  UMOV UR4, URZ ;  /* 0x0000003f00047c82 */ /* 0x000fe20008000000 */
[----:B------:R1:W-:Y:S01]  /*2370*/  STL [R1+0xc], R4 ;  /* 0x00000c0401007387 */ /* 0x0003e20000100800 */
[C---:B------:R-:W-:Y:S01]  /*2380*/  SEL R224, R225.reuse, 0xfffffff0, !P4 ;  /* 0xfffffff0e1e07807 */ /* 0x040fe20006000000 */
[----:B------:R-:W-:Y:S01]  /*2390*/  USHF.L.U32 UR5, UR10, 0x7, URZ ;  /* 0x000000070a057899 */ /* 0x000fe2000800063f */
[----:B------:R-:W-:Y:S01]  /*23a0*/  SEL R225, R225, 0xfffffff0, !P0 ;  /* 0xfffffff0e1e17807 */ /* 0x000fe20004000000 */
[----:B------:R2:W-:Y:S01]  /*23b0*/  STL [R1+0x8], R3 ;  /* 0x0000080301007387 */ /* 0x0005e20000100800 */
[----:B------:R-:W-:-:S02]  /*23c0*/  UIMAD UR11, UR11, UR6, URZ ;  /* 0x000000060b0b72a4 */ /* 0x000fc4000f8e023f */
[----:B------:R-:W-:Y:S01]  /*23d0*/  ULOP3.LUT UR19, URZ, UR19, URZ, 0x33, !UPT ;  /* 0x000000133f137292 */ /* 0x000fe2000f8e333f */
[----:B------:R-:W0:Y:S04]  /*23e0*/  LDGDEPBAR ;  /* 0x00000000000079af */ /* 0x000e280000000000 */
[----:B------:R3:W-:Y:S04]  /*23f0*/  LDGSTS.E.BYPASS.LTC128B.128 [R252+0xc080], [R22.64], !P6 ;  /* 0x0c08000016fc7fae */ /* 0x0007e8000f101d56 */
[----:B------:R3:W-:Y:S01]  /*2400*/  LDGSTS.E.BYPASS.LTC128B.128 [R252+0xd080], [R22.64+0x40], !P3 ;  /* 0x0d08004016fc7fae */ /* 0x0007e2000d901d56 */
[----:B------:R-:W-:-:S03]  /*2410*/  ISETP.GE.AND P3, PT, R134, 0x10, PT ;  /* 0x000000108600780c */ /* 0x000fc60003f66270 */
[----:B------:R3:W-:Y:S01]  /*2420*/  LDGSTS.E.BYPASS.LTC128B.128 [R252+0xe080], [R22.64+0x80], !P1 ;  /* 0x0e08008016fc7fae */ /* 0x0007e2000c901d56 */
[----:B-----5:R-:W-:Y:S01]  /*2430*/  IMAD.SHL.U32 R2, R13, 0x40, RZ ;  /* 0x000000400d027824 */ /* 0x020fe200078e00ff */
[----:B-1----:R-:W-:-:S04]  /*2440*/  SHF.R.U32.HI R4, RZ, 0x3, R0 ;  /* 0x00000003ff047819 */ /* 0x002fc80000011600 */
[----:B------:R-:W-:Y:S01]  /*2450*/  LOP3.LUT R2, R2, 0x1c0, RZ, 0xc0, !PT ;  /* 0x000001c002027812 */ /* 0x000fe200078ec0ff */
[----:B--2---:R-:W-:Y:S01]  /*2460*/  IMAD.SHL.U32 R3, R14, 0x8, RZ ;  /* 0x000000080e037824 */ /* 0x004fe200078e00ff */
[----:B------:R-:W-:Y:S02]  /*2470*/  LOP3.LUT R212, R4, R0, R212, 0x1e, !PT ;  /* 0x0000000004d47212 */ /* 0x000fe400078e1ed4 */
[----:B------:R-:W-:Y:S02]  /*2480*/  SHF.R.U32.HI R5, RZ, 0x3, R2 ;  /* 0x00000003ff057819 */ /* 0x000fe40000011602 */
[----:B------:R-:W-:-:S04]  /*2490*/  LOP3.LUT R3, R3, 0x8, RZ, 0xc0, !PT ;  /* 0x0000000803037812 */ /* 0x000fc800078ec0ff */
[--C-:B------:R-:W-:Y:S02]  /*24a0*/  LOP3.LUT R5, R5, R2, R3.reuse, 0x1e, !PT ;  /* 0x0000000205057212 */ /* 0x100fe400078e1e03 */
[C---:B------:R-:W-:Y:S02]  /*24b0*/  LOP3.LUT R2, R4.reuse, R7, R0, 0x1e, !PT ;  /* 0x0000000704027212 */ /* 0x040fe400078e1e00 */
[----:B------:R-:W-:Y:S01]  /*24c0*/  LOP3.LUT R3, R4, R0, R3, 0x1e, !PT ;  /* 0x0000000004037212 */ /* 0x000fe200078e1e03 */
[----:B------:R-:W-:Y:S02]  /*24d0*/  IMAD.SHL.U32 R0, R20, 0x20, RZ ;  /* 0x0000002014007824 */ /* 0x000fe400078e00ff */
[----:B------:R-:W-:Y:S02]  /*24e0*/  IMAD.IADD R218, R218, 0x1, R5 ;  /* 0x00000001dada7824 */ /* 0x000fe400078e0205 */
[----:B------:R-:W-:Y:S02]  /*24f0*/  IMAD R4, R31, 0x200, R0 ;  /* 0x000002001f047824 */ /* 0x000fe400078e0200 */
[----:B------:R-:W-:Y:S01]  /*2500*/  IMAD.IADD R221, R0, 0x1, R2 ;  /* 0x0000000100dd7824 */ /* 0x000fe200078e0202 */
[----:B------:R-:W-:Y:S01]  /*2510*/  LEA R218, R218, 0x13480, 0x1 ;  /* 0x00013480dada7811 */ /* 0x000fe200078e08ff */
[----:B------:R-:W-:-:S02]  /*2520*/  IMAD.IADD R212, R0, 0x1, R212 ;  /* 0x0000000100d47824 */ /* 0x000fc400078e02d4 */
[----:B------:R-:W-:Y:S02]  /*2530*/  @!P3 IMAD.SHL.U32 R0, R134, 0x10, RZ ;  /* 0x000000108600b824 */ /* 0x000fe400078e00ff */
[----:B------:R-:W-:Y:S01]  /*2540*/  IMAD.IADD R222, R4, 0x1, R3 ;  /* 0x0000000104de7824 */ /* 0x000fe200078e0203 */
[----:B------:R-:W-:Y:S01]  /*2550*/  LEA R212, R212, 0x80, 0x1 ;  /* 0x00000080d4d47811 */ /* 0x000fe200078e08ff */
[C-C-:B------:R-:W-:Y:S01]  /*2560*/  IMAD R219, R223.reuse, 0x2, R218.reuse ;  /* 0x00000002dfdb7824 */ /* 0x140fe200078e02da */
[----:B------:R1:W-:Y:S01]  /*2570*/  @!P3 LDGSTS.E.BYPASS.LTC128B.128 [R0+0xf280], [R16.64] ;  /* 0x0f2800001000bfae */ /* 0x0003e2000b901d56 */
[----:B------:R-:W-:Y:S02]  /*2580*/  IMAD.SHL.U32 R216, R222, 0x2, RZ ;  /* 0x00000002ded87824 */ /* 0x000fe400078e00ff */
[C---:B------:R-:W-:Y:S01]  /*2590*/  IMAD R220, R224.reuse, 0x2, R218 ;  /* 0x00000002e0dc7824 */ /* 0x040fe200078e02da */
[----:B------:R-:W0:Y:S01]  /*25a0*/  LDGDEPBAR ;  /* 0x00000000000079af */ /* 0x000e220000000000 */
[----:B------:R-:W-:Y:S01]  /*25b0*/  IMAD R224, R224, 0x2, R219 ;  /* 0x00000002e0e07824 */ /* 0x000fe200078e02db */
[----:B------:R-:W-:Y:S01]  /*25c0*/  IADD3 R217, R216, 0xc080, RZ ;  /* 0x0000c080d8d97810 */ /* 0x000fe20007ffe0ff */
[----:B------:R-:W-:Y:S01]  /*25d0*/  IMAD R223, R223, 0x2, R220 ;  /* 0x00000002dfdf7824 */ /* 0x000fe200078e02dc */
[----:B------:R-:W0:Y:S01]  /*25e0*/  LDGDEPBAR ;  /* 0x00000000000079af */ /* 0x000e220000000000 */
[----:B------:R-:W-:-:S02]  /*25f0*/  IMAD.IADD R226, R222, 0x1, R225 ;  /* 0x00000001dee27824 */ /* 0x000fc400078e02e1 */
[----:B------:R-:W-:Y:S01]  /*2600*/  IMAD R217, R225, 0x2, R217 ;  /* 0x00000002e1d97824 */ /* 0x000fe200078e02d9 */
[----:B-1----:R-:W-:-:S05]  /*2610*/  IADD3 R0, R133, UR27, RZ ;  /* 0x0000001b85007c10 */ /* 0x002fca000fffe0ff */
[----:B------:R1:W-:Y:S02]  /*2620*/  STL [R1+0x44], R0 ;  /* 0x0000440001007387 */ /* 0x0003e40000100800 */
[----:B-1----:R-:W-:-:S05]  /*2630*/  IADD3 R0, R252, 0x6080, RZ ;  /* 0x00006080fc007810 */ /* 0x002fca0007ffe0ff */
[----:B------:R1:W-:Y:S02]  /*2640*/  STL [R1+0x48], R0 ;  /* 0x0000480001007387 */ /* 0x0003e40000100800 */
[----:B-1----:R-:W-:-:S05]  /*2650*/  IADD3 R0, R231, UR21, RZ ;  /* 0x00000015e7007c10 */ /* 0x002fca000fffe0ff */
[----:B------:R1:W-:Y:S02]  /*2660*/  STL [R1+0x40], R0 ;  /* 0x0000400001007387 */ /* 0x0003e40000100800 */
[----:B-1----:R-:W-:-:S05]  /*2670*/  IADD3 R0, R231, c[0x0][0x2a4], RZ ;  /* 0x0000a900e7007a10 */ /* 0x002fca0007ffe0ff */
[----:B---34-:R1:W-:Y:S02]  /*2680*/  STL [R1+0x1c], R0 ;  /* 0x00001c0001007387 */ /* 0x0183e40000100800 */
.L_x_170:
[----:B------:R-:W-:Y:S04]  /*2690*/  DEPBAR.LE SB0, 0x1 ;  /* 0x000080400000791a */ /* 0x000fe80000000000 */
[----:B------:R-:W-:Y:S01]  /*26a0*/  BAR.SYNC.DEFER_BLOCKING 0x0 ;  /* 0x0000000000007b1d */ /* 0x000fe20000010000 */
[----:B-1----:R-:W-:Y:S01]  /*26b0*/  MOV R0, UR4 ;  /* 0x0000000400007c02 */ /* 0x002fe20008000f00 */
[----:B------:R-:W-:Y:S01]  /*26c0*/  IMAD.U32 R2, RZ, RZ, UR4 ;  /* 0x00000004ff027e24 */ /* 0x000fe2000f8e00ff */
[----:B------:R-:W-:Y:S03]  /*26d0*/  PLOP3.LUT P0, PT, PT, PT, UP3, 0x80, 0x0 ;  /* 0x000000000000781c */ /* 0x000fe60003f0f038 */
[----:B------:R-:W-:Y:S02]  /*26e0*/  IMAD R0, R0, 0x1800, R222 ;  /* 0x0000180000007824 */ /* 0x000fe400078e02de */
[----:B------:R-:W-:Y:S03]  /*26f0*/  IMAD R2, R2, 0x1800, R225 ;  /* 0x0000180002027824 */ /* 0x000fe600078e02e1 */
[----:B------:R-:W-:Y:S02]  /*2700*/  SHF.L.U32 R0, R0, 0x1, RZ ;  /* 0x0000000100007819 */ /* 0x000fe400000006ff */
[----:B------:R-:W-:Y:S05]  /*2710*/  IADD3 R2, R222, R2, RZ ;  /* 0x00000002de027210 */ /* 0x000fea0007ffe0ff */
[----:B------:R-:W-:Y:S01]  /*2720*/  IMAD.SHL.U32 R3, R2, 0x2, RZ ;  /* 0x0000000202037824 */ /* 0x000fe200078e00ff */
[----:B------:R-:W-:Y:S01]  /*2730*/  MOV R2, UR4 ;  /* 0x0000000400027c02 */ /* 0x000fe20008000f00 */
[----:B------:R-:W-:Y:S04]  /*2740*/  LDSM.16.M88.4 R16, [R214+0x80] ;  /* 0x00008000d610783b */ /* 0x000fe80000000200 */
[----:B------:R-:W-:Y:S01]  /*2750*/  IMAD R2, R2, 0x1800, R226 ;  /* 0x0000180002027824 */ /* 0x000fe200078e02e2 */
[----:B------:R-:W1:Y:S03]  /*2760*/  LDSM.16.M88.4 R32, [R0+0x6080] ;  /* 0x006080000020783b */ /* 0x000e660000000200 */
[----:B------:R-:W-:Y:S02]  /*2770*/  IMAD.SHL.U32 R2, R2, 0x2, RZ ;  /* 0x0000000202027824 */ /* 0x000fe400078e00ff */
[----:B------:R-:W2:Y:S05]  /*2780*/  LDSM.16.M88.4 R28, [R0+0x6880] ;  /* 0x00688000001c783b */ /* 0x000eaa0000000200 */
[----:B------:R-:W3:Y:S05]  /*2790*/  LDSM.16.M88.4 R132, [R214+0x1080] ;  /* 0x00108000d684783b */ /* 0x000eea0000000200 */
[----:B------:R-:W4:Y:S05]  /*27a0*/  LDL R230, [R1+0x1c] ;  /* 0x00001c0001e67983 */ /* 0x000f2a0000100800 */
[----:B------:R-:W-:Y:S05]  /*27b0*/  LDSM.16.M88.4 R140, [R215+0x80] ;  /* 0x00008000d78c783b */ /* 0x000fea0000000200 */
[----:B------:R-:W5:Y:S05]  /*27c0*/  LDL R229, [R1+0x40] ;  /* 0x0000400001e57983 */ /* 0x000f6a0000100800 */
[----:B------:R-:W3:Y:S05]  /*27d0*/  LDSM.16.M88.4 R136, [R3+0x6080] ;  /* 0x006080000388783b */ /* 0x000eea0000000200 */
[----:B------:R-:W3:Y:S01]  /*27e0*/  LDSM.16.M88.4 R144, [R3+0x6880] ;  /* 0x006880000390783b */ /* 0x000ee20000000200 */
[-C--:B-1----:R-:W-:Y:S04]  /*27f0*/  HMMA.16816.F32.BF16 R4, R32, R16.reuse, RZ ;  /* 0x000000102004723c */ /* 0x082fe800000418ff */
[----:B------:R-:W1:Y:S05]  /*2800*/  LDSM.16.M88.4 R148, [R215+0x1080] ;  /* 0x00108000d794783b */ /* 0x000e6a0000000200 */
[----:B------:R-:W-:Y:S01]  /*2810*/  LDSM.16.M88.4 R152, [R0+0x7880] ;  /* 0x007880000098783b */ /* 0x000fe20000000200 */
[C---:B--2---:R-:W-:Y:S04]  /*2820*/  HMMA.16816.F32.BF16 R8, R28.reuse, R16, RZ ;  /* 0x000000101c08723c */ /* 0x044fe800000418ff */
[----:B------:R-:W-:Y:S04]  /*2830*/  LDSM.16.M88.4 R156, [R3+0x7880] ;  /* 0x00788000039c783b */ /* 0x000fe80000000200 */
[-C--:B------:R-:W-:Y:S01]  /*2840*/  HMMA.16816.F32.BF16 R12, R28, R18.reuse, RZ ;  /* 0x000000121c0c723c */ /* 0x080fe200000418ff */
[----:B------:R-:W-:Y:S07]  /*2850*/  LDSM.16.M88.4 R160, [R214+0x5080] ;  /* 0x00508000d6a0783b */ /* 0x000fee0000000200 */
[C---:B------:R-:W-:Y:S08]  /*2860*/  HMMA.16816.F32.BF16 R16, R32.reuse, R18, RZ ;  /* 0x000000122010723c */ /* 0x040ff000000418ff */
[-C--:B---3--:R-:W-:Y:S08]  /*2870*/  HMMA.16816.F32.BF16 R20, R32, R132.reuse, RZ ;  /* 0x000000842014723c */ /* 0x088ff000000418ff */
[C---:B------:R-:W-:Y:S08]  /*2880*/  HMMA.16816.F32.BF16 R24, R28.reuse, R132, RZ ;  /* 0x000000841c18723c */ /* 0x040ff000000418ff */
[-C--:B------:R-:W-:Y:S08]  /*2890*/  HMMA.16816.F32.BF16 R28, R28, R134.reuse, RZ ;  /* 0x000000861c1c723c */ /* 0x080ff000000418ff */
[----:B------:R-:W-:Y:S01]  /*28a0*/  HMMA.16816.F32.BF16 R32, R32, R134, RZ ;  /* 0x000000862020723c */ /* 0x000fe200000418ff */
[----:B------:R-:W-:Y:S07]  /*28b0*/  LDSM.16.M88.4 R132, [R0+0x7080] ;  /* 0x007080000084783b */ /* 0x000fee0000000200 */
[-C--:B------:R-:W-:Y:S08]  /*28c0*/  HMMA.16816.F32.BF16 R4, R136, R140.reuse, R4 ;  /* 0x0000008c8804723c */ /* 0x080ff00000041804 */
[C---:B------:R-:W-:Y:S08]  /*28d0*/  HMMA.16816.F32.BF16 R8, R144.reuse, R140, R8 ;  /* 0x0000008c9008723c */ /* 0x040ff00000041808 */
[-C--:B------:R-:W-:Y:S08]  /*28e0*/  HMMA.16816.F32.BF16 R12, R144, R142.reuse, R12 ;  /* 0x0000008e900c723c */ /* 0x080ff0000004180c */
[C---:B------:R-:W-:Y:S01]  /*28f0*/  HMMA.16816.F32.BF16 R16, R136.reuse, R142, R16 ;  /* 0x0000008e8810723c */ /* 0x040fe20000041810 */
[----:B------:R-:W2:Y:S07]  /*2900*/  LDSM.16.M88.4 R140, [R214+0x2080] ;  /* 0x00208000d68c783b */ /* 0x000eae0000000200 */
[-C--:B-1----:R-:W-:Y:S08]  /*2910*/  HMMA.16816.F32.BF16 R20, R136, R148.reuse, R20 ;  /* 0x000000948814723c */ /* 0x082ff00000041814 */
[C---:B------:R-:W-:Y:S08]  /*2920*/  HMMA.16816.F32.BF16 R24, R144.reuse, R148, R24 ;  /* 0x000000949018723c */ /* 0x040ff00000041818 */
[-C--:B------:R-:W-:Y:S01]  /*2930*/  HMMA.16816.F32.BF16 R28, R144, R150.reuse, R28 ;  /* 0x00000096901c723c */ /* 0x080fe2000004181c */
[----:B------:R-:W1:Y:S07]  /*2940*/  LDSM.16.M88.4 R144, [R214+0x3080] ;  /* 0x00308000d690783b */ /* 0x000e6e0000000200 */
[----:B------:R-:W-:Y:S01]  /*2950*/  HMMA.16816.F32.BF16 R32, R136, R150, R32 ;  /* 0x000000968820723c */ /* 0x000fe20000041820 */
[----:B------:R-:W-:Y:S05]  /*2960*/  LDSM.16.M88.4 R148, [R215+0x2080] ;  /* 0x00208000d794783b */ /* 0x000fea0000000200 */
[----:B------:R-:W3:Y:S02]  /*2970*/  LDSM.16.M88.4 R136, [R2+0x7080] ;  /* 0x007080000288783b */ /* 0x000ee40000000200 */
[-C--:B--2---:R-:W-:Y:S08]  /*2980*/  HMMA.16816.F32.BF16 R4, R132, R140.reuse, R4 ;  /* 0x0000008c8404723c */ /* 0x084ff00000041804 */
[C---:B------:R-:W-:Y:S08]  /*2990*/  HMMA.16816.F32.BF16 R8, R152.reuse, R140, R8 ;  /* 0x0000008c9808723c */ /* 0x040ff00000041808 */
[-C--:B------:R-:W-:Y:S08]  /*29a0*/  HMMA.16816.F32.BF16 R12, R152, R142.reuse, R12 ;  /* 0x0000008e980c723c */ /* 0x080ff0000004180c */
[C---:B------:R-:W-:Y:S01]  /*29b0*/  HMMA.16816.F32.BF16 R16, R132.reuse, R142, R16 ;  /* 0x0000008e8410723c */ /* 0x040fe20000041810 */
[----:B------:R-:W2:Y:S07]  /*29c0*/  LDSM.16.M88.4 R140, [R215+0x3080] ;  /* 0x00308000d78c783b */ /* 0x000eae0000000200 */
[-C--:B-1----:R-:W-:Y:S08]  /*29d0*/  HMMA.16816.F32.BF16 R20, R132, R144.reuse, R20 ;  /* 0x000000908414723c */ /* 0x082ff00000041814 */
[C---:B------:R-:W-:Y:S08]  /*29e0*/  HMMA.16816.F32.BF16 R24, R152.reuse, R144, R24 ;  /* 0x000000909818723c */ /* 0x040ff00000041818 */
[-C--:B------:R-:W-:Y:S01]  /*29f0*/  HMMA.16816.F32.BF16 R28, R152, R146.reuse, R28 ;  /* 0x00000092981c723c */ /* 0x080fe2000004181c */
[----:B------:R-:W-:Y:S07]  /*2a00*/  LDSM.16.M88.4 R152, [R0+0x8880] ;  /* 0x008880000098783b */ /* 0x000fee0000000200 */
[----:B------:R-:W-:Y:S01]  /*2a10*/  HMMA.16816.F32.BF16 R32, R132, R146, R32 ;  /* 0x000000928420723c */ /* 0x000fe20000041820 */
[----:B------:R-:W-:Y:S05]  /*2a20*/  LDSM.16.M88.4 R144, [R214+0x4080] ;  /* 0x00408000d690783b */ /* 0x000fea0000000200 */
[----:B------:R-:W1:Y:S02]  /*2a30*/  LDSM.16.M88.4 R132, [R0+0x8080] ;  /* 0x008080000084783b */ /* 0x000e640000000200 */
[-C--:B---3--:R-:W-:Y:S08]  /*2a40*/  HMMA.16816.F32.BF16 R4, R136, R148.reuse, R4 ;  /* 0x000000948804723c */ /* 0x088ff00000041804 */
[C---:B------:R-:W-:Y:S08]  /*2a50*/  HMMA.16816.F32.BF16 R8, R156.reuse, R148, R8 ;  /* 0x000000949c08723c */ /* 0x040ff00000041808 */
[-C--:B------:R-:W-:Y:S08]  /*2a60*/  HMMA.16816.F32.BF16 R12, R156, R150.reuse, R12 ;  /* 0x000000969c0c723c */ /* 0x080ff0000004180c */
[C---:B------:R-:W-:Y:S01]  /*2a70*/  HMMA.16816.F32.BF16 R16, R136.reuse, R150, R16 ;  /* 0x000000968810723c */ /* 0x040fe20000041810 */
[----:B------:R3:W-:Y:S07]  /*2a80*/  LDSM.16.M88.4 R148, [R3+0x8880] ;  /* 0x008880000394783b */ /* 0x0007ee0000000200 */
[-C--:B--2---:R-:W-:Y:S08]  /*2a90*/  HMMA.16816.F32.BF16 R20, R136, R140.reuse, R20 ;  /* 0x0000008c8814723c */ /* 0x084ff00000041814 */
[C---:B------:R-:W-:Y:S08]  /*2aa0*/  HMMA.16816.F32.BF16 R24, R156.reuse, R140, R24 ;  /* 0x0000008c9c18723c */ /* 0x040ff00000041818 */
[-C--:B------:R-:W-:Y:S01]  /*2ab0*/  HMMA.16816.F32.BF16 R28, R156, R142.reuse, R28 ;  /* 0x0000008e9c1c723c */ /* 0x080fe2000004181c */
[----:B------:R-:W-:Y:S03]  /*2ac0*/  LDSM.16.M88.4 R156, [R215+0x5080] ;  /* 0x00508000d79c783b */ /* 0x000fe60000000200 */
[----:B---3--:R-:W-:Y:S04]  /*2ad0*/  MOV R3, UR12 ;  /* 0x0000000c00037c02 */ /* 0x008fe80008000f00 */
[----:B------:R-:W-:Y:S01]  /*2ae0*/  HMMA.16816.F32.BF16 R32, R136, R142, R32 ;  /* 0x0000008e8820723c */ /* 0x000fe20000041820 */
[----:B------:R-:W-:Y:S03]  /*2af0*/  LDSM.16.M88.4 R140, [R215+0x4080] ;  /* 0x00408000d78c783b */ /* 0x000fe60000000200 */
[--C-:B------:R-:W-:Y:S02]  /*2b00*/  IMAD R3, R3, 0x40, R249.reuse ;  /* 0x0000004003037824 */ /* 0x100fe400078e02f9 */
[----:B------:R-:W2:Y:S02]  /*2b10*/  LDSM.16.M88.4 R136, [R2+0x8080] ;  /* 0x008080000288783b */ /* 0x000ea40000000200 */
[-C--:B-1----:R-:W-:Y:S08]  /*2b20*/  HMMA.16816.F32.BF16 R4, R132, R144.reuse, R4 ;  /* 0x000000908404723c */ /* 0x082ff00000041804 */
[C---:B------:R-:W-:Y:S08]  /*2b30*/  HMMA.16816.F32.BF16 R8, R152.reuse, R144, R8 ;  /* 0x000000909808723c */ /* 0x040ff00000041808 */
[-C--:B------:R-:W-:Y:S08]  /*2b40*/  HMMA.16816.F32.BF16 R12, R152, R146.reuse, R12 ;  /* 0x00000092980c723c */ /* 0x080ff0000004180c */
[C---:B------:R-:W-:Y:S08]  /*2b50*/  HMMA.16816.F32.BF16 R16, R132.reuse, R146, R16 ;  /* 0x000000928410723c */ /* 0x040ff00000041810 */
[-C--:B------:R-:W-:Y:S08]  /*2b60*/  HMMA.16816.F32.BF16 R20, R132, R160.reuse, R20 ;  /* 0x000000a08414723c */ /* 0x080ff00000041814 */
[C---:B------:R-:W-:Y:S07]  /*2b70*/  HMMA.16816.F32.BF16 R24, R152.reuse, R160, R24 ;  /* 0x000000a09818723c */ /* 0x040fee0000041818 */
[----:B------:R-:W-:Y:S01]  /*2b80*/  MOV R160, UR4 ;  /* 0x0000000400a07c02 */ /* 0x000fe20008000f00 */
[-C--:B------:R-:W-:Y:S04]  /*2b90*/  HMMA.16816.F32.BF16 R28, R152, R162.reuse, R28 ;  /* 0x000000a2981c723c */ /* 0x080fe8000004181c */
[----:B------:R-:W-:Y:S03]  /*2ba0*/  IMAD R160, R160, 0x40, R249 ;  /* 0x00000040a0a07824 */ /* 0x000fe600078e02f9 */
[C---:B----4-:R-:W-:Y:S01]  /*2bb0*/  IADD3 R152, R3.reuse, R230, RZ ;  /* 0x000000e603987210 */ /* 0x050fe20007ffe0ff */
[----:B------:R-:W-:Y:S01]  /*2bc0*/  HMMA.16816.F32.BF16 R32, R132, R162, R32 ;  /* 0x000000a28420723c */ /* 0x000fe20000041820 */
[----:B------:R1:W3:Y:S03]  /*2bd0*/  LDS R153, [R160.X4+0xf080] ;  /* 0x00f08000a0997984 */ /* 0x0002e60000004800 */
[----:B------:R-:W-:Y:S02]  /*2be0*/  IMNMX R152, R250, R152, PT ;  /* 0x00000098fa987217 */ /* 0x000fe40003800200 */
[----:B------:R1:W4:Y:S02]  /*2bf0*/  LDS R154, [R160.X4+0xf0a0] ;  /* 0x00f0a000a09a7984 */ /* 0x0003240000004800 */
[-C--:B--2---:R-:W-:Y:S03]  /*2c00*/  HMMA.16816.F32.BF16 R4, R136, R140.reuse, R4 ;  /* 0x0000008c8804723c */ /* 0x084fe60000041804 */
[----:B------:R1:W2:Y:S05]  /*2c10*/  LDS R155, [R160.X4+0xf100] ;  /* 0x00f10000a09b7984 */ /* 0x0002aa0000004800 */
[C---:B------:R-:W-:Y:S01]  /*2c20*/  HMMA.16816.F32.BF16 R8, R148.reuse, R140, R8 ;  /* 0x0000008c9408723c */ /* 0x040fe20000041808 */
[----:B------:R-:W1:Y:S07]  /*2c30*/  LDS R160, [R160.X4+0xf120] ;  /* 0x00f12000a0a07984 */ /* 0x000e6e0000004800 */
[-C--:B------:R-:W-:Y:S08]  /*2c40*/  HMMA.16816.F32.BF16 R12, R148, R142.reuse, R12 ;  /* 0x0000008e940c723c */ /* 0x080ff0000004180c */
[C---:B------:R-:W-:Y:S08]  /*2c50*/  HMMA.16816.F32.BF16 R16, R136.reuse, R142, R16 ;  /* 0x0000008e8810723c */ /* 0x040ff00000041810 */
[-C--:B------:R-:W-:Y:S08]  /*2c60*/  HMMA.16816.F32.BF16 R20, R136, R156.reuse, R20 ;  /* 0x0000009c8814723c */ /* 0x080ff00000041814 */
[C---:B------:R-:W-:Y:S08]  /*2c70*/  HMMA.16816.F32.BF16 R24, R148.reuse, R156, R24 ;  /* 0x0000009c9418723c */ /* 0x040ff00000041818 */
[-C--:B------:R-:W-:Y:S07]  /*2c80*/  HMMA.16816.F32.BF16 R28, R148, R158.reuse, R28 ;  /* 0x0000009e941c723c */ /* 0x080fee000004181c */
[----:B-----5:R-:W-:Y:S01]  /*2c90*/  IMAD.IADD R151, R3, 0x1, R229 ;  /* 0x0000000103977824 */ /* 0x020fe200078e02e5 */
[----:B------:R-:W-:Y:S01]  /*2ca0*/  HMMA.16816.F32.BF16 R32, R136, R158, R32 ;  /* 0x0000009e8820723c */ /* 0x000fe20000041820 */
[----:B------:R-:W-:-:S08]  /*2cb0*/  @!P0 BRA `(.L_x_152) ;  /* 0x000001d000008947 */ /* 0x000fd00003800000 */
[----:B-1234-:R-:W-:Y:S01]  /*2cc0*/  IMAD.MOV.U32 R0, RZ, RZ, c[0x0][0x168] ;  /* 0x00005a00ff007624 */ /* 0x01efe200078e00ff */
[----:B------:R-:W-:Y:S04]  /*2cd0*/  BSSY B0, `(.L_x_153) ;  /* 0x0000012000007945 */ /* 0x000fe80003800000 */
[----:B------:R-:W-:Y:S04]  /*2ce0*/  IADD3 R0, R3, c[0x0][0x198], -R0 ;  /* 0x0000660003007a10 */ /* 0x000fe80007ffe800 */
[----:B------:R-:W-:Y:S11]  /*2cf0*/  ISETP.GT.AND P1, PT, R0, -0x1, PT ;  /* 0xffffffff0000780c */ /* 0x000ff60003f24270 */
[----:B------:R-:W-:Y:S02]  /*2d00*/  @!UPT UIADD3 URZ, URZ, URZ, URZ ;  /* 0x0000003f3f3ff290 */ /* 0x000fe4000fffe03f */
[----:B------:R-:W-:-:S05]  /*2d10*/  @P1 BRA `(.L_x_154) ;  /* 0x0000008000001947 */ /* 0x000fca0003800000 */
[----:B------:R-:W-:Y:S01]  /*2d20*/  LOP3.LUT R0, RZ, R0, RZ, 0x33, !PT ;  /* 0x00000000ff007212 */ /* 0x000fe200078e33ff */
[----:B------:R-:W-:Y:S05]  /*2d30*/  IMAD.MOV.U32 R2, RZ, RZ, 0x1 ;  /* 0x00000001ff027424 */ /* 0x000fea00078e00ff */
[----:B------:R-:W-:Y:S11]  /*2d40*/  ISETP.NE.AND P1, PT, R2, c[0x0][0x2a8], PT ;  /* 0x0000aa0002007a0c */ /* 0x000ff60003f25270 */
[----:B------:R-:W-:Y:S02]  /*2d50*/  @!UPT UIADD3 URZ, URZ, URZ, URZ ;  /* 0x0000003f3f3ff290 */ /* 0x000fe4000fffe03f */
[----:B------:R-:W-:Y:S05]  /*2d60*/  @P1 IMAD.HI.U32 R2, R0, c[0x0][0x2ac], RZ ;  /* 0x0000ab0000021a27 */ /* 0x000fea00078e00ff */
[----:B------:R-:W-:Y:S04]  /*2d70*/  @P1 SHF.R.U32.HI R0, RZ, c[0x0][0x2b0], R2 ;  /* 0x0000ac00ff001a19 */ /* 0x000fe80000011602 */
[----:B------:R-:W-:Y:S01]  /*2d80*/  LOP3.LUT R0, RZ, R0, RZ, 0x33, !PT ;  /* 0x00000000ff007212 */ /* 0x000fe200078e33ff */
[----:B------:R-:W-:-:S05]  /*2d90*/  BRA `(.L_x_155) ;  /* 0x0000005000007947 */ /* 0x000fca0003800000 */
.L_x_154:
[----:B------:R-:W-:Y:S04]  /*2da0*/  MOV R2, 0x1 ;  /* 0x0000000100027802 */ /* 0x000fe80000000f00 */
[----:B------:R-:W-:Y:S11]  /*2db0*/  ISETP.NE.AND P1, PT, R2, c[0x0][0x2a8], PT ;  /* 0x0000aa0002007a0c */ /* 0x000ff60003f25270 */
[----:B------:R-:W-:Y:S02]  /*2dc0*/  @!UPT UIADD3 URZ, URZ, URZ, URZ ;  /* 0x0000003f3f3ff290 */ /* 0x000fe4000fffe03f */
[----:B------:R-:W-:Y:S05]  /*2dd0*/  @P1 IMAD.HI.U32 R2, R0, c[0x0][0x2ac], RZ ;  /* 0x0000ab0000021a27 */ /* 0x000fea00078e00ff */
[----:B------:R-:W-:Y:S02]  /*2de0*/  @P1 SHF.R.U32.HI R0, RZ, c[0x0][0x2b0], R2 ;  /* 0x0000ac00ff001a19 */ /* 0x000fe40000011602 */
.L_x_155:
[----:B------:R-:W-:Y:S05]  /*2df0*/  BSYNC B0 ;  /* 0x0000000000007941 */ /* 0x000fea0003800000 */
.L_x_153:
[C-C-:B------:R-:W-:Y:S01]  /*2e00*/  IADD3 R2, R3.reuse, c[0x0][0x2a4], R231.reuse ;  /* 0x0000a90003027a10 */ /* 0x140fe20007ffe0e7 */
[----:B------:R-:W-:Y:S03]  /*2e10*/  IMAD.MOV.U32 R151, RZ, RZ, c[0x0][0x2a8] ;  /* 0x0000aa00ff977624 */ /* 0x000fe600078e00ff */
[----:B------:R-:W-:Y:S01]  /*2e20*/  IMNMX R2, R250, R2, PT ;  /* 0x00000002fa027217 */ /* 0x000fe20003800200 */
[----:B------:R-:W-:Y:S01]  /*2e30*/  IMAD R151, R0, R151, -UR5 ;  /* 0x8000000500977e24 */ /* 0x000fe2000f8e0297 */
[----:B------:R-:W-:Y:S03]  /*2e40*/  IADD3 R0, R3, UR19, R231 ;  /* 0x0000001303007c10 */ /* 0x000fe6000fffe0e7 */
[----:B------:R-:W-:Y:S05]  /*2e50*/  IMAD.IADD R151, R151, 0x1, -R251 ;  /* 0x0000000197977824 */ /* 0x000fea00078e0afb */
[----:B------:R-:W-:Y:S02]  /*2e60*/  IADD3 R152, R151, c[0x0][0x2a8], RZ ;  /* 0x0000aa0097987a10 */ /* 0x000fe40007ffe0ff */
[----:B------:R-:W-:Y:S02]  /*2e70*/  IMNMX R151, R0, R151, !PT ;  /* 0x0000009700977217 */ /* 0x000fe40007800200 */
[----:B------:R-:W-:Y:S02]  /*2e80*/  IMNMX R152, R2, R152, PT ;  /* 0x0000009802987217 */ /* 0x000fe40003800200 */
.L_x_152:
[----:B-1234-:R-:W-:Y:S04]  /*2e90*/  IADD3 R0, R3, 0x8, RZ ;  /* 0x0000000803007810 */ /* 0x01efe80007ffe0ff */
[C-C-:B------:R-:W-:Y:S02]  /*2ea0*/  IADD3 R149, R0.reuse, c[0x0][0x2a4], R231.reuse ;  /* 0x0000a90000957a10 */ /* 0x140fe40007ffe0e7 */
[----:B------:R-:W-:Y:S02]  /*2eb0*/  IADD3 R2, R0, UR13, R231 ;  /* 0x0000000d00027c10 */ /* 0x000fe4000fffe0e7 */
[----:B------:R-:W-:Y:S01]  /*2ec0*/  IMNMX R149, R250, R149, PT ;  /* 0x00000095fa957217 */ /* 0x000fe20003800200 */
[----:B------:R-:W-:-:S06]  /*2ed0*/  @!P0 BRA `(.L_x_156) ;  /* 0x000001a000008947 */ /* 0x000fcc0003800000 */
[----:B------:R-:W-:Y:S01]  /*2ee0*/  IMAD.MOV.U32 R132, RZ, RZ, c[0x0][0x168] ;  /* 0x00005a00ff847624 */ /* 0x000fe200078e00ff */
        /* <DEDUP_REMOVED lines=13> */
.L_x_158:
[----:B------:R-:W-:Y:S04]  /*2fc0*/  MOV R132, 0x1 ;  /* 0x0000000100847802 */ /* 0x000fe80000000f00 */
[----:B------:R-:W-:Y:S11]  /*2fd0*/  ISETP.NE.AND P1, PT, R132, c[0x0][0x2a8], PT ;  /* 0x0000aa0084007a0c */ /* 0x000ff60003f25270 */
[----:B------:R-:W-:Y:S02]  /*2fe0*/  @!UPT UIADD3 URZ, URZ, URZ, URZ ;  /* 0x0000003f3f3ff290 */ /* 0x000fe4000fffe03f */
[----:B------:R-:W-:Y:S05]  /*2ff0*/  @P1 IMAD.HI.U32 R132, R0, c[0x0][0x2ac], RZ ;  /* 0x0000ab0000841a27 */ /* 0x000fea00078e00ff */
[----:B------:R-:W-:Y:S02]  /*3000*/  @P1 SHF.R.U32.HI R0, RZ, c[0x0][0x2b0], R132 ;  /* 0x0000ac00ff001a19 */ /* 0x000fe40000011684 */
.L_x_159:
[----:B------:R-:W-:Y:S05]  /*3010*/  BSYNC B0 ;  /* 0x0000000000007941 */ /* 0x000fea0003800000 */
.L_x_157:
[----:B------:R-:W-:Y:S04]  /*3020*/  IMAD.MOV.U32 R132, RZ, RZ, c[0x0][0x2a8] ;  /* 0x0000aa00ff847624 */ /* 0x000fe800078e00ff */
[----:B------:R-:W-:Y:S04]  /*3030*/  IMAD R0, R0, R132, -UR5 ;  /* 0x8000000500007e24 */ /* 0x000fe8000f8e0284 */
[----:B------:R-:W-:Y:S05]  /*3040*/  IMAD.IADD R0, R0, 0x1, -R251 ;  /* 0x0000000100007824 */ /* 0x000fea00078e0afb */
[----:B------:R-:W-:Y:S02]  /*3050*/  IADD3 R132, R0, c[0x0][0x2a8], RZ ;  /* 0x0000aa0000847a10 */ /* 0x000fe40007ffe0ff */
[----:B------:R-:W-:Y:S02]  /*3060*/  IMNMX R2, R2, R0, !PT ;  /* 0x0000000002027217 */ /* 0x000fe40007800200 */
[----:B------:R-:W-:Y:S02]  /*3070*/  IMNMX R149, R149, R132, PT ;  /* 0x0000008495957217 */ /* 0x000fe40003800200 */
.L_x_156:
[----:B------:R-:W-:Y:S04]  /*3080*/  IADD3 R132, R3, 0x20, RZ ;  /* 0x0000002003847810 */ /* 0x000fe80007ffe0ff */
[C-C-:B------:R-:W-:Y:S02]  /*3090*/  IADD3 R148, R132.reuse, c[0x0][0x2a4], R231.reuse ;  /* 0x0000a90084947a10 */ /* 0x140fe40007ffe0e7 */
[----:B------:R-:W-:Y:S02]  /*30a0*/  IADD3 R0, R132, UR13, R231 ;  /* 0x0000000d84007c10 */ /* 0x000fe4000fffe0e7 */
[----:B------:R-:W-:Y:S01]  /*30b0*/  IMNMX R148, R250, R148, PT ;  /* 0x00000094fa947217 */ /* 0x000fe20003800200 */
[----:B------:R-:W-:-:S05]  /*30c0*/  @!P0 BRA `(.L_x_160) ;  /* 0x000001a000008947 */ /* 0x000fca0003800000 */
        /* <DEDUP_REMOVED lines=14> */
.L_x_162:
[----:B------:R-:W-:Y:S04]  /*31b0*/  MOV R133, 0x1 ;  /* 0x0000000100857802 */ /* 0x000fe80000000f00 */
[----:B------:R-:W-:Y:S11]  /*31c0*/  ISETP.NE.AND P1, PT, R133, c[0x0][0x2a8], PT ;  /* 0x0000aa0085007a0c */ /* 0x000ff60003f25270 */
[----:B------:R-:W-:Y:S02]  /*31d0*/  @!UPT UIADD3 URZ, URZ, URZ, URZ ;  /* 0x0000003f3f3ff290 */ /* 0x000fe4000fffe03f */
[----:B------:R-:W-:Y:S05]  /*31e0*/  @P1 IMAD.HI.U32 R133, R132, c[0x0][0x2ac], RZ ;  /* 0x0000ab0084851a27 */ /* 0x000fea00078e00ff */
[----:B------:R-:W-:Y:S02]  /*31f0*/  @P1 SHF.R.U32.HI R132, RZ, c[0x0][0x2b0], R133 ;  /* 0x0000ac00ff841a19 */ /* 0x000fe40000011685 */
.L_x_163:
[----:B------:R-:W-:Y:S05]  /*3200*/  BSYNC B0 ;  /* 0x0000000000007941 */ /* 0x000fea0003800000 */
.L_x_161:
[----:B------:R-:W-:Y:S04]  /*3210*/  IMAD.MOV.U32 R133, RZ, RZ, c[0x0][0x2a8] ;  /* 0x0000aa00ff857624 */ /* 0x000fe800078e00ff */
[----:B------:R-:W-:Y:S04]  /*3220*/  IMAD R132, R132, R133, -UR5 ;  /* 0x8000000584847e24 */ /* 0x000fe8000f8e0285 */
[----:B------:R-:W-:Y:S05]  /*3230*/  IMAD.IADD R132, R132, 0x1, -R251 ;  /* 0x0000000184847824 */ /* 0x000fea00078e0afb */
[----:B------:R-:W-:Y:S02]  /*3240*/  IADD3 R133, R132, c[0x0][0x2a8], RZ ;  /* 0x0000aa0084857a10 */ /* 0x000fe40007ffe0ff */
[----:B------:R-:W-:Y:S02]  /*3250*/  IMNMX R0, R0, R132, !PT ;  /* 0x0000008400007217 */ /* 0x000fe40007800200 */
[----:B------:R-:W-:Y:S02]  /*3260*/  IMNMX R148, R148, R133, PT ;  /* 0x0000008594947217 */ /* 0x000fe40003800200 */
.L_x_160:
        /* <DEDUP_REMOVED lines=19> */
.L_x_166:
[----:B------:R-:W-:Y:S04]  /*33a0*/  MOV R133, 0x1 ;  /* 0x0000000100857802 */ /* 0x000fe80000000f00 */
[----:B------:R-:W-:Y:S11]  /*33b0*/  ISETP.NE.AND P0, PT, R133, c[0x0][0x2a8], PT ;  /* 0x0000aa0085007a0c */ /* 0x000ff60003f05270 */
[----:B------:R-:W-:Y:S02]  /*33c0*/  @!UPT UIADD3 URZ, URZ, URZ, URZ ;  /* 0x0000003f3f3ff290 */ /* 0x000fe4000fffe03f */
[----:B------:R-:W-:Y:S05]  /*33d0*/  @P0 IMAD.HI.U32 R133, R132, c[0x0][0x2ac], RZ ;  /* 0x0000ab0084850a27 */ /* 0x000fea00078e00ff */
[----:B------:R-:W-:Y:S02]  /*33e0*/  @P0 SHF.R.U32.HI R132, RZ, c[0x0][0x2b0], R133 ;  /* 0x0000ac00ff840a19 */ /* 0x000fe40000011685 */
.L_x_167:
[----:B------:R-:W-:Y:S05]  /*33f0*/  BSYNC B0 ;  /* 0x0000000000007941 */ /* 0x000fea0003800000 */
.L_x_165:
[----:B------:R-:W-:Y:S04]  /*3400*/  IMAD.MOV.U32 R133, RZ, RZ, c[0x0][0x2a8] ;  /* 0x0000aa00ff857624 */ /* 0x000fe800078e00ff */
[----:B------:R-:W-:Y:S04]  /*3410*/  IMAD R132, R132, R133, -UR5 ;  /* 0x8000000584847e24 */ /* 0x000fe8000f8e0285 */
[----:B------:R-:W-:Y:S05]  /*3420*/  IMAD.IADD R132, R132, 0x1, -R251 ;  /* 0x0000000184847824 */ /* 0x000fea00078e0afb */
[----:B------:R-:W-:Y:S02]  /*3430*/  IADD3 R133, R132, c[0x0][0x2a8], RZ ;  /* 0x0000aa0084857a10 */ /* 0x000fe40007ffe0ff */
[----:B------:R-:W-:Y:S02]  /*3440*/  IMNMX R3, R3, R132, !PT ;  /* 0x0000008403037217 */ /* 0x000fe40007800200 */
[----:B------:R-:W-:Y:S02]  /*3450*/  IMNMX R150, R150, R133, PT ;  /* 0x0000008596967217 */ /* 0x000fe40003800200 */
.L_x_164:
[----:B------:R-:W-:Y:S04]  /*3460*/  DEPBAR.LE SB0, 0x0 ;  /* 0x000080000000791a */ /* 0x000fe80000000000 */
[----:B------:R-:W-:Y:S01]  /*3470*/  BAR.SYNC.DEFER_BLOCKING 0x0 ;  /* 0x0000000000007b1d */ /* 0x000fe20000010000 */
[----:B------:R-:W-:Y:S04]  /*3480*/  UIADD3 UR21, UR12, 0x1, URZ ;  /* 0x000000010c157890 */ /* 0x000fe8000fffe03f */
[----:B------:R-:W-:Y:S06]  /*3490*/  UISETP.GE.AND UP0, UPT, UR21, UR14, UPT ;  /* 0x0000000e1500728c */ /* 0x000fec000bf06270 */
[----:B------:R-:W-:Y:S01]  /*34a0*/  PLOP3.LUT P1, PT, PT, PT, UP0, 0x80, 0x0 ;  /* 0x000000000000781c */ /* 0x000fe20003f2f008 */
[----:B------:R1:W2:Y:S04]  /*34b0*/  LDSM.16.M88.4 R132, [R216+0xc080] ;  /* 0x00c08000d884783b */ /* 0x0002a80000000200 */
[----:B------:R1:W3:Y:S04]  /*34c0*/  LDSM.16.M88.4 R136, [R216+0xc880] ;  /* 0x00c88000d888783b */ /* 0x0002e80000000200 */
[----:B------:R1:W4:Y:S04]  /*34d0*/  LDSM.16.M88.4 R140, [R217] ;  /* 0x00000000d98c783b */ /* 0x0003280000000200 */
[----:B------:R1:W1:Y:S01]  /*34e0*/  LDSM.16.M88.4 R144, [R217+0x800] ;  /* 0x00080000d990783b */ /* 0x0002620000000200 */
[----:B------:R-:W-:-:S05]  /*34f0*/  @P1 BRA `(.L_x_168) ;  /* 0x0000035000001947 */ /* 0x000fca0003800000 */
[----:B------:R-:W5:Y:S01]  /*3500*/  LDL.64 R158, [R1+0x30] ;  /* 0x00003000019e7983 */ /* 0x000f620000100a00 */
[----:B------:R-:W-:Y:S02]  /*3510*/  ULDC.64 UR6, c[0x0][0x178] ;  /* 0x00005e0000067ab9 */ /* 0x000fe40000000a00 */
[----:B------:R-:W-:Y:S01]  /*3520*/  UIMAD.WIDE.U32 UR26, UR21, UR6, URZ ;  /* 0x00000006151a72a5 */ /* 0x000fe2000f8e003f */
[----:B----4-:R-:W4:Y:S01]  /*3530*/  LDL R230, [R1+0xc] ;  /* 0x00000c0001e67983 */ /* 0x010f220000100800 */
[----:B------:R-:W-:Y:S03]  /*3540*/  USHF.R.S32.HI UR24, URZ, 0x1f, UR21 ;  /* 0x0000001f3f187899 */ /* 0x000fe60008011415 */
[----:B---3--:R-:W3:Y:S01]  /*3550*/  LDL R232, [R1+0x4c] ;  /* 0x00004c0001e87983 */ /* 0x008ee20000100800 */
[----:B------:R-:W-:Y:S01]  /*3560*/  UIMAD UR24, UR24, UR6, URZ ;  /* 0x00000006181872a4 */ /* 0x000fe2000f8e023f */
[----:B------:R-:W-:Y:S01]  /*3570*/  IMAD.U32 R157, RZ, RZ, UR26 ;  /* 0x0000001aff9d7e24 */ /* 0x000fe2000f8e00ff */
[----:B------:R-:W-:Y:S01]  /*3580*/  UIMAD UR6, UR21, -0x40, UR15 ;  /* 0xffffffc0150678a4 */ /* 0x000fe2000f8e020f */
[----:B--2---:R-:W2:Y:S01]  /*3590*/  LDL R229, [R1+0x18] ;  /* 0x0000180001e57983 */ /* 0x004ea20000100800 */
[----:B------:R-:W-:Y:S01]  /*35a0*/  UIMAD UR24, UR21, UR7, UR24 ;  /* 0x00000007151872a4 */ /* 0x000fe2000f8e0218 */
[----:B------:R-:W-:Y:S02]  /*35b0*/  IMAD.U32 R156, RZ, RZ, UR26 ;  /* 0x0000001aff9c7e24 */ /* 0x000fe4000f8e00ff */
[----:B------:R-:W2:Y:S01]  /*35c0*/  LDL R161, [R1+0x48] ;  /* 0x0000480001a17983 */ /* 0x000ea20000100800 */
[----:B------:R-:W-:Y:S01]  /*35d0*/  ISETP.LT.AND P5, PT, R246, UR6, PT ;  /* 0x00000006f6007c0c */ /* 0x000fe2000bfa1270 */
[----:B------:R-:W-:Y:S02]  /*35e0*/  UIADD3 UR24, UR27, UR24, URZ ;  /* 0x000000181b187290 */ /* 0x000fe4000fffe03f */
[----:B------:R-:W2:Y:S01]  /*35f0*/  LDL.64 R162, [R1] ;  /* 0x0000000001a27983 */ /* 0x000ea20000100a00 */
[----:B-----5:R-:W-:Y:S03]  /*3600*/  LEA R157, P0, R157, R158, 0x6 ;  /* 0x0000009e9d9d7211 */ /* 0x020fe600078030ff */
[----:B------:R-:W-:Y:S01]  /*3610*/  IMAD.U32 R158, RZ, RZ, UR24 ;  /* 0x00000018ff9e7e24 */ /* 0x000fe2000f8e00ff */
[----:B------:R-:W5:Y:S01]  /*3620*/  @!P2 S2R R159, SR_CTAID.Y ;  /* 0x00000000009fa919 */ /* 0x000f620000002600 */
[C---:B----4-:R-:W-:Y:S02]  /*3630*/  LOP3.LUT P4, RZ, R230.reuse, 0x1, RZ, 0xc0, !PT ;  /* 0x00000001e6ff7812 */ /* 0x050fe4000788c0ff */
[----:B------:R-:W-:Y:S02]  /*3640*/  LOP3.LUT P3, RZ, R230, 0x2, RZ, 0xc0, !PT ;  /* 0x00000002e6ff7812 */ /* 0x000fe4000786c0ff */
[----:B---3--:R-:W-:Y:S02]  /*3650*/  LEA.HI.X R158, R156, R232, R158, 0x6, P0 ;  /* 0x000000e89c9e7211 */ /* 0x008fe400000f349e */
[C---:B------:R-:W-:Y:S02]  /*3660*/  LEA R156, P0, R157.reuse, c[0x0][0x160], 0x1 ;  /* 0x000058009d9c7a11 */ /* 0x040fe400078008ff */
[C---:B------:R-:W-:Y:S02]  /*3670*/  ISETP.GE.OR P4, PT, R246.reuse, UR6, !P4 ;  /* 0x00000006f6007c0c */ /* 0x040fe4000e786670 */
[----:B------:R-:W-:Y:S01]  /*3680*/  LEA.HI.X R157, R157, c[0x0][0x164], R158, 0x1, P0 ;  /* 0x000059009d9d7a11 */ /* 0x000fe200000f0c9e */
[----:B------:R-:W-:Y:S01]  /*3690*/  IMAD.U32 R158, RZ, RZ, UR18 ;  /* 0x00000012ff9e7e24 */ /* 0x000fe2000f8e00ff */
[----:B------:R-:W-:Y:S02]  /*36a0*/  ISETP.GE.OR P3, PT, R246, UR6, !P3 ;  /* 0x00000006f6007c0c */ /* 0x000fe4000df66670 */
[----:B--2---:R-:W-:Y:S01]  /*36b0*/  ISETP.GE.OR P5, PT, R229, c[0x0][0x16c], !P5 ;  /* 0x00005b00e5007a0c */ /* 0x004fe20006fa6670 */
[----:B------:R-:W-:Y:S06]  /*36c0*/  IMAD R158, R158, 0x3000, R161 ;  /* 0x000030009e9e7824 */ /* 0x000fec00078e02a1 */
[----:B------:R-:W-:Y:S01]  /*36d0*/  @!PT LDS RZ, [RZ] ;  /* 0x00000000fffff984 */ /* 0x000fe20000000800 */
[----:B------:R-:W-:Y:S01]  /*36e0*/  @!PT LDS RZ, [RZ] ;  /* 0x00000000fffff984 */ /* 0x000fe20000000800 */
[----:B------:R-:W-:Y:S01]  /*36f0*/  @!PT LDS RZ, [RZ] ;  /* 0x00000000fffff984 */ /* 0x000fe20000000800 */
[----:B------:R2:W-:Y:S04]  /*3700*/  LDGSTS.E.BYPASS.LTC128B.128 [R158], [R156.64], !P4 ;  /* 0x000000009c9e7fae */ /* 0x0005e8000e101d56 */
[----:B------:R2:W-:Y:S04]  /*3710*/  LDGSTS.E.BYPASS.LTC128B.128 [R158+0x1000], [R156.64+0x40], !P3 ;  /* 0x010000409c9e7fae */ /* 0x0005e8000d901d56 */
[----:B------:R2:W-:Y:S02]  /*3720*/  LDGSTS.E.BYPASS.LTC128B.128 [R158+0x2000], [R156.64+0x80], !P5 ;  /* 0x020000809c9e7fae */ /* 0x0005e4000e901d56 */
[----:B--2---:R-:W-:Y:S01]  /*3730*/  @!P2 IMAD.MOV.U32 R157, RZ, RZ, R163 ;  /* 0x000000ffff9da224 */ /* 0x004fe200078e00a3 */
[----:B-----5:R-:W-:Y:S05]  /*3740*/  @!P2 SHF.R.S32.HI R156, RZ, 0x1f, R159 ;  /* 0x0000001fff9ca819 */ /* 0x020fea000001149f */
[----:B------:R-:W-:Y:S02]  /*3750*/  @!P2 IMAD R158, R156, c[0x0][0x270], RZ ;  /* 0x00009c009c9eaa24 */ /* 0x000fe400078e02ff */
[----:B------:R-:W-:Y:S04]  /*3760*/  @!P2 IMAD.MOV.U32 R156, RZ, RZ, R162 ;  /* 0x000000ffff9ca224 */ /* 0x000fe800078e00a2 */
[C---:B------:R-:W-:Y:S04]  /*3770*/  @!P2 IMAD.WIDE.U32 R156, R159.reuse, c[0x0][0x270], R156 ;  /* 0x00009c009f9caa25 */ /* 0x040fe800078e009c */
[----:B------:R-:W-:Y:S02]  /*3780*/  @!P2 IMAD R159, R159, c[0x0][0x274], R158 ;  /* 0x00009d009f9faa24 */ /* 0x000fe400078e029e */
[----:B------:R-:W-:Y:S02]  /*3790*/  IMAD.U32 R158, RZ, RZ, UR12 ;  /* 0x0000000cff9e7e24 */ /* 0x000fe4000f8e00ff */
[----:B------:R-:W-:Y:S02]  /*37a0*/  @!P2 IMAD.IADD R161, R157, 0x1, R159 ;  /* 0x000000019da1a824 */ /* 0x000fe400078e029f */
[----:B------:R-:W-:Y:S01]  /*37b0*/  IMAD.U32 R159, RZ, RZ, UR18 ;  /* 0x00000012ff9f7e24 */ /* 0x000fe2000f8e00ff */
[----:B------:R-:W-:Y:S04]  /*37c0*/  @!P2 LEA R158, R158, 0x40, 0x6 ;  /* 0x000000409e9ea811 */ /* 0x000fe800078e30ff */
[----:B------:R-:W-:Y:S02]  /*37d0*/  @!P2 IADD3 R157, P3, P0, R158, UR16, R156 ;  /* 0x000000109e9dac10 */ /* 0x000fe4000f87e09c */
[----:B------:R-:W-:Y:S04]  /*37e0*/  @!P2 SHF.R.S32.HI R158, RZ, 0x1f, R158 ;  /* 0x0000001fff9ea819 */ /* 0x000fe8000001149e */
[----:B------:R-:W-:Y:S01]  /*37f0*/  @!P2 IADD3.X R161, R158, UR8, R161, P3, P0 ;  /* 0x000000089ea1ac10 */ /* 0x000fe20009fe04a1 */
[----:B------:R-:W-:Y:S01]  /*3800*/  @!P2 IMAD R158, R159, 0x40, R162 ;  /* 0x000000409f9ea824 */ /* 0x000fe200078e02a2 */
[C---:B------:R-:W-:Y:S03]  /*3810*/  @!P2 LEA R156, P0, R157.reuse, c[0x0][0x258], 0x2 ;  /* 0x000096009d9caa11 */ /* 0x040fe600078010ff */
[----:B------:R-:W-:Y:S01]  /*3820*/  @!P2 IMAD.SHL.U32 R158, R158, 0x4, RZ ;  /* 0x000000049e9ea824 */ /* 0x000fe200078e00ff */
[----:B------:R-:W-:Y:S05]  /*3830*/  @!P2 LEA.HI.X R157, R157, c[0x0][0x25c], R161, 0x2, P0 ;  /* 0x000097009d9daa11 */ /* 0x000fea00000f14a1 */
[----:B------:R2:W-:Y:S04]  /*3840*/  @!P2 LDGSTS.E.BYPASS.LTC128B.128 [R158+0xf080], [R156.64] ;  /* 0x0f0800009c9eafae */ /* 0x0005e8000b901d56 */
.L_x_168:
[----:B------:R-:W-:Y:S01]  /*3850*/  PLOP3.LUT P0, PT, PT, PT, UP4, 0x80, 0x0 ;  /* 0x000000000000781c */ /* 0x000fe20003f0f048 */
[----:B------:R-:W0:Y:S03]  /*3860*/  LDGDEPBAR ;  /* 0x00000000000079af */ /* 0x000e260000000000 */
[C---:B------:R-:W-:Y:S02]  /*3870*/  ISETP.GT.AND P5, PT, R151.reuse, 0x1, P0 ;  /* 0x000000019700780c */ /* 0x040fe400007a4270 */
[C---:B------:R-:W-:Y:S02]  /*3880*/  ISETP.GT.AND P4, PT, R2.reuse, RZ, P0 ;  /* 0x000000ff0200720c */ /* 0x040fe40000784270 */
[----:B------:R-:W-:Y:S02]  /*3890*/  ISETP.GT.AND P3, PT, R2, 0x1, P0 ;  /* 0x000000010200780c */ /* 0x000fe40000764270 */
[----:B------:R-:W-:Y:S02]  /*38a0*/  ISETP.GT.AND P6, PT, R151, RZ, P0 ;  /* 0x000000ff9700720c */ /* 0x000fe400007c4270 */
[----:B------:R-:W-:Y:S02]  /*38b0*/  ISETP.LT.OR P5, PT, R152, 0x2, P5 ;  /* 0x000000029800780c */ /* 0x000fe40002fa1670 */
[C---:B------:R-:W-:Y:S02]  /*38c0*/  ISETP.LT.OR P4, PT, R149.reuse, 0x1, P4 ;  /* 0x000000019500780c */ /* 0x040fe40002781670 */
[----:B------:R-:W-:Y:S02]  /*38d0*/  ISETP.LT.OR P3, PT, R149, 0x2, P3 ;  /* 0x000000029500780c */ /* 0x000fe40001f61670 */
[----:B------:R-:W-:Y:S02]  /*38e0*/  FSEL R162, R5, -INF , !P5 ;  /* 0xff80000005a27808 */ /* 0x000fe40006800000 */
[----:B------:R-:W-:Y:S02]  /*38f0*/  FSEL R230, R6, -INF , !P4 ;  /* 0xff80000006e67808 */ /* 0x000fe40006000000 */
[----:B------:R-:W-:Y:S01]  /*3900*/  FSEL R229, R7, -INF , !P3 ;  /* 0xff80000007e57808 */ /* 0x000fe20005800000 */
[--C-:B------:R-:W-:Y:S01]  /*3910*/  FFMA.FTZ R162, R162, c[0x0][0x29c], -R153.reuse ;  /* 0x0000a700a2a27a23 */ /* 0x100fe20000010899 */
[----:B------:R-:W-:Y:S01]  /*3920*/  ISETP.GT.AND P5, PT, R151, 0x21, P0 ;  /* 0x000000219700780c */ /* 0x000fe200007a4270 */
[--C-:B------:R-:W-:Y:S01]  /*3930*/  FFMA.FTZ R230, R230, c[0x0][0x29c], -R154.reuse ;  /* 0x0000a700e6e67a23 */ /* 0x100fe2000001089a */
[C---:B------:R-:W-:Y:S01]  /*3940*/  ISETP.GT.AND P4, PT, R2.reuse, 0x20, P0 ;  /* 0x000000200200780c */ /* 0x040fe20000784270 */
[--C-:B------:R-:W-:Y:S01]  /*3950*/  FFMA.FTZ R229, R229, c[0x0][0x29c], -R154.reuse ;  /* 0x0000a700e5e57a23 */ /* 0x100fe2000001089a */
[----:B------:R-:W-:Y:S02]  /*3960*/  ISETP.GT.AND P3, PT, R2, 0x21, P0 ;  /* 0x000000210200780c */ /* 0x000fe40000764270 */
[C---:B------:R-:W-:Y:S02]  /*3970*/  ISETP.LT.OR P6, PT, R152.reuse, 0x1, P6 ;  /* 0x000000019800780c */ /* 0x040fe400037c1670 */
[----:B------:R-:W-:Y:S02]  /*3980*/  ISETP.LT.OR P5, PT, R152, 0x22, P5 ;  /* 0x000000229800780c */ /* 0x000fe40002fa1670 */
[----:B------:R-:W-:Y:S02]  /*3990*/  FSEL R163, R4, -INF , !P6 ;  /* 0xff80000004a37808 */ /* 0x000fe40007000000 */
[-C--:B--2---:R-:W-:Y:S03]  /*39a0*/  HMMA.16816.F32.BF16 R4, R132, R164.reuse, RZ ;  /* 0x000000a48404723c */ /* 0x084fe600000418ff */
[----:B------:R-:W-:Y:S01]  /*39b0*/  ISETP.GT.AND P6, PT, R151, 0x20, P0 ;  /* 0x000000209700780c */ /* 0x000fe200007c4270 */
[--C-:B------:R-:W-:Y:S01]  /*39c0*/  FFMA.FTZ R163, R163, c[0x0][0x29c], -R153.reuse ;  /* 0x0000a700a3a37a23 */ /* 0x100fe20000010899 */
[C---:B------:R-:W-:Y:S02]  /*39d0*/  ISETP.LT.OR P4, PT, R149.reuse, 0x21, P4 ;  /* 0x000000219500780c */ /* 0x040fe40002781670 */
[----:B------:R-:W-:Y:S02]  /*39e0*/  ISETP.LT.OR P3, PT, R149, 0x22, P3 ;  /* 0x000000229500780c */ /* 0x000fe40001f61670 */
[----:B------:R-:W-:Y:S03]  /*39f0*/  ISETP.LT.OR P6, PT, R152, 0x21, P6 ;  /* 0x000000219800780c */ /* 0x000fe600037c1670 */
[----:B------:R-:W-:Y:S02]  /*3a00*/  FSEL R157, R17, -INF , !P5 ;  /* 0xff800000119d7808 */ /* 0x000fe40006800000 */
[----:B------:R-:W-:Y:S02]  /*3a10*/  ISETP.GT.AND P5, PT, R151, 0x41, P0 ;  /* 0x000000419700780c */ /* 0x000fe400007a4270 */
[----:B------:R-:W-:Y:S01]  /*3a20*/  FSEL R161, R18, -INF , !P4 ;  /* 0xff80000012a17808 */ /* 0x000fe20006000000 */
[--C-:B------:R-:W-:Y:S01]  /*3a30*/  FFMA.FTZ R157, R157, c[0x0][0x29c], -R153.reuse ;  /* 0x0000a7009d9d7a23 */ /* 0x100fe20000010899 */
[C---:B------:R-:W-:Y:S02]  /*3a40*/  ISETP.GT.AND P4, PT, R2.reuse, 0x40, P0 ;  /* 0x000000400200780c */ /* 0x040fe40000784270 */
[----:B------:R-:W-:Y:S01]  /*3a50*/  FSEL R159, R19, -INF , !P3 ;  /* 0xff800000139f7808 */ /* 0x000fe20005800000 */
[--C-:B------:R-:W-:Y:S01]  /*3a60*/  FFMA.FTZ R161, R161, c[0x0][0x29c], -R154.reuse ;  /* 0x0000a700a1a17a23 */ /* 0x100fe2000001089a */
[----:B------:R-:W-:Y:S02]  /*3a70*/  ISETP.GT.AND P3, PT, R2, 0x41, P0 ;  /* 0x000000410200780c */ /* 0x000fe40000764270 */
[----:B------:R-:W-:Y:S01]  /*3a80*/  FSEL R158, R16, -INF , !P6 ;  /* 0xff800000109e7808 */ /* 0x000fe20007000000 */
[--C-:B------:R-:W-:Y:S01]  /*3a90*/  FFMA.FTZ R159, R159, c[0x0][0x29c], -R154.reuse ;  /* 0x0000a7009f9f7a23 */ /* 0x100fe2000001089a */
[----:B------:R-:W-:Y:S02]  /*3aa0*/  ISETP.GT.AND P6, PT, R151, 0x40, P0 ;  /* 0x000000409700780c */ /* 0x000fe400007c4270 */
[----:B------:R-:W-:Y:S01]  /*3ab0*/  ISETP.LT.OR P5, PT, R152, 0x42, P5 ;  /* 0x000000429800780c */ /* 0x000fe20002fa1670 */
[--C-:B------:R-:W-:Y:S01]  /*3ac0*/  FFMA.FTZ R158, R158, c[0x0][0x29c], -R153.reuse ;  /* 0x0000a7009e9e7a23 */ /* 0x100fe20000010899 */
[C---:B------:R-:W-:Y:S02]  /*3ad0*/  ISETP.LT.OR P4, PT, R149.reuse, 0x41, P4 ;  /* 0x000000419500780c */ /* 0x040fe40002781670 */
[----:B------:R-:W-:Y:S02]  /*3ae0*/  ISETP.LT.OR P3, PT, R149, 0x42, P3 ;  /* 0x000000429500780c */ /* 0x000fe40001f61670 */
[----:B------:R-:W-:Y:S02]  /*3af0*/  FSEL R17, R21, -INF , !P5 ;  /* 0xff80000015117808 */ /* 0x000fe40006800000 */
[----:B------:R-:W-:Y:S02]  /*3b00*/  ISETP.GT.AND P5, PT, R151, 0x61, P0 ;  /* 0x000000619700780c */ /* 0x000fe400007a4270 */
[----:B------:R-:W-:Y:S01]  /*3b10*/  FSEL R18, R23, -INF , !P3 ;  /* 0xff80000017127808 */ /* 0x000fe20005800000 */
[--C-:B------:R-:W-:Y:S01]  /*3b20*/  FFMA.FTZ R233, R17, c[0x0][0x29c], -R153.reuse ;  /* 0x0000a70011e97a23 */ /* 0x100fe20000010899 */
[----:B------:R-:W-:Y:S02]  /*3b30*/  ISETP.GT.AND P3, PT, R2, 0x61, P0 ;  /* 0x000000610200780c */ /* 0x000fe40000764270 */
[----:B------:R-:W-:Y:S02]  /*3b40*/  ISETP.LT.OR P6, PT, R152, 0x41, P6 ;  /* 0x000000419800780c */ /* 0x000fe400037c1670 */
[----:B------:R-:W-:Y:S02]  /*3b50*/  FSEL R156, R22, -INF , !P4 ;  /* 0xff800000169c7808 */ /* 0x000fe40006000000 */
[----:B------:R-:W-:Y:S02]  /*3b60*/  ISETP.GT.AND P4, PT, R2, 0x60, P0 ;  /* 0x000000600200780c */ /* 0x000fe40000784270 */
[----:B------:R-:W-:Y:S01]  /*3b70*/  FSEL R19, R20, -INF , !P6 ;  /* 0xff80000014137808 */ /* 0x000fe20007000000 */
[----:B------:R-:W-:Y:S01]  /*3b80*/  FFMA.FTZ R156, R156, c[0x0][0x29c], -R154 ;  /* 0x0000a7009c9c7a23 */ /* 0x000fe2000001089a */
[----:B------:R-:W-:Y:S02]  /*3b90*/  ISETP.GT.AND P6, PT, R151, 0x60, P0 ;  /* 0x000000609700780c */ /* 0x000fe400007c4270 */
[----:B------:R-:W-:Y:S01]  /*3ba0*/  ISETP.LT.OR P4, PT, R149, 0x61, P4 ;  /* 0x000000619500780c */ /* 0x000fe20002781670 */
[--C-:B------:R-:W-:Y:S01]  /*3bb0*/  FFMA.FTZ R234, R19, c[0x0][0x29c], -R153.reuse ;  /* 0x0000a70013ea7a23 */ /* 0x100fe20000010899 */
[----:B------:R-:W-:Y:S02]  /*3bc0*/  ISETP.LT.OR P3, PT, R149, 0x62, P3 ;  /* 0x000000629500780c */ /* 0x000fe40001f61670 */
[----:B------:R-:W-:Y:S02]  /*3bd0*/  ISETP.LT.OR P5, PT, R152, 0x62, P5 ;  /* 0x000000629800780c */ /* 0x000fe40002fa1670 */
[----:B------:R-:W-:Y:S02]  /*3be0*/  FSEL R16, R34, -INF , !P4 ;  /* 0xff80000022107808 */ /* 0x000fe40006000000 */
[----:B------:R-:W-:Y:S02]  /*3bf0*/  ISETP.GT.AND P4, PT, R3, RZ, P0 ;  /* 0x000000ff0300720c */ /* 0x000fe40000784270 */
[----:B------:R-:W-:Y:S02]  /*3c00*/  FSEL R33, R33, -INF , !P5 ;  /* 0xff80000021217808 */ /* 0x000fe40006800000 */
[----:B------:R-:W-:Y:S02]  /*3c10*/  FSEL R35, R35, -INF , !P3 ;  /* 0xff80000023237808 */ /* 0x000fe40005800000 */
[----:B------:R-:W-:Y:S02]  /*3c20*/  ISETP.GT.AND P3, PT, R3, 0x1, P0 ;  /* 0x000000010300780c */ /* 0x000fe40000764270 */
[----:B------:R-:W-:Y:S02]  /*3c30*/  ISETP.GT.AND P5, PT, R0, 0x1, P0 ;  /* 0x000000010000780c */ /* 0x000fe400007a4270 */
[----:B------:R-:W-:Y:S02]  /*3c40*/  ISETP.LT.OR P6, PT, R152, 0x61, P6 ;  /* 0x000000619800780c */ /* 0x000fe400037c1670 */
[----:B------:R-:W-:Y:S02]  /*3c50*/  ISETP.LT.OR P4, PT, R150, 0x1, P4 ;  /* 0x000000019600780c */ /* 0x000fe40002781670 */
[----:B------:R-:W-:Y:S02]  /*3c60*/  FSEL R32, R32, -INF , !P6 ;  /* 0xff80000020207808 */ /* 0x000fe40007000000 */
[----:B------:R-:W-:Y:S02]  /*3c70*/  ISETP.GT.AND P6, PT, R0, RZ, P0 ;  /* 0x000000ff0000720c */ /* 0x000fe400007c4270 */
[----:B------:R-:W-:Y:S01]  /*3c80*/  ISETP.LT.OR P3, PT, R150, 0x2, P3 ;  /* 0x000000029600780c */ /* 0x000fe20001f61670 */
[--C-:B------:R-:W-:Y:S01]  /*3c90*/  FFMA.FTZ R232, R32, c[0x0][0x29c], -R153.reuse ;  /* 0x0000a70020e87a23 */ /* 0x100fe20000010899 */
[----:B------:R-:W-:Y:S01]  /*3ca0*/  ISETP.LT.OR P5, PT, R148, 0x2, P5 ;  /* 0x000000029400780c */ /* 0x000fe20002fa1670 */
[----:B------:R-:W-:Y:S01]  /*3cb0*/  FFMA.FTZ R153, R33, c[0x0][0x29c], -R153 ;  /* 0x0000a70021997a23 */ /* 0x000fe20000010899 */
[----:B------:R-:W-:Y:S02]  /*3cc0*/  FSEL R21, R10, -INF , !P4 ;  /* 0xff8000000a157808 */ /* 0x000fe40006000000 */
[----:B------:R-:W-:Y:S02]  /*3cd0*/  ISETP.GT.AND P4, PT, R3, 0x20, P0 ;  /* 0x000000200300780c */ /* 0x000fe40000784270 */
[----:B------:R-:W-:Y:S01]  /*3ce0*/  FSEL R22, R9, -INF , !P5 ;  /* 0xff80000009167808 */ /* 0x000fe20006800000 */
[--C-:B------:R-:W-:Y:S01]  /*3cf0*/  FFMA.FTZ R235, R21, c[0x0][0x29c], -R160.reuse ;  /* 0x0000a70015eb7a23 */ /* 0x100fe200000108a0 */
[----:B------:R-:W-:Y:S01]  /*3d00*/  FSEL R151, R11, -INF , !P3 ;  /* 0xff8000000b977808 */ /* 0x000fe20005800000 */
[----:B------:R-:W-:Y:S01]  /*3d10*/  MUFU.EX2 R153, R153 ;  /* 0x0000009900997308 */ /* 0x000fe20000000800 */
[----:B------:R-:W-:Y:S01]  /*3d20*/  ISETP.GT.AND P3, PT, R3, 0x21, P0 ;  /* 0x000000210300780c */ /* 0x000fe20000764270 */
[--C-:B------:R-:W-:Y:S01]  /*3d30*/  FFMA.FTZ R152, R22, c[0x0][0x29c], -R155.reuse ;  /* 0x0000a70016987a23 */ /* 0x100fe2000001089b */
[----:B------:R-:W-:Y:S01]  /*3d40*/  ISETP.GT.AND P5, PT, R0, 0x20, P0 ;  /* 0x000000200000780c */ /* 0x000fe200007a4270 */
[--C-:B------:R-:W-:Y:S01]  /*3d50*/  FFMA.FTZ R241, R151, c[0x0][0x29c], -R160.reuse ;  /* 0x0000a70097f17a23 */ /* 0x100fe200000108a0 */
[----:B------:R-:W-:Y:S02]  /*3d60*/  ISETP.LT.OR P6, PT, R148, 0x1, P6 ;  /* 0x000000019400780c */ /* 0x000fe400037c1670 */
[----:B------:R-:W-:Y:S02]  /*3d70*/  ISETP.LT.OR P3, PT, R150, 0x22, P3 ;  /* 0x000000229600780c */ /* 0x000fe40001f61670 */
[----:B------:R-:W-:Y:S01]  /*3d80*/  FSEL R23, R8, -INF , !P6 ;  /* 0xff80000008177808 */ /* 0x000fe20007000000 */
[----:B------:R-:W-:Y:S01]  /*3d90*/  MUFU.EX2 R152, R152 ;  /* 0x0000009800987308 */ /* 0x000fe20000000800 */
[C---:B---3--:R-:W-:Y:S02]  /*3da0*/  HMMA.16816.F32.BF16 R8, R136.reuse, R164, RZ ;  /* 0x000000a48808723c */ /* 0x048fe400000418ff */
[----:B------:R-:W-:Y:S02]  /*3db0*/  ISETP.GT.AND P6, PT, R0, 0x21, P0 ;  /* 0x000000210000780c */ /* 0x000fe400007c4270 */
[----:B------:R-:W-:Y:S02]  /*3dc0*/  ISETP.LT.OR P5, PT, R148, 0x21, P5 ;  /* 0x000000219400780c */ /* 0x000fe40002fa1670 */
[----:B------:R-:W-:Y:S02]  /*3dd0*/  ISETP.LT.OR P4, PT, R150, 0x21, P4 ;  /* 0x000000219600780c */ /* 0x000fe40002781670 */
[----:B------:R-:W-:Y:S02]  /*3de0*/  FSEL R20, R12, -INF , !P5 ;  /* 0xff8000000c147808 */ /* 0x000fe40006800000 */
[----:B------:R-:W-:Y:S02]  /*3df0*/  ISETP.GT.AND P5, PT, R0, 0x40, P0 ;  /* 0x000000400000780c */ /* 0x000fe400007a4270 */
[----:B------:R-:W-:Y:S01]  /*3e00*/  FSEL R149, R14, -INF , !P4 ;  /* 0xff8000000e957808 */ /* 0x000fe20006000000 */
[--C-:B------:R-:W-:Y:S01]  /*3e10*/  FFMA.FTZ R236, R20, c[0x0][0x29c], -R155.reuse ;  /* 0x0000a70014ec7a23 */ /* 0x100fe2000001089b */
[----:B------:R-:W-:Y:S02]  /*3e20*/  FSEL R34, R15, -INF , !P3 ;  /* 0xff8000000f227808 */ /* 0x000fe40005800000 */
[----:B------:R-:W-:Y:S01]  /*3e30*/  ISETP.GT.AND P3, PT, R3, 0x40, P0 ;  /* 0x000000400300780c */ /* 0x000fe20000764270 */
[--C-:B------:R-:W-:Y:S01]  /*3e40*/  FFMA.FTZ R242, R149, c[0x0][0x29c], -R160.reuse ;  /* 0x0000a70095f27a23 */ /* 0x100fe200000108a0 */
[----:B------:R-:W-:Y:S01]  /*3e50*/  ISETP.GT.AND P4, PT, R0, 0x41, P0 ;  /* 0x000000410000780c */ /* 0x000fe20000784270 */
[--C-:B------:R-:W-:Y:S01]  /*3e60*/  FFMA.FTZ R243, R34, c[0x0][0x29c], -R160.reuse ;  /* 0x0000a70022f37a23 */ /* 0x100fe200000108a0 */
[C---:B------:R-:W-:Y:S01]  /*3e70*/  ISETP.LT.OR P6, PT, R148.reuse, 0x22, P6 ;  /* 0x000000229400780c */ /* 0x040fe200037c1670 */
[----:B------:R-:W-:Y:S01]  /*3e80*/  MUFU.EX2 R149, R236 ;  /* 0x000000ec00957308 */ /* 0x000fe20000000800 */
[----:B------:R-:W-:Y:S02]  /*3e90*/  ISETP.LT.OR P4, PT, R148, 0x42, P4 ;  /* 0x000000429400780c */ /* 0x000fe40002781670 */
[----:B------:R-:W-:Y:S02]  /*3ea0*/  FSEL R2, R13, -INF , !P6 ;  /* 0xff8000000d027808 */ /* 0x000fe40007000000 */
[-C--:B------:R-:W-:Y:S01]  /*3eb0*/  HMMA.16816.F32.BF16 R12, R136, R166.reuse, RZ ;  /* 0x000000a6880c723c */ /* 0x080fe200000418ff */
[----:B------:R-:W-:Y:S02]  /*3ec0*/  ISETP.LT.OR P3, PT, R150, 0x41, P3 ;  /* 0x000000419600780c */ /* 0x000fe40001f61670 */
[----:B------:R-:W-:Y:S01]  /*3ed0*/  ISETP.LT.OR P5, PT, R148, 0x41, P5 ;  /* 0x000000419400780c */ /* 0x000fe20002fa1670 */
[--C-:B------:R-:W-:Y:S01]  /*3ee0*/  FFMA.FTZ R240, R2, c[0x0][0x29c], -R155.reuse ;  /* 0x0000a70002f07a23 */ /* 0x100fe2000001089b */
[----:B------:R-:W-:Y:S01]  /*3ef0*/  ISETP.GT.AND P6, PT, R0, 0x60, P0 ;  /* 0x000000600000780c */ /* 0x000fe200007c4270 */
[----:B------:R-:W-:Y:S01]  /*3f00*/  MUFU.EX2 R2, R162 ;  /* 0x000000a200027308 */ /* 0x000fe20000000800 */
[----:B------:R-:W-:Y:S02]  /*3f10*/  FSEL R24, R24, -INF , !P5 ;  /* 0xff80000018187808 */ /* 0x000fe40006800000 */
[----:B------:R-:W-:Y:S02]  /*3f20*/  ISETP.GT.AND P5, PT, R0, 0x61, P0 ;  /* 0x000000610000780c */ /* 0x000fe400007a4270 */
[----:B------:R-:W-:Y:S01]  /*3f30*/  ISETP.LT.OR P6, PT, R148, 0x61, P6 ;  /* 0x000000619400780c */ /* 0x000fe200037c1670 */
[--C-:B------:R-:W-:Y:S01]  /*3f40*/  FFMA.FTZ R0, R23, c[0x0][0x29c], -R155.reuse ;  /* 0x0000a70017007a23 */ /* 0x100fe2000001089b */
[----:B------:R-:W-:Y:S01]  /*3f50*/  FSEL R25, R25, -INF , !P4 ;  /* 0xff80000019197808 */ /* 0x000fe20006000000 */
[--C-:B------:R-:W-:Y:S01]  /*3f60*/  FFMA.FTZ R239, R24, c[0x0][0x29c], -R155.reuse ;  /* 0x0000a70018ef7a23 */ /* 0x100fe2000001089b */
[----:B------:R-:W-:Y:S01]  /*3f70*/  ISETP.GT.AND P4, PT, R3, 0x41, P0 ;  /* 0x000000410300780c */ /* 0x000fe20000784270 */
[----:B------:R2:W-:Y:S01]  /*3f80*/  MUFU.EX2 R151, R0 ;  /* 0x0000000000977308 */ /* 0x0005e20000000800 */
[----:B------:R-:W-:Y:S01]  /*3f90*/  FSEL R26, R26, -INF , !P3 ;  /* 0xff8000001a1a7808 */ /* 0x000fe20005800000 */
[--C-:B------:R-:W-:Y:S01]  /*3fa0*/  FFMA.FTZ R238, R25, c[0x0][0x29c], -R155.reuse ;  /* 0x0000a70019ee7a23 */ /* 0x100fe2000001089b */
[C---:B------:R-:W-:Y:S02]  /*3fb0*/  ISETP.GT.AND P3, PT, R3.reuse, 0x60, P0 ;  /* 0x000000600300780c */ /* 0x040fe40000764270 */
[----:B------:R-:W-:Y:S01]  /*3fc0*/  ISETP.GT.AND P0, PT, R3, 0x61, P0 ;  /* 0x000000610300780c */ /* 0x000fe20000704270 */
[----:B------:R-:W-:Y:S01]  /*3fd0*/  FFMA.FTZ R244, R26, c[0x0][0x29c], -R160 ;  /* 0x0000a7001af47a23 */ /* 0x000fe200000108a0 */
[----:B------:R-:W-:Y:S01]  /*3fe0*/  ISETP.LT.OR P5, PT, R148, 0x62, P5 ;  /* 0x000000629400780c */ /* 0x000fe20002fa1670 */
[--C-:B------:R-:W-:Y:S01]  /*3ff0*/  FFMA.FTZ R148, R16, c[0x0][0x29c], -R154.reuse ;  /* 0x0000a70010947a23 */ /* 0x100fe2000001089a */
[C---:B------:R-:W-:Y:S01]  /*4000*/  ISETP.LT.OR P4, PT, R150.reuse, 0x42, P4 ;  /* 0x000000429600780c */ /* 0x040fe20002781670 */
[----:B------:R-:W-:Y:S01]  /*4010*/  LDS R3, [R249.X4+0xf280] ;  /* 0x00f28000f9037984 */ /* 0x000fe20000004800 */
[C---:B------:R-:W-:Y:S02]  /*4020*/  ISETP.LT.OR P3, PT, R150.reuse, 0x61, P3 ;  /* 0x000000619600780c */ /* 0x040fe40001f61670 */
[----:B------:R-:W-:Y:S01]  /*4030*/  ISETP.LT.OR P0, PT, R150, 0x62, P0 ;  /* 0x000000629600780c */ /* 0x000fe20000701670 */
[--C-:B------:R-:W-:Y:S01]  /*4040*/  FFMA.FTZ R150, R18, c[0x0][0x29c], -R154.reuse ;  /* 0x0000a70012967a23 */ /* 0x100fe2000001089a */
[----:B------:R-:W-:Y:S01]  /*4050*/  MUFU.EX2 R148, R148 ;  /* 0x0000009400947308 */ /* 0x000fe20000000800 */
[C---:B------:R-:W-:Y:S02]  /*4060*/  HMMA.16816.F32.BF16 R16, R132.reuse, R166, RZ ;  /* 0x000000a68410723c */ /* 0x040fe400000418ff */
[----:B------:R-:W-:Y:S01]  /*4070*/  FSEL R27, R27, -INF , !P4 ;  /* 0xff8000001b1b7808 */ /* 0x000fe20006000000 */
[----:B------:R-:W-:Y:S01]  /*4080*/  FFMA.FTZ R154, R35, c[0x0][0x29c], -R154 ;  /* 0x0000a700239a7a23 */ /* 0x000fe2000001089a */
[----:B------:R-:W-:Y:S02]  /*4090*/  FSEL R28, R28, -INF , !P6 ;  /* 0xff8000001c1c7808 */ /* 0x000fe40007000000 */
[----:B------:R-:W-:Y:S01]  /*40a0*/  FSEL R29, R29, -INF , !P5 ;  /* 0xff8000001d1d7808 */ /* 0x000fe20006800000 */
[--C-:B------:R-:W-:Y:S01]  /*40b0*/  FFMA.FTZ R245, R27, c[0x0][0x29c], -R160.reuse ;  /* 0x0000a7001bf57a23 */ /* 0x100fe200000108a0 */
[-C--:B------:R-:W-:Y:S01]  /*40c0*/  HMMA.16816.F32.BF16 R20, R132, R168.reuse, RZ ;  /* 0x000000a88414723c */ /* 0x080fe200000418ff */
[----:B--2---:R-:W-:Y:S01]  /*40d0*/  LDS R0, [R249.X4+0xf2a0] ;  /* 0x00f2a000f9007984 */ /* 0x004fe20000004800 */
[----:B------:R-:W-:Y:S02]  /*40e0*/  MUFU.EX2 R154, R154 ;  /* 0x0000009a009a7308 */ /* 0x000fe40000000800 */
[----:B------:R-:W-:Y:S01]  /*40f0*/  FSEL R30, R30, -INF , !P3 ;  /* 0xff8000001e1e7808 */ /* 0x000fe20005800000 */
[--C-:B------:R-:W-:Y:S01]  /*4100*/  FFMA.FTZ R237, R28, c[0x0][0x29c], -R155.reuse ;  /* 0x0000a7001ced7a23 */ /* 0x100fe2000001089b */
[----:B------:R-:W-:Y:S01]  /*4110*/  FSEL R31, R31, -INF , !P0 ;  /* 0xff8000001f1f7808 */ /* 0x000fe20004000000 */
[----:B------:R-:W-:Y:S01]  /*4120*/  FFMA.FTZ R155, R29, c[0x0][0x29c], -R155 ;  /* 0x0000a7001d9b7a23 */ /* 0x000fe2000001089b */
[C---:B------:R-:W-:Y:S04]  /*4130*/  HMMA.16816.F32.BF16 R24, R136.reuse, R168, RZ ;  /* 0x000000a88818723c */ /* 0x040fe800000418ff */
[--C-:B------:R-:W-:Y:S01]  /*4140*/  FFMA.FTZ R248, R30, c[0x0][0x29c], -R160.reuse ;  /* 0x0000a7001ef87a23 */ /* 0x100fe200000108a0 */
[----:B------:R-:W-:Y:S01]  /*4150*/  MUFU.EX2 R155, R155 ;  /* 0x0000009b009b7308 */ /* 0x000fe20000000800 */
[----:B------:R-:W-:Y:S02]  /*4160*/  FFMA.FTZ R160, R31, c[0x0][0x29c], -R160 ;  /* 0x0000a7001fa07a23 */ /* 0x000fe400000108a0 */
[-C--:B------:R-:W-:Y:S01]  /*4170*/  HMMA.16816.F32.BF16 R28, R136, R170.reuse, RZ ;  /* 0x000000aa881c723c */ /* 0x080fe200000418ff */
[----:B------:R-:W-:Y:S06]  /*4180*/  LDSM.16.M88.4 R136, [R216+0xd880] ;  /* 0x00d88000d888783b */ /* 0x000fec0000000200 */
[----:B------:R-:W-:Y:S01]  /*4190*/  MUFU.EX2 R160, R160 ;  /* 0x000000a000a07308 */ /* 0x000fe20000000800 */
[----:B------:R-:W-:Y:S01]  /*41a0*/  HMMA.16816.F32.BF16 R32, R132, R170, RZ ;  /* 0x000000aa8420723c */ /* 0x000fe200000418ff */
[----:B------:R-:W2:Y:S07]  /*41b0*/  LDSM.16.M88.4 R132, [R216+0xd080] ;  /* 0x00d08000d884783b */ /* 0x000eae0000000200 */
[-C--:B----4-:R-:W-:Y:S08]  /*41c0*/  HMMA.16816.F32.BF16 R4, R140, R172.reuse, R4 ;  /* 0x000000ac8c04723c */ /* 0x090ff00000041804 */
[C---:B-1----:R-:W-:Y:S08]  /*41d0*/  HMMA.16816.F32.BF16 R8, R144.reuse, R172, R8 ;  /* 0x000000ac9008723c */ /* 0x042ff00000041808 */
[-C--:B------:R-:W-:Y:S08]  /*41e0*/  HMMA.16816.F32.BF16 R12, R144, R174.reuse, R12 ;  /* 0x000000ae900c723c */ /* 0x080ff0000004180c */
[C---:B------:R-:W-:Y:S08]  /*41f0*/  HMMA.16816.F32.BF16 R16, R140.reuse, R174, R16 ;  /* 0x000000ae8c10723c */ /* 0x040ff00000041810 */
[-C--:B------:R-:W-:Y:S08]  /*4200*/  HMMA.16816.F32.BF16 R20, R140, R176.reuse, R20 ;  /* 0x000000b08c14723c */ /* 0x080ff00000041814 */
[C---:B------:R-:W-:Y:S08]  /*4210*/  HMMA.16816.F32.BF16 R24, R144.reuse, R176, R24 ;  /* 0x000000b09018723c */ /* 0x040ff00000041818 */
[-C--:B------:R-:W-:Y:S01]  /*4220*/  HMMA.16816.F32.BF16 R28, R144, R178.reuse, R28 ;  /* 0x000000b2901c723c */ /* 0x080fe2000004181c */
[----:B------:R-:W-:Y:S07]  /*4230*/  MUFU.EX2 R146, R156 ;  /* 0x0000009c00927308 */ /* 0x000fee0000000800 */
[----:B------:R-:W-:Y:S03]  /*4240*/  HMMA.16816.F32.BF16 R32, R140, R178, R32 ;  /* 0x000000b28c20723c */ /* 0x000fe60000041820 */
[----:B------:R-:W1:Y:S05]  /*4250*/  MUFU.EX2 R141, R229 ;  /* 0x000000e5008d7308 */ /* 0x000e6a0000000800 */
[-C--:B--2---:R-:W-:Y:S05]  /*4260*/  HMMA.16816.F32.BF16 R4, R132, R180.reuse, R4 ;  /* 0x000000b48404723c */ /* 0x084fea0000041804 */
[----:B------:R-:W-:Y:S03]  /*4270*/  MUFU.EX2 R147, R150 ;  /* 0x0000009600937308 */ /* 0x000fe60000000800 */
[C---:B------:R-:W-:Y:S07]  /*4280*/  HMMA.16816.F32.BF16 R8, R136.reuse, R180, R8 ;  /* 0x000000b48808723c */ /* 0x040fee0000041808 */
[----:B------:R-:W-:Y:S01]  /*4290*/  MUFU.EX2 R143, R161 ;  /* 0x000000a1008f7308 */ /* 0x000fe20000000800 */
[-C--:B------:R-:W-:Y:S08]  /*42a0*/  HMMA.16816.F32.BF16 R12, R136, R182.reuse, R12 ;  /* 0x000000b6880c723c */ /* 0x080ff0000004180c */
[C---:B------:R-:W-:Y:S01]  /*42b0*/  HMMA.16816.F32.BF16 R16, R132.reuse, R182, R16 ;  /* 0x000000b68410723c */ /* 0x040fe20000041810 */
[----:B------:R-:W-:Y:S07]  /*42c0*/  MUFU.EX2 R144, R159 ;  /* 0x0000009f00907308 */ /* 0x000fee0000000800 */
[-C--:B------:R-:W-:Y:S03]  /*42d0*/  HMMA.16816.F32.BF16 R20, R132, R184.reuse, R20 ;  /* 0x000000b88414723c */ /* 0x080fe60000041814 */
[----:B------:R-:W-:Y:S05]  /*42e0*/  MUFU.EX2 R150, R240 ;  /* 0x000000f000967308 */ /* 0x000fea0000000800 */
[C---:B------:R-:W-:Y:S05]  /*42f0*/  HMMA.16816.F32.BF16 R24, R136.reuse, R184, R24 ;  /* 0x000000b88818723c */ /* 0x040fea0000041818 */
[----:B------:R-:W2:Y:S03]  /*4300*/  MUFU.EX2 R145, R163 ;  /* 0x000000a300917308 */ /* 0x000ea60000000800 */
[-C--:B------:R-:W-:Y:S01]  /*4310*/  HMMA.16816.F32.BF16 R28, R136, R186.reuse, R28 ;  /* 0x000000ba881c723c */ /* 0x080fe2000004181c */
[----:B------:R-:W-:Y:S06]  /*4320*/  LDSM.16.M88.4 R136, [R217+0x1800] ;  /* 0x00180000d988783b */ /* 0x000fec0000000200 */
[----:B------:R-:W-:Y:S01]  /*4330*/  MUFU.EX2 R140, R230 ;  /* 0x000000e6008c7308 */ /* 0x000fe20000000800 */
[----:B------:R-:W-:Y:S01]  /*4340*/  HMMA.16816.F32.BF16 R32, R132, R186, R32 ;  /* 0x000000ba8420723c */ /* 0x000fe20000041820 */
[----:B------:R-:W3:Y:S08]  /*4350*/  LDSM.16.M88.4 R132, [R217+0x1000] ;  /* 0x00100000d984783b */ /* 0x000ef00000000200 */
[----:B------:R-:W-:Y:S10]  /*4360*/  MUFU.EX2 R142, R158 ;  /* 0x0000009e008e7308 */ /* 0x000ff40000000800 */
[----:B------:R-:W-:Y:S10]  /*4370*/  MUFU.EX2 R159, R235 ;  /* 0x000000eb009f7308 */ /* 0x000ff40000000800 */
[----:B------:R-:W-:Y:S10]  /*4380*/  MUFU.EX2 R156, R239 ;  /* 0x000000ef009c7308 */ /* 0x000ff40000000800 */
[----:B------:R-:W-:Y:S01]  /*4390*/  MUFU.EX2 R158, R237 ;  /* 0x000000ed009e7308 */ /* 0x000fe20000000800 */
[-C--:B---3--:R-:W-:Y:S08]  /*43a0*/  HMMA.16816.F32.BF16 R4, R132, R188.reuse, R4 ;  /* 0x000000bc8404723c */ /* 0x088ff00000041804 */
        /* <DEDUP_REMOVED lines=8> */
[----:B------:R-:W3:Y:S07]  /*4430*/  LDSM.16.M88.4 R132, [R216+0xe080] ;  /* 0x00e08000d884783b */ /* 0x000eee0000000200 */
        /* <DEDUP_REMOVED lines=13> */
[C---:B------:R-:W-:Y:S04]  /*4510*/  HMMA.16816.F32.BF16 R16, R132.reuse, R206, R16 ;  /* 0x000000ce8410723c */ /* 0x040fe80000041810 */
[--C-:B------:R-:W-:Y:S02]  /*4520*/  FADD.FTZ R6, R6, -R0.reuse ;  /* 0x8000000006067221 */ /* 0x100fe40000010000 */
[--C-:B------:R-:W-:Y:S02]  /*4530*/  FADD.FTZ R7, R7, -R0.reuse ;  /* 0x8000000007077221 */ /* 0x100fe40000010000 */
[-C--:B------:R-:W-:Y:S04]  /*4540*/  HMMA.16816.F32.BF16 R20, R132, R208.reuse, R20 ;  /* 0x000000d08414723c */ /* 0x080fe80000041814 */
[----:B-1----:R-:W-:Y:S02]  /*4550*/  FMUL.FTZ R7, R141, R7 ;  /* 0x000000078d077220 */ /* 0x002fe40000410000 */
[--C-:B------:R-:W-:Y:S02]  /*4560*/  FADD.FTZ R5, R5, -R3.reuse ;  /* 0x8000000305057221 */ /* 0x100fe40000010000 */
[C---:B------:R-:W-:Y:S04]  /*4570*/  HMMA.16816.F32.BF16 R24, R136.reuse, R208, R24 ;  /* 0x000000d08818723c */ /* 0x040fe80000041818 */
[----:B------:R-:W-:Y:S02]  /*4580*/  FMUL.FTZ R5, R2, R5 ;  /* 0x0000000502057220 */ /* 0x000fe40000410000 */
[--C-:B------:R-:W-:Y:S02]  /*4590*/  FADD.FTZ R4, R4, -R3.reuse ;  /* 0x8000000304047221 */ /* 0x100fe40000010000 */
[-C--:B------:R-:W-:Y:S01]  /*45a0*/  HMMA.16816.F32.BF16 R28, R136, R210.reuse, R28 ;  /* 0x000000d2881c723c */ /* 0x080fe2000004181c */
[----:B------:R-:W1:Y:S03]  /*45b0*/  MUFU.EX2 R136, R157 ;  /* 0x0000009d00887308 */ /* 0x000e660000000800 */
[--C-:B------:R-:W-:Y:S02]  /*45c0*/  FADD.FTZ R18, R18, -R0.reuse ;  /* 0x8000000012127221 */ /* 0x100fe40000010000 */
[--C-:B------:R-:W-:Y:S02]  /*45d0*/  FADD.FTZ R19, R19, -R0.reuse ;  /* 0x8000000013137221 */ /* 0x100fe40000010000 */
[----:B------:R-:W-:Y:S03]  /*45e0*/  HMMA.16816.F32.BF16 R32, R132, R210, R32 ;  /* 0x000000d28420723c */ /* 0x000fe60000041820 */
[----:B------:R-:W3:Y:S01]  /*45f0*/  MUFU.EX2 R138, R234 ;  /* 0x000000ea008a7308 */ /* 0x000ee20000000800 */
[--C-:B------:R-:W-:Y:S02]  /*4600*/  FADD.FTZ R22, R22, -R0.reuse ;  /* 0x8000000016167221 */ /* 0x100fe40000010000 */
[--C-:B------:R-:W-:Y:S01]  /*4610*/  FADD.FTZ R23, R23, -R0.reuse ;  /* 0x8000000017177221 */ /* 0x100fe20000010000 */
[----:B--2---:R-:W-:Y:S01]  /*4620*/  F2FP.BF16.PACK_AB R134, R2, R145 ;  /* 0x000000910286723e */ /* 0x004fe200000010ff */
[--C-:B------:R-:W-:Y:S01]  /*4630*/  FADD.FTZ R16, R16, -R3.reuse ;  /* 0x8000000310107221 */ /* 0x100fe20000010000 */
[----:B------:R-:W2:Y:S03]  /*4640*/  LDS R2, [R249.X4+0xf300] ;  /* 0x00f30000f9027984 */ /* 0x000ea60000004800 */
[--C-:B------:R-:W-:Y:S01]  /*4650*/  FADD.FTZ R17, R17, -R3.reuse ;  /* 0x8000000311117221 */ /* 0x100fe20000010000 */
[----:B------:R-:W4:Y:S01]  /*4660*/  MUFU.EX2 R137, R233 ;  /* 0x000000e900897308 */ /* 0x000f220000000800 */
[--C-:B------:R-:W-:Y:S02]  /*4670*/  FADD.FTZ R20, R20, -R3.reuse ;  /* 0x8000000314147221 */ /* 0x100fe40000010000 */
[--C-:B------:R-:W-:Y:S01]  /*4680*/  FADD.FTZ R21, R21, -R3.reuse ;  /* 0x8000000315157221 */ /* 0x100fe20000010000 */
[----:B-1----:R-:W-:Y:S01]  /*4690*/  F2FP.BF16.PACK_AB R132, R136, R142 ;  /* 0x0000008e8884723e */ /* 0x002fe200000010ff */
[----:B------:R-:W-:Y:S02]  /*46a0*/  FMUL.FTZ R4, R145, R4 ;  /* 0x0000000491047220 */ /* 0x000fe40000410000 */
[----:B------:R-:W-:Y:S02]  /*46b0*/  FMUL.FTZ R16, R142, R16 ;  /* 0x000000108e107220 */ /* 0x000fe40000410000 */
[----:B------:R-:W-:Y:S01]  /*46c0*/  FMUL.FTZ R6, R140, R6 ;  /* 0x000000068c067220 */ /* 0x000fe20000410000 */
[----:B------:R-:W1:Y:S01]  /*46d0*/  MUFU.EX2 R145, R241 ;  /* 0x000000f100917308 */ /* 0x000e620000000800 */
[--C-:B------:R-:W-:Y:S01]  /*46e0*/  FADD.FTZ R34, R34, -R0.reuse ;  /* 0x8000000022227221 */ /* 0x100fe20000010000 */
[----:B------:R-:W-:Y:S01]  /*46f0*/  F2FP.BF16.PACK_AB R135, R5, R4 ;  /* 0x000000040587723e */ /* 0x000fe200000010ff */
[----:B------:R-:W-:Y:S02]  /*4700*/  FADD.FTZ R35, R35, -R0 ;  /* 0x8000000023237221 */ /* 0x000fe40000010000 */
[--C-:B------:R-:W-:Y:S01]  /*4710*/  FADD.FTZ R32, R32, -R3.reuse ;  /* 0x8000000320207221 */ /* 0x100fe20000010000 */
[----:B------:R-:W5:Y:S01]  /*4720*/  LDS R0, [R249.X4+0xf320] ;  /* 0x00f32000f9007984 */ /* 0x000f620000004800 */
[----:B------:R-:W-:Y:S01]  /*4730*/  FADD.FTZ R33, R33, -R3 ;  /* 0x8000000321217221 */ /* 0x000fe20000010000 */
[----:B------:R-:W-:Y:S01]  /*4740*/  F2FP.BF16.PACK_AB R3, R141, R140 ;  /* 0x0000008c8d03723e */ /* 0x000fe200000010ff */
[----:B---3--:R-:W-:Y:S01]  /*4750*/  FMUL.FTZ R20, R138, R20 ;  /* 0x000000148a147220 */ /* 0x008fe20000410000 */
[----:B------:R-:W-:Y:S01]  /*4760*/  MUFU.EX2 R142, R242 ;  /* 0x000000f2008e7308 */ /* 0x000fe20000000800 */
[----:B------:R-:W-:Y:S01]  /*4770*/  FMUL.FTZ R4, R146, R22 ;  /* 0x0000001692047220 */ /* 0x000fe20000410000 */
[----:B------:R-:W-:Y:S01]  /*4780*/  STS [R227+0xf480], R134 ;  /* 0x00f48086e3007388 */ /* 0x000fe20000000800 */
[----:B------:R-:W-:Y:S01]  /*4790*/  FMUL.FTZ R23, R147, R23 ;  /* 0x0000001793177220 */ /* 0x000fe20000410000 */
[C---:B----4-:R-:W-:Y:S01]  /*47a0*/  F2FP.BF16.PACK_AB R133, R137.reuse, R138 ;  /* 0x0000008a8985723e */ /* 0x050fe200000010ff */
[----:B------:R-:W-:Y:S01]  /*47b0*/  FMUL.FTZ R21, R137, R21 ;  /* 0x0000001589157220 */ /* 0x000fe20000410000 */
[----:B------:R1:W-:Y:S01]  /*47c0*/  STS [R227+0xf880], R3 ;  /* 0x00f88003e3007388 */ /* 0x0003e20000000800 */
[----:B------:R-:W-:Y:S01]  /*47d0*/  FMUL.FTZ R17, R136, R17 ;  /* 0x0000001188117220 */ /* 0x000fe20000410000 */
[----:B------:R-:W-:Y:S01]  /*47e0*/  F2FP.BF16.PACK_AB R23, R23, R4 ;  /* 0x000000041717723e */ /* 0x000fe200000010ff */
[----:B------:R-:W-:Y:S01]  /*47f0*/  FMUL.FTZ R33, R153, R33 ;  /* 0x0000002199217220 */ /* 0x000fe20000410000 */
[----:B------:R-:W3:Y:S01]  /*4800*/  MUFU.EX2 R140, R243 ;  /* 0x000000f3008c7308 */ /* 0x000ee20000000800 */
[----:B------:R-:W-:Y:S01]  /*4810*/  F2FP.BF16.PACK_AB R137, R21, R20 ;  /* 0x000000141589723e */ /* 0x000fe200000010ff */
[----:B------:R-:W-:Y:S01]  /*4820*/  STS [R228], R132 ;  /* 0x00000084e4007388 */ /* 0x000fe20000000800 */
[----:B------:R-:W-:Y:S01]  /*4830*/  F2FP.BF16.PACK_AB R20, R144, R143 ;  /* 0x0000008f9014723e */ /* 0x000fe200000010ff */
[----:B------:R-:W-:Y:S01]  /*4840*/  FMUL.FTZ R5, R143, R18 ;  /* 0x000000128f057220 */ /* 0x000fe20000410000 */
[----:B------:R-:W-:Y:S01]  /*4850*/  F2FP.BF16.PACK_AB R136, R17, R16 ;  /* 0x000000101188723e */ /* 0x000fe200000010ff */
[--C-:B--2---:R-:W-:Y:S01]  /*4860*/  FADD.FTZ R4, R12, -R2.reuse ;  /* 0x800000020c047221 */ /* 0x104fe20000010000 */
[----:B------:R-:W-:Y:S01]  /*4870*/  F2FP.BF16.PACK_AB R12, R152, R151 ;  /* 0x00000097980c723e */ /* 0x000fe200000010ff */
[----:B------:R-:W-:Y:S01]  /*4880*/  STS [R228+0x400], R20 ;  /* 0x00040014e4007388 */ /* 0x000fe20000000800 */
[--C-:B------:R-:W-:Y:S01]  /*4890*/  FADD.FTZ R25, R25, -R2.reuse ;  /* 0x8000000219197221 */ /* 0x100fe20000010000 */
[----:B------:R-:W2:Y:S01]  /*48a0*/  MUFU.EX2 R139, R232 ;  /* 0x000000e8008b7308 */ /* 0x000ea20000000800 */
[--C-:B------:R-:W-:Y:S01]  /*48b0*/  FADD.FTZ R29, R29, -R2.reuse ;  /* 0x800000021d1d7221 */ /* 0x100fe20000010000 */
[----:B------:R-:W-:Y:S01]  /*48c0*/  STS [R227+0x10480], R12 ;  /* 0x0104800ce3007388 */ /* 0x000fe20000000800 */
[--C-:B------:R-:W-:Y:S01]  /*48d0*/  FADD.FTZ R8, R8, -R2.reuse ;  /* 0x8000000208087221 */ /* 0x100fe20000010000 */
[----:B------:R-:W-:Y:S01]  /*48e0*/  F2FP.BF16.PACK_AB R18, R147, R146 ;  /* 0x000000929312723e */ /* 0x000fe200000010ff */
[--C-:B------:R-:W-:Y:S01]  /*48f0*/  FADD.FTZ R9, R9, -R2.reuse ;  /* 0x8000000209097221 */ /* 0x100fe20000010000 */
[----:B------:R-:W-:Y:S01]  /*4900*/  F2FP.BF16.PACK_AB R16, R154, R148 ;  /* 0x000000949a10723e */ /* 0x000fe200000010ff */
[--C-:B------:R-:W-:Y:S02]  /*4910*/  FADD.FTZ R13, R13, -R2.reuse ;  /* 0x800000020d0d7221 */ /* 0x100fe40000010000 */
[--C-:B------:R-:W-:Y:S01]  /*4920*/  FADD.FTZ R24, R24, -R2.reuse ;  /* 0x8000000218187221 */ /* 0x100fe20000010000 */
[----:B------:R-:W-:Y:S01]  /*4930*/  MUFU.EX2 R138, R245 ;  /* 0x000000f5008a7308 */ /* 0x000fe20000000800 */
[----:B-1----:R-:W-:Y:S01]  /*4940*/  F2FP.BF16.PACK_AB R3, R145, R159 ;  /* 0x0000009f9103723e */ /* 0x002fe200000010ff */
[----:B------:R-:W-:Y:S01]  /*4950*/  FADD.FTZ R28, R28, -R2 ;  /* 0x800000021c1c7221 */ /* 0x000fe20000010000 */
[----:B---3--:R-:W-:Y:S01]  /*4960*/  F2FP.BF16.PACK_AB R2, R140, R142 ;  /* 0x0000008e8c02723e */ /* 0x008fe200000010ff */
[----:B------:R-:W-:Y:S02]  /*4970*/  FMUL.FTZ R21, R154, R35 ;  /* 0x000000239a157220 */ /* 0x000fe40000410000 */
[----:B------:R-:W-:Y:S01]  /*4980*/  STS [R227+0x10880], R3 ;  /* 0x01088003e3007388 */ /* 0x000fe20000000800 */
[----:B------:R-:W-:Y:S02]  /*4990*/  FMUL.FTZ R19, R144, R19 ;  /* 0x0000001390137220 */ /* 0x000fe40000410000 */
[--C-:B-----5:R-:W-:Y:S01]  /*49a0*/  FADD.FTZ R10, R10, -R0.reuse ;  /* 0x800000000a0a7221 */ /* 0x120fe20000010000 */
[----:B------:R1:W-:Y:S01]  /*49b0*/  STS [R228+0x1400], R2 ;  /* 0x00140002e4007388 */ /* 0x0003e20000000800 */
[----:B------:R-:W3:Y:S01]  /*49c0*/  MUFU.EX2 R157, R238 ;  /* 0x000000ee009d7308 */ /* 0x000ee20000000800 */
[----:B------:R-:W-:Y:S01]  /*49d0*/  F2FP.BF16.PACK_AB R19, R19, R5 ;  /* 0x000000051313723e */ /* 0x000fe200000010ff */
[--C-:B------:R-:W-:Y:S01]  /*49e0*/  FADD.FTZ R11, R11, -R0.reuse ;  /* 0x800000000b0b7221 */ /* 0x100fe20000010000 */
[----:B------:R-:W-:Y:S01]  /*49f0*/  F2FP.BF16.PACK_AB R5, R155, R158 ;  /* 0x0000009e9b05723e */ /* 0x000fe200000010ff */
[----:B--2---:R-:W-:Y:S01]  /*4a00*/  FMUL.FTZ R17, R139, R32 ;  /* 0x000000208b117220 */ /* 0x004fe20000410000 */
[----:B------:R-:W-:Y:S01]  /*4a10*/  F2FP.BF16.PACK_AB R32, R153, R139 ;  /* 0x0000008b9920723e */ /* 0x000fe200000010ff */
[----:B------:R-:W-:Y:S02]  /*4a20*/  FMUL.FTZ R10, R159, R10 ;  /* 0x0000000a9f0a7220 */ /* 0x000fe40000410000 */
[----:B------:R-:W-:Y:S01]  /*4a30*/  FMUL.FTZ R11, R145, R11 ;  /* 0x0000000b910b7220 */ /* 0x000fe20000410000 */
[----:B------:R-:W-:Y:S01]  /*4a40*/  F2FP.BF16.PACK_AB R22, R33, R17 ;  /* 0x000000112116723e */ /* 0x000fe200000010ff */
[----:B------:R-:W1:Y:S01]  /*4a50*/  MUFU.EX2 R139, R244 ;  /* 0x000000f4008b7308 */ /* 0x000e620000000800 */
[----:B------:R-:W-:Y:S01]  /*4a60*/  F2FP.BF16.PACK_AB R17, R7, R6 ;  /* 0x000000060711723e */ /* 0x000fe200000010ff */
[----:B------:R-:W-:Y:S01]  /*4a70*/  FMUL.FTZ R33, R149, R4 ;  /* 0x0000000495217220 */ /* 0x000fe20000410000 */
[----:B------:R-:W-:Y:S01]  /*4a80*/  F2FP.BF16.PACK_AB R7, R150, R149 ;  /* 0x000000959607723e */ /* 0x000fe200000010ff */
[----:B------:R-:W-:Y:S02]  /*4a90*/  FMUL.FTZ R34, R148, R34 ;  /* 0x0000002294227220 */ /* 0x000fe40000410000 */
[--C-:B------:R-:W-:Y:S02]  /*4aa0*/  FADD.FTZ R15, R15, -R0.reuse ;  /* 0x800000000f0f7221 */ /* 0x100fe40000010000 */
[----:B------:R-:W-:Y:S01]  /*4ab0*/  STS [R228+0x1000], R7 ;  /* 0x00100007e4007388 */ /* 0x000fe20000000800 */
[----:B------:R-:W-:Y:S01]  /*4ac0*/  F2FP.BF16.PACK_AB R21, R21, R34 ;  /* 0x000000221515723e */ /* 0x000fe200000010ff */
[----:B------:R-:W2:Y:S01]  /*4ad0*/  MUFU.EX2 R35, R248 ;  /* 0x000000f800237308 */ /* 0x000ea20000000800 */
[----:B------:R-:W-:Y:S01]  /*4ae0*/  FMUL.FTZ R34, R151, R8 ;  /* 0x0000000897227220 */ /* 0x000fe20000410000 */
[----:B------:R-:W-:Y:S01]  /*4af0*/  STS [R227+0x11480], R133 ;  /* 0x01148085e3007388 */ /* 0x000fe20000000800 */
[----:B------:R-:W-:Y:S01]  /*4b00*/  FMUL.FTZ R6, R152, R9 ;  /* 0x0000000998067220 */ /* 0x000fe20000410000 */
[----:B---3--:R-:W-:Y:S01]  /*4b10*/  F2FP.BF16.PACK_AB R4, R157, R156 ;  /* 0x0000009c9d04723e */ /* 0x008fe200000010ff */
[--C-:B------:R-:W-:Y:S01]  /*4b20*/  FADD.FTZ R14, R14, -R0.reuse ;  /* 0x800000000e0e7221 */ /* 0x100fe20000010000 */
[----:B------:R-:W-:Y:S01]  /*4b30*/  STS [R227+0x11880], R18 ;  /* 0x01188012e3007388 */ /* 0x000fe20000000800 */
[----:B------:R-:W-:Y:S01]  /*4b40*/  FMUL.FTZ R9, R150, R13 ;  /* 0x0000000d96097220 */ /* 0x000fe20000410000 */
[----:B------:R-:W-:Y:S01]  /*4b50*/  F2FP.BF16.PACK_AB R6, R6, R34 ;  /* 0x000000220606723e */ /* 0x000fe200000010ff */
[----:B------:R-:W-:Y:S01]  /*4b60*/  FMUL.FTZ R14, R142, R14 ;  /* 0x0000000e8e0e7220 */ /* 0x000fe20000410000 */
[----:B------:R-:W-:Y:S01]  /*4b70*/  STS [R228+0x2000], R32 ;  /* 0x00200020e4007388 */ /* 0x000fe20000000800 */
[--C-:B------:R-:W-:Y:S01]  /*4b80*/  FADD.FTZ R27, R27, -R0.reuse ;  /* 0x800000001b1b7221 */ /* 0x100fe20000010000 */
[----:B------:R-:W-:Y:S01]  /*4b90*/  F2FP.BF16.PACK_AB R9, R9, R33 ;  /* 0x000000210909723e */ /* 0x000fe200000010ff */
[--C-:B------:R-:W-:Y:S01]  /*4ba0*/  FADD.FTZ R26, R26, -R0.reuse ;  /* 0x800000001a1a7221 */ /* 0x100fe20000010000 */
[----:B-1----:R-:W-:Y:S01]  /*4bb0*/  F2FP.BF16.PACK_AB R2, R138, R139 ;  /* 0x0000008b8a02723e */ /* 0x002fe200000010ff */
[----:B------:R-:W-:Y:S01]  /*4bc0*/  STS [R228+0x2400], R16 ;  /* 0x00240010e4007388 */ /* 0x000fe20000000800 */
[----:B------:R-:W-:Y:S02]  /*4bd0*/  FMUL.FTZ R24, R156, R24 ;  /* 0x000000189c187220 */ /* 0x000fe40000410000 */
[----:B------:R-:W-:Y:S01]  /*4be0*/  FMUL.FTZ R8, R157, R25 ;  /* 0x000000199d087220 */ /* 0x000fe20000410000 */
[----:B------:R1:W-:Y:S01]  /*4bf0*/  STS [R227+0x12880], R2 ;  /* 0x01288002e3007388 */ /* 0x0003e20000000800 */
[----:B------:R-:W-:Y:S02]  /*4c00*/  FMUL.FTZ R26, R139, R26 ;  /* 0x0000001a8b1a7220 */ /* 0x000fe40000410000 */
[----:B------:R-:W-:Y:S01]  /*4c10*/  FMUL.FTZ R3, R138, R27 ;  /* 0x0000001b8a037220 */ /* 0x000fe20000410000 */
[----:B------:R3:W-:Y:S01]  /*4c20*/  STS [R227+0x12480], R4 ;  /* 0x01248004e3007388 */ /* 0x0007e20000000800 */
[--C-:B------:R-:W-:Y:S01]  /*4c30*/  FADD.FTZ R30, R30, -R0.reuse ;  /* 0x800000001e1e7221 */ /* 0x100fe20000010000 */
[----:B------:R-:W-:Y:S01]  /*4c40*/  F2FP.BF16.PACK_AB R8, R8, R24 ;  /* 0x000000180808723e */ /* 0x000fe200000010ff */
[----:B------:R-:W-:Y:S01]  /*4c50*/  FADD.FTZ R31, R31, -R0 ;  /* 0x800000001f1f7221 */ /* 0x000fe20000010000 */
[----:B------:R-:W-:Y:S01]  /*4c60*/  STS [R228+0x3000], R5 ;  /* 0x00300005e4007388 */ /* 0x000fe20000000800 */
[----:B------:R-:W-:Y:S01]  /*4c70*/  FMUL.FTZ R28, R158, R28 ;  /* 0x0000001c9e1c7220 */ /* 0x000fe20000410000 */
[----:B------:R-:W-:Y:S01]  /*4c80*/  F2FP.BF16.PACK_AB R3, R3, R26 ;  /* 0x0000001a0303723e */ /* 0x000fe200000010ff */
[----:B------:R-:W-:Y:S02]  /*4c90*/  FMUL.FTZ R13, R155, R29 ;  /* 0x0000001d9b0d7220 */ /* 0x000fe40000410000 */
[----:B--2---:R-:W-:Y:S02]  /*4ca0*/  FMUL.FTZ R30, R35, R30 ;  /* 0x0000001e231e7220 */ /* 0x004fe40000410000 */
[C---:B------:R-:W-:Y:S01]  /*4cb0*/  FMUL.FTZ R31, R160.reuse, R31 ;  /* 0x0000001fa01f7220 */ /* 0x040fe20000410000 */
[----:B------:R-:W-:Y:S01]  /*4cc0*/  F2FP.BF16.PACK_AB R13, R13, R28 ;  /* 0x0000001c0d0d723e */ /* 0x000fe200000010ff */
[----:B------:R-:W-:Y:S01]  /*4cd0*/  IMAD.SHL.U32 R0, R221, 0x2, RZ ;  /* 0x00000002dd007824 */ /* 0x000fe200078e00ff */
[----:B-1----:R-:W-:Y:S01]  /*4ce0*/  F2FP.BF16.PACK_AB R2, R160, R35 ;  /* 0x00000023a002723e */ /* 0x002fe200000010ff */
[----:B---3--:R-:W-:Y:S04]  /*4cf0*/  FMUL.FTZ R4, R140, R15 ;  /* 0x0000000f8c047220 */ /* 0x008fe80000410000 */
[----:B------:R1:W-:Y:S04]  /*4d00*/  STS [R228+0x3400], R2 ;  /* 0x00340002e4007388 */ /* 0x0003e80000000800 */
[----:B------:R-:W-:Y:S01]  /*4d10*/  BAR.SYNC.DEFER_BLOCKING 0x0 ;  /* 0x0000000000007b1d */ /* 0x000fe20000010000 */
[----:B------:R-:W-:Y:S02]  /*4d20*/  F2FP.BF16.PACK_AB R4, R4, R14 ;  /* 0x0000000e0404723e */ /* 0x000fe400000010ff */
[----:B-1----:R-:W-:Y:S05]  /*4d30*/  F2FP.BF16.PACK_AB R2, R11, R10 ;  /* 0x0000000a0b02723e */ /* 0x002fea00000010ff */
        /* <DEDUP_REMOVED lines=98> */
[----:B------:R-:W-:Y:S02]  /*5360*/  ULDC.64 UR6, c[0x0][0x208] ;  /* 0x0000820000067ab9 */ /* 0x000fe40000000a00 */
[----:B------:R-:W-:Y:S01]  /*5370*/  UIMAD.WIDE.U32 UR26, UR21, UR6, URZ ;  /* 0x00000006151a72a5 */ /* 0x000fe2000f8e003f */
[----:B------:R-:W3:Y:S01]  /*5380*/  LDL.64 R238, [R1+0x28] ;  /* 0x0000280001ee7983 */ /* 0x000ee20000100a00 */
[----:B------:R-:W-:Y:S03]  /*5390*/  USHF.R.S32.HI UR24, URZ, 0x1f, UR21 ;  /* 0x0000001f3f187899 */ /* 0x000fe60008011415 */
[----:B------:R-:W4:Y:S01]  /*53a0*/  LDL R234, [R1+0x8] ;  /* 0x0000080001ea7983 */ /* 0x000f220000100800 */
[----:B------:R-:W-:Y:S01]  /*53b0*/  UIMAD UR24, UR24, UR6, URZ ;  /* 0x00000006181872a4 */ /* 0x000fe2000f8e023f */
[----:B------:R-:W-:Y:S02]  /*53c0*/  IMAD.U32 R9, RZ, RZ, UR26 ;  /* 0x0000001aff097e24 */ /* 0x000fe4000f8e00ff */
[----:B------:R-:W5:Y:S01]  /*53d0*/  LDL.64 R232, [R1+0x20] ;  /* 0x0000200001e87983 */ /* 0x000f620000100a00 */
[----:B------:R-:W-:Y:S02]  /*53e0*/  UIMAD UR24, UR21, UR7, UR24 ;  /* 0x00000007151872a4 */ /* 0x000fe4000f8e0218 */
[----:B------:R-:W-:Y:S01]  /*53f0*/  USHF.L.U32 UR7, UR21, 0x6, URZ ;  /* 0x0000000615077899 */ /* 0x000fe2000800063f */
[----:B------:R-:W3:Y:S01]  /*5400*/  LDL.64 R162, [R1+0x10] ;  /* 0x0000100001a27983 */ /* 0x000ee20000100a00 */
[----:B------:R-:W-:Y:S02]  /*5410*/  UIADD3 UR24, UR27, UR24, URZ ;  /* 0x000000181b187290 */ /* 0x000fe4000fffe03f */
[----:B------:R-:W-:Y:S01]  /*5420*/  USHF.R.S32.HI UR6, URZ, 0x1f, UR7 ;  /* 0x0000001f3f067899 */ /* 0x000fe20008011407 */
[----:B------:R-:W1:Y:S01]  /*5430*/  S2R R0, SR_CTAID.Y ;  /* 0x0000000000007919 */ /* 0x000e620000002600 */
[----:B------:R-:W-:Y:S01]  /*5440*/  IMAD.U32 R7, RZ, RZ, UR7 ;  /* 0x00000007ff077e24 */ /* 0x000fe2000f8e00ff */
[----:B------:R-:W-:Y:S01]  /*5450*/  UIADD3 UR7, -UR7, UR20, URZ ;  /* 0x0000001407077290 */ /* 0x000fe2000fffe13f */
[----:B------:R-:W-:Y:S01]  /*5460*/  IMAD.U32 R8, RZ, RZ, UR24 ;  /* 0x00000018ff087e24 */ /* 0x000fe2000f8e00ff */
[----:B-1----:R-:W-:Y:S05]  /*5470*/  SHF.R.S32.HI R6, RZ, 0x1f, R0 ;  /* 0x0000001fff067819 */ /* 0x002fea0000011400 */
[----:B------:R-:W-:Y:S04]  /*5480*/  IMAD R6, R6, c[0x0][0x288], RZ ;  /* 0x0000a20006067a24 */ /* 0x000fe800078e02ff */
[C---:B------:R-:W-:Y:S02]  /*5490*/  IMAD R6, R0.reuse, c[0x0][0x28c], R6 ;  /* 0x0000a30000067a24 */ /* 0x040fe400078e0206 */
[----:B--2---:R-:W-:Y:S02]  /*54a0*/  IMAD.MOV.U32 R4, RZ, RZ, R236 ;  /* 0x000000ffff047224 */ /* 0x004fe400078e00ec */
[----:B------:R-:W-:Y:S04]  /*54b0*/  IMAD.MOV.U32 R5, RZ, RZ, R237 ;  /* 0x000000ffff057224 */ /* 0x000fe800078e00ed */
[----:B------:R-:W-:Y:S01]  /*54c0*/  IMAD.WIDE.U32 R4, R0, c[0x0][0x288], R4 ;  /* 0x0000a20000047a25 */ /* 0x000fe200078e0004 */
[C---:B----4-:R-:W-:Y:S02]  /*54d0*/  LOP3.LUT P4, RZ, R234.reuse, 0x1, RZ, 0xc0, !PT ;  /* 0x00000001eaff7812 */ /* 0x050fe4000788c0ff */
[----:B------:R-:W-:Y:S01]  /*54e0*/  LOP3.LUT P5, RZ, R234, 0x4, RZ, 0xc0, !PT ;  /* 0x00000004eaff7812 */ /* 0x000fe200078ac0ff */
[----:B------:R-:W-:Y:S01]  /*54f0*/  IMAD.U32 R0, RZ, RZ, UR26 ;  /* 0x0000001aff007e24 */ /* 0x000fe2000f8e00ff */
[----:B------:R-:W-:Y:S01]  /*5500*/  IADD3 R7, P1, P0, R7, UR11, R4 ;  /* 0x0000000b07077c10 */ /* 0x000fe2000f83e004 */
[----:B------:R-:W-:Y:S01]  /*5510*/  IMAD.IADD R4, R5, 0x1, R6 ;  /* 0x0000000105047824 */ /* 0x000fe200078e0206 */
[----:B------:R-:W-:Y:S02]  /*5520*/  ISETP.GE.OR P4, PT, R246, UR7, !P4 ;  /* 0x00000007f6007c0c */ /* 0x000fe4000e786670 */
[----:B---3--:R-:W-:Y:S02]  /*5530*/  LEA R0, P3, R0, R238, 0x6 ;  /* 0x000000ee00007211 */ /* 0x008fe400078630ff */
[----:B------:R-:W-:Y:S02]  /*5540*/  ISETP.GE.OR P5, PT, R246, UR7, !P5 ;  /* 0x00000007f6007c0c */ /* 0x000fe4000efa6670 */
[----:B-----5:R-:W-:Y:S01]  /*5550*/  LEA.HI.X R5, R9, R233, R8, 0x6, P3 ;  /* 0x000000e909057211 */ /* 0x020fe200018f3408 */
[----:B------:R-:W-:Y:S01]  /*5560*/  IMAD.U32 R8, RZ, RZ, UR6 ;  /* 0x00000006ff087e24 */ /* 0x000fe2000f8e00ff */
[----:B------:R-:W-:Y:S04]  /*5570*/  LOP3.LUT P3, RZ, R234, 0x2, RZ, 0xc0, !PT ;  /* 0x00000002eaff7812 */ /* 0x000fe8000786c0ff */
[----:B------:R-:W-:Y:S02]  /*5580*/  ISETP.GE.OR P3, PT, R246, UR7, !P3 ;  /* 0x00000007f6007c0c */ /* 0x000fe4000df66670 */
[----:B------:R-:W-:Y:S02]  /*5590*/  IADD3.X R8, R8, UR9, R4, P1, P0 ;  /* 0x0000000908087c10 */ /* 0x000fe40008fe0404 */
[C---:B------:R-:W-:Y:S02]  /*55a0*/  LEA R4, P1, R0.reuse, c[0x0][0x1f0], 0x1 ;  /* 0x00007c0000047a11 */ /* 0x040fe400078208ff */
[C---:B------:R-:W-:Y:S02]  /*55b0*/  LEA R6, P0, R7.reuse, c[0x0][0x280], 0x2 ;  /* 0x0000a00007067a11 */ /* 0x040fe400078010ff */
[----:B------:R-:W-:Y:S01]  /*55c0*/  LEA.HI.X R5, R0, c[0x0][0x1f4], R5, 0x1, P1 ;  /* 0x00007d0000057a11 */ /* 0x000fe200008f0c05 */
[----:B------:R-:W-:Y:S01]  /*55d0*/  @!P2 IMAD.SHL.U32 R0, R162, 0x10, RZ ;  /* 0x00000010a200a824 */ /* 0x000fe200078e00ff */
[----:B------:R-:W-:Y:S03]  /*55e0*/  LEA.HI.X R7, R7, c[0x0][0x284], R8, 0x2, P0 ;  /* 0x0000a10007077a11 */ /* 0x000fe600000f1408 */
[----:B------:R-:W-:Y:S01]  /*55f0*/  @!PT LDS RZ, [RZ] ;  /* 0x00000000fffff984 */ /* 0x000fe20000000800 */
[----:B------:R-:W-:Y:S01]  /*5600*/  @!PT LDS RZ, [RZ] ;  /* 0x00000000fffff984 */ /* 0x000fe20000000800 */
[----:B------:R-:W-:Y:S01]  /*5610*/  @!PT LDS RZ, [RZ] ;  /* 0x00000000fffff984 */ /* 0x000fe20000000800 */
[----:B------:R1:W-:Y:S04]  /*5620*/  LDGSTS.E.BYPASS.LTC128B.128 [R252+0xc080], [R4.64], !P4 ;  /* 0x0c08000004fc7fae */ /* 0x0003e8000e101d56 */
[----:B------:R1:W-:Y:S04]  /*5630*/  LDGSTS.E.BYPASS.LTC128B.128 [R252+0xd080], [R4.64+0x40], !P3 ;  /* 0x0d08004004fc7fae */ /* 0x0003e8000d901d56 */
[----:B------:R1:W-:Y:S04]  /*5640*/  LDGSTS.E.BYPASS.LTC128B.128 [R252+0xe080], [R4.64+0x80], !P5 ;  /* 0x0e08008004fc7fae */ /* 0x0003e8000e901d56 */
[----:B------:R1:W-:Y:S02]  /*5650*/  @!P2 LDGSTS.E.BYPASS.LTC128B.128 [R0+0xf280], [R6.64] ;  /* 0x0f2800000600afae */ /* 0x0003e4000b901d56 */
.L_x_169:
        /* <DEDUP_REMOVED lines=241> */
.L_x_151:
[----:B------:R-:W-:Y:S01]  /*6570*/  USHF.L.U32 UR5, UR10, 0x7, URZ ;  /* 0x000000070a057899 */ /* 0x000fe2000800063f */
[----:B------:R-:W-:Y:S05]  /*6580*/  @P1 BRA `(.L_x_171) ;  /* 0x0000106000001947 */ /* 0x000fea0003800000 */
[----:B------:R-:W2:Y:S01]  /*6590*/  LDL.LU.64 R34, [R1+0x10] ;  /* 0x0000100001227983 */ /* 0x000ea20000300a00 */
[----:B------:R-:W-:Y:S01]  /*65a0*/  F2FP.BF16.PACK_AB R36, R37, R36 ;  /* 0x000000242524723e */ /* 0x000fe200000010ff */
[----:B------:R-:W-:Y:S01]  /*65b0*/  ULDC UR4, c[0x0][0x2f0] ;  /* 0x0000bc0000047ab9 */ /* 0x000fe20000000800 */
[----:B------:R-:W-:Y:S01]  /*65c0*/  F2FP.BF16.PACK_AB R38, R39, R38 ;  /* 0x000000262726723e */ /* 0x000fe200000010ff */
[----:B------:R-:W-:Y:S01]  /*65d0*/  UIADD3 UR4, -UR5, UR4, URZ ;  /* 0x0000000405047290 */ /* 0x000fe2000fffe13f */
[----:B------:R-:W-:Y:S01]  /*65e0*/  F2FP.BF16.PACK_AB R48, R49, R48 ;  /* 0x000000303130723e */ /* 0x000fe200000010ff */
[----:B------:R-:W-:Y:S01]  /*65f0*/  BSSY B0, `(.L_x_172) ;  /* 0x00000bd000007945 */ /* 0x000fe20003800000 */
[----:B------:R-:W-:Y:S01]  /*6600*/  F2FP.BF16.PACK_AB R50, R51, R50 ;  /* 0x000000323332723e */ /* 0x000fe200000010ff */
[----:B------:R-:W-:Y:S01]  /*6610*/  UISETP.LT.AND UP0, UPT, UR4, 0x80, UPT ;  /* 0x000000800400788c */ /* 0x000fe2000bf01270 */
[----:B------:R-:W-:-:S02]  /*6620*/  F2FP.BF16.PACK_AB R40, R41, R40 ;  /* 0x000000282928723e */ /* 0x000fc400000010ff */
[----:B------:R-:W-:Y:S01]  /*6630*/  F2FP.BF16.PACK_AB R42, R43, R42 ;  /* 0x0000002a2b2a723e */ /* 0x000fe200000010ff */
[----:B------:R-:W-:Y:S01]  /*6640*/  USEL UR4, UR4, 0x80, UP0 ;  /* 0x0000008004047887 */ /* 0x000fe20008000000 */
[----:B------:R-:W-:Y:S02]  /*6650*/  F2FP.BF16.PACK_AB R44, R45, R44 ;  /* 0x0000002c2d2c723e */ /* 0x000fe400000010ff */
[----:B------:R-:W-:Y:S02]  /*6660*/  F2FP.BF16.PACK_AB R46, R47, R46 ;  /* 0x0000002e2f2e723e */ /* 0x000fe400000010ff */
[----:B------:R-:W-:Y:S02]  /*6670*/  F2FP.BF16.PACK_AB R52, R53, R52 ;  /* 0x000000343534723e */ /* 0x000fe400000010ff */
[----:B------:R-:W-:Y:S02]  /*6680*/  F2FP.BF16.PACK_AB R54, R55, R54 ;  /* 0x000000363736723e */ /* 0x000fe400000010ff */
[----:B------:R-:W-:-:S02]  /*6690*/  F2FP.BF16.PACK_AB R64, R65, R64 ;  /* 0x000000404140723e */ /* 0x000fc400000010ff */
[----:B------:R-:W-:Y:S02]  /*66a0*/  F2FP.BF16.PACK_AB R66, R67, R66 ;  /* 0x000000424342723e */ /* 0x000fe400000010ff */
        /* <DEDUP_REMOVED lines=32> */
[----:B------:R-:W-:Y:S01]  /*68b0*/  F2FP.BF16.PACK_AB R13, R13, R122 ;  /* 0x0000007a0d0d723e */ /* 0x000fe200000010ff */
[----:B------:R-:W-:Y:S01]  /*68c0*/  BAR.SYNC.DEFER_BLOCKING 0x1, 0x100 ;  /* 0x0044000000007b1d */ /* 0x000fe20000010000 */
[----:B--2---:R-:W-:-:S04]  /*68d0*/  SHF.R.S32.HI R10, RZ, 0x1f, R34 ;  /* 0x0000001fff0a7819 */ /* 0x004fc80000011422 */
[CC--:B------:R-:W-:Y:S02]  /*68e0*/  LEA.HI R7, R10.reuse, R34.reuse, RZ, 0x2 ;  /* 0x000000220a077211 */ /* 0x0c0fe400078f10ff */
[----:B------:R-:W-:Y:S02]  /*68f0*/  LEA.HI R6, R10, R34, RZ, 0x7 ;  /* 0x000000220a067211 */ /* 0x000fe400078f38ff */
[--C-:B------:R-:W-:Y:S02]  /*6900*/  SHF.R.S32.HI R14, RZ, 0x2, R7.reuse ;  /* 0x00000002ff0e7819 */ /* 0x100fe40000011407 */
[----:B------:R-:W-:Y:S02]  /*6910*/  SHF.R.S32.HI R0, RZ, 0x1f, R7 ;  /* 0x0000001fff007819 */ /* 0x000fe40000011407 */
[----:B------:R-:W-:Y:S02]  /*6920*/  LOP3.LUT R3, R7, 0xfffffffc, RZ, 0xc0, !PT ;  /* 0xfffffffc07037812 */ /* 0x000fe400078ec0ff */
[----:B------:R-:W-:-:S02]  /*6930*/  LEA.HI R0, R0, R14, RZ, 0x3 ;  /* 0x0000000e00007211 */ /* 0x000fc400078f18ff */
[----:B------:R-:W-:Y:S01]  /*6940*/  SHF.R.U32.HI R6, RZ, 0x4, R6 ;  /* 0x00000004ff067819 */ /* 0x000fe20000011606 */
[----:B------:R-:W-:Y:S01]  /*6950*/  IMAD.IADD R9, R34, 0x1, -R3 ;  /* 0x0000000122097824 */ /* 0x000fe200078e0a03 */
[----:B------:R-:W-:Y:S02]  /*6960*/  LOP3.LUT R2, R0, 0xfffffff8, RZ, 0xc0, !PT ;  /* 0xfffffff800027812 */ /* 0x000fe400078ec0ff */
[----:B------:R-:W-:Y:S02]  /*6970*/  LEA.HI R0, R10, R34, RZ, 0x5 ;  /* 0x000000220a007211 */ /* 0x000fe400078f28ff */
[C---:B------:R-:W-:Y:S01]  /*6980*/  ISETP.GE.AND P5, PT, R14.reuse, UR4, PT ;  /* 0x000000040e007c0c */ /* 0x040fe2000bfa6270 */
[----:B------:R-:W-:Y:S01]  /*6990*/  IMAD.IADD R5, R14, 0x1, -R2 ;  /* 0x000000010e057824 */ /* 0x000fe200078e0a02 */
[--C-:B------:R-:W-:Y:S02]  /*69a0*/  SHF.R.S32.HI R11, RZ, 0x5, R0.reuse ;  /* 0x00000005ff0b7819 */ /* 0x100fe40000011400 */
[----:B------:R-:W-:-:S02]  /*69b0*/  SHF.R.S32.HI R0, RZ, 0x1f, R0 ;  /* 0x0000001fff007819 */ /* 0x000fc40000011400 */
[----:B------:R-:W-:Y:S02]  /*69c0*/  LEA.HI R2, R5, R5, RZ, 0x1 ;  /* 0x0000000505027211 */ /* 0x000fe400078f08ff */
[----:B------:R-:W-:Y:S02]  /*69d0*/  LEA.HI R0, R0, R11, RZ, 0x2 ;  /* 0x0000000b00007211 */ /* 0x000fe400078f10ff */
[----:B------:R-:W-:Y:S02]  /*69e0*/  SHF.R.S32.HI R8, RZ, 0x1, R2 ;  /* 0x00000001ff087819 */ /* 0x000fe40000011402 */
[----:B------:R-:W-:Y:S02]  /*69f0*/  LOP3.LUT R0, R0, 0x7ffffc, RZ, 0xc0, !PT ;  /* 0x007ffffc00007812 */ /* 0x000fe400078ec0ff */
[----:B------:R-:W-:Y:S01]  /*6a00*/  LOP3.LUT R3, R2, 0x3fffffe, RZ, 0xc0, !PT ;  /* 0x03fffffe02037812 */ /* 0x000fe200078ec0ff */
[C---:B-1----:R-:W-:Y:S01]  /*6a10*/  IMAD.SHL.U32 R4, R8.reuse, 0x40, RZ ;  /* 0x0000004008047824 */ /* 0x042fe200078e00ff */
[----:B------:R-:W-:Y:S01]  /*6a20*/  LOP3.LUT P0, RZ, R8, 0x2, RZ, 0xc0, !PT ;  /* 0x0000000208ff7812 */ /* 0x000fe2000780c0ff */
[----:B------:R-:W-:-:S02]  /*6a30*/  IMAD.IADD R0, R11, 0x1, -R0 ;  /* 0x000000010b007824 */ /* 0x000fc400078e0a00 */
[----:B------:R-:W-:Y:S01]  /*6a40*/  IMAD.SHL.U32 R8, R9, 0x8, RZ ;  /* 0x0000000809087824 */ /* 0x000fe200078e00ff */
[----:B------:R-:W-:Y:S01]  /*6a50*/  LOP3.LUT R2, R4, 0xc0, RZ, 0xc0, !PT ;  /* 0x000000c004027812 */ /* 0x000fe200078ec0ff */
[----:B------:R-:W-:Y:S02]  /*6a60*/  IMAD.IADD R4, R5, 0x1, -R3 ;  /* 0x0000000105047824 */ /* 0x000fe400078e0a03 */
[----:B------:R-:W-:Y:S01]  /*6a70*/  IMAD R3, R0, 0x100, R9 ;  /* 0x0000010000037824 */ /* 0x000fe200078e0209 */
[----:B------:R-:W-:Y:S02]  /*6a80*/  LEA.HI R0, R10, R34, RZ, 0x3 ;  /* 0x000000220a007211 */ /* 0x000fe400078f18ff */
[----:B------:R-:W-:Y:S01]  /*6a90*/  LOP3.LUT R6, R2, 0x8, R6, 0xf8, !PT ;  /* 0x0000000802067812 */ /* 0x000fe200078ef806 */
[----:B------:R-:W-:Y:S01]  /*6aa0*/  IMAD R3, R4, 0x10, R3 ;  /* 0x0000001004037824 */ /* 0x000fe200078e0203 */
[----:B------:R-:W-:Y:S01]  /*6ab0*/  SHF.R.U32.HI R2, RZ, 0x3, R2 ;  /* 0x00000003ff027819 */ /* 0x000fe20000011602 */
[----:B------:R-:W-:Y:S01]  /*6ac0*/  IMAD.SHL.U32 R4, R0, 0x8, RZ ;  /* 0x0000000800047824 */ /* 0x000fe200078e00ff */
[----:B------:R-:W-:-:S02]  /*6ad0*/  LEA.HI R0, R7, R14, RZ, 0x1 ;  /* 0x0000000e07007211 */ /* 0x000fc400078f08ff */
[----:B------:R-:W-:Y:S02]  /*6ae0*/  LOP3.LUT R2, R6, R2, RZ, 0x3c, !PT ;  /* 0x0000000206027212 */ /* 0x000fe400078e3cff */
[----:B------:R-:W-:Y:S02]  /*6af0*/  LOP3.LUT R5, R4, 0xc0, RZ, 0xc0, !PT ;  /* 0x000000c004057812 */ /* 0x000fe400078ec0ff */
[----:B------:R-:W-:Y:S01]  /*6b00*/  LOP3.LUT R4, R0, 0x3fffffe, RZ, 0xc0, !PT ;  /* 0x03fffffe00047812 */ /* 0x000fe200078ec0ff */
[----:B------:R-:W-:Y:S01]  /*6b10*/  IMAD.U32 R0, R3, 0x2, R2 ;  /* 0x0000000203007824 */ /* 0x000fe200078e0002 */
[----:B------:R-:W-:Y:S02]  /*6b20*/  SHF.R.U32.HI R6, RZ, 0x3, R5 ;  /* 0x00000003ff067819 */ /* 0x000fe40000011605 */
[----:B------:R-:W-:Y:S01]  /*6b30*/  F2FP.BF16.PACK_AB R3, R131, R130 ;  /* 0x000000828303723e */ /* 0x000fe200000010ff */
[----:B------:R-:W-:Y:S01]  /*6b40*/  IMAD.IADD R2, R14, 0x1, -R4 ;  /* 0x000000010e027824 */ /* 0x000fe200078e0a04 */
[----:B------:R-:W-:Y:S01]  /*6b50*/  LOP3.LUT R4, R5, 0x18, R8, 0xf8, !PT ;  /* 0x0000001805047812 */ /* 0x000fe200078ef808 */
[----:B------:R-:W-:Y:S01]  /*6b60*/  IMAD.SHL.U32 R0, R0, 0x2, RZ ;  /* 0x0000000200007824 */ /* 0x000fe200078e00ff */
[----:B------:R-:W-:Y:S01]  /*6b70*/  F2FP.BF16.PACK_AB R5, R125, R124 ;  /* 0x0000007c7d05723e */ /* 0x000fe200000010ff */
[----:B------:R-:W-:Y:S01]  /*6b80*/  IMAD R7, R11, 0x8, R2 ;  /* 0x000000080b077824 */ /* 0x000fe200078e0202 */
[----:B------:R-:W-:-:S02]  /*6b90*/  LOP3.LUT R6, R4, R6, RZ, 0x3c, !PT ;  /* 0x0000000604067212 */ /* 0x000fc400078e3cff */
[C---:B------:R-:W-:Y:S01]  /*6ba0*/  IADD3 R2, R0.reuse, 0x20, RZ ;  /* 0x0000002000027810 */ /* 0x040fe20007ffe0ff */
[----:B------:R-:W-:Y:S01]  /*6bb0*/  STS [R0+0x6080], R36 ;  /* 0x0060802400007388 */ /* 0x000fe20000000800 */
[----:B------:R-:W-:Y:S01]  /*6bc0*/  @P0 IADD3 R2, R0, -0x20, RZ ;  /* 0xffffffe000020810 */ /* 0x000fe20007ffe0ff */
[----:B------:R-:W-:Y:S01]  /*6bd0*/  IMAD.U32 R6, R7, 0x20, R6 ;  /* 0x0000002007067824 */ /* 0x000fe200078e0006 */
[----:B------:R-:W-:Y:S01]  /*6be0*/  F2FP.BF16.PACK_AB R4, R127, R126 ;  /* 0x0000007e7f04723e */ /* 0x000fe200000010ff */
[----:B------:R-:W-:Y:S01]  /*6bf0*/  STS [R0+0x6280], R38 ;  /* 0x0062802600007388 */ /* 0x000fe20000000800 */
[----:B------:R-:W-:-:S03]  /*6c00*/  SHF.R.S32.HI R9, RZ, 0x1f, R8 ;  /* 0x0000001fff097819 */ /* 0x000fc60000011408 */
        /* <DEDUP_REMOVED lines=27> */
[----:B------:R2:W-:Y:S04]  /*6dc0*/  STS [R0+0x1280], R30 ;  /* 0x0012801e00007388 */ /* 0x0005e80000000800 */
[----:B------:R-:W-:Y:S04]  /*6dd0*/  STS [R2+0x1080], R27 ;  /* 0x0010801b02007388 */ /* 0x000fe80000000800 */
[----:B------:R-:W-:Y:S04]  /*6de0*/  STS [R2+0x1280], R26 ;  /* 0x0012801a02007388 */ /* 0x000fe80000000800 */
[----:B------:R-:W-:Y:S04]  /*6df0*/  STS [R0+0x2080], R25 ;  /* 0x0020801900007388 */ /* 0x000fe80000000800 */
[----:B------:R-:W-:Y:S01]  /*6e00*/  STS [R0+0x2280], R24 ;  /* 0x0022801800007388 */ /* 0x000fe20000000800 */
[----:B-1----:R-:W-:-:S03]  /*6e10*/  IADD3 R28, R8, 0x20, RZ ;  /* 0x00000020081c7810 */ /* 0x002fc60007ffe0ff */
        /* <DEDUP_REMOVED lines=11> */
[----:B------:R3:W-:Y:S04]  /*6ed0*/  STS [R0+0x5280], R13 ;  /* 0x0052800d00007388 */ /* 0x0007e80000000800 */
[----:B------:R-:W-:Y:S04]  /*6ee0*/  STS [R2+0x5080], R5 ;  /* 0x0050800502007388 */ /* 0x000fe80000000800 */
[----:B------:R4:W-:Y:S04]  /*6ef0*/  STS [R2+0x5280], R4 ;  /* 0x0052800402007388 */ /* 0x0009e80000000800 */
[----:B--2---:R-:W2:Y:S04]  /*6f00*/  S2R R30, SR_CTAID.Y ;  /* 0x00000000001e7919 */ /* 0x004ea80000002600 */
[----:B------:R-:W5:Y:S01]  /*6f10*/  S2R R29, SR_CTAID.Z ;  /* 0x00000000001d7919 */ /* 0x000f620000002700 */
[----:B-1----:R-:W-:Y:S01]  /*6f20*/  SHF.R.S32.HI R15, RZ, 0x1f, R14 ;  /* 0x0000001fff0f7819 */ /* 0x002fe2000001140e */
[----:B---3--:R-:W-:-:S02]  /*6f30*/  IMAD.SHL.U32 R0, R6, 0x2, RZ ;  /* 0x0000000206007824 */ /* 0x008fc400078e00ff */
[----:B------:R-:W-:Y:S01]  /*6f40*/  BAR.SYNC.DEFER_BLOCKING 0x1, 0x100 ;  /* 0x0044000000007b1d */ /* 0x000fe20000010000 */
[----:B------:R-:W-:-:S04]  /*6f50*/  IMAD.U32 R6, RZ, RZ, UR10 ;  /* 0x0000000aff067e24 */ /* 0x000fc8000f8e00ff */
[----:B------:R-:W-:Y:S01]  /*6f60*/  IMAD.WIDE R6, R6, 0x80, R14 ;  /* 0x0000008006067825 */ /* 0x000fe200078e020e */
[----:B--2---:R-:W-:-:S03]  /*6f70*/  SHF.R.S32.HI R31, RZ, 0x1f, R30 ;  /* 0x0000001fff1f7819 */ /* 0x004fc6000001141e */
[----:B----4-:R-:W-:Y:S01]  /*6f80*/  IMAD.WIDE.U32 R2, R30, c[0x0][0x338], R8 ;  /* 0x0000ce001e027a25 */ /* 0x010fe200078e0008 */
[----:B-----5:R-:W-:-:S03]  /*6f90*/  SHF.R.S32.HI R68, RZ, 0x1f, R29 ;  /* 0x0000001fff447819 */ /* 0x020fc6000001141d */
[----:B------:R-:W-:-:S04]  /*6fa0*/  IMAD R4, R31, c[0x0][0x338], RZ ;  /* 0x0000ce001f047a24 */ /* 0x000fc800078e02ff */
[----:B------:R-:W-:-:S04]  /*6fb0*/  IMAD R4, R30, c[0x0][0x33c], R4 ;  /* 0x0000cf001e047a24 */ /* 0x000fc800078e0204 */
[----:B------:R-:W-:Y:S01]  /*6fc0*/  IMAD.IADD R3, R3, 0x1, R4 ;  /* 0x0000000103037824 */ /* 0x000fe200078e0204 */
[----:B------:R1:W2:Y:S01]  /*6fd0*/  LDS.128 R40, [R0+0x7080] ;  /* 0x0070800000287984 */ /* 0x0002a20000000c00 */
[----:B------:R-:W-:Y:S02]  /*6fe0*/  IMAD R4, R68, c[0x0][0x340], RZ ;  /* 0x0000d00044047a24 */ /* 0x000fe400078e02ff */
[C---:B------:R-:W-:Y:S01]  /*6ff0*/  IMAD.WIDE.U32 R12, R29.reuse, c[0x0][0x340], R2 ;  /* 0x0000d0001d0c7a25 */ /* 0x040fe200078e0002 */
[----:B------:R1:W3:Y:S03]  /*7000*/  LDS.128 R36, [R0+0x9080] ;  /* 0x0090800000247984 */ /* 0x0002e60000000c00 */
[----:B------:R-:W-:Y:S01]  /*7010*/  IMAD R4, R29, c[0x0][0x344], R4 ;  /* 0x0000d1001d047a24 */ /* 0x000fe200078e0204 */
[----:B------:R1:W4:Y:S03]  /*7020*/  LDS.128 R32, [R0+0xb080] ;  /* 0x00b0800000207984 */ /* 0x0003260000000c00 */
[----:B------:R-:W-:Y:S01]  /*7030*/  IMAD.IADD R5, R13, 0x1, R4 ;  /* 0x000000010d057824 */ /* 0x000fe200078e0204 */
[----:B------:R1:W1:Y:S04]  /*7040*/  LDS.128 R52, [R0+0x80] ;  /* 0x0000800000347984 */ /* 0x0002680000000c00 */
[----:B------:R1:W1:Y:S04]  /*7050*/  LDS.128 R48, [R0+0x2080] ;  /* 0x0020800000307984 */ /* 0x0002680000000c00 */
[----:B------:R1:W1:Y:S04]  /*7060*/  LDS.128 R44, [R0+0x4080] ;  /* 0x00408000002c7984 */ /* 0x0002680000000c00 */
[----:B------:R1:W1:Y:S04]  /*7070*/  LDS.128 R60, [R0+0x1080] ;  /* 0x00108000003c7984 */ /* 0x0002680000000c00 */
[----:B------:R1:W1:Y:S04]  /*7080*/  LDS.128 R56, [R0+0x3080] ;  /* 0x0030800000387984 */ /* 0x0002680000000c00 */
[----:B------:R1:W1:Y:S01]  /*7090*/  LDS.128 R64, [R0+0x5080] ;  /* 0x0050800000407984 */ /* 0x0002620000000c00 */
[----:B------:R-:W-:Y:S05]  /*70a0*/  @P5 BRA `(.L_x_173) ;  /* 0x0000011000005947 */ /* 0x000fea0003800000 */
[C---:B------:R-:W-:Y:S01]  /*70b0*/  ISETP.GE.AND P3, PT, R8.reuse, c[0x0][0x324], PT ;  /* 0x0000c90008007a0c */ /* 0x040fe20003f66270 */
[----:B------:R-:W5:Y:S01]  /*70c0*/  LDS.128 R24, [R0+0x8080] ;  /* 0x0080800000187984 */ /* 0x000f620000000c00 */
[----:B------:R-:W-:Y:S01]  /*70d0*/  IMAD.MOV.U32 R4, RZ, RZ, R12 ;  /* 0x000000ffff047224 */ /* 0x000fe200078e000c */
[----:B------:R-:W-:-:S02]  /*70e0*/  IADD3 R2, R8, 0x40, RZ ;  /* 0x0000004008027810 */ /* 0x000fc40007ffe0ff */
[----:B------:R-:W-:Y:S01]  /*70f0*/  LDS.128 R16, [R0+0xa080] ;  /* 0x00a0800000107984 */ /* 0x000fe20000000c00 */
[----:B------:R-:W-:Y:S01]  /*7100*/  IMAD.WIDE.U32 R10, R6, c[0x0][0x330], R4 ;  /* 0x0000cc00060a7a25 */ /* 0x000fe200078e0004 */
[----:B------:R-:W-:Y:S02]  /*7110*/  ISETP.GE.AND P2, PT, R28, c[0x0][0x324], PT ;  /* 0x0000c9001c007a0c */ /* 0x000fe40003f46270 */
[----:B------:R-:W-:Y:S02]  /*7120*/  ISETP.GE.AND P1, PT, R2, c[0x0][0x324], PT ;  /* 0x0000c90002007a0c */ /* 0x000fe40003f26270 */
[----:B------:R-:W-:Y:S02]  /*7130*/  LEA R2, P0, R10, c[0x0][0x318], 0x1 ;  /* 0x0000c6000a027a11 */ /* 0x000fe400078008ff */
[----:B------:R4:W3:Y:S02]  /*7140*/  @!P3 LDS.128 R20, [R0+0x6080] ;  /* 0x006080000014b984 */ /* 0x0008e40000000c00 */
[----:B-1--4-:R-:W-:-:S04]  /*7150*/  IMAD R0, R7, c[0x0][0x330], RZ ;  /* 0x0000cc0007007a24 */ /* 0x012fc800078e02ff */
[----:B------:R-:W-:-:S04]  /*7160*/  IMAD R0, R6, c[0x0][0x334], R0 ;  /* 0x0000cd0006007a24 */ /* 0x000fc800078e0200 */
[----:B------:R-:W-:-:S05]  /*7170*/  IMAD.IADD R0, R11, 0x1, R0 ;  /* 0x000000010b007824 */ /* 0x000fca00078e0200 */
[----:B------:R-:W-:-:S05]  /*7180*/  LEA.HI.X R3, R10, c[0x0][0x31c], R0, 0x1, P0 ;  /* 0x0000c7000a037a11 */ /* 0x000fca00000f0c00 */
[----:B-----5:R1:W-:Y:S04]  /*7190*/  @!P2 STG.E.128 [R2.64+0x40], R24 ;  /* 0x000040180200a986 */ /* 0x0203e8000c101d16 */
[----:B---3--:R1:W-:Y:S04]  /*71a0*/  @!P3 STG.E.128 [R2.64], R20 ;  /* 0x000000140200b986 */ /* 0x0083e8000c101d16 */
[----:B------:R1:W-:Y:S02]  /*71b0*/  @!P1 STG.E.128 [R2.64+0x80], R16 ;  /* 0x0000801002009986 */ /* 0x0003e4000c101d16 */
.L_x_173:
[----:B------:R-:W-:Y:S05]  /*71c0*/  BSYNC B0 ;  /* 0x0000000000007941 */ /* 0x000fea0003800000 */
.L_x_172:
[----:B-1----:R-:W-:Y:S01]  /*71d0*/  IADD3 R0, R14, 0x40, RZ ;  /* 0x000000400e007810 */ /* 0x002fe20007ffe0ff */
[----:B------:R-:W-:Y:S03]  /*71e0*/  BSSY B0, `(.L_x_174) ;  /* 0x0000014000007945 */ /* 0x000fe60003800000 */
[----:B------:R-:W-:-:S13]  /*71f0*/  ISETP.GE.AND P4, PT, R0, UR4, PT ;  /* 0x0000000400007c0c */ /* 0x000fda000bf86270 */
[----:B------:R-:W-:Y:S05]  /*7200*/  @P4 BRA `(.L_x_175) ;  /* 0x0000011000004947 */ /* 0x000fea0003800000 */
[----:B------:R-:W-:Y:S01]  /*7210*/  IADD3 R0, P0, R6, 0x40, RZ ;  /* 0x0000004006007810 */ /* 0x000fe20007f1e0ff */
[----:B------:R-:W-:Y:S01]  /*7220*/  IMAD.MOV.U32 R3, RZ, RZ, R5 ;  /* 0x000000ffff037224 */ /* 0x000fe200078e0005 */
[C---:B------:R-:W-:Y:S02]  /*7230*/  IADD3 R10, R8.reuse, 0x40, RZ ;  /* 0x00000040080a7810 */ /* 0x040fe40007ffe0ff */
[----:B------:R-:W-:Y:S01]  /*7240*/  ISETP.GE.AND P2, PT, R8, c[0x0][0x324], PT ;  /* 0x0000c90008007a0c */ /* 0x000fe20003f46270 */
[----:B------:R-:W-:Y:S01]  /*7250*/  IMAD.X R2, RZ, RZ, R7, P0 ;  /* 0x000000ffff027224 */ /* 0x000fe200000e0607 */
[----:B------:R-:W-:Y:S02]  /*7260*/  ISETP.GE.AND P0, PT, R10, c[0x0][0x324], PT ;  /* 0x0000c9000a007a0c */ /* 0x000fe40003f06270 */
[----:B------:R-:W-:Y:S01]  /*7270*/  ISETP.GE.AND P1, PT, R28, c[0x0][0x324], PT ;  /* 0x0000c9001c007a0c */ /* 0x000fe20003f26270 */
[----:B------:R-:W-:Y:S02]  /*7280*/  IMAD R11, R2, c[0x0][0x330], RZ ;  /* 0x0000cc00020b7a24 */ /* 0x000fe400078e02ff */
[----:B------:R-:W-:-:S04]  /*7290*/  IMAD.MOV.U32 R2, RZ, RZ, R12 ;  /* 0x000000ffff027224 */ /* 0x000fc800078e000c */
[----:B------:R-:W-:-:S04]  /*72a0*/  IMAD.WIDE.U32 R4, R0, c[0x0][0x330], R2 ;  /* 0x0000cc0000047a25 */ /* 0x000fc800078e0002 */
[----:B------:R-:W-:Y:S01]  /*72b0*/  IMAD R0, R0, c[0x0][0x334], R11 ;  /* 0x0000cd0000007a24 */ /* 0x000fe200078e020b */
[----:B------:R-:W-:-:S03]  /*72c0*/  LEA R2, P3, R4, c[0x0][0x318], 0x1 ;  /* 0x0000c60004027a11 */ /* 0x000fc600078608ff */
[----:B------:R-:W-:-:S05]  /*72d0*/  IMAD.IADD R0, R5, 0x1, R0 ;  /* 0x0000000105007824 */ /* 0x000fca00078e0200 */
[----:B------:R-:W-:-:S05]  /*72e0*/  LEA.HI.X R3, R4, c[0x0][0x31c], R0, 0x1, P3 ;  /* 0x0000c70004037a11 */ /* 0x000fca00018f0c00 */
[----:B--2---:R1:W-:Y:S04]  /*72f0*/  @!P2 STG.E.128 [R2.64], R40 ;  /* 0x000000280200a986 */ /* 0x0043e8000c101d16 */
[----:B---3--:R1:W-:Y:S04]  /*7300*/  @!P1 STG.E.128 [R2.64+0x40], R36 ;  /* 0x0000402402009986 */ /* 0x0083e8000c101d16 */
[----:B----4-:R1:W-:Y:S02]  /*7310*/  @!P0 STG.E.128 [R2.64+0x80], R32 ;  /* 0x0000802002008986 */ /* 0x0103e4000c101d16 */
.L_x_175:
[----:B------:R-:W-:Y:S05]  /*7320*/  BSYNC B0 ;  /* 0x0000000000007941 */ /* 0x000fea0003800000 */
.L_x_174:
[----:B------:R-:W-:Y:S01]  /*7330*/  IMAD R0, R31, c[0x0][0x308], RZ ;  /* 0x0000c2001f007a24 */ /* 0x000fe200078e02ff */
[----:B------:R-:W-:Y:S01]  /*7340*/  BSSY B0, `(.L_x_176) ;  /* 0x0000017000007945 */ /* 0x000fe20003800000 */
[----:B-1----:R-:W-:-:S04]  /*7350*/  IMAD.WIDE.U32 R2, R30, c[0x0][0x308], R8 ;  /* 0x0000c2001e027a25 */ /* 0x002fc800078e0008 */
        /* <DEDUP_REMOVED lines=16> */
[----:B------:R-:W-:-:S04]  /*7460*/  LEA R4, P0, R10, c[0x0][0x2e8], 0x1 ;  /* 0x0000ba000a047a11 */ /* 0x000fc800078008ff */
[----:B------:R-:W-:-:S05]  /*7470*/  LEA.HI.X R5, R10, c[0x0][0x2ec], R0, 0x1, P0 ;  /* 0x0000bb000a057a11 */ /* 0x000fca00000f0c00 */
[----:B------:R1:W-:Y:S04]  /*7480*/  @!P3 STG.E.128 [R4.64], R52 ;  /* 0x000000340400b986 */ /* 0x0003e8000c101d16 */
[----:B------:R1:W-:Y:S04]  /*7490*/  @!P2 STG.E.128 [R4.64+0x40], R48 ;  /* 0x000040300400a986 */ /* 0x0003e8000c101d16 */
[----:B------:R1:W-:Y:S02]  /*74a0*/  @!P1 STG.E.128 [R4.64+0x80], R44 ;  /* 0x0000802c04009986 */ /* 0x0003e4000c101d16 */
.L_x_177:
[----:B------:R-:W-:Y:S05]  /*74b0*/  BSYNC B0 ;  /* 0x0000000000007941 */ /* 0x000fea0003800000 */
.L_x_176:
        /* <DEDUP_REMOVED lines=11> */
[----:B------:R-:W-:Y:S02]  /*7570*/  LEA.HI.X R3, R4, c[0x0][0x2ec], R0, 0x1, P2 ;  /* 0x0000bb0004037a11 */ /* 0x000fe400010f0c00 */
[----:B------:R-:W-:-:S03]  /*7580*/  IADD3 R0, R8, 0x40, RZ ;  /* 0x0000004008007810 */ /* 0x000fc60007ffe0ff */
[----:B------:R1:W-:Y:S01]  /*7590*/  @!P0 STG.E.128 [R2.64+0x40], R56 ;  /* 0x0000403802008986 */ /* 0x0003e2000c101d16 */
[----:B------:R-:W-:-:S03]  /*75a0*/  ISETP.GE.AND P0, PT, R0, c[0x0][0x2f4], PT ;  /* 0x0000bd0000007a0c */ /* 0x000fc60003f06270 */
[----:B------:R1:W-:Y:S10]  /*75b0*/  @!P1 STG.E.128 [R2.64], R60 ;  /* 0x0000003c02009986 */ /* 0x0003f4000c101d16 */
[----:B------:R-:W-:Y:S05]  /*75c0*/  @P0 EXIT ;  /* 0x000000000000094d */ /* 0x000fea0003800000 */
[----:B------:R-:W-:Y:S01]  /*75d0*/  STG.E.128 [R2.64+0x80], R64 ;  /* 0x0000804002007986 */ /* 0x000fe2000c101d16 */
[----:B------:R-:W-:Y:S05]  /*75e0*/  EXIT ;  /* 0x000000000000794d */ /* 0x000fea0003800000 */
.L_x_171:
[----:B------:R-:W2:Y:S01]  /*75f0*/  LDL.LU.64 R2, [R1+0x10] ;  /* 0x0000100001027983 */ /* 0x000ea20000300a00 */
[----:B------:R-:W-:Y:S01]  /*7600*/  ULDC UR4, c[0x0][0x2f0] ;  /* 0x0000bc0000047ab9 */ /* 0x000fe20000000800 */
[----:B------:R-:W-:Y:S01]  /*7610*/  IMAD.U32 R6, RZ, RZ, UR10 ;  /* 0x0000000aff067e24 */ /* 0x000fe2000f8e00ff */
[----:B------:R-:W-:Y:S01]  /*7620*/  UIADD3 UR4, -UR5, UR4, URZ ;  /* 0x0000000405047290 */ /* 0x000fe2000fffe13f */
[----:B------:R-:W3:Y:S01]  /*7630*/  S2R R18, SR_CTAID.Y ;  /* 0x0000000000127919 */ /* 0x000ee20000002600 */
[----:B------:R-:W-:Y:S03]  /*7640*/  BSSY B0, `(.L_x_178) ;  /* 0x0000026000007945 */ /* 0x000fe60003800000 */
[----:B------:R-:W4:Y:S01]  /*7650*/  S2R R19, SR_CTAID.Z ;  /* 0x0000000000137919 */ /* 0x000f220000002700 */
[----:B---3--:R-:W-:-:S02]  /*7660*/  SHF.R.S32.HI R20, RZ, 0x1f, R18 ;  /* 0x0000001fff147819 */ /* 0x008fc40000011412 */
[----:B----4-:R-:W-:Y:S02]  /*7670*/  SHF.R.S32.HI R21, RZ, 0x1f, R19 ;  /* 0x0000001fff157819 */ /* 0x010fe40000011413 */
[----:B--2---:R-:W-:-:S04]  /*7680*/  SHF.R.S32.HI R0, RZ, 0x1f, R2 ;  /* 0x0000001fff007819 */ /* 0x004fc80000011402 */
[----:B------:R-:W-:-:S04]  /*7690*/  LEA.HI R8, R0, R2, RZ, 0x2 ;  /* 0x0000000200087211 */ /* 0x000fc800078f10ff */
[----:B------:R-:W-:Y:S02]  /*76a0*/  LOP3.LUT R0, R8, 0x1ffffffc, RZ, 0xc0, !PT ;  /* 0x1ffffffc08007812 */ /* 0x000fe400078ec0ff */
[----:B------:R-:W-:-:S03]  /*76b0*/  SHF.R.S32.HI R8, RZ, 0x2, R8 ;  /* 0x00000002ff087819 */ /* 0x000fc60000011408 */
[----:B------:R-:W-:Y:S01]  /*76c0*/  IMAD.IADD R0, R2, 0x1, -R0 ;  /* 0x0000000102007824 */ /* 0x000fe200078e0a00 */
[----:B------:R-:W-:Y:S02]  /*76d0*/  ISETP.GE.AND P5, PT, R8, UR4, PT ;  /* 0x0000000408007c0c */ /* 0x000fe4000bfa6270 */
[--C-:B------:R-:W-:Y:S01]  /*76e0*/  SHF.R.S32.HI R9, RZ, 0x1f, R8.reuse ;  /* 0x0000001fff097819 */ /* 0x100fe20000011408 */
[----:B------:R-:W-:Y:S02]  /*76f0*/  IMAD.SHL.U32 R12, R0, 0x8, RZ ;  /* 0x00000008000c7824 */ /* 0x000fe400078e00ff */
[----:B------:R-:W-:Y:S02]  /*7700*/  IMAD R0, R20, c[0x0][0x308], RZ ;  /* 0x0000c20014007a24 */ /* 0x000fe400078e02ff */
[----:B------:R-:W-:Y:S01]  /*7710*/  IMAD.WIDE R6, R6, 0x80, R8 ;  /* 0x0000008006067825 */ /* 0x000fe200078e0208 */
[----:B------:R-:W-:Y:S02]  /*7720*/  SHF.R.S32.HI R13, RZ, 0x1f, R12 ;  /* 0x0000001fff0d7819 */ /* 0x000fe4000001140c */
[----:B------:R-:W-:Y:S01]  /*7730*/  IADD3 R16, R12, 0x20, RZ ;  /* 0x000000200c107810 */ /* 0x000fe20007ffe0ff */
[----:B------:R-:W-:Y:S01]  /*7740*/  IMAD R0, R18, c[0x0][0x30c], R0 ;  /* 0x0000c30012007a24 */ /* 0x000fe200078e0200 */
[----:B------:R-:W-:Y:S01]  /*7750*/  IADD3 R17, R12, 0x40, RZ ;  /* 0x000000400c117810 */ /* 0x000fe20007ffe0ff */
[----:B------:R-:W-:-:S05]  /*7760*/  IMAD.WIDE.U32 R2, R18, c[0x0][0x308], R12 ;  /* 0x0000c20012027a25 */ /* 0x000fca00078e000c */
[----:B------:R-:W-:Y:S01]  /*7770*/  IADD3 R3, R0, R3, RZ ;  /* 0x0000000300037210 */ /* 0x000fe20007ffe0ff */
[----:B------:R-:W-:-:S04]  /*7780*/  IMAD R0, R21, c[0x0][0x310], RZ ;  /* 0x0000c40015007a24 */ /* 0x000fc800078e02ff */
[C---:B------:R-:W-:Y:S02]  /*7790*/  IMAD R0, R19.reuse, c[0x0][0x314], R0 ;  /* 0x0000c50013007a24 */ /* 0x040fe400078e0200 */
        /* <DEDUP_REMOVED lines=11> */
[----:B-1----:R-:W-:-:S04]  /*7850*/  LEA R4, P0, R10, c[0x0][0x2e8], 0x1 ;  /* 0x0000ba000a047a11 */ /* 0x002fc800078008ff */
[----:B------:R-:W-:-:S05]  /*7860*/  LEA.HI.X R5, R10, c[0x0][0x2ec], R0, 0x1, P0 ;  /* 0x0000bb000a057a11 */ /* 0x000fca00000f0c00 */
[----:B------:R1:W-:Y:S04]  /*7870*/  @!P3 STG.E.128 [R4.64], RZ ;  /* 0x000000ff0400b986 */ /* 0x0003e8000c101d16 */
[----:B------:R1:W-:Y:S04]  /*7880*/  @!P2 STG.E.128 [R4.64+0x40], RZ ;  /* 0x000040ff0400a986 */ /* 0x0003e8000c101d16 */
[----:B------:R1:W-:Y:S02]  /*7890*/  @!P1 STG.E.128 [R4.64+0x80], RZ ;  /* 0x000080ff04009986 */ /* 0x0003e4000c101d16 */
.L_x_179:
[----:B------:R-:W-:Y:S05]  /*78a0*/  BSYNC B0 ;  /* 0x0000000000007941 */ /* 0x000fea0003800000 */
.L_x_178:
        /* <DEDUP_REMOVED lines=11> */
[----:B-1----:R-:W-:-:S04]  /*7960*/  IMAD.WIDE.U32 R4, R0, c[0x0][0x300], R2 ;  /* 0x0000c00000047a25 */ /* 0x002fc800078e0002 */
[----:B------:R-:W-:Y:S01]  /*7970*/  IMAD R0, R0, c[0x0][0x304], R8 ;  /* 0x0000c10000007a24 */ /* 0x000fe200078e0208 */
[----:B------:R-:W-:-:S03]  /*7980*/  LEA R2, P3, R4, c[0x0][0x2e8], 0x1 ;  /* 0x0000ba0004027a11 */ /* 0x000fc600078608ff */
[----:B------:R-:W-:-:S05]  /*7990*/  IMAD.IADD R0, R0, 0x1, R5 ;  /* 0x0000000100007824 */ /* 0x000fca00078e0205 */
[----:B------:R-:W-:-:S05]  /*79a0*/  LEA.HI.X R3, R4, c[0x0][0x2ec], R0, 0x1, P3 ;  /* 0x0000bb0004037a11 */ /* 0x000fca00018f0c00 */
[----:B------:R1:W-:Y:S04]  /*79b0*/  @!P2 STG.E.128 [R2.64], RZ ;  /* 0x000000ff0200a986 */ /* 0x0003e8000c101d16 */
[----:B------:R1:W-:Y:S04]  /*79c0*/  @!P1 STG.E.128 [R2.64+0x40], RZ ;  /* 0x000040ff02009986 */ /* 0x0003e8000c101d16 */
[----:B------:R1:W-:Y:S02]  /*79d0*/  @!P0 STG.E.128 [R2.64+0x80], RZ ;  /* 0x000080ff02008986 */ /* 0x0003e4000c101d16 */
.L_x_181:
[----:B------:R-:W-:Y:S05]  /*79e0*/  BSYNC B0 ;  /* 0x0000000000007941 */ /* 0x000fea0003800000 */
.L_x_180:
        /* <DEDUP_REMOVED lines=23> */
.L_x_183:
[----:B------:R-:W-:Y:S05]  /*7b60*/  BSYNC B0 ;  /* 0x0000000000007941 */ /* 0x000fea0003800000 */
.L_x_182:
        /* <DEDUP_REMOVED lines=18> */
.L_x_184:
        /* <DEDUP_REMOVED lines=15> */
.L_x_1391:


//--------------------- .text._ZN7cutlass13device_kernelIN5flash19enable_sm80_to_sm89INS1_16FlashAttnBwdSm80INS1_25CollectiveMainloopBwdSm80ILi2ELi1EN4cute5tupleIJNS5_1CILi64EEENS7_ILi128EEENS7_ILi96EEEEEENS_10bfloat16_tEfNS_4arch4Sm80ELb0ELb1ELb0ELb0ELb1ELb0ELb0ELb0ELi2ELi2ELi4ELi2ELb1EEENS1_21CollectiveEpilogueBwdISB_SC_SE_Li256ELb0ELb0ELi2EEENS1_19SingleTileSchedulerILb0ELb0ELb0ELi128EEEEEEEEEvNT_6ParamsE --------------------------
	.section	.text._ZN7cutlass13device_kernelIN5flash19enable_sm80_to_sm89INS1_16FlashAttnBwdSm80INS1_25CollectiveMainloopBwdSm80ILi2ELi1EN4cute5tupleIJNS5_1CILi64EEENS7_ILi128EEENS7_ILi96EEEEEENS_10bfloat16_tEfNS_4arch4Sm80ELb0ELb1ELb0ELb0ELb1ELb0ELb0ELb0ELi2ELi2ELi4ELi2ELb1EEENS1_21CollectiveEpilogueBwdISB_SC_SE_Li256ELb0ELb0ELi2EEENS1_19SingleTileSchedulerILb0ELb0ELb0ELi128EEEEEEEEEvNT_6ParamsE,"ax",@progbits
	.sectioninfo	@"SHI_REGISTERS=255"
	.align	128
.text._ZN7cutlass13device_kernelIN5flash19enable_sm80_to_sm89INS1_16FlashAttnBwdSm80INS1_25CollectiveMainloopBwdSm80ILi2ELi1EN4cute5tupleIJNS5_1CILi64EEENS7_ILi128EEENS7_ILi96EEEEEENS_10bfloat16_tEfNS_4arch4Sm80ELb0ELb1ELb0ELb0ELb1ELb0ELb0ELb0ELi2ELi2ELi4ELi2ELb1EEENS1_21CollectiveEpilogueBwdISB_SC_SE_Li256ELb0ELb0ELi2EEENS1_19SingleTileSchedulerILb0ELb0ELb0ELi128EEEEEEEEEvNT_6ParamsE:
        .type           _ZN7cutlass13device_kernelIN5flash19enable_sm80_to_sm89INS1_16FlashAttnBwdSm80INS1_25CollectiveMainloopBwdSm80ILi2ELi1EN4cute5tupleIJNS5_1CILi64EEENS7_ILi128EEENS7_ILi96EEEEEENS_10bfloat16_tEfNS_4arch4Sm80ELb0ELb1ELb0ELb0ELb1ELb0ELb0ELb0ELi2ELi2ELi4ELi2ELb1EEENS1_21CollectiveEpilogueBwdISB_SC_SE_Li256ELb0ELb0ELi2EEENS1_19SingleTileSchedulerILb0ELb0ELb0ELi128EEEEEEEEEvNT_6ParamsE,@function
        .size           _ZN7cutlass13device_kernelIN5flash19enable_sm80_to_sm89INS1_16FlashAttnBwdSm80INS1_25CollectiveMainloopBwdSm80ILi2ELi1EN4cute5tupleIJNS5_1CILi64EEENS7_ILi128EEENS7_ILi96EEEEEENS_10bfloat16_tEfNS_4arch4Sm80ELb0ELb1ELb0ELb0ELb1ELb0ELb0ELb0ELi2ELi2ELi4ELi2ELb1EEENS1_21CollectiveEpilogueBwdISB_SC_SE_Li256ELb0ELb0ELi2EEENS1_19SingleTileSchedulerILb0ELb0ELb0ELi128EEEEEEEEEvNT_6ParamsE,(.L_x_1392 - _ZN7cutlass13device_kernelIN5flash19enable_sm80_to_sm89INS1_16FlashAttnBwdSm80INS1_25CollectiveMainloopBwdSm80ILi2ELi1EN4cute5tupleIJNS5_1CILi64EEENS7_ILi128EEENS7_ILi96EEEEEENS_10bfloat16_tEfNS_4arch4Sm80ELb0ELb1ELb0ELb0ELb1ELb0ELb0ELb0ELi2ELi2ELi4ELi2ELb1EEENS1_21CollectiveEpilogueBwdISB_SC_SE_Li256ELb0ELb0ELi2EEENS1_19SingleTileSchedulerILb0ELb0ELb0ELi128EEEEEEEEEvNT_6ParamsE)
        .other          _ZN7cutlass13device_kernelIN5flash19enable_sm80_to_sm89INS1_16FlashAttnBwdSm80INS1_25CollectiveMainloopBwdSm80ILi2ELi1EN4cute5tupleIJNS5_1CILi64EEENS7_ILi128EEENS7_ILi96EEEEEENS_10bfloat16_tEfNS_4arch4Sm80ELb0ELb1ELb0ELb0ELb1ELb0ELb0ELb0ELi2ELi2ELi4ELi2ELb1EEENS1_21CollectiveEpilogueBwdISB_SC_SE_Li256ELb0ELb0ELi2EEENS1_19SingleTileSchedulerILb0ELb0ELb0ELi128EEEEEEEEEvNT_6ParamsE,@"STO_CUDA_ENTRY STV_DEFAULT"
_ZN7cutlass13device_kernelIN5flash19enable_sm80_to_sm89INS1_16FlashAttnBwdSm80INS1_25CollectiveMainloopBwdSm80ILi2ELi1EN4cute5tupleIJNS5_1CILi64EEENS7_ILi128EEENS7_ILi96EEEEEENS_10bfloat16_tEfNS_4arch4Sm80ELb0ELb1ELb0ELb0ELb1ELb0ELb0ELb0ELi2ELi2ELi4ELi2ELb1EEENS1_21CollectiveEpilogueBwdISB_SC_SE_Li256ELb0ELb0ELi2EEENS1_19SingleTileSchedulerILb0ELb0ELb0ELi128EEEEEEEEEvNT_6ParamsE:
        /* <DEDUP_REMOVED lines=28> */
.L_x_185:
        /* <DEDUP_REMOVED lines=589> */
.L_x_205:
        /* <DEDUP_REMOVED lines=113> */
.L_x_189:
[----:B------:R-:W-:Y:S04]  /*2da0*/  MOV R2, 0x1 ;  /* 0x0000000100027802 */ /* 0x000fe80000000f00 */
[----:B------:R-:W-:Y:S11]  /*2db0*/  ISETP.NE.AND P1, PT, R2, c[0x0][0x2a8], PT ;  /* 0x0000aa0002007a0c */ /* 0x000ff60003f25270 */
[----:B------:R-:W-:Y:S02]  /*2dc0*/  @!UPT UIADD3 URZ, URZ, URZ, URZ ;  /* 0x0000003f3f3ff290 */ /* 0x000fe4000fffe03f */
[----:B------:R-:W-:Y:S05]  /*2dd0*/  @P1 IMAD.HI.U32 R2, R0, c[0x0][0x2ac], RZ ;  /* 0x0000ab0000021a27 */ /* 0x000fea00078e00ff */
[----:B------:R-:W-:Y:S02]  /*2de0*/  @P1 SHF.R.U32.HI R0, RZ, c[0x0][0x2b0], R2 ;  /* 0x0000ac00ff001a19 */ /* 0x000fe40000011602 */
.L_x_190:
[----:B------:R-:W-:Y:S05]  /*2df0*/  BSYNC B0 ;  /* 0x0000000000007941 */ /* 0x000fea0003800000 */
.L_x_188:
        /* <DEDUP_REMOVED lines=9> */
.L_x_187:
        /* <DEDUP_REMOVED lines=19> */
.L_x_193:
[----:B------:R-:W-:Y:S04]  /*2fc0*/  MOV R132, 0x1 ;  /* 0x0000000100847802 */ /* 0x000fe80000000f00 */
[----:B------:R-:W-:Y:S11]  /*2fd0*/  ISETP.NE.AND P1, PT, R132, c[0x0][0x2a8], PT ;  /* 0x0000aa0084007a0c */ /* 0x000ff60003f25270 */
[----:B------:R-:W-:Y:S02]  /*2fe0*/  @!UPT UIADD3 URZ, URZ, URZ, URZ ;  /* 0x0000003f3f3ff290 */ /* 0x000fe4000fffe03f */
[----:B------:R-:W-:Y:S05]  /*2ff0*/  @P1 IMAD.HI.U32 R132, R0, c[0x0][0x2ac], RZ ;  /* 0x0000ab0000841a27 */ /* 0x000fea00078e00ff */
[----:B------:R-:W-:Y:S02]  /*3000*/  @P1 SHF.R.U32.HI R0, RZ, c[0x0][0x2b0], R132 ;  /* 0x0000ac00ff001a19 */ /* 0x000fe40000011684 */
.L_x_194:
[----:B------:R-:W-:Y:S05]  /*3010*/  BSYNC B0 ;  /* 0x0000000000007941 */ /* 0x000fea0003800000 */
.L_x_192:
[----:B------:R-:W-:Y:S04]  /*3020*/  IMAD.MOV.U32 R132, RZ, RZ, c[0x0][0x2a8] ;  /* 0x0000aa00ff847624 */ /* 0x000fe800078e00ff */
[----:B------:R-:W-:Y:S04]  /*3030*/  IMAD R0, R0, R132, -UR5 ;  /* 0x8000000500007e24 */ /* 0x000fe8000f8e0284 */
[----:B------:R-:W-:Y:S05]  /*3040*/  IMAD.IADD R0, R0, 0x1, -R251 ;  /* 0x0000000100007824 */ /* 0x000fea00078e0afb */
[----:B------:R-:W-:Y:S02]  /*3050*/  IADD3 R132, R0, c[0x0][0x2a8], RZ ;  /* 0x0000aa0000847a10 */ /* 0x000fe40007ffe0ff */
[----:B------:R-:W-:Y:S02]  /*3060*/  IMNMX R2, R2, R0, !PT ;  /* 0x0000000002027217 */ /* 0x000fe40007800200 */
[----:B------:R-:W-:Y:S02]  /*3070*/  IMNMX R149, R149, R132, PT ;  /* 0x0000008495957217 */ /* 0x000fe40003800200 */
.L_x_191:
        /* <DEDUP_REMOVED lines=19> */
.L_x_197:
[----:B------:R-:W-:Y:S04]  /*31b0*/  MOV R133, 0x1 ;  /* 0x0000000100857802 */ /* 0x000fe80000000f00 */
[----:B------:R-:W-:Y:S11]  /*31c0*/  ISETP.NE.AND P1, PT, R133, c[0x0][0x2a8], PT ;  /* 0x0000aa0085007a0c */ /* 0x000ff60003f25270 */
[----:B------:R-:W-:Y:S02]  /*31d0*/  @!UPT UIADD3 URZ, URZ, URZ, URZ ;  /* 0x0000003f3f3ff290 */ /* 0x000fe4000fffe03f */
[----:B------:R-:W-:Y:S05]  /*31e0*/  @P1 IMAD.HI.U32 R133, R132, c[0x0][0x2ac], RZ ;  /* 0x0000ab0084851a27 */ /* 0x000fea00078e00ff */
[----:B------:R-:W-:Y:S02]  /*31f0*/  @P1 SHF.R.U32.HI R132, RZ, c[0x0][0x2b0], R133 ;  /* 0x0000ac00ff841a19 */ /* 0x000fe40000011685 */
.L_x_198:
[----:B------:R-:W-:Y:S05]  /*3200*/  BSYNC B0 ;  /* 0x0000000000007941 */ /* 0x000fea0003800000 */
.L_x_196:
[----:B------:R-:W-:Y:S04]  /*3210*/  IMAD.MOV.U32 R133, RZ, RZ, c[0x0][0x2a8] ;  /* 0x0000aa00ff857624 */ /* 0x000fe800078e00ff */
[----:B------:R-:W-:Y:S04]  /*3220*/  IMAD R132, R132, R133, -UR5 ;  /* 0x8000000584847e24 */ /* 0x000fe8000f8e0285 */
[----:B------:R-:W-:Y:S05]  /*3230*/  IMAD.IADD R132, R132, 0x1, -R251 ;  /* 0x0000000184847824 */ /* 0x000fea00078e0afb */
[----:B------:R-:W-:Y:S02]  /*3240*/  IADD3 R133, R132, c[0x0][0x2a8], RZ ;  /* 0x0000aa0084857a10 */ /* 0x000fe40007ffe0ff */
[----:B------:R-:W-:Y:S02]  /*3250*/  IMNMX R0, R0, R132, !PT ;  /* 0x0000008400007217 */ /* 0x000fe40007800200 */
[----:B------:R-:W-:Y:S02]  /*3260*/  IMNMX R148, R148, R133, PT ;  /* 0x0000008594947217 */ /* 0x000fe40003800200 */
.L_x_195:
        /* <DEDUP_REMOVED lines=19> */
.L_x_201:
[----:B------:R-:W-:Y:S04]  /*33a0*/  MOV R133, 0x1 ;  /* 0x0000000100857802 */ /* 0x000fe80000000f00 */
[----:B------:R-:W-:Y:S11]  /*33b0*/  ISETP.NE.AND P0, PT, R133, c[0x0][0x2a8], PT ;  /* 0x0000aa0085007a0c */ /* 0x000ff60003f05270 */
[----:B------:R-:W-:Y:S02]  /*33c0*/  @!UPT UIADD3 URZ, URZ, URZ, URZ ;  /* 0x0000003f3f3ff290 */ /* 0x000fe4000fffe03f */
[----:B------:R-:W-:Y:S05]  /*33d0*/  @P0 IMAD.HI.U32 R133, R132, c[0x0][0x2ac], RZ ;  /* 0x0000ab0084850a27 */ /* 0x000fea00078e00ff */
[----:B------:R-:W-:Y:S02]  /*33e0*/  @P0 SHF.R.U32.HI R132, RZ, c[0x0][0x2b0], R133 ;  /* 0x0000ac00ff840a19 */ /* 0x000fe40000011685 */
.L_x_202:
[----:B------:R-:W-:Y:S05]  /*33f0*/  BSYNC B0 ;  /* 0x0000000000007941 */ /* 0x000fea0003800000 */
.L_x_200:
[----:B------:R-:W-:Y:S04]  /*3400*/  IMAD.MOV.U32 R133, RZ, RZ, c[0x0][0x2a8] ;  /* 0x0000aa00ff857624 */ /* 0x000fe800078e00ff */
[----:B------:R-:W-:Y:S04]  /*3410*/  IMAD R132, R132, R133, -UR5 ;  /* 0x8000000584847e24 */ /* 0x000fe8000f8e0285 */
[----:B------:R-:W-:Y:S05]  /*3420*/  IMAD.IADD R132, R132, 0x1, -R251 ;  /* 0x0000000184847824 */ /* 0x000fea00078e0afb */
[----:B------:R-:W-:Y:S02]  /*3430*/  IADD3 R133, R132, c[0x0][0x2a8], RZ ;  /* 0x0000aa0084857a10 */ /* 0x000fe40007ffe0ff */
[----:B------:R-:W-:Y:S02]  /*3440*/  IMNMX R3, R3, R132, !PT ;  /* 0x0000008403037217 */ /* 0x000fe40007800200 */
[----:B------:R-:W-:Y:S02]  /*3450*/  IMNMX R150, R150, R133, PT ;  /* 0x0000008596967217 */ /* 0x000fe40003800200 */
.L_x_199:
        /* <DEDUP_REMOVED lines=63> */
.L_x_203:
        /* <DEDUP_REMOVED lines=481> */
.L_x_204:
        /* <DEDUP_REMOVED lines=241> */
.L_x_186:
        /* <DEDUP_REMOVED lines=197> */
.L_x_208:
[----:B------:R-:W-:Y:S05]  /*71c0*/  BSYNC B0 ;  /* 0x0000000000007941 */ /* 0x000fea0003800000 */
.L_x_207:
        /* <DEDUP_REMOVED lines=21> */
.L_x_210:
[----:B------:R-:W-:Y:S05]  /*7320*/  BSYNC B0 ;  /* 0x0000000000007941 */ /* 0x000fea0003800000 */
.L_x_209:
        /* <DEDUP_REMOVED lines=24> */
.L_x_212:
[----:B------:R-:W-:Y:S05]  /*74b0*/  BSYNC B0 ;  /* 0x0000000000007941 */ /* 0x000fea0003800000 */
.L_x_211:
        /* <DEDUP_REMOVED lines=19> */
.L_x_206:
        /* <DEDUP_REMOVED lines=43> */
.L_x_214:
[----:B------:R-:W-:Y:S05]  /*78a0*/  BSYNC B0 ;  /* 0x0000000000007941 */ /* 0x000fea0003800000 */
.L_x_213:
        /* <DEDUP_REMOVED lines=19> */
.L_x_216:
[----:B------:R-:W-:Y:S05]  /*79e0*/  BSYNC B0 ;  /* 0x0000000000007941 */ /* 0x000fea0003800000 */
.L_x_215:
        /* <DEDUP_REMOVED lines=23> */
.L_x_218:
[----:B------:R-:W-:Y:S05]  /*7b60*/  BSYNC B0 ;  /* 0x0000000000007941 */ /* 0x000fea0003800000 */
.L_x_217:
        /* <DEDUP_REMOVED lines=18> */
.L_x_219:
        /* <DEDUP_REMOVED lines=15> */
.L_x_1392:


//--------------------- .text._ZN7cutlass13device_kernelIN5flash19enable_sm80_to_sm89INS1_16FlashAttnBwdSm80INS1_25CollectiveMainloopBwdSm80ILi2ELi1EN4cute5tupleIJNS5_1CILi64EEENS7_ILi128EEENS7_ILi96EEEEEENS_10bfloat16_tEfNS_4arch4Sm80ELb0ELb1ELb0ELb0ELb0ELb0ELb0ELb0ELi2ELi2ELi4ELi2ELb1EEENS1_24CollectiveEpilogueBwdGQAISB_fSE_Li256ELb0ELb0EEENS1_19SingleTileSchedulerILb0ELb0ELb0ELi128EEEEEEEEEvNT_6ParamsE --------------------------
	.section	.text._ZN7cutlass13device_kernelIN5flash19enable_sm80_to_sm89INS1_16FlashAttnBwdSm80INS1_25CollectiveMainloopBwdSm80ILi2ELi1EN4cute5tupleIJNS5_1CILi64EEENS7_ILi128EEENS7_ILi96EEEEEENS_10bfloat16_tEfNS_4arch4Sm80ELb0ELb1ELb0ELb0ELb0ELb0ELb0ELb0ELi2ELi2ELi4ELi2ELb1EEENS1_24CollectiveEpilogueBwdGQAISB_fSE_Li256ELb0ELb0EEENS1_19SingleTileSchedulerILb0ELb0ELb0ELi128EEEEEEEEEvNT_6ParamsE,"ax",@progbits
	.sectioninfo	@"SHI_REGISTERS=255"
	.align	128
.text._ZN7cutlass13device_kernelIN5flash19enable_sm80_to_sm89INS1_16FlashAttnBwdSm80INS1_25CollectiveMainloopBwdSm80ILi2ELi1EN4cute5tupleIJNS5_1CILi64EEENS7_ILi128EEENS7_ILi96EEEEEENS_10bfloat16_tEfNS_4arch4Sm80ELb0ELb1ELb0ELb0ELb0ELb0ELb0ELb0ELi2ELi2ELi4ELi2ELb1EEENS1_24CollectiveEpilogueBwdGQAISB_fSE_Li256ELb0ELb0EEENS1_19SingleTileSchedulerILb0ELb0ELb0ELi128EEEEEEEEEvNT_6ParamsE:
        .type           _ZN7cutlass13device_kernelIN5flash19enable_sm80_to_sm89INS1_16FlashAttnBwdSm80INS1_25CollectiveMainloopBwdSm80ILi2ELi1EN4cute5tupleIJNS5_1CILi64EEENS7_ILi128EEENS7_ILi96EEEEEENS_10bfloat16_tEfNS_4arch4Sm80ELb0ELb1ELb0ELb0ELb0ELb0ELb0ELb0ELi2ELi2ELi4ELi2ELb1EEENS1_24CollectiveEpilogueBwdGQAISB_fSE_Li256ELb0ELb0EEENS1_19SingleTileSchedulerILb0ELb0ELb0ELi128EEEEEEEEEvNT_6ParamsE,@function
        .size           _ZN7cutlass13device_kernelIN5flash19enable_sm80_to_sm89INS1_16FlashAttnBwdSm80INS1_25CollectiveMainloopBwdSm80ILi2ELi1EN4cute5tupleIJNS5_1CILi64EEENS7_ILi128EEENS7_ILi96EEEEEENS_10bfloat16_tEfNS_4arch4Sm80ELb0ELb1ELb0ELb0ELb0ELb0ELb0ELb0ELi2ELi2ELi4ELi2ELb1EEENS1_24CollectiveEpilogueBwdGQAISB_fSE_Li256ELb0ELb0EEENS1_19SingleTileSchedulerILb0ELb0ELb0ELi128EEEEEEEEEvNT_6ParamsE,(.L_x_1393 - _ZN7cutlass13device_kernelIN5flash19enable_sm80_to_sm89INS1_16FlashAttnBwdSm80INS1_25CollectiveMainloopBwdSm80ILi2ELi1EN4cute5tupleIJNS5_1CILi64EEENS7_ILi128EEENS7_ILi96EEEEEENS_10bfloat16_tEfNS_4arch4Sm80ELb0ELb1ELb0ELb0ELb0ELb0ELb0ELb0ELi2ELi2ELi4ELi2ELb1EEENS1_24CollectiveEpilogueBwdGQAISB_fSE_Li256ELb0ELb0EEENS1_19SingleTileSchedulerILb0ELb0ELb0ELi128EEEEEEEEEvNT_6ParamsE)
        .other          _ZN7cutlass13device_kernelIN5flash19enable_sm80_to_sm89INS1_16FlashAttnBwdSm80INS1_25CollectiveMainloopBwdSm80ILi2ELi1EN4cute5tupleIJNS5_1CILi64EEENS7_ILi128EEENS7_ILi96EEEEEENS_10bfloat16_tEfNS_4arch4Sm80ELb0ELb1ELb0ELb0ELb0ELb0ELb0ELb0ELi2ELi2ELi4ELi2ELb1EEENS1_24CollectiveEpilogueBwdGQAISB_fSE_Li256ELb0ELb0EEENS1_19SingleTileSchedulerILb0ELb0ELb0ELi128EEEEEEEEEvNT_6ParamsE,@"STO_CUDA_ENTRY STV_DEFAULT"
_ZN7cutlass13device_kernelIN5flash19enable_sm80_to_sm89INS1_16FlashAttnBwdSm80INS1_25CollectiveMainloopBwdSm80ILi2ELi1EN4cute5tupleIJNS5_1CILi64EEENS7_ILi128EEENS7_ILi96EEEEEENS_10bfloat16_tEfNS_4arch4Sm80ELb0ELb1ELb0ELb0ELb0ELb0ELb0ELb0ELi2ELi2ELi4ELi2ELb1EEENS1_24CollectiveEpilogueBwdGQAISB_fSE_Li256ELb0ELb0EEENS1_19SingleTileSchedulerILb0ELb0ELb0ELi128EEEEEEEEEvNT_6ParamsE:
        /* <DEDUP_REMOVED lines=28> */
.L_x_220:
        /* <DEDUP_REMOVED lines=11> */
[----:B------:R-:W-:Y:S01]  /*0270*/  CS2R R122, SRZ ;  /* 0x00000000007a7805 */ /* 0x000fe2000001ff00 */
[----:B------:R-:W-:Y:S01]  /*0280*/  CS2R R120, SRZ ;  /* 0x0000000000787805 */ /* 0x000fe2000001ff00 */
[----:B------:R-:W-:Y:S01]  /*0290*/  CS2R R118, SRZ ;  /* 0x0000000000767805 */ /* 0x000fe2000001ff00 */
[----:B------:R-:W-:Y:S01]  /*02a0*/  IMAD.U32 R0, RZ, RZ, UR4 ;  /* 0x00000004ff007e24 */ /* 0x000fe2000f8e00ff */
[----:B------:R-:W-:Y:S01]  /*02b0*/  CS2R R116, SRZ ;  /* 0x0000000000747805 */ /* 0x000fe2000001ff00 */
[----:B------:R-:W-:Y:S01]  /*02c0*/  CS2R R110, SRZ ;  /* 0x00000000006e7805 */ /* 0x000fe2000001ff00 */
[----:B------:R-:W-:Y:S01]  /*02d0*/  CS2R R108, SRZ ;  /* 0x00000000006c7805 */ /* 0x000fe2000001ff00 */
[----:B------:R-:W-:Y:S01]  /*02e0*/  CS2R R114, SRZ ;  /* 0x0000000000727805 */ /* 0x000fe2000001ff00 */
[----:B------:R-:W-:Y:S01]  /*02f0*/  IADD3 R0, R0, -c[0x0][0x2a4], RZ ;  /* 0x8000a90000007a10 */ /* 0x000fe20007ffe0ff */
[----:B------:R-:W-:Y:S01]  /*0300*/  CS2R R112, SRZ ;  /* 0x0000000000707805 */ /* 0x000fe2000001ff00 */
[----:B------:R-:W-:Y:S01]  /*0310*/  CS2R R106, SRZ ;  /* 0x00000000006a7805 */ /* 0x000fe2000001ff00 */
[----:B------:R-:W-:Y:S01]  /*0320*/  CS2R R104, SRZ ;  /* 0x0000000000687805 */ /* 0x000fe2000001ff00 */
[----:B------:R-:W-:Y:S01]  /*0330*/  SHF.R.S32.HI R2, RZ, 0x1f, R0 ;  /* 0x0000001fff027819 */ /* 0x000fe20000011400 */
[----:B------:R-:W-:Y:S01]  /*0340*/  CS2R R102, SRZ ;  /* 0x0000000000667805 */ /* 0x000fe2000001ff00 */
[----:B------:R-:W-:Y:S01]  /*0350*/  CS2R R100, SRZ ;  /* 0x0000000000647805 */ /* 0x000fe2000001ff00 */
[----:B------:R-:W-:Y:S01]  /*0360*/  CS2R R94, SRZ ;  /* 0x00000000005e7805 */ /* 0x000fe2000001ff00 */
[----:B------:R-:W-:Y:S01]  /*0370*/  LEA.HI R0, R2, R0, RZ, 0x6 ;  /* 0x0000000002007211 */ /* 0x000fe200078f30ff */
[----:B------:R-:W-:Y:S01]  /*0380*/  CS2R R92, SRZ ;  /* 0x00000000005c7805 */ /* 0x000fe2000001ff00 */
[----:B------:R-:W-:Y:S01]  /*0390*/  CS2R R98, SRZ ;  /* 0x0000000000627805 */ /* 0x000fe2000001ff00 */
[----:B------:R-:W-:Y:S01]  /*03a0*/  CS2R R96, SRZ ;  /* 0x0000000000607805 */ /* 0x000fe2000001ff00 */
[----:B------:R-:W2:Y:S01]  /*03b0*/  R2UR UR12, R0 ;  /* 0x00000000000c73c2 */ /* 0x000ea200000e0000 */
        /* <DEDUP_REMOVED lines=29> */
[----:B------:R-:W-:-:S02]  /*0590*/  CS2R R36, SRZ ;  /* 0x0000000000247805 */ /* 0x000fc4000001ff00 */
[----:B------:R-:W-:-:S04]  /*05a0*/  USEL UR12, URZ, UR12, !UP0 ;  /* 0x0000000c3f0c7287 */ /* 0x000fc8000c000000 */
[----:B------:R-:W-:-:S06]  /*05b0*/  UISETP.GT.AND UP0, UPT, UR14, UR12, UPT ;  /* 0x0000000c0e00728c */ /* 0x000fcc000bf04270 */
[----:B------:R-:W-:-:S13]  /*05c0*/  PLOP3.LUT P0, PT, PT, PT, UP0, 0x80, 0x0 ;  /* 0x000000000000781c */ /* 0x000fda0003f0f008 */
[----:B------:R-:W-:Y:S05]  /*05d0*/  @!P0 BRA `(.L_x_221) ;  /* 0x00005e6000008947 */ /* 0x000fea0003800000 */
[----:B------:R-:W-:Y:S01]  /*05e0*/  USHF.R.S32.HI UR18, URZ, 0x1f, UR20 ;  /* 0x0000001f3f127899 */ /* 0x000fe20008011414 */
[--C-:B------:R-:W-:Y:S01]  /*05f0*/  IMAD.MOV.U32 R136, RZ, RZ, R4.reuse ;  /* 0x000000ffff887224 */ /* 0x100fe200078e0004 */
[----:B------:R-:W-:Y:S01]  /*0600*/  ULDC.64 UR4, c[0x0][0x270] ;  /* 0x00009c0000047ab9 */ /* 0x000fe20000000a00 */
[----:B------:R-:W-:Y:S01]  /*0610*/  IMAD.MOV.U32 R136, RZ, RZ, R4 ;  /* 0x000000ffff887224 */ /* 0x000fe200078e0004 */
[----:B------:R-:W-:Y:S01]  /*0620*/  UIMAD UR4, UR18, UR4, URZ ;  /* 0x00000004120472a4 */ /* 0x000fe2000f8e023f */
[----:B------:R-:W-:Y:S01]  /*0630*/  IMAD.MOV.U32 R137, RZ, RZ, R5 ;  /* 0x000000ffff897224 */ /* 0x000fe200078e0005 */
[----:B------:R-:W-:Y:S01]  /*0640*/  USHF.L.U32 UR15, UR12, 0x6, URZ ;  /* 0x000000060c0f7899 */ /* 0x000fe2000800063f */
[----:B------:R-:W-:Y:S01]  /*0650*/  IMAD.SHL.U32 R8, R136, 0x4, RZ ;  /* 0x0000000488087824 */ /* 0x000fe200078e00ff */
[----:B------:R-:W-:Y:S01]  /*0660*/  UIMAD UR21, UR20, UR5, UR4 ;  /* 0x00000005141572a4 */ /* 0x000fe2000f8e0204 */
[----:B------:R-:W-:Y:S01]  /*0670*/  SHF.R.S32.HI R137, RZ, 0x1f, R136 ;  /* 0x0000001fff897819 */ /* 0x000fe20000011488 */
[----:B------:R-:W-:Y:S01]  /*0680*/  IMAD.U32 R2, RZ, RZ, UR20 ;  /* 0x00000014ff027e24 */ /* 0x000fe2000f8e00ff */
[----:B------:R-:W-:Y:S01]  /*0690*/  ULDC.64 UR4, c[0x0][0x238] ;  /* 0x00008e0000047ab9 */ /* 0x000fe20000000a00 */
[----:B------:R-:W-:Y:S01]  /*06a0*/  SHF.R.S32.HI R9, RZ, 0x1f, R8 ;  /* 0x0000001fff097819 */ /* 0x000fe20000011408 */
[----:B------:R-:W-:Y:S01]  /*06b0*/  UIMAD UR4, UR18, UR4, URZ ;  /* 0x00000004120472a4 */ /* 0x000fe2000f8e023f */
[----:B------:R-:W-:Y:S01]  /*06c0*/  IMAD.WIDE.U32 R2, R2, c[0x0][0x238], R136 ;  /* 0x00008e0002027a25 */ /* 0x000fe200078e0088 */
[----:B------:R-:W-:Y:S01]  /*06d0*/  ISETP.GT.AND P2, PT, R136, 0xf, PT ;  /* 0x0000000f8800780c */ /* 0x000fe20003f44270 */
[----:B------:R-:W-:Y:S01]  /*06e0*/  STL [R1+0xc], R137 ;  /* 0x00000c8901007387 */ /* 0x000fe20000100800 */
[----:B------:R-:W-:Y:S01]  /*06f0*/  UIMAD UR6, UR20, UR5, UR4 ;  /* 0x00000005140672a4 */ /* 0x000fe2000f8e0204 */
[----:B------:R-:W-:Y:S01]  /*0700*/  IMAD.U32 R6, RZ, RZ, UR20 ;  /* 0x00000014ff067e24 */ /* 0x000fe2000f8e00ff */
[----:B------:R-:W-:Y:S01]  /*0710*/  SHF.R.S32.HI R34, RZ, 0x1f, R136 ;  /* 0x0000001fff227819 */ /* 0x000fe20000011488 */
[----:B-1----:R-:W-:Y:S01]  /*0720*/  IMAD.U32 R4, RZ, RZ, UR20 ;  /* 0x00000014ff047e24 */ /* 0x002fe2000f8e00ff */
[----:B------:R1:W-:Y:S01]  /*0730*/  STL.64 [R1+0x10], R8 ;  /* 0x0000100801007387 */ /* 0x0003e20000100a00 */
[--C-:B------:R-:W-:Y:S01]  /*0740*/  IMAD.WIDE.U32 R6, R6, c[0x0][0x270], R8.reuse ;  /* 0x00009c0006067a25 */ /* 0x100fe200078e0008 */
[----:B------:R-:W-:Y:S01]  /*0750*/  IADD3 R23, R3, UR6, RZ ;  /* 0x0000000603177c10 */ /* 0x000fe2000fffe0ff */
[----:B------:R-:W-:Y:S01]  /*0760*/  ULDC.64 UR6, c[0x0][0x290] ;  /* 0x0000a40000067ab9 */ /* 0x000fe20000000a00 */
[-C--:B------:R-:W-:Y:S01]  /*0770*/  LEA.HI R29, R34, R136.reuse, RZ, 0x3 ;  /* 0x00000088221d7211 */ /* 0x080fe200078f18ff */
[----:B------:R-:W-:Y:S01]  /*0780*/  UIMAD.WIDE.U32 UR26, UR11, UR6, URZ ;  /* 0x000000060b1a72a5 */ /* 0x000fe2000f8e003f */
[----:B------:R-:W-:Y:S01]  /*0790*/  IMAD.WIDE.U32 R4, R4, c[0x0][0x288], R8 ;  /* 0x0000a20004047a25 */ /* 0x000fe200078e0008 */
[----:B------:R-:W-:Y:S01]  /*07a0*/  ULDC.64 UR8, c[0x0][0x278] ;  /* 0x00009e0000087ab9 */ /* 0x000fe20000000a00 */
[-C--:B------:R-:W-:Y:S01]  /*07b0*/  LEA.HI R28, R34, R136.reuse, RZ, 0x5 ;  /* 0x00000088221c7211 */ /* 0x080fe200078f28ff */
[----:B------:R-:W-:Y:S01]  /*07c0*/  UIMAD.WIDE.U32 UR16, UR11, UR8, URZ ;  /* 0x000000080b1072a5 */ /* 0x000fe2000f8e003f */
[----:B------:R-:W-:Y:S01]  /*07d0*/  IMAD.MOV.U32 R22, RZ, RZ, R2 ;  /* 0x000000ffff167224 */ /* 0x000fe200078e0002 */
[----:B------:R-:W-:Y:S01]  /*07e0*/  ULDC.64 UR24, c[0x0][0x248] ;  /* 0x0000920000187ab9 */ /* 0x000fe20000000a00 */
[----:B------:R-:W-:Y:S01]  /*07f0*/  IMAD.U32 R0, RZ, RZ, UR15 ;  /* 0x0000000fff007e24 */ /* 0x000fe2000f8e00ff */
[----:B------:R-:W-:Y:S01]  /*0800*/  USHF.R.S32.HI UR19, URZ, 0x1f, UR11 ;  /* 0x0000001f3f137899 */ /* 0x000fe2000801140b */
[----:B------:R-:W-:Y:S01]  /*0810*/  IMAD.U32 R2, RZ, RZ, UR26 ;  /* 0x0000001aff027e24 */ /* 0x000fe2000f8e00ff */
[----:B------:R-:W-:Y:S01]  /*0820*/  UISETP.NE.AND UP0, UPT, UR24, 0x1, UPT ;  /* 0x000000011800788c */ /* 0x000fe2000bf05270 */
[----:B------:R-:W-:Y:S01]  /*0830*/  IMAD.U32 R3, RZ, RZ, UR27 ;  /* 0x0000001bff037e24 */ /* 0x000fe2000f8e00ff */
[----:B------:R-:W-:Y:S01]  /*0840*/  @!P2 IADD3 R27, P4, P3, R0, UR16, R6 ;  /* 0x00000010001bac10 */ /* 0x000fe2000fb9e006 */
[----:B------:R-:W-:Y:S01]  /*0850*/  IMAD.U32 R0, RZ, RZ, UR10 ;  /* 0x0000000aff007e24 */ /* 0x000fe2000f8e00ff */
[----:B------:R-:W-:Y:S01]  /*0860*/  IADD3 R30, P1, P0, R4, UR15, R2 ;  /* 0x0000000f041e7c10 */ /* 0x000fe2000f83e002 */
[----:B------:R-:W-:Y:S01]  /*0870*/  UIMAD UR6, UR19, UR6, URZ ;  /* 0x00000006130672a4 */ /* 0x000fe2000f8e023f */
[----:B------:R-:W-:Y:S01]  /*0880*/  SHF.R.S32.HI R24, RZ, 0x5, R28 ;  /* 0x00000005ff187819 */ /* 0x000fe2000001141c */
[----:B------:R-:W-:Y:S01]  /*0890*/  ULDC.64 UR4, c[0x0][0x288] ;  /* 0x0000a20000047ab9 */ /* 0x000fe20000000a00 */
[----:B------:R-:W-:Y:S01]  /*08a0*/  IMAD.MOV.U32 R223, RZ, RZ, 0x20 ;  /* 0x00000020ffdf7424 */ /* 0x000fe200078e00ff */
[----:B------:R-:W-:Y:S01]  /*08b0*/  UIMAD UR8, UR19, UR8, URZ ;  /* 0x00000008130872a4 */ /* 0x000fe2000f8e023f */
[----:B------:R-:W-:Y:S01]  /*08c0*/  IMAD.MOV.U32 R225, RZ, RZ, 0x10 ;  /* 0x00000010ffe17424 */ /* 0x000fe200078e00ff */
[----:B------:R-:W-:Y:S01]  /*08d0*/  UIMAD UR4, UR18, UR4, URZ ;  /* 0x00000004120472a4 */ /* 0x000fe2000f8e023f */
[----:B-1----:R-:W-:Y:S01]  /*08e0*/  IADD3 R9, R7, UR21, RZ ;  /* 0x0000001507097c10 */ /* 0x002fe2000fffe0ff */
[----:B------:R-:W-:Y:S01]  /*08f0*/  UIMAD.WIDE.U32 UR24, UR20, UR25, URZ ;  /* 0x00000019141872a5 */ /* 0x000fe2000f8e003f */
[----:B------:R-:W-:Y:S01]  /*0900*/  LEA.HI R7, R34, R136, RZ, 0x2 ;  /* 0x0000008822077211 */ /* 0x000fe200078f10ff */
[----:B------:R-:W-:Y:S01]  /*0910*/  UIMAD UR8, UR11, UR9, UR8 ;  /* 0x000000090b0872a4 */ /* 0x000fe2000f8e0208 */
[----:B------:R-:W-:Y:S01]  /*0920*/  CS2R R130, SRZ ;  /* 0x0000000000827805 */ /* 0x000fe2000001ff00 */
[----:B------:R-:W-:Y:S01]  /*0930*/  UIMAD UR7, UR11, UR7, UR6 ;  /* 0x000000070b0772a4 */ /* 0x000fe2000f8e0206 */
[----:B------:R-:W-:Y:S01]  /*0940*/  SHF.R.S32.HI R244, RZ, 0x2, R7 ;  /* 0x00000002fff47819 */ /* 0x000fe20000011407 */
[----:B------:R-:W-:Y:S01]  /*0950*/  ULDC UR9, c[0x0][0x250] ;  /* 0x0000940000097ab9 */ /* 0x000fe20000000800 */
[C---:B------:R-:W-:Y:S01]  /*0960*/  LOP3.LUT R2, R7.reuse, 0xfffffffc, RZ, 0xc0, !PT ;  /* 0xfffffffc07027812 */ /* 0x040fe200078ec0ff */
[----:B------:R-:W-:Y:S01]  /*0970*/  UIMAD UR5, UR20, UR5, UR4 ;  /* 0x00000005140572a4 */ /* 0x000fe2000f8e0204 */
[----:B------:R-:W-:Y:S01]  /*0980*/  SHF.R.S32.HI R245, RZ, 0x1f, R244 ;  /* 0x0000001ffff57819 */ /* 0x000fe200000114f4 */
[----:B------:R-:W-:Y:S01]  /*0990*/  UMOV UR6, UR20 ;  /* 0x0000001400067c82 */ /* 0x000fe20008000000 */
[----:B------:R-:W-:Y:S01]  /*09a0*/  LEA.HI R3, R7, R244, RZ, 0x1 ;  /* 0x000000f407037211 */ /* 0x000fe200078f08ff */
[----:B------:R-:W-:Y:S01]  /*09b0*/  IMAD.IADD R17, R136, 0x1, -R2 ;  /* 0x0000000188117824 */ /* 0x000fe200078e0a02 */
[----:B------:R-:W-:Y:S01]  /*09c0*/  @UP0 USHF.R.U32.HI UR6, URZ, UR9, UR25 ;  /* 0x000000093f060299 */ /* 0x000fe20008011619 */
[----:B------:R-:W-:Y:S01]  /*09d0*/  IMAD.WIDE R18, R0, 0x80, R244 ;  /* 0x0000008000127825 */ /* 0x000fe200078e02f4 */
[----:B------:R-:W-:Y:S01]  /*09e0*/  LOP3.LUT R3, R3, 0x7fffffe, RZ, 0xc0, !PT ;  /* 0x07fffffe03037812 */ /* 0x000fe200078ec0ff */
[----:B------:R-:W-:Y:S01]  /*09f0*/  USHF.R.S32.HI UR21, URZ, 0x1f, UR15 ;  /* 0x0000001f3f157899 */ /* 0x000fe2000801140f */
[----:B------:R-:W-:Y:S01]  /*0a00*/  IADD3 R8, R5, UR5, RZ ;  /* 0x0000000505087c10 */ /* 0x000fe2000fffe0ff */
[----:B------:R-:W-:Y:S01]  /*0a10*/  IMAD.SHL.U32 R0, R29, 0x8, RZ ;  /* 0x000000081d007824 */ /* 0x000fe200078e00ff */
[----:B------:R-:W-:Y:S01]  /*0a20*/  UIADD3 UR9, UR27, UR7, URZ ;  /* 0x000000071b097290 */ /* 0x000fe2000fffe03f */
[----:B------:R-:W-:Y:S01]  /*0a30*/  IMAD.SHL.U32 R2, R17, 0x8, RZ ;  /* 0x0000000811027824 */ /* 0x000fe200078e00ff */
[----:B------:R-:W-:Y:S01]  /*0a40*/  USHF.R.S32.HI UR7, URZ, 0x1f, UR6 ;  /* 0x0000001f3f077899 */ /* 0x000fe20008011406 */
[----:B------:R-:W-:Y:S01]  /*0a50*/  IMAD.U32 R5, RZ, RZ, UR21 ;  /* 0x00000015ff057e24 */ /* 0x000fe2000f8e00ff */
[----:B------:R-:W-:Y:S01]  /*0a60*/  LOP3.LUT R0, R0, 0xc0, RZ, 0xc0, !PT ;  /* 0x000000c000007812 */ /* 0x000fe200078ec0ff */
[----:B------:R-:W-:Y:S01]  /*0a70*/  ULDC.64 UR4, c[0x0][0x1e0] ;  /* 0x0000780000047ab9 */ /* 0x000fe20000000a00 */
[----:B------:R-:W-:Y:S01]  /*0a80*/  SHF.R.S32.HI R7, RZ, 0x1f, R7 ;  /* 0x0000001fff077819 */ /* 0x000fe20000011407 */
[----:B------:R-:W-:Y:S01]  /*0a90*/  UIADD3 UR8, UR17, UR8, URZ ;  /* 0x0000000811087290 */ /* 0x000fe2000fffe03f */
[----:B------:R-:W-:Y:S01]  /*0aa0*/  SHF.R.U32.HI R6, RZ, 0x3, R0 ;  /* 0x00000003ff067819 */ /* 0x000fe20000011600 */
[----:B------:R-:W-:Y:S01]  /*0ab0*/  UIMAD UR4, UR7, UR4, URZ ;  /* 0x00000004070472a4 */ /* 0x000fe2000f8e023f */
[----:B------:R-:W-:Y:S01]  /*0ac0*/  LOP3.LUT R4, R0, 0x18, R2, 0xf8, !PT ;  /* 0x0000001800047812 */ /* 0x000fe200078ef802 */
[----:B------:R-:W-:Y:S01]  /*0ad0*/  IMAD.IADD R0, R244, 0x1, -R3 ;  /* 0x00000001f4007824 */ /* 0x000fe200078e0a03 */
[C---:B------:R-:W-:Y:S01]  /*0ae0*/  IADD3.X R33, R5.reuse, UR9, R8, P1, P0 ;  /* 0x0000000905217c10 */ /* 0x040fe20008fe0408 */
[----:B------:R-:W-:Y:S01]  /*0af0*/  UIMAD UR21, UR6, UR5, UR4 ;  /* 0x00000005061572a4 */ /* 0x000fe2000f8e0204 */
[----:B------:R-:W-:Y:S01]  /*0b00*/  LOP3.LUT R3, R4, R6, RZ, 0x3c, !PT ;  /* 0x0000000604037212 */ /* 0x000fe200078e3cff */
[----:B------:R-:W-:Y:S01]  /*0b10*/  IMAD R0, R24, 0x8, R0 ;  /* 0x0000000818007824 */ /* 0x000fe200078e0200 */
[----:B------:R-:W-:Y:S01]  /*0b20*/  @!P2 IADD3.X R32, R5, UR8, R9, P4, P3 ;  /* 0x000000080520ac10 */ /* 0x000fe2000a7e6409 */
[----:B------:R-:W-:Y:S01]  /*0b30*/  IMAD R8, R245, c[0x0][0x208], RZ ;  /* 0x00008200f5087a24 */ /* 0x000fe200078e02ff */
[----:B------:R-:W-:Y:S01]  /*0b40*/  LEA.HI R15, R7, R244, RZ, 0x3 ;  /* 0x000000f4070f7211 */ /* 0x000fe200078f18ff */
[----:B------:R-:W-:Y:S01]  /*0b50*/  IMAD.U32 R20, R0, 0x20, R3 ;  /* 0x0000002000147824 */ /* 0x000fe200078e0003 */
[--C-:B------:R-:W-:Y:S01]  /*0b60*/  SHF.R.S32.HI R3, RZ, 0x1f, R2.reuse ;  /* 0x0000001fff037819 */ /* 0x100fe20000011402 */
[----:B------:R-:W-:Y:S01]  /*0b70*/  IMAD.U32 R0, RZ, RZ, UR6 ;  /* 0x00000006ff007e24 */ /* 0x000fe2000f8e00ff */
[----:B------:R-:W-:Y:S01]  /*0b80*/  ULDC.64 UR4, c[0x0][0x1b0] ;  /* 0x00006c0000047ab9 */ /* 0x000fe20000000a00 */
[----:B------:R-:W-:Y:S01]  /*0b90*/  IMAD R6, R245, c[0x0][0x178], RZ ;  /* 0x00005e00f5067a24 */ /* 0x000fe200078e02ff */
[----:B------:R-:W-:Y:S01]  /*0ba0*/  UIMAD UR4, UR7, UR4, URZ ;  /* 0x00000004070472a4 */ /* 0x000fe2000f8e023f */
[--C-:B------:R-:W-:Y:S01]  /*0bb0*/  IMAD.WIDE.U32 R4, R0, c[0x0][0x1e0], R2.reuse ;  /* 0x0000780000047a25 */ /* 0x100fe200078e0002 */
[----:B------:R-:W-:Y:S01]  /*0bc0*/  ISETP.GE.AND P5, PT, R2, c[0x0][0x1cc], PT ;  /* 0x0000730002007a0c */ /* 0x000fe20003fa6270 */
[----:B------:R-:W-:Y:S01]  /*0bd0*/  CS2R R128, SRZ ;  /* 0x0000000000807805 */ /* 0x000fe2000001ff00 */
[----:B------:R-:W-:Y:S01]  /*0be0*/  UIMAD UR4, UR6, UR5, UR4 ;  /* 0x00000005060472a4 */ /* 0x000fe2000f8e0204 */
[----:B------:R-:W-:Y:S01]  /*0bf0*/  IMAD.WIDE.U32 R12, R0, c[0x0][0x1b0], R2 ;  /* 0x00006c00000c7a25 */ /* 0x000fe200078e0002 */
[----:B------:R-:W-:Y:S01]  /*0c00*/  LOP3.LUT R0, R15, 0xfffffff8, RZ, 0xc0, !PT ;  /* 0xfffffff80f007812 */ /* 0x000fe200078ec0ff */
[----:B------:R-:W-:Y:S01]  /*0c10*/  ULDC.64 UR6, c[0x0][0x180] ;  /* 0x0000600000067ab9 */ /* 0x000fe20000000a00 */
[----:B------:R-:W-:Y:S01]  /*0c20*/  IADD3 R7, R5, UR21, RZ ;  /* 0x0000001505077c10 */ /* 0x000fe2000fffe0ff */
[C---:B------:R-:W-:Y:S01]  /*0c30*/  IMAD R5, R244.reuse, c[0x0][0x20c], R8 ;  /* 0x00008300f4057a24 */ /* 0x040fe200078e0208 */
[----:B------:R-:W-:Y:S01]  /*0c40*/  UIMAD UR6, UR18, UR6, URZ ;  /* 0x00000006120672a4 */ /* 0x000fe2000f8e023f */
[--C-:B------:R-:W-:Y:S01]  /*0c50*/  IMAD.WIDE.U32 R10, R244, c[0x0][0x178], R2.reuse ;  /* 0x00005e00f40a7a25 */ /* 0x100fe200078e0002 */
[----:B------:R-:W-:Y:S01]  /*0c60*/  IADD3 R37, R2, 0x40, RZ ;  /* 0x0000004002257810 */ /* 0x000fe20007ffe0ff */
[----:B------:R-:W-:Y:S01]  /*0c70*/  CS2R R126, SRZ ;  /* 0x00000000007e7805 */ /* 0x000fe2000001ff00 */
[----:B------:R-:W-:Y:S01]  /*0c80*/  UIMAD UR6, UR20, UR7, UR6 ;  /* 0x00000007140672a4 */ /* 0x000fe2000f8e0206 */
[----:B------:R-:W-:Y:S01]  /*0c90*/  IMAD.WIDE.U32 R8, R244, c[0x0][0x208], R2 ;  /* 0x00008200f4087a25 */ /* 0x000fe200078e0002 */
[----:B------:R-:W-:Y:S01]  /*0ca0*/  LEA.HI R3, R34, R136, RZ, 0x6 ;  /* 0x0000008822037211 */ /* 0x000fe200078f30ff */
[----:B------:R-:W-:Y:S01]  /*0cb0*/  UMOV UR7, 0x6 ;  /* 0x0000000600077882 */ /* 0x000fe20000000000 */
[----:B------:R-:W-:Y:S01]  /*0cc0*/  CS2R R124, SRZ ;  /* 0x00000000007c7805 */ /* 0x000fe2000001ff00 */
[----:B------:R-:W-:Y:S01]  /*0cd0*/  IMAD.IADD R0, R244, 0x1, -R0 ;  /* 0x00000001f4007824 */ /* 0x000fe200078e0a00 */
[----:B------:R-:W-:Y:S01]  /*0ce0*/  SHF.R.S32.HI R16, RZ, 0x6, R3 ;  /* 0x00000006ff107819 */ /* 0x000fe20000011403 */
[----:B------:R-:W-:Y:S01]  /*0cf0*/  IMAD.IADD R9, R9, 0x1, R5 ;  /* 0x0000000109097824 */ /* 0x000fe200078e0205 */
[----:B------:R-:W-:Y:S01]  /*0d00*/  IADD3 R5, R13, UR4, RZ ;  /* 0x000000040d057c10 */ /* 0x000fe2000fffe0ff */
[----:B------:R-:W-:Y:S01]  /*0d10*/  ULDC.64 UR4, c[0x0][0x1e8] ;  /* 0x00007a0000047ab9 */ /* 0x000fe20000000a00 */
[C---:B------:R-:W-:Y:S01]  /*0d20*/  LOP3.LUT P0, RZ, R0.reuse, 0x4, RZ, 0xc0, !PT ;  /* 0x0000000400ff7812 */ /* 0x040fe2000780c0ff */
[----:B------:R-:W-:Y:S01]  /*0d30*/  IMAD.SHL.U32 R0, R0, 0x40, RZ ;  /* 0x0000004000007824 */ /* 0x000fe200078e00ff */
[----:B------:R-:W-:Y:S01]  /*0d40*/  UIMAD UR4, UR19, UR4, URZ ;  /* 0x00000004130472a4 */ /* 0x000fe2000f8e023f */
[----:B------:R-:W-:Y:S01]  /*0d50*/  IMAD.SHL.U32 R3, R16, 0x8, RZ ;  /* 0x0000000810037824 */ /* 0x000fe200078e00ff */
[----:B------:R-:W-:Y:S01]  /*0d60*/  CS2R R122, SRZ ;  /* 0x00000000007a7805 */ /* 0x000fe2000001ff00 */
[----:B------:R-:W-:Y:S01]  /*0d70*/  IMAD R14, R244, c[0x0][0x17c], R6 ;  /* 0x00005f00f40e7a24 */ /* 0x000fe200078e0206 */
[----:B------:R-:W-:Y:S01]  /*0d80*/  LOP3.LUT R0, R0, 0x1c0, RZ, 0xc0, !PT ;  /* 0x000001c000007812 */ /* 0x000fe200078ec0ff */
[----:B------:R-:W-:Y:S01]  /*0d90*/  UIMAD UR21, UR11, UR5, UR4 ;  /* 0x000000050b1572a4 */ /* 0x000fe2000f8e0204 */
[----:B------:R-:W-:Y:S01]  /*0da0*/  LOP3.LUT R212, R3, 0x18, RZ, 0xc0, !PT ;  /* 0x0000001803d47812 */ /* 0x000fe200078ec0ff */
[----:B------:R-:W-:Y:S01]  /*0db0*/  IMAD.MOV.U32 R6, RZ, RZ, R4 ;  /* 0x000000ffff067224 */ /* 0x000fe200078e0004 */
[----:B------:R-:W-:Y:S01]  /*0dc0*/  SHF.R.U32.HI R3, RZ, 0x3, R0 ;  /* 0x00000003ff037819 */ /* 0x000fe20000011600 */
[----:B------:R-:W-:Y:S01]  /*0dd0*/  ULDC.64 UR4, c[0x0][0x1b8] ;  /* 0x00006e0000047ab9 */ /* 0x000fe20000000a00 */
[----:B------:R-:W-:Y:S01]  /*0de0*/  IMAD.MOV.U32 R4, RZ, RZ, R12 ;  /* 0x000000ffff047224 */ /* 0x000fe200078e000c */
[----:B------:R-:W-:Y:S01]  /*0df0*/  UIMAD UR4, UR19, UR4, URZ ;  /* 0x00000004130472a4 */ /* 0x000fe2000f8e023f */
[----:B------:R-:W-:Y:S01]  /*0e00*/  LOP3.LUT R3, R3, R0, R212, 0x1e, !PT ;  /* 0x0000000003037212 */ /* 0x000fe200078e1ed4 */
[----:B------:R-:W-:Y:S01]  /*0e10*/  IMAD.U32 R12, RZ, RZ, UR11 ;  /* 0x0000000bff0c7e24 */ /* 0x000fe2000f8e00ff */
[----:B------:R-:W-:Y:S01]  /*0e20*/  LEA.HI R0, R28, R24, RZ, 0x1 ;  /* 0x000000181c007211 */ /* 0x000fe200078f08ff */
[----:B------:R-:W-:Y:S01]  /*0e30*/  UIMAD UR24, UR11, UR5, UR4 ;  /* 0x000000050b1872a4 */ /* 0x000fe2000f8e0204 */
[----:B------:R-:W-:Y:S01]  /*0e40*/  IMAD.U32 R13, RZ, RZ, UR11 ;  /* 0x0000000bff0d7e24 */ /* 0x000fe2000f8e00ff */
[----:B------:R-:W-:Y:S01]  /*0e50*/  CS2R R120, SRZ ;  /* 0x0000000000787805 */ /* 0x000fe2000001ff00 */
[----:B------:R-:W-:Y:S01]  /*0e60*/  LOP3.LUT R0, R0, 0xfffffffe, RZ, 0xc0, !PT ;  /* 0xfffffffe00007812 */ /* 0x000fe200078ec0ff */
[----:B------:R-:W-:Y:S01]  /*0e70*/  ULDC.64 UR4, c[0x0][0x210] ;  /* 0x0000840000047ab9 */ /* 0x000fe20000000a00 */
[----:B------:R-:W-:Y:S01]  /*0e80*/  IMAD.WIDE.U32 R6, R12, c[0x0][0x1e8], R6 ;  /* 0x00007a000c067a25 */ /* 0x000fe200078e0006 */
[----:B------:R-:W-:Y:S01]  /*0e90*/  UIMAD UR4, UR18, UR4, URZ ;  /* 0x00000004120472a4 */ /* 0x000fe2000f8e023f */
[----:B------:R-:W-:Y:S01]  /*0ea0*/  CS2R R118, SRZ ;  /* 0x0000000000767805 */ /* 0x000fe2000001ff00 */
[----:B------:R-:W-:Y:S01]  /*0eb0*/  CS2R R116, SRZ ;  /* 0x0000000000747805 */ /* 0x000fe2000001ff00 */
[----:B------:R-:W-:Y:S01]  /*0ec0*/  IMAD.IADD R31, R24, 0x1, -R0 ;  /* 0x00000001181f7824 */ /* 0x000fe200078e0a00 */
[----:B------:R-:W-:Y:S01]  /*0ed0*/  UIMAD UR4, UR20, UR5, UR4 ;  /* 0x00000005140472a4 */ /* 0x000fe2000f8e0204 */
[----:B------:R-:W-:Y:S01]  /*0ee0*/  IMAD.U32 R12, RZ, RZ, UR20 ;  /* 0x00000014ff0c7e24 */ /* 0x000fe2000f8e00ff */
[----:B------:R-:W-:Y:S01]  /*0ef0*/  CS2R R114, SRZ ;  /* 0x0000000000727805 */ /* 0x000fe2000001ff00 */
[----:B------:R-:W-:Y:S01]  /*0f00*/  IMAD.SHL.U32 R25, R31, 0x400, RZ ;  /* 0x000004001f197824 */ /* 0x000fe200078e00ff */
[----:B------:R-:W-:Y:S01]  /*0f10*/  CS2R R112, SRZ ;  /* 0x0000000000707805 */ /* 0x000fe2000001ff00 */
[----:B------:R-:W-:Y:S01]  /*0f20*/  IMAD.IADD R11, R11, 0x1, R14 ;  /* 0x000000010b0b7824 */ /* 0x000fe200078e020e */
[----:B------:R-:W-:Y:S01]  /*0f30*/  CS2R R110, SRZ ;  /* 0x00000000006e7805 */ /* 0x000fe2000001ff00 */
[----:B------:R-:W-:Y:S01]  /*0f40*/  IMAD.U32 R14, RZ, RZ, UR20 ;  /* 0x00000014ff0e7e24 */ /* 0x000fe2000f8e00ff */
[----:B------:R-:W-:Y:S01]  /*0f50*/  USHF.R.S32.HI UR20, URZ, 0x1f, UR12 ;  /* 0x0000001f3f147899 */ /* 0x000fe2000801140c */
[----:B------:R-:W-:Y:S01]  /*0f60*/  IMAD.WIDE.U32 R4, R13, c[0x0][0x1b8], R4 ;  /* 0x00006e000d047a25 */ /* 0x000fe200078e0004 */
[----:B------:R-:W-:Y:S01]  /*0f70*/  CS2R R108, SRZ ;  /* 0x00000000006c7805 */ /* 0x000fe2000001ff00 */
[----:B------:R-:W-:Y:S01]  /*0f80*/  CS2R R106, SRZ ;  /* 0x00000000006a7805 */ /* 0x000fe2000001ff00 */
[----:B------:R-:W-:Y:S01]  /*0f90*/  CS2R R104, SRZ ;  /* 0x0000000000687805 */ /* 0x000fe2000001ff00 */
[----:B------:R-:W-:Y:S01]  /*0fa0*/  IMAD R0, R17, 0x2, R25 ;  /* 0x0000000211007824 */ /* 0x000fe200078e0219 */
[----:B------:R-:W-:Y:S01]  /*0fb0*/  IADD3 R5, R5, UR24, RZ ;  /* 0x0000001805057c10 */ /* 0x000fe2000fffe0ff */
[----:B------:R-:W-:Y:S01]  /*0fc0*/  IMAD.WIDE.U32 R12, R12, c[0x0][0x210], R8 ;  /* 0x000084000c0c7a25 */ /* 0x000fe200078e0008 */
[----:B------:R-:W-:Y:S01]  /*0fd0*/  CS2R R102, SRZ ;  /* 0x0000000000667805 */ /* 0x000fe2000001ff00 */
[----:B------:R-:W-:Y:S01]  /*0fe0*/  CS2R R100, SRZ ;  /* 0x0000000000647805 */ /* 0x000fe2000001ff00 */
[----:B------:R-:W-:Y:S01]  /*0ff0*/  CS2R R98, SRZ ;  /* 0x0000000000627805 */ /* 0x000fe2000001ff00 */
[----:B------:R-:W-:Y:S01]  /*1000*/  IMAD.WIDE.U32 R14, R14, c[0x0][0x180], R10 ;  /* 0x000060000e0e7a25 */ /* 0x000fe200078e000a */
[----:B------:R-:W-:Y:S01]  /*1010*/  IADD3 R11, R7, UR21, RZ ;  /* 0x00000015070b7c10 */ /* 0x000fe2000fffe0ff */
[----:B------:R-:W-:Y:S01]  /*1020*/  CS2R R96, SRZ ;  /* 0x0000000000607805 */ /* 0x000fe2000001ff00 */
[----:B------:R-:W-:Y:S01]  /*1030*/  IADD3 R7, R13, UR4, RZ ;  /* 0x000000040d077c10 */ /* 0x000fe2000fffe0ff */
[----:B------:R-:W-:Y:S01]  /*1040*/  IMAD.IADD R0, R0, 0x1, R3 ;  /* 0x0000000100007824 */ /* 0x000fe200078e0203 */
[----:B------:R-:W-:Y:S01]  /*1050*/  IADD3 R9, R15, UR6, RZ ;  /* 0x000000060f097c10 */ /* 0x000fe2000fffe0ff */
[C---:B------:R-:W-:Y:S01]  /*1060*/  IMAD R13, R19.reuse, c[0x0][0x1a8], RZ ;  /* 0x00006a00130d7a24 */ /* 0x040fe200078e02ff */
[----:B------:R-:W-:Y:S01]  /*1070*/  ULDC UR6, c[0x0][0x198] ;  /* 0x0000660000067ab9 */ /* 0x000fe20000000800 */
[----:B------:R-:W-:Y:S01]  /*1080*/  IMAD.MOV.U32 R10, RZ, RZ, R6 ;  /* 0x000000ffff0a7224 */ /* 0x000fe200078e0006 */
[----:B------:R-:W-:Y:S01]  /*1090*/  UIADD3 UR6, -UR13, UR6, URZ ;  /* 0x000000060d067290 */ /* 0x000fe2000fffe13f */
[----:B------:R-:W-:Y:S01]  /*10a0*/  IMAD.SHL.U32 R228, R0, 0x2, RZ ;  /* 0x0000000200e47824 */ /* 0x000fe200078e00ff */
[----:B------:R-:W-:Y:S01]  /*10b0*/  ULDC.64 UR4, c[0x0][0x208] ;  /* 0x0000820000047ab9 */ /* 0x000fe20000000a00 */
[----:B------:R-:W-:Y:S01]  /*10c0*/  IMAD R3, R19, c[0x0][0x1d8], RZ ;  /* 0x0000760013037a24 */ /* 0x000fe200078e02ff */
[----:B------:R-:W-:Y:S01]  /*10d0*/  USHF.L.U64.HI UR7, UR4, UR7, UR5 ;  /* 0x0000000704077299 */ /* 0x000fe20008010205 */
[----:B------:R-:W-:Y:S01]  /*10e0*/  IMAD.MOV.U32 R8, RZ, RZ, R14 ;  /* 0x000000ffff087224 */ /* 0x000fe200078e000e */
[C---:B------:R-:W-:Y:S01]  /*10f0*/  IADD3 R0, R228.reuse, 0xf480, RZ ;  /* 0x0000f480e4007810 */ /* 0x040fe20007ffe0ff */
[----:B------:R-:W-:Y:S01]  /*1100*/  IMAD.MOV.U32 R6, RZ, RZ, R12 ;  /* 0x000000ffff067224 */ /* 0x000fe200078e000c */
[----:B------:R-:W-:Y:S01]  /*1110*/  IADD3 R229, R228, 0xf4c0, RZ ;  /* 0x0000f4c0e4e57810 */ /* 0x000fe20007ffe0ff */
[----:B------:R-:W-:Y:S01]  /*1120*/  IMAD R14, R18, c[0x0][0x1ac], R13 ;  /* 0x00006b00120e7a24 */ /* 0x000fe200078e020d */
[----:B------:R-:W-:Y:S01]  /*1130*/  @P0 IADD3 R229, R0, -0x40, RZ ;  /* 0xffffffc000e50810 */ /* 0x000fe20007ffe0ff */
[----:B------:R-:W-:Y:S01]  /*1140*/  IMAD.WIDE.U32 R12, R18, c[0x0][0x1d8], R10 ;  /* 0x00007600120c7a25 */ /* 0x000fe200078e000a */
[----:B------:R-:W-:Y:S01]  /*1150*/  USHF.L.U32 UR18, UR4, 0x6, URZ ;  /* 0x0000000604127899 */ /* 0x000fe2000800063f */
[----:B------:R-:W-:Y:S01]  /*1160*/  IADD3 R15, R2, 0x20, RZ ;  /* 0x00000020020f7810 */ /* 0x000fe20007ffe0ff */
[----:B------:R-:W-:Y:S01]  /*1170*/  UIMAD UR7, UR7, UR12, URZ ;  /* 0x0000000c070772a4 */ /* 0x000fe2000f8e023f */
[C---:B------:R-:W-:Y:S01]  /*1180*/  IMAD.WIDE.U32 R10, R18.reuse, c[0x0][0x1a8], R4 ;  /* 0x00006a00120a7a25 */ /* 0x040fe200078e0004 */
[----:B------:R-:W-:Y:S01]  /*1190*/  ULDC.64 UR4, c[0x0][0x188] ;  /* 0x0000620000047ab9 */ /* 0x000fe20000000a00 */
[----:B------:R-:W-:Y:S01]  /*11a0*/  ISETP.GE.AND P4, PT, R15, c[0x0][0x1cc], PT ;  /* 0x000073000f007a0c */ /* 0x000fe20003f86270 */
[----:B------:R-:W-:Y:S01]  /*11b0*/  UIMAD UR4, UR19, UR4, URZ ;  /* 0x00000004130472a4 */ /* 0x000fe2000f8e023f */
[----:B------:R-:W-:Y:S01]  /*11c0*/  IMAD R3, R18, c[0x0][0x1dc], R3 ;  /* 0x0000770012037a24 */ /* 0x000fe200078e0203 */
[----:B------:R-:W-:Y:S01]  /*11d0*/  UIMAD UR7, UR20, UR18, UR7 ;  /* 0x00000012140772a4 */ /* 0x000fe2000f8e0207 */
[----:B------:R-:W-:Y:S01]  /*11e0*/  IMAD.U32 R4, RZ, RZ, UR11 ;  /* 0x0000000bff047e24 */ /* 0x000fe2000f8e00ff */
[----:B------:R-:W-:Y:S01]  /*11f0*/  UIMAD UR24, UR11, UR5, UR4 ;  /* 0x000000050b1872a4 */ /* 0x000fe2000f8e0204 */
[----:B------:R-:W-:Y:S01]  /*1200*/  IMAD.IADD R0, R13, 0x1, R3 ;  /* 0x000000010d007824 */ /* 0x000fe200078e0203 */
[----:B------:R-:W-:Y:S01]  /*1210*/  CS2R R94, SRZ ;  /* 0x00000000005e7805 */ /* 0x000fe2000001ff00 */
[----:B------:R-:W-:Y:S01]  /*1220*/  IMAD.WIDE.U32 R38, R4, c[0x0][0x218], R6 ;  /* 0x0000860004267a25 */ /* 0x000fe200078e0006 */
[----:B------:R-:W-:Y:S01]  /*1230*/  LEA R6, P1, R12, c[0x0][0x1c0], 0x1 ;  /* 0x000070000c067a11 */ /* 0x000fe200078208ff */
[----:B------:R-:W-:Y:S01]  /*1240*/  ULDC.64 UR4, c[0x0][0x178] ;  /* 0x00005e0000047ab9 */ /* 0x000fe20000000a00 */
[----:B------:R-:W-:Y:S01]  /*1250*/  LEA R4, P0, R10, c[0x0][0x190], 0x1 ;  /* 0x000064000a047a11 */ /* 0x000fe200078008ff */
[----:B------:R-:W-:Y:S01]  /*1260*/  IMAD.U32 R5, RZ, RZ, UR11 ;  /* 0x0000000bff057e24 */ /* 0x000fe2000f8e00ff */
[----:B------:R-:W-:Y:S01]  /*1270*/  LEA.HI.X R7, R12, c[0x0][0x1c4], R0, 0x1, P1 ;  /* 0x000071000c077a11 */ /* 0x000fe200008f0c00 */
[----:B------:R-:W-:Y:S01]  /*1280*/  IMAD.IADD R3, R11, 0x1, R14 ;  /* 0x000000010b037824 */ /* 0x000fe200078e020e */
[----:B------:R-:W-:Y:S01]  /*1290*/  IADD3 R0, -R244, UR6, RZ ;  /* 0x00000006f4007c10 */ /* 0x000fe2000fffe1ff */
[----:B------:R-:W-:Y:S01]  /*12a0*/  IMAD.MOV.U32 R11, RZ, RZ, c[0x0][0x1a8] ;  /* 0x00006a00ff0b7624 */ /* 0x000fe200078e00ff */
[----:B------:R-:W-:Y:S01]  /*12b0*/  UIMAD UR21, UR20, UR4, URZ ;  /* 0x00000004141572a4 */ /* 0x000fe2000f8e023f */
[----:B------:R-:W-:Y:S01]  /*12c0*/  IMAD.WIDE.U32 R40, R5, c[0x0][0x188], R8 ;  /* 0x0000620005287a25 */ /* 0x000fe200078e0008 */
[----:B------:R-:W-:Y:S01]  /*12d0*/  ISETP.LT.OR P1, PT, R0, 0x1, P5 ;  /* 0x000000010000780c */ /* 0x000fe20002f21670 */
[----:B------:R-:W-:Y:S01]  /*12e0*/  UIMAD.WIDE.U32 UR26, UR12, UR4, URZ ;  /* 0x000000040c1a72a5 */ /* 0x000fe2000f8e003f */
[----:B------:R-:W-:Y:S01]  /*12f0*/  LEA.HI.X R5, R10, c[0x0][0x194], R3, 0x1, P0 ;  /* 0x000065000a057a11 */ /* 0x000fe200000f0c03 */
[----:B------:R-:W-:Y:S01]  /*1300*/  IMAD.MOV.U32 R12, RZ, RZ, c[0x0][0x1ac] ;  /* 0x00006b00ff0c7624 */ /* 0x000fe200078e00ff */
[C---:B------:R-:W-:Y:S01]  /*1310*/  LEA R10, P0, R11.reuse, R4, 0x7 ;  /* 0x000000040b0a7211 */ /* 0x040fe200078038ff */
[----:B------:R-:W-:Y:S01]  /*1320*/  IMAD.SHL.U32 R132, R20, 0x2, RZ ;  /* 0x0000000214847824 */ /* 0x000fe200078e00ff */
[----:B------:R-:W-:Y:S01]  /*1330*/  UIMAD UR5, UR12, UR5, UR21 ;  /* 0x000000050c0572a4 */ /* 0x000fe2000f8e0215 */
[----:B------:R-:W-:Y:S01]  /*1340*/  IMAD.MOV.U32 R3, RZ, RZ, c[0x0][0x1d8] ;  /* 0x00007600ff037624 */ /* 0x000fe200078e00ff */
[----:B------:R-:W-:Y:S01]  /*1350*/  LEA.HI.X R11, R11, R5, R12, 0x7, P0 ;  /* 0x000000050b0b7211 */ /* 0x000fe200000f3c0c */
[----:B------:R-:W-:Y:S01]  /*1360*/  IMAD.MOV.U32 R9, RZ, RZ, c[0x0][0x1dc] ;  /* 0x00007700ff097624 */ /* 0x000fe200078e00ff */
[----:B------:R-:W-:Y:S01]  /*1370*/  ISETP.GE.AND P0, PT, R37, c[0x0][0x1cc], PT ;  /* 0x0000730025007a0c */ /* 0x000fe20003f06270 */
[----:B------:R-:W-:Y:S01]  /*1380*/  UIADD3 UR5, UR27, UR5, URZ ;  /* 0x000000051b057290 */ /* 0x000fe2000fffe03f */
[C---:B------:R-:W-:Y:S01]  /*1390*/  ISETP.LT.OR P6, PT, R0.reuse, 0x1, P4 ;  /* 0x000000010000780c */ /* 0x040fe200027c1670 */
[----:B------:R-:W-:Y:S01]  /*13a0*/  @!PT LDS RZ, [RZ] ;  /* 0x00000000fffff984 */ /* 0x000fe20000000800 */
[----:B------:R-:W-:Y:S01]  /*13b0*/  @!PT LDS RZ, [RZ] ;  /* 0x00000000fffff984 */ /* 0x000fe20000000800 */
[----:B------:R-:W-:Y:S01]  /*13c0*/  @!PT LDS RZ, [RZ] ;  /* 0x00000000fffff984 */ /* 0x000fe20000000800 */
[----:B------:R1:W-:Y:S01]  /*13d0*/  LDGSTS.E.BYPASS.LTC128B.128 [R132+0x6080], [R6.64], !P1 ;  /* 0x0608000006847fae */ /* 0x0003e2000c901d56 */
[C---:B------:R-:W-:Y:S01]  /*13e0*/  LEA R8, P3, R3.reuse, R6, 0x7 ;  /* 0x0000000603087211 */ /* 0x040fe200078638ff */
[----:B------:R-:W-:Y:S01]  /*13f0*/  IMAD.U32 R12, RZ, RZ, UR26 ;  /* 0x0000001aff0c7e24 */ /* 0x000fe2000f8e00ff */
[C---:B------:R-:W-:Y:S01]  /*1400*/  ISETP.LT.OR P1, PT, R0.reuse, 0x1, P0 ;  /* 0x000000010000780c */ /* 0x040fe20000721670 */
[----:B------:R-:W-:Y:S01]  /*1410*/  IMAD.U32 R13, RZ, RZ, UR27 ;  /* 0x0000001bff0d7e24 */ /* 0x000fe2000f8e00ff */
[C---:B------:R-:W-:Y:S01]  /*1420*/  ISETP.LT.OR P5, PT, R0.reuse, 0x41, P5 ;  /* 0x000000410000780c */ /* 0x040fe20002fa1670 */
[----:B------:R-:W-:Y:S01]  /*1430*/  IMAD.MOV.U32 R18, RZ, RZ, R38 ;  /* 0x000000ffff127224 */ /* 0x000fe200078e0026 */
[C---:B------:R-:W-:Y:S01]  /*1440*/  ISETP.LT.OR P4, PT, R0.reuse, 0x41, P4 ;  /* 0x000000410000780c */ /* 0x040fe20002781670 */
[----:B------:R-:W-:Y:S01]  /*1450*/  STL.64 [R1+0x30], R40 ;  /* 0x0000302801007387 */ /* 0x000fe20000100a00 */
[----:B------:R-:W-:Y:S01]  /*1460*/  ISETP.LT.OR P0, PT, R0, 0x41, P0 ;  /* 0x000000410000780c */ /* 0x000fe20000701670 */
[----:B------:R-:W-:Y:S01]  /*1470*/  ULDC UR21, c[0x0][0x198] ;  /* 0x0000660000157ab9 */ /* 0x000fe20000000800 */
[----:B------:R-:W-:Y:S01]  /*1480*/  LEA.HI.X R9, R3, R7, R9, 0x7, P3 ;  /* 0x0000000703097211 */ /* 0x000fe200018f3c09 */
[----:B------:R-:W-:Y:S01]  /*1490*/  IMAD.U32 R3, RZ, RZ, UR5 ;  /* 0x00000005ff037e24 */ /* 0x000fe2000f8e00ff */
[----:B------:R-:W-:Y:S01]  /*14a0*/  IADD3 R21, R41, UR24, RZ ;  /* 0x0000001829157c10 */ /* 0x000fe2000fffe0ff */
[----:B------:R-:W-:Y:S01]  /*14b0*/  ULDC.64 UR4, c[0x0][0x218] ;  /* 0x0000860000047ab9 */ /* 0x000fe20000000a00 */
[C---:B------:R-:W-:Y:S01]  /*14c0*/  LEA R13, P3, R12.reuse, R40, 0x6 ;  /* 0x000000280c0d7211 */ /* 0x040fe200078630ff */
[----:B------:R-:W-:Y:S01]  /*14d0*/  UIMAD UR4, UR19, UR4, URZ ;  /* 0x00000004130472a4 */ /* 0x000fe2000f8e023f */
[----:B------:R1:W-:Y:S01]  /*14e0*/  LDGSTS.E.BYPASS.LTC128B.128 [R132+0x8080], [R6.64+0x40], !P6 ;  /* 0x0808004006847fae */ /* 0x0003e2000f101d56 */
[----:B------:R-:W-:Y:S01]  /*14f0*/  UMOV UR24, 0x1 ;  /* 0x0000000100187882 */ /* 0x000fe20000000000 */
[----:B------:R-:W-:Y:S01]  /*1500*/  LEA.HI.X R14, R12, R21, R3, 0x6, P3 ;  /* 0x000000150c0e7211 */ /* 0x000fe200018f3403 */
[----:B------:R-:W-:Y:S01]  /*1510*/  UIMAD UR4, UR11, UR5, UR4 ;  /* 0x000000050b0472a4 */ /* 0x000fe2000f8e0204 */
[----:B------:R-:W-:Y:S01]  /*1520*/  ISETP.GE.AND P3, PT, R2, c[0x0][0x19c], PT ;  /* 0x0000670002007a0c */ /* 0x000fe20003f66270 */
[----:B------:R1:W-:Y:S01]  /*1530*/  LDGSTS.E.BYPASS.LTC128B.128 [R132+0xa080], [R6.64+0x80], !P1 ;  /* 0x0a08008006847fae */ /* 0x0003e2000c901d56 */
[----:B------:R-:W-:Y:S01]  /*1540*/  LEA.HI R12, R34, R136, RZ, 0x4 ;  /* 0x00000088220c7211 */ /* 0x000fe200078f20ff */
[----:B------:R-:W-:Y:S01]  /*1550*/  UIADD3 UR21, -UR13, UR21, UR24 ;  /* 0x000000150d157290 */ /* 0x000fe2000fffe118 */
[C---:B------:R-:W-:Y:S01]  /*1560*/  ISETP.LT.OR P1, PT, R0.reuse, 0x1, P3 ;  /* 0x000000010000780c */ /* 0x040fe20001f21670 */
[----:B------:R2:W-:Y:S01]  /*1570*/  LDGSTS.E.BYPASS.LTC128B.128 [R132+0x7080], [R8.64], !P5 ;  /* 0x0708000008847fae */ /* 0x0005e2000e901d56 */
[----:B------:R-:W-:Y:S01]  /*1580*/  ISETP.GE.AND P5, PT, R37, c[0x0][0x19c], PT ;  /* 0x0000670025007a0c */ /* 0x000fe20003fa6270 */
[----:B------:R-:W-:Y:S01]  /*1590*/  ULDC UR20, c[0x0][0x2a0] ;  /* 0x0000a80000147ab9 */ /* 0x000fe20000000800 */
[----:B------:R-:W-:Y:S01]  /*15a0*/  IADD3 R19, R39, UR4, RZ ;  /* 0x0000000427137c10 */ /* 0x000fe2000fffe0ff */
[----:B------:R2:W-:Y:S01]  /*15b0*/  LDGSTS.E.BYPASS.LTC128B.128 [R132+0x9080], [R8.64+0x40], !P4 ;  /* 0x0908004008847fae */ /* 0x0005e2000e101d56 */
[C---:B------:R-:W-:Y:S01]  /*15c0*/  ISETP.LT.OR P4, PT, R0.reuse, 0x1, P5 ;  /* 0x000000010000780c */ /* 0x040fe20002f81670 */
[----:B------:R-:W-:Y:S01]  /*15d0*/  ULDC UR4, c[0x0][0x168] ;  /* 0x00005a0000047ab9 */ /* 0x000fe20000000800 */
[C---:B------:R-:W-:Y:S01]  /*15e0*/  ISETP.LT.OR P3, PT, R0.reuse, 0x41, P3 ;  /* 0x000000410000780c */ /* 0x040fe20001f61670 */
[----:B------:R2:W-:Y:S01]  /*15f0*/  LDGSTS.E.BYPASS.LTC128B.128 [R132+0xb080], [R8.64+0x80], !P0 ;  /* 0x0b08008008847fae */ /* 0x0005e2000c101d56 */
[----:B------:R-:W-:Y:S01]  /*1600*/  ISETP.GE.AND P0, PT, R15, c[0x0][0x19c], PT ;  /* 0x000067000f007a0c */ /* 0x000fe20003f06270 */
[----:B------:R-:W-:Y:S01]  /*1610*/  UIADD3 UR4, -UR15, UR4, URZ ;  /* 0x000000040f047290 */ /* 0x000fe2000fffe13f */
[C---:B------:R-:W-:Y:S01]  /*1620*/  ISETP.LT.OR P5, PT, R0.reuse, 0x41, P5 ;  /* 0x000000410000780c */ /* 0x040fe20002fa1670 */
[----:B------:R-:W0:Y:S01]  /*1630*/  LDGDEPBAR ;  /* 0x00000000000079af */ /* 0x000e220000000000 */
[C---:B------:R-:W-:Y:S01]  /*1640*/  ISETP.LT.OR P6, PT, R0.reuse, 0x1, P0 ;  /* 0x000000010000780c */ /* 0x040fe200007c1670 */
[----:B------:R-:W-:Y:S01]  /*1650*/  IMAD.U32 R251, RZ, RZ, UR21 ;  /* 0x00000015fffb7e24 */ /* 0x000fe2000f8e00ff */
[----:B------:R-:W-:Y:S01]  /*1660*/  ISETP.LT.OR P0, PT, R0, 0x41, P0 ;  /* 0x000000410000780c */ /* 0x000fe20000701670 */
[----:B------:R3:W-:Y:S01]  /*1670*/  LDGSTS.E.BYPASS.LTC128B.128 [R132+0x80], [R4.64], !P1 ;  /* 0x0008000004847fae */ /* 0x0007e2000c901d56 */
[----:B------:R-:W-:Y:S01]  /*1680*/  IMAD.U32 R0, RZ, RZ, UR11 ;  /* 0x0000000bff007e24 */ /* 0x000fe2000f8e00ff */
[----:B------:R-:W-:Y:S01]  /*1690*/  SHF.R.S32.HI R3, RZ, 0x4, R12 ;  /* 0x00000004ff037819 */ /* 0x000fe2000001140c */
[----:B------:R-:W-:Y:S01]  /*16a0*/  ULOP3.LUT UR20, URZ, UR20, URZ, 0x33, !UPT ;  /* 0x000000143f147292 */ /* 0x000fe2000f8e333f */
[----:B------:R-:W-:Y:S01]  /*16b0*/  STL.64 [R1+0x28], R38 ;  /* 0x0000282601007387 */ /* 0x000fe20000100a00 */
[----:B------:R-:W-:Y:S01]  /*16c0*/  IMAD.WIDE.U32 R134, R0, c[0x0][0x240], R22 ;  /* 0x0000900000867a25 */ /* 0x000fe200078e0016 */
[----:B------:R-:W-:Y:S01]  /*16d0*/  SHF.R.S32.HI R0, RZ, 0x1f, R16 ;  /* 0x0000001fff007819 */ /* 0x000fe20000011410 */
[----:B------:R-:W-:Y:S01]  /*16e0*/  CS2R R92, SRZ ;  /* 0x00000000005c7805 */ /* 0x000fe2000001ff00 */
[----:B------:R-:W-:Y:S01]  /*16f0*/  STL [R1+0x1c], R37 ;  /* 0x00001c2501007387 */ /* 0x000fe20000100800 */
[----:B-1----:R-:W-:Y:S01]  /*1700*/  IMAD.U32 R6, RZ, RZ, UR18 ;  /* 0x00000012ff067e24 */ /* 0x002fe2000f8e00ff */
[----:B------:R-:W-:Y:S01]  /*1710*/  LEA.HI R0, R0, R16, RZ, 0x2 ;  /* 0x0000001000007211 */ /* 0x000fe200078f10ff */
[----:B------:R-:W-:Y:S01]  /*1720*/  CS2R R90, SRZ ;  /* 0x00000000005a7805 */ /* 0x000fe2000001ff00 */
[----:B------:R-:W-:Y:S01]  /*1730*/  STL [R1], R132 ;  /* 0x0000008401007387 */ /* 0x000fe20000100800 */
[----:B------:R-:W-:Y:S01]  /*1740*/  IMAD.WIDE.U32 R6, R6, UR12, R18 ;  /* 0x0000000c06067c25 */ /* 0x000fe2000f8e0012 */
[----:B------:R-:W-:Y:S01]  /*1750*/  LOP3.LUT R0, R0, 0x1ffffffc, RZ, 0xc0, !PT ;  /* 0x1ffffffc00007812 */ /* 0x000fe200078ec0ff */
[----:B------:R-:W-:Y:S01]  /*1760*/  CS2R R88, SRZ ;  /* 0x0000000000587805 */ /* 0x000fe2000001ff00 */
[----:B------:R1:W-:Y:S01]  /*1770*/  STL [R1+0x48], R21 ;  /* 0x0000481501007387 */ /* 0x0003e20000100800 */
[----:B------:R-:W-:Y:S01]  /*1780*/  CS2R R86, SRZ ;  /* 0x0000000000567805 */ /* 0x000fe2000001ff00 */
[----:B------:R-:W-:Y:S01]  /*1790*/  IADD3 R7, R7, UR7, RZ ;  /* 0x0000000707077c10 */ /* 0x000fe2000fffe0ff */
[----:B------:R-:W-:Y:S01]  /*17a0*/  CS2R R84, SRZ ;  /* 0x0000000000547805 */ /* 0x000fe2000001ff00 */
[----:B------:R-:W-:Y:S01]  /*17b0*/  LEA R20, P1, R6, c[0x0][0x1f0], 0x1 ;  /* 0x00007c0006147a11 */ /* 0x000fe200078208ff */
[----:B------:R3:W-:Y:S01]  /*17c0*/  LDGSTS.E.BYPASS.LTC128B.128 [R132+0x2080], [R4.64+0x40], !P6 ;  /* 0x0208004004847fae */ /* 0x0007e2000f101d56 */
[----:B--2---:R-:W-:Y:S01]  /*17d0*/  LEA.HI R8, R12, R3, RZ, 0x1 ;  /* 0x000000030c087211 */ /* 0x004fe200078f08ff */
[----:B------:R-:W-:Y:S01]  /*17e0*/  CS2R R82, SRZ ;  /* 0x0000000000527805 */ /* 0x000fe2000001ff00 */
[----:B------:R-:W-:Y:S01]  /*17f0*/  CS2R R80, SRZ ;  /* 0x0000000000507805 */ /* 0x000fe2000001ff00 */
[----:B------:R3:W-:Y:S01]  /*1800*/  LDGSTS.E.BYPASS.LTC128B.128 [R132+0x4080], [R4.64+0x80], !P4 ;  /* 0x0408008004847fae */ /* 0x0007e2000e101d56 */
[----:B------:R-:W-:Y:S01]  /*1810*/  ISETP.GE.AND P4, PT, R2, c[0x0][0x16c], PT ;  /* 0x00005b0002007a0c */ /* 0x000fe20003f86270 */
[----:B------:R-:W-:Y:S01]  /*1820*/  CS2R R78, SRZ ;  /* 0x00000000004e7805 */ /* 0x000fe2000001ff00 */
[----:B------:R-:W-:Y:S01]  /*1830*/  LOP3.LUT R8, R8, 0xfffffffe, RZ, 0xc0, !PT ;  /* 0xfffffffe08087812 */ /* 0x000fe200078ec0ff */
[----:B------:R2:W-:Y:S01]  /*1840*/  LDGSTS.E.BYPASS.LTC128B.128 [R132+0x1080], [R10.64], !P3 ;  /* 0x010800000a847fae */ /* 0x0005e2000d901d56 */
[----:B------:R-:W-:Y:S01]  /*1850*/  SEL R35, RZ, 0x1, P4 ;  /* 0x00000001ff237807 */ /* 0x000fe20002000000 */
[----:B------:R-:W-:Y:S01]  /*1860*/  CS2R R76, SRZ ;  /* 0x00000000004c7805 */ /* 0x000fe2000001ff00 */
[----:B------:R-:W-:Y:S01]  /*1870*/  ISETP.GE.AND P4, PT, R15, c[0x0][0x1fc], PT ;  /* 0x00007f000f007a0c */ /* 0x000fe20003f86270 */
[----:B------:R2:W-:Y:S01]  /*1880*/  LDGSTS.E.BYPASS.LTC128B.128 [R132+0x3080], [R10.64+0x40], !P0 ;  /* 0x030800400a847fae */ /* 0x0005e2000c101d56 */
[----:B------:R-:W-:Y:S01]  /*1890*/  ISETP.GE.AND P0, PT, R2, c[0x0][0x1fc], PT ;  /* 0x00007f0002007a0c */ /* 0x000fe20003f06270 */
[----:B------:R-:W-:Y:S01]  /*18a0*/  IMAD.IADD R17, R3, 0x1, -R8 ;  /* 0x0000000103117824 */ /* 0x000fe200078e0a08 */
[----:B------:R-:W-:Y:S01]  /*18b0*/  LOP3.LUT R3, R28, 0xffffffe0, RZ, 0xc0, !PT ;  /* 0xffffffe01c037812 */ /* 0x000fe200078ec0ff */
[----:B------:R4:W-:Y:S01]  /*18c0*/  STL.64 [R1+0x20], R18 ;  /* 0x0000201201007387 */ /* 0x0009e20000100a00 */
[----:B------:R-:W-:Y:S01]  /*18d0*/  SEL R36, RZ, 0x1, P0 ;  /* 0x00000001ff247807 */ /* 0x000fe20000000000 */
[----:B------:R-:W-:Y:S01]  /*18e0*/  CS2R R74, SRZ ;  /* 0x00000000004a7805 */ /* 0x000fe2000001ff00 */
[----:B------:R-:W-:Y:S01]  /*18f0*/  LEA R22, P0, R30, c[0x0][0x280], 0x2 ;  /* 0x0000a0001e167a11 */ /* 0x000fe200078010ff */
[----:B------:R2:W-:Y:S01]  /*1900*/  LDGSTS.E.BYPASS.LTC128B.128 [R132+0x5080], [R10.64+0x80], !P5 ;  /* 0x050800800a847fae */ /* 0x0005e2000e901d56 */
[----:B-1----:R-:W-:Y:S01]  /*1910*/  LEA.HI.X R21, R6, c[0x0][0x1f4], R7, 0x1, P1 ;  /* 0x00007d0006157a11 */ /* 0x002fe200008f0c07 */
[----:B------:R-:W-:Y:S01]  /*1920*/  IMAD.IADD R7, R136, 0x1, -R3 ;  /* 0x0000000188077824 */ /* 0x000fe200078e0a03 */
[----:B------:R-:W-:Y:S01]  /*1930*/  ISETP.LT.AND P1, PT, R244, UR4, PT ;  /* 0x00000004f4007c0c */ /* 0x000fe2000bf21270 */
[----:B------:R-:W0:Y:S01]  /*1940*/  LDGDEPBAR ;  /* 0x00000000000079af */ /* 0x000e220000000000 */
[----:B------:R-:W-:Y:S01]  /*1950*/  LOP3.LUT R6, R12, 0xfffffff0, RZ, 0xc0, !PT ;  /* 0xfffffff00c067812 */ /* 0x000fe200078ec0ff */
[----:B------:R-:W-:Y:S01]  /*1960*/  CS2R R72, SRZ ;  /* 0x0000000000487805 */ /* 0x000fe2000001ff00 */
[----:B------:R-:W-:Y:S01]  /*1970*/  ISETP.GE.OR P6, PT, R2, c[0x0][0x1fc], !P1 ;  /* 0x00007f0002007a0c */ /* 0x000fe20004fc6670 */
[----:B------:R-:W-:Y:S01]  /*1980*/  STL.64 [R1+0x38], R134 ;  /* 0x0000388601007387 */ /* 0x000fe20000100a00 */
[----:B------:R-:W-:Y:S01]  /*1990*/  LOP3.LUT R2, R29, 0xfffffff8, RZ, 0xc0, !PT ;  /* 0xfffffff81d027812 */ /* 0x000fe200078ec0ff */
[----:B------:R-:W-:Y:S01]  /*19a0*/  CS2R R70, SRZ ;  /* 0x0000000000467805 */ /* 0x000fe2000001ff00 */
[----:B------:R-:W-:Y:S01]  /*19b0*/  ISETP.GE.AND P5, PT, R15, c[0x0][0x16c], PT ;  /* 0x00005b000f007a0c */ /* 0x000fe20003fa6270 */
[----:B------:R-:W-:Y:S01]  /*19c0*/  CS2R R68, SRZ ;  /* 0x0000000000447805 */ /* 0x000fe2000001ff00 */
[----:B------:R-:W-:Y:S01]  /*19d0*/  LEA.HI.X R23, R30, c[0x0][0x284], R33, 0x2, P0 ;  /* 0x0000a1001e177a11 */ /* 0x000fe200000f1421 */
[----:B---3--:R-:W-:Y:S01]  /*19e0*/  IMAD.IADD R5, R136, 0x1, -R2 ;  /* 0x0000000188057824 */ /* 0x008fe200078e0a02 */
[----:B------:R-:W-:Y:S01]  /*19f0*/  CS2R R66, SRZ ;  /* 0x0000000000427805 */ /* 0x000fe2000001ff00 */
[----:B------:R-:W-:Y:S01]  /*1a00*/  CS2R R64, SRZ ;  /* 0x0000000000407805 */ /* 0x000fe2000001ff00 */
[----:B------:R-:W-:Y:S01]  /*1a10*/  CS2R R62, SRZ ;  /* 0x00000000003e7805 */ /* 0x000fe2000001ff00 */
[C---:B------:R-:W-:Y:S01]  /*1a20*/  IMAD.SHL.U32 R3, R5.reuse, 0x40, RZ ;  /* 0x0000004005037824 */ /* 0x040fe200078e00ff */
[----:B------:R-:W-:Y:S01]  /*1a30*/  LEA.HI R9, R5, R5, RZ, 0x1 ;  /* 0x0000000505097211 */ /* 0x000fe200078f08ff */
[----:B------:R-:W-:Y:S01]  /*1a40*/  CS2R R60, SRZ ;  /* 0x00000000003c7805 */ /* 0x000fe2000001ff00 */
[----:B------:R-:W-:Y:S01]  /*1a50*/  CS2R R58, SRZ ;  /* 0x00000000003a7805 */ /* 0x000fe2000001ff00 */
[----:B------:R-:W-:Y:S01]  /*1a60*/  CS2R R56, SRZ ;  /* 0x0000000000387805 */ /* 0x000fe2000001ff00 */
[----:B----4-:R-:W-:Y:S01]  /*1a70*/  LEA R18, P3, R13, c[0x0][0x160], 0x1 ;  /* 0x000058000d127a11 */ /* 0x010fe200078608ff */
[----:B------:R-:W-:Y:S01]  /*1a80*/  CS2R R54, SRZ ;  /* 0x0000000000367805 */ /* 0x000fe2000001ff00 */
[----:B------:R-:W-:Y:S01]  /*1a90*/  LOP3.LUT R2, R9, 0x7fffffe, RZ, 0xc0, !PT ;  /* 0x07fffffe09027812 */ /* 0x000fe200078ec0ff */
[----:B------:R-:W-:Y:S01]  /*1aa0*/  CS2R R52, SRZ ;  /* 0x0000000000347805 */ /* 0x000fe2000001ff00 */
[----:B------:R-:W-:Y:S01]  /*1ab0*/  LEA.HI.X R19, R13, c[0x0][0x164], R14, 0x1, P3 ;  /* 0x000059000d137a11 */ /* 0x000fe200018f0c0e */
[----:B--2---:R-:W-:Y:S01]  /*1ac0*/  IMAD.SHL.U32 R11, R24, 0x10, RZ ;  /* 0x00000010180b7824 */ /* 0x004fe200078e00ff */
[----:B------:R-:W-:Y:S01]  /*1ad0*/  @!P2 LEA R26, P3, R27, c[0x0][0x258], 0x2 ;  /* 0x000096001b1aaa11 */ /* 0x000fe200078610ff */
[----:B------:R-:W-:Y:S01]  /*1ae0*/  IMAD.IADD R4, R5, 0x1, -R2 ;  /* 0x0000000105047824 */ /* 0x000fe200078e0a02 */
[----:B------:R-:W-:-:S04]  /*1af0*/  DEPBAR.LE SB0, 0x1 ;  /* 0x000080400000791a */ /* 0x000fc80000000000 */
[----:B------:R-:W-:Y:S01]  /*1b00*/  @!P2 LEA.HI.X R27, R27, c[0x0][0x25c], R32, 0x2, P3 ;  /* 0x000097001b1baa11 */ /* 0x000fe200018f1420 */
[----:B------:R-:W-:Y:S01]  /*1b10*/  IMAD.IADD R32, R16, 0x1, -R0 ;  /* 0x0000000110207824 */ /* 0x000fe200078e0a00 */
[----:B------:R-:W-:Y:S01]  /*1b20*/  ISETP.GE.AND P3, PT, R37, c[0x0][0x16c], PT ;  /* 0x00005b0025007a0c */ /* 0x000fe20003f66270 */
[----:B------:R-:W-:Y:S01]  /*1b30*/  IMAD R2, R17, 0x4, R16 ;  /* 0x0000000411027824 */ /* 0x000fe200078e0210 */
[----:B------:R-:W-:Y:S01]  /*1b40*/  SHF.R.S32.HI R10, RZ, 0x1f, R7 ;  /* 0x0000001fff0a7819 */ /* 0x000fe20000011407 */
[----:B------:R-:W-:Y:S01]  /*1b50*/  IMAD.IADD R0, R136, 0x1, -R6 ;  /* 0x0000000188007824 */ /* 0x000fe200078e0a06 */
[----:B------:R-:W-:Y:S01]  /*1b60*/  SEL R14, RZ, 0x4, P3 ;  /* 0x00000004ff0e7807 */ /* 0x000fe20001800000 */
[----:B------:R-:W-:Y:S01]  /*1b70*/  IMAD R12, R2, 0x8, R4 ;  /* 0x00000008020c7824 */ /* 0x000fe200078e0204 */
[----:B------:R-:W-:Y:S01]  /*1b80*/  ISETP.GE.OR P3, PT, R15, c[0x0][0x1fc], !P1 ;  /* 0x00007f000f007a0c */ /* 0x000fe20004f66670 */
[----:B------:R-:W-:Y:S01]  /*1b90*/  CS2R R50, SRZ ;  /* 0x0000000000327805 */ /* 0x000fe2000001ff00 */
[----:B------:R-:W-:Y:S01]  /*1ba0*/  SHF.R.S32.HI R2, RZ, 0x1f, R0 ;  /* 0x0000001fff027819 */ /* 0x000fe20000011400 */
[----:B------:R-:W-:Y:S01]  /*1bb0*/  CS2R R48, SRZ ;  /* 0x0000000000307805 */ /* 0x000fe2000001ff00 */
[-C--:B------:R-:W-:Y:S01]  /*1bc0*/  LEA.HI R8, R0, R0.reuse, RZ, 0x1 ;  /* 0x0000000000087211 */ /* 0x080fe200078f08ff */
[----:B------:R-:W-:Y:S01]  /*1bd0*/  CS2R R46, SRZ ;  /* 0x00000000002e7805 */ /* 0x000fe2000001ff00 */
[----:B------:R-:W-:Y:S01]  /*1be0*/  LEA.HI R5, R2, R0, RZ, 0x3 ;  /* 0x0000000002057211 */ /* 0x000fe200078f18ff */
[----:B------:R-:W-:Y:S01]  /*1bf0*/  CS2R R44, SRZ ;  /* 0x00000000002c7805 */ /* 0x000fe2000001ff00 */
[----:B------:R-:W-:Y:S01]  /*1c00*/  SHF.R.S32.HI R2, RZ, 0x1, R9 ;  /* 0x00000001ff027819 */ /* 0x000fe20000011409 */
[----:B------:R-:W-:Y:S01]  /*1c10*/  CS2R R42, SRZ ;  /* 0x00000000002a7805 */ /* 0x000fe2000001ff00 */
[----:B------:R-:W-:Y:S01]  /*1c20*/  LOP3.LUT R15, R3, 0x1c0, RZ, 0xc0, !PT ;  /* 0x000001c0030f7812 */ /* 0x000fe200078ec0ff */
[----:B------:R-:W-:Y:S01]  /*1c30*/  CS2R R40, SRZ ;  /* 0x0000000000287805 */ /* 0x000fe2000001ff00 */
[----:B------:R-:W-:Y:S01]  /*1c40*/  LOP3.LUT R6, R8, 0x7fffffe, RZ, 0xc0, !PT ;  /* 0x07fffffe08067812 */ /* 0x000fe200078ec0ff */
[C---:B------:R-:W-:Y:S01]  /*1c50*/  IMAD.SHL.U32 R4, R2.reuse, 0x40, RZ ;  /* 0x0000004002047824 */ /* 0x040fe200078e00ff */
[----:B------:R-:W-:Y:S01]  /*1c60*/  LOP3.LUT R3, R5, 0xfffffff8, RZ, 0xc0, !PT ;  /* 0xfffffff805037812 */ /* 0x000fe200078ec0ff */
[----:B------:R-:W-:Y:S01]  /*1c70*/  CS2R R38, SRZ ;  /* 0x0000000000267805 */ /* 0x000fe2000001ff00 */
[----:B------:R-:W-:Y:S01]  /*1c80*/  LOP3.LUT P0, RZ, R2, 0x2, RZ, 0xc0, !PT ;  /* 0x0000000202ff7812 */ /* 0x000fe2000780c0ff */
[C---:B------:R-:W-:Y:S01]  /*1c90*/  IMAD.IADD R6, R0.reuse, 0x1, -R6 ;  /* 0x0000000100067824 */ /* 0x040fe200078e0a06 */
[----:B------:R-:W-:Y:S01]  /*1ca0*/  LOP3.LUT R2, R15, 0x30, R11, 0xf8, !PT ;  /* 0x000000300f027812 */ /* 0x000fe200078ef80b */
[----:B------:R-:W-:Y:S01]  /*1cb0*/  IMAD.IADD R13, R0, 0x1, -R3 ;  /* 0x00000001000d7824 */ /* 0x000fe200078e0a03 */
[----:B------:R-:W-:Y:S01]  /*1cc0*/  LOP3.LUT R0, R4, 0xc0, RZ, 0xc0, !PT ;  /* 0x000000c004007812 */ /* 0x000fe200078ec0ff */
[----:B------:R-:W-:Y:S01]  /*1cd0*/  ULDC UR7, c[0x0][0x290] ;  /* 0x0000a40000077ab9 */ /* 0x000fe20000000800 */
[----:B------:R-:W-:Y:S01]  /*1ce0*/  SHF.R.S32.HI R3, RZ, 0x3, R5 ;  /* 0x00000003ff037819 */ /* 0x000fe20000011405 */
[----:B------:R-:W-:Y:S01]  /*1cf0*/  UISETP.GT.AND UP4, UPT, UR10, -0x1, UPT ;  /* 0xffffffff0a00788c */ /* 0x000fe2000bf84270 */
[--C-:B------:R-:W-:Y:S01]  /*1d00*/  LOP3.LUT R5, R2, 0x8, R29.reuse, 0xf8, !PT ;  /* 0x0000000802057812 */ /* 0x100fe200078ef81d */
[----:B------:R-:W-:Y:S01]  /*1d10*/  UMOV UR18, 0x1 ;  /* 0x0000000100127882 */ /* 0x000fe20000000000 */
[----:B------:R-:W-:Y:S01]  /*1d20*/  LOP3.LUT R4, R0, 0x8, R29, 0xf8, !PT ;  /* 0x0000000800047812 */ /* 0x000fe200078ef81d */
[C---:B------:R-:W-:Y:S01]  /*1d30*/  IMAD R11, R3.reuse, 0x8, R6 ;  /* 0x00000008030b7824 */ /* 0x040fe200078e0206 */
[----:B------:R-:W-:Y:S01]  /*1d40*/  SHF.R.U32.HI R2, RZ, 0x3, R0 ;  /* 0x00000003ff027819 */ /* 0x000fe20000011600 */
[----:B------:R-:W-:Y:S01]  /*1d50*/  IMAD R218, R3, 0x200, R25 ;  /* 0x0000020003da7824 */ /* 0x000fe200078e0219 */
[----:B------:R-:W-:Y:S01]  /*1d60*/  LEA.HI R10, R10, R7, RZ, 0x2 ;  /* 0x000000070a0a7211 */ /* 0x000fe200078f10ff */
[----:B------:R-:W-:Y:S01]  /*1d70*/  ULDC UR15, c[0x0][0x168] ;  /* 0x00005a00000f7ab9 */ /* 0x000fe20000000800 */
[----:B------:R-:W-:Y:S01]  /*1d80*/  LOP3.LUT R2, R4, R2, RZ, 0x3c, !PT ;  /* 0x0000000204027212 */ /* 0x000fe200078e3cff */
[----:B------:R-:W-:Y:S01]  /*1d90*/  UIMAD UR13, UR11, UR7, URZ ;  /* 0x000000070b0d72a4 */ /* 0x000fe2000f8e023f */
[----:B------:R-:W-:-:S02]  /*1da0*/  LOP3.LUT R0, R10, 0x7ffffffc, RZ, 0xc0, !PT ;  /* 0x7ffffffc0a007812 */ /* 0x000fc400078ec0ff */
[----:B------:R-:W-:Y:S01]  /*1db0*/  SEL R9, RZ, 0x2, P5 ;  /* 0x00000002ff097807 */ /* 0x000fe20002800000 */
[----:B------:R-:W-:Y:S01]  /*1dc0*/  IMAD.U32 R2, R12, 0x20, R2 ;  /* 0x000000200c027824 */ /* 0x000fe200078e0002 */
[----:B------:R-:W-:Y:S01]  /*1dd0*/  SHF.R.S32.HI R4, RZ, 0x1, R8 ;  /* 0x00000001ff047819 */ /* 0x000fe20000011408 */
[----:B------:R-:W-:Y:S01]  /*1de0*/  IMAD.IADD R7, R7, 0x1, -R0 ;  /* 0x0000000107077824 */ /* 0x000fe200078e0a00 */
[----:B------:R-:W-:Y:S01]  /*1df0*/  SEL R0, R223, 0xffffffe0, !P0 ;  /* 0xffffffe0df007807 */ /* 0x000fe20004000000 */
[----:B------:R-:W-:Y:S01]  /*1e00*/  IMAD.SHL.U32 R214, R2, 0x2, RZ ;  /* 0x0000000202d67824 */ /* 0x000fe200078e00ff */
[----:B------:R-:W-:Y:S01]  /*1e10*/  BAR.SYNC.DEFER_BLOCKING 0x0 ;  /* 0x0000000000007b1d */ /* 0x000fe20000010000 */
[----:B------:R-:W-:Y:S01]  /*1e20*/  IADD3 R3, R14, R9, R35 ;  /* 0x000000090e037210 */ /* 0x000fe20007ffe023 */
[----:B------:R-:W-:Y:S01]  /*1e30*/  IMAD R32, R32, 0x4, R7 ;  /* 0x0000000420207824 */ /* 0x000fe200078e0207 */
[----:B------:R-:W-:Y:S01]  /*1e40*/  SEL R9, RZ, 0xffffffff, P4 ;  /* 0xffffffffff097807 */ /* 0x000fe20002000000 */
[----:B------:R-:W-:Y:S01]  /*1e50*/  IMAD.IADD R215, R214, 0x1, R0 ;  /* 0x00000001d6d77824 */ /* 0x000fe200078e0200 */
[----:B------:R-:W-:Y:S01]  /*1e60*/  LOP3.LUT P0, RZ, R3, 0x1, RZ, 0xc0, !PT ;  /* 0x0000000103ff7812 */ /* 0x000fe2000780c0ff */
[----:B------:R-:W-:Y:S01]  /*1e70*/  IMAD.SHL.U32 R0, R17, 0x10, RZ ;  /* 0x0000001011007824 */ /* 0x000fe200078e00ff */
[----:B------:R-:W-:Y:S01]  /*1e80*/  LOP3.LUT P4, RZ, R3, 0x2, RZ, 0xc0, !PT ;  /* 0x0000000203ff7812 */ /* 0x000fe2000788c0ff */
[----:B------:R-:W-:Y:S01]  /*1e90*/  IMAD.SHL.U32 R250, R32, 0x2, RZ ;  /* 0x0000000220fa7824 */ /* 0x000fe200078e00ff */
[----:B------:R-:W-:-:S02]  /*1ea0*/  ISETP.GE.OR P0, PT, R244, UR4, !P0 ;  /* 0x00000004f4007c0c */ /* 0x000fc4000c706670 */
[----:B------:R-:W-:Y:S02]  /*1eb0*/  SHF.R.S32.HI R8, RZ, 0x1f, R8 ;  /* 0x0000001fff087819 */ /* 0x000fe40000011408 */
[----:B------:R-:W-:Y:S02]  /*1ec0*/  ISETP.GE.OR P4, PT, R244, UR4, !P4 ;  /* 0x00000004f4007c0c */ /* 0x000fe4000e786670 */
[----:B------:R-:W-:Y:S02]  /*1ed0*/  LEA.HI R2, R34, R136, RZ, 0x7 ;  /* 0x0000008822027211 */ /* 0x000fe400078f38ff */
[----:B------:R-:W-:Y:S02]  /*1ee0*/  SEL R16, RZ, 0xffffffff, P5 ;  /* 0xffffffffff107807 */ /* 0x000fe40002800000 */
[----:B------:R-:W-:Y:S02]  /*1ef0*/  SHF.R.U32.HI R6, RZ, 0x4, R2 ;  /* 0x00000004ff067819 */ /* 0x000fe40000011602 */
[----:B------:R-:W-:-:S02]  /*1f00*/  LOP3.LUT R2, R0, 0x10, RZ, 0xc0, !PT ;  /* 0x0000001000027812 */ /* 0x000fc400078ec0ff */
[----:B------:R-:W-:Y:S01]  /*1f10*/  SHF.R.U32.HI R15, RZ, 0x3, R15 ;  /* 0x00000003ff0f7819 */ /* 0x000fe2000001160f */
[----:B------:R-:W1:Y:S01]  /*1f20*/  LDSM.16.M88.4 R164, [R214+0x6080] ;  /* 0x00608000d6a4783b */ /* 0x000e620000000200 */
[----:B------:R-:W-:Y:S01]  /*1f30*/  LOP3.LUT R6, R2, 0x8, R6, 0xf8, !PT ;  /* 0x0000000802067812 */ /* 0x000fe200078ef806 */
[----:B------:R-:W-:Y:S01]  /*1f40*/  @!P2 IMAD.SHL.U32 R2, R136, 0x10, RZ ;  /* 0x000000108802a824 */ /* 0x000fe200078e00ff */
[----:B------:R-:W-:Y:S01]  /*1f50*/  LOP3.LUT R15, R5, R15, RZ, 0x3c, !PT ;  /* 0x0000000f050f7212 */ /* 0x000fe200078e3cff */
[----:B------:R-:W2:Y:S01]  /*1f60*/  LDSM.16.M88.4 R168, [R214+0x7080] ;  /* 0x00708000d6a8783b */ /* 0x000ea20000000200 */
[----:B------:R-:W-:Y:S02]  /*1f70*/  ISETP.GE.OR P1, PT, R37, c[0x0][0x1fc], !P1 ;  /* 0x00007f0025007a0c */ /* 0x000fe40004f26670 */
[----:B------:R-:W-:Y:S01]  /*1f80*/  LOP3.LUT P5, RZ, R13, 0x4, RZ, 0xc0, !PT ;  /* 0x000000040dff7812 */ /* 0x000fe200078ac0ff */
[----:B------:R-:W3:Y:S01]  /*1f90*/  LDSM.16.M88.4 R180, [R214+0x8080] ;  /* 0x00808000d6b4783b */ /* 0x000ee20000000200 */
[----:B------:R-:W-:Y:S01]  /*1fa0*/  SHF.R.S32.HI R248, RZ, 0x2, R10 ;  /* 0x00000002fff87819 */ /* 0x000fe2000001140a */
[----:B------:R-:W-:Y:S01]  /*1fb0*/  IMAD R213, R17, 0x200, R15 ;  /* 0x0000020011d57824 */ /* 0x000fe200078e020f */
[----:B------:R-:W-:Y:S01]  /*1fc0*/  SEL R223, R223, 0xffffffe0, !P5 ;  /* 0xffffffe0dfdf7807 */ /* 0x000fe20006800000 */
[----:B------:R-:W4:Y:S01]  /*1fd0*/  LDSM.16.M88.4 R184, [R214+0x9080] ;  /* 0x00908000d6b8783b */ /* 0x000f220000000200 */
[----:B------:R-:W-:Y:S01]  /*1fe0*/  IADD3 R251, R251, -c[0x0][0x168], -R250 ;  /* 0x80005a00fbfb7a10 */ /* 0x000fe20007ffe8fa */
[----:B------:R-:W-:Y:S01]  /*1ff0*/  IMAD R248, R31, 0x10, R248 ;  /* 0x000000101ff87824 */ /* 0x000fe200078e02f8 */
[----:B------:R-:W-:Y:S01]  /*2000*/  IADD3 R252, -R250, UR6, RZ ;  /* 0x00000006fafc7c10 */ /* 0x000fe2000fffe1ff */
[----:B------:R-:W1:Y:S01]  /*2010*/  LDSM.16.M88.4 R196, [R214+0xa080] ;  /* 0x00a08000d6c4783b */ /* 0x000e620000000200 */
[----:B------:R-:W-:Y:S01]  /*2020*/  IADD3 R249, R251, c[0x0][0x2a4], RZ ;  /* 0x0000a900fbf97a10 */ /* 0x000fe20007ffe0ff */
[----:B------:R-:W-:Y:S01]  /*2030*/  IMAD.SHL.U32 R213, R213, 0x2, RZ ;  /* 0x00000002d5d57824 */ /* 0x000fe200078e00ff */
[----:B------:R-:W-:Y:S01]  /*2040*/  IADD3 R251, R251, UR20, RZ ;  /* 0x00000014fbfb7c10 */ /* 0x000fe2000fffe0ff */
[----:B------:R-:W1:Y:S04]  /*2050*/  LDSM.16.M88.4 R200, [R214+0xb080] ;  /* 0x00b08000d6c8783b */ /* 0x000e680000000200 */
        /* <DEDUP_REMOVED lines=12> */
[----:B------:R-:W-:Y:S01]  /*2120*/  LEA.HI R3, R8, R4, RZ, 0x2 ;  /* 0x0000000408037211 */ /* 0x000fe200078f10ff */
[----:B------:R1:W-:Y:S01]  /*2130*/  LDGSTS.E.BYPASS.LTC128B.128 [R132+0x7080], [R18.64+0x40], !P4 ;  /* 0x0708004012847fae */ /* 0x0003e2000e101d56 */
[----:B------:R-:W-:Y:S01]  /*2140*/  ISETP.GE.OR P0, PT, R244, UR4, !P0 ;  /* 0x00000004f4007c0c */ /* 0x000fe2000c706670 */
[----:B------:R-:W-:Y:S01]  /*2150*/  ULDC.64 UR4, c[0x0][0x240] ;  /* 0x0000900000047ab9 */ /* 0x000fe20000000a00 */
[----:B------:R-:W-:Y:S01]  /*2160*/  LOP3.LUT R3, R3, 0xfffffffc, RZ, 0xc0, !PT ;  /* 0xfffffffc03037812 */ /* 0x000fe200078ec0ff */
[----:B------:R-:W-:Y:S01]  /*2170*/  UIMAD UR4, UR19, UR4, URZ ;  /* 0x00000004130472a4 */ /* 0x000fe2000f8e023f */
[----:B------:R-:W-:Y:S02]  /*2180*/  LOP3.LUT P4, RZ, R13, 0x2, RZ, 0xc0, !PT ;  /* 0x000000020dff7812 */ /* 0x000fe4000788c0ff */
[----:B------:R-:W-:Y:S01]  /*2190*/  ULDC UR19, c[0x0][0x2a8] ;  /* 0x0000aa0000137ab9 */ /* 0x000fe20000000800 */
[----:B------:R-:W-:Y:S01]  /*21a0*/  IMAD.IADD R0, R4, 0x1, -R3 ;  /* 0x0000000104007824 */ /* 0x000fe200078e0a03 */
[----:B------:R-:W-:Y:S01]  /*21b0*/  UIMAD UR25, UR11, UR5, UR4 ;  /* 0x000000050b1972a4 */ /* 0x000fe2000f8e0204 */
[----:B------:R-:W-:Y:S01]  /*21c0*/  IMAD.SHL.U32 R3, R16, 0x2, RZ ;  /* 0x0000000210037824 */ /* 0x000fe200078e00ff */
[----:B------:R-:W-:Y:S01]  /*21d0*/  SEL R224, R225, 0xfffffff0, !P4 ;  /* 0xfffffff0e1e07807 */ /* 0x000fe20006000000 */
[----:B------:R-:W-:Y:S01]  /*21e0*/  IMAD.SHL.U32 R4, R9, 0x2, RZ ;  /* 0x0000000209047824 */ /* 0x000fe200078e00ff */
[----:B------:R-:W-:Y:S01]  /*21f0*/  UISETP.LE.AND UP3, UPT, UR24, UR19, UPT ;  /* 0x000000131800728c */ /* 0x000fe2000bf63270 */
[----:B------:R1:W-:Y:S01]  /*2200*/  LDGSTS.E.BYPASS.LTC128B.128 [R132+0x8080], [R18.64+0x80], !P0 ;  /* 0x0808008012847fae */ /* 0x0003e2000c101d56 */
[----:B------:R-:W-:Y:S01]  /*2210*/  ISETP.GE.AND P0, PT, R37, c[0x0][0x1fc], PT ;  /* 0x00007f0025007a0c */ /* 0x000fe20003f06270 */
[----:B------:R-:W-:Y:S01]  /*2220*/  UMOV UR4, URZ ;  /* 0x0000003f00047c82 */ /* 0x000fe20008000000 */
[----:B------:R-:W-:Y:S01]  /*2230*/  LOP3.LUT R3, R3, 0x2, R35, 0xe2, !PT ;  /* 0x0000000203037812 */ /* 0x000fe200078ee223 */
[----:B------:R5:W-:Y:S01]  /*2240*/  @!P2 LDGSTS.E.BYPASS.LTC128B.128 [R2+0xf080], [R26.64] ;  /* 0x0f0800001a02afae */ /* 0x000be2000b901d56 */
[----:B------:R-:W-:Y:S01]  /*2250*/  LOP3.LUT R7, R4, 0x2, R36, 0xe2, !PT ;  /* 0x0000000204077812 */ /* 0x000fe200078ee224 */
[----:B------:R-:W-:Y:S01]  /*2260*/  USHF.L.U32 UR5, UR10, 0x7, URZ ;  /* 0x000000070a057899 */ /* 0x000fe2000800063f */
[----:B------:R-:W-:Y:S01]  /*2270*/  SEL R4, RZ, 0x4, P0 ;  /* 0x00000004ff047807 */ /* 0x000fe20000000000 */
[----:B------:R1:W-:Y:S01]  /*2280*/  STL [R1+0x18], R3 ;  /* 0x0000180301007387 */ /* 0x0003e20000100800 */
[C---:B------:R-:W-:Y:S01]  /*2290*/  LOP3.LUT P0, RZ, R0.reuse, 0x2, RZ, 0xc0, !PT ;  /* 0x0000000200ff7812 */ /* 0x040fe2000780c0ff */
[----:B------:R-:W-:Y:S01]  /*22a0*/  IMAD.SHL.U32 R0, R0, 0x40, RZ ;  /* 0x0000004000007824 */ /* 0x000fe200078e00ff */
[----:B------:R-:W-:Y:S01]  /*22b0*/  LOP3.LUT R7, R7, R4, RZ, 0xfc, !PT ;  /* 0x0000000407077212 */ /* 0x000fe200078efcff */
[----:B------:R-:W0:Y:S01]  /*22c0*/  LDGDEPBAR ;  /* 0x00000000000079af */ /* 0x000e220000000000 */
[----:B------:R-:W-:Y:S01]  /*22d0*/  SEL R225, R225, 0xfffffff0, !P0 ;  /* 0xfffffff0e1e17807 */ /* 0x000fe20004000000 */
[----:B------:R-:W-:Y:S01]  /*22e0*/  CS2R R36, SRZ ;  /* 0x0000000000247805 */ /* 0x000fe2000001ff00 */
[----:B------:R-:W-:Y:S01]  /*22f0*/  LOP3.LUT R0, R0, 0xc0, RZ, 0xc0, !PT ;  /* 0x000000c000007812 */ /* 0x000fe200078ec0ff */
[----:B------:R2:W-:Y:S01]  /*2300*/  LDGSTS.E.BYPASS.LTC128B.128 [R132+0xc080], [R20.64], !P6 ;  /* 0x0c08000014847fae */ /* 0x0005e2000f101d56 */
[----:B------:R-:W-:-:S02]  /*2310*/  ULDC UR19, c[0x0][0x168] ;  /* 0x00005a0000137ab9 */ /* 0x000fc40000000800 */
[----:B------:R-:W-:Y:S01]  /*2320*/  SHF.R.U32.HI R4, RZ, 0x3, R0 ;  /* 0x00000003ff047819 */ /* 0x000fe20000011600 */
[----:B------:R2:W-:Y:S01]  /*2330*/  LDGSTS.E.BYPASS.LTC128B.128 [R132+0xd080], [R20.64+0x40], !P3 ;  /* 0x0d08004014847fae */ /* 0x0005e2000d901d56 */
[----:B------:R-:W-:Y:S02]  /*2340*/  ISETP.GE.AND P3, PT, R136, 0x10, PT ;  /* 0x000000108800780c */ /* 0x000fe40003f66270 */
[----:B------:R-:W-:Y:S01]  /*2350*/  LOP3.LUT R212, R4, R0, R212, 0x1e, !PT ;  /* 0x0000000004d47212 */ /* 0x000fe200078e1ed4 */
[----:B------:R2:W-:Y:S04]  /*2360*/  LDGSTS.E.BYPASS.LTC128B.128 [R132+0xe080], [R20.64+0x80], !P1 ;  /* 0x0e08008014847fae */ /* 0x0005e8000c901d56 */
[----:B------:R-:W-:Y:S01]  /*2370*/  STL [R1+0x4], R7 ;  /* 0x0000040701007387 */ /* 0x000fe20000100800 */
[----:B-----5:R-:W-:-:S02]  /*2380*/  IMAD.SHL.U32 R2, R13, 0x40, RZ ;  /* 0x000000400d027824 */ /* 0x020fc400078e00ff */
[----:B-1----:R-:W-:-:S03]  /*2390*/  IMAD.SHL.U32 R3, R17, 0x8, RZ ;  /* 0x0000000811037824 */ /* 0x002fc600078e00ff */
[----:B------:R-:W-:Y:S02]  /*23a0*/  LOP3.LUT R2, R2, 0x1c0, RZ, 0xc0, !PT ;  /* 0x000001c002027812 */ /* 0x000fe400078ec0ff */
[----:B------:R-:W-:Y:S02]  /*23b0*/  LOP3.LUT R3, R3, 0x8, RZ, 0xc0, !PT ;  /* 0x0000000803037812 */ /* 0x000fe400078ec0ff */
[----:B------:R-:W-:-:S04]  /*23c0*/  SHF.R.U32.HI R5, RZ, 0x3, R2 ;  /* 0x00000003ff057819 */ /* 0x000fc80000011602 */
        /* <DEDUP_REMOVED lines=26> */
[----:B--234-:R1:W-:Y:S02]  /*2570*/  STL [R1+0x44], R0 ;  /* 0x0000440001007387 */ /* 0x01c3e40000100800 */
.L_x_240:
[----:B------:R-:W-:Y:S04]  /*2580*/  DEPBAR.LE SB0, 0x1 ;  /* 0x000080400000791a */ /* 0x000fe80000000000 */
[----:B------:R-:W-:Y:S01]  /*2590*/  BAR.SYNC.DEFER_BLOCKING 0x0 ;  /* 0x0000000000007b1d */ /* 0x000fe20000010000 */
[----:B-1----:R-:W-:Y:S01]  /*25a0*/  MOV R0, UR4 ;  /* 0x0000000400007c02 */ /* 0x002fe20008000f00 */
[----:B------:R-:W-:Y:S01]  /*25b0*/  IMAD.U32 R2, RZ, RZ, UR4 ;  /* 0x00000004ff027e24 */ /* 0x000fe2000f8e00ff */
[----:B------:R-:W-:Y:S02]  /*25c0*/  MOV R227, UR4 ;  /* 0x0000000400e37c02 */ /* 0x000fe40008000f00 */
[----:B------:R-:W-:Y:S01]  /*25d0*/  PLOP3.LUT P0, PT, PT, PT, UP3, 0x80, 0x0 ;  /* 0x000000000000781c */ /* 0x000fe20003f0f038 */
[----:B------:R-:W-:Y:S02]  /*25e0*/  IMAD R0, R0, 0x1800, R222 ;  /* 0x0000180000007824 */ /* 0x000fe400078e02de */
[----:B------:R-:W-:Y:S02]  /*25f0*/  IMAD R2, R2, 0x1800, R225 ;  /* 0x0000180002027824 */ /* 0x000fe400078e02e1 */
[----:B------:R-:W-:Y:S01]  /*2600*/  IMAD R227, R227, 0x40, R248 ;  /* 0x00000040e3e37824 */ /* 0x000fe200078e02f8 */
[----:B------:R-:W-:Y:S02]  /*2610*/  SHF.L.U32 R0, R0, 0x1, RZ ;  /* 0x0000000100007819 */ /* 0x000fe400000006ff */
[----:B------:R-:W-:Y:S05]  /*2620*/  IADD3 R2, R222, R2, RZ ;  /* 0x00000002de027210 */ /* 0x000fea0007ffe0ff */
[----:B------:R-:W-:Y:S01]  /*2630*/  IMAD.SHL.U32 R3, R2, 0x2, RZ ;  /* 0x0000000202037824 */ /* 0x000fe200078e00ff */
[----:B------:R-:W-:Y:S01]  /*2640*/  MOV R2, UR4 ;  /* 0x0000000400027c02 */ /* 0x000fe20008000f00 */
[----:B------:R-:W-:Y:S04]  /*2650*/  LDSM.16.M88.4 R16, [R214+0x80] ;  /* 0x00008000d610783b */ /* 0x000fe80000000200 */
[----:B------:R-:W-:Y:S04]  /*2660*/  IMAD R2, R2, 0x1800, R226 ;  /* 0x0000180002027824 */ /* 0x000fe800078e02e2 */
[----:B------:R-:W-:Y:S01]  /*2670*/  IMAD.SHL.U32 R2, R2, 0x2, RZ ;  /* 0x0000000202027824 */ /* 0x000fe200078e00ff */
[----:B------:R-:W1:Y:S06]  /*2680*/  LDSM.16.M88.4 R32, [R0+0x6080] ;  /* 0x006080000020783b */ /* 0x000e6c0000000200 */
[----:B------:R-:W2:Y:S06]  /*2690*/  LDSM.16.M88.4 R28, [R0+0x6880] ;  /* 0x00688000001c783b */ /* 0x000eac0000000200 */
[----:B------:R-:W3:Y:S06]  /*26a0*/  LDSM.16.M88.4 R132, [R214+0x1080] ;  /* 0x00108000d684783b */ /* 0x000eec0000000200 */
[----:B------:R-:W-:Y:S06]  /*26b0*/  LDSM.16.M88.4 R140, [R215+0x80] ;  /* 0x00008000d78c783b */ /* 0x000fec0000000200 */
[----:B------:R-:W4:Y:S06]  /*26c0*/  LDSM.16.M88.4 R136, [R3+0x6080] ;  /* 0x006080000388783b */ /* 0x000f2c0000000200 */
[----:B------:R-:W5:Y:S06]  /*26d0*/  LDSM.16.M88.4 R144, [R3+0x6880] ;  /* 0x006880000390783b */ /* 0x000f6c0000000200 */
[----:B------:R-:W4:Y:S01]  /*26e0*/  LDSM.16.M88.4 R148, [R215+0x1080] ;  /* 0x00108000d794783b */ /* 0x000f220000000200 */
[-C--:B-1----:R-:W-:Y:S05]  /*26f0*/  HMMA.16816.F32.BF16 R4, R32, R16.reuse, RZ ;  /* 0x000000102004723c */ /* 0x082fea00000418ff */
[----:B------:R-:W-:Y:S03]  /*2700*/  LDSM.16.M88.4 R152, [R214+0x2080] ;  /* 0x00208000d698783b */ /* 0x000fe60000000200 */
[C---:B--2---:R-:W-:Y:S03]  /*2710*/  HMMA.16816.F32.BF16 R8, R28.reuse, R16, RZ ;  /* 0x000000101c08723c */ /* 0x044fe600000418ff */
[----:B------:R-:W-:Y:S06]  /*2720*/  LDSM.16.M88.4 R160, [R215+0x2080] ;  /* 0x00208000d7a0783b */ /* 0x000fec0000000200 */
[----:B------:R-:W-:Y:S01]  /*2730*/  LDSM.16.M88.4 R156, [R2+0x7080] ;  /* 0x00708000029c783b */ /* 0x000fe20000000200 */
        /* <DEDUP_REMOVED lines=11> */
[----:B------:R-:W2:Y:S07]  /*27f0*/  LDSM.16.M88.4 R140, [R0+0x7880] ;  /* 0x00788000008c783b */ /* 0x000eae0000000200 */
[-C--:B------:R-:W-:Y:S08]  /*2800*/  HMMA.16816.F32.BF16 R20, R136, R148.reuse, R20 ;  /* 0x000000948814723c */ /* 0x080ff00000041814 */
[C---:B------:R-:W-:Y:S08]  /*2810*/  HMMA.16816.F32.BF16 R24, R144.reuse, R148, R24 ;  /* 0x000000949018723c */ /* 0x040ff00000041818 */
[-C--:B------:R-:W-:Y:S01]  /*2820*/  HMMA.16816.F32.BF16 R28, R144, R150.reuse, R28 ;  /* 0x00000096901c723c */ /* 0x080fe2000004181c */
[----:B------:R-:W3:Y:S07]  /*2830*/  LDSM.16.M88.4 R144, [R214+0x3080] ;  /* 0x00308000d690783b */ /* 0x000eee0000000200 */
[----:B------:R-:W-:Y:S01]  /*2840*/  HMMA.16816.F32.BF16 R32, R136, R150, R32 ;  /* 0x000000968820723c */ /* 0x000fe20000041820 */
[----:B------:R-:W4:Y:S06]  /*2850*/  LDSM.16.M88.4 R136, [R3+0x7880] ;  /* 0x007880000388783b */ /* 0x000f2c0000000200 */
[----:B------:R-:W5:Y:S01]  /*2860*/  LDSM.16.M88.4 R148, [R215+0x3080] ;  /* 0x00308000d794783b */ /* 0x000f620000000200 */
[-C--:B-1----:R-:W-:Y:S08]  /*2870*/  HMMA.16816.F32.BF16 R4, R132, R152.reuse, R4 ;  /* 0x000000988404723c */ /* 0x082ff00000041804 */
[C---:B--2---:R-:W-:Y:S08]  /*2880*/  HMMA.16816.F32.BF16 R8, R140.reuse, R152, R8 ;  /* 0x000000988c08723c */ /* 0x044ff00000041808 */
[-C--:B------:R-:W-:Y:S08]  /*2890*/  HMMA.16816.F32.BF16 R12, R140, R154.reuse, R12 ;  /* 0x0000009a8c0c723c */ /* 0x080ff0000004180c */
[C---:B------:R-:W-:Y:S01]  /*28a0*/  HMMA.16816.F32.BF16 R16, R132.reuse, R154, R16 ;  /* 0x0000009a8410723c */ /* 0x040fe20000041810 */
[----:B------:R-:W-:Y:S07]  /*28b0*/  LDSM.16.M88.4 R152, [R214+0x5080] ;  /* 0x00508000d698783b */ /* 0x000fee0000000200 */
[-C--:B---3--:R-:W-:Y:S08]  /*28c0*/  HMMA.16816.F32.BF16 R20, R132, R144.reuse, R20 ;  /* 0x000000908414723c */ /* 0x088ff00000041814 */
[C---:B------:R-:W-:Y:S08]  /*28d0*/  HMMA.16816.F32.BF16 R24, R140.reuse, R144, R24 ;  /* 0x000000908c18723c */ /* 0x040ff00000041818 */
[-C--:B------:R-:W-:Y:S01]  /*28e0*/  HMMA.16816.F32.BF16 R28, R140, R146.reuse, R28 ;  /* 0x000000928c1c723c */ /* 0x080fe2000004181c */
[----:B------:R-:W-:Y:S07]  /*28f0*/  LDSM.16.M88.4 R140, [R214+0x4080] ;  /* 0x00408000d68c783b */ /* 0x000fee0000000200 */
[----:B------:R-:W-:Y:S01]  /*2900*/  HMMA.16816.F32.BF16 R32, R132, R146, R32 ;  /* 0x000000928420723c */ /* 0x000fe20000041820 */
[----:B------:R-:W1:Y:S06]  /*2910*/  LDSM.16.M88.4 R132, [R0+0x8080] ;  /* 0x008080000084783b */ /* 0x000e6c0000000200 */
[----:B------:R-:W2:Y:S01]  /*2920*/  LDSM.16.M88.4 R144, [R0+0x8880] ;  /* 0x008880000090783b */ /* 0x000ea20000000200 */
[-C--:B------:R-:W-:Y:S08]  /*2930*/  HMMA.16816.F32.BF16 R4, R156, R160.reuse, R4 ;  /* 0x000000a09c04723c */ /* 0x080ff00000041804 */
[C---:B----4-:R-:W-:Y:S08]  /*2940*/  HMMA.16816.F32.BF16 R8, R136.reuse, R160, R8 ;  /* 0x000000a08808723c */ /* 0x050ff00000041808 */
[-C--:B------:R-:W-:Y:S08]  /*2950*/  HMMA.16816.F32.BF16 R12, R136, R162.reuse, R12 ;  /* 0x000000a2880c723c */ /* 0x080ff0000004180c */
[C---:B------:R-:W-:Y:S01]  /*2960*/  HMMA.16816.F32.BF16 R16, R156.reuse, R162, R16 ;  /* 0x000000a29c10723c */ /* 0x040fe20000041810 */
[----:B------:R-:W-:Y:S07]  /*2970*/  LDSM.16.M88.4 R160, [R215+0x5080] ;  /* 0x00508000d7a0783b */ /* 0x000fee0000000200 */
[-C--:B-----5:R-:W-:Y:S08]  /*2980*/  HMMA.16816.F32.BF16 R20, R156, R148.reuse, R20 ;  /* 0x000000949c14723c */ /* 0x0a0ff00000041814 */
[C---:B------:R-:W-:Y:S08]  /*2990*/  HMMA.16816.F32.BF16 R24, R136.reuse, R148, R24 ;  /* 0x000000948818723c */ /* 0x040ff00000041818 */
[-C--:B------:R-:W-:Y:S01]  /*29a0*/  HMMA.16816.F32.BF16 R28, R136, R150.reuse, R28 ;  /* 0x00000096881c723c */ /* 0x080fe2000004181c */
[----:B------:R-:W-:Y:S07]  /*29b0*/  LDSM.16.M88.4 R136, [R2+0x8080] ;  /* 0x008080000288783b */ /* 0x000fee0000000200 */
[----:B------:R-:W-:Y:S01]  /*29c0*/  HMMA.16816.F32.BF16 R32, R156, R150, R32 ;  /* 0x000000969c20723c */ /* 0x000fe20000041820 */
[----:B------:R-:W3:Y:S06]  /*29d0*/  LDSM.16.M88.4 R148, [R215+0x4080] ;  /* 0x00408000d794783b */ /* 0x000eec0000000200 */
[----:B------:R-:W4:Y:S01]  /*29e0*/  LDSM.16.M88.4 R156, [R3+0x8880] ;  /* 0x00888000039c783b */ /* 0x000f220000000200 */
[-C--:B-1----:R-:W-:Y:S08]  /*29f0*/  HMMA.16816.F32.BF16 R4, R132, R140.reuse, R4 ;  /* 0x0000008c8404723c */ /* 0x082ff00000041804 */
[C---:B--2---:R-:W-:Y:S08]  /*2a00*/  HMMA.16816.F32.BF16 R8, R144.reuse, R140, R8 ;  /* 0x0000008c9008723c */ /* 0x044ff00000041808 */
[-C--:B------:R-:W-:Y:S08]  /*2a10*/  HMMA.16816.F32.BF16 R12, R144, R142.reuse, R12 ;  /* 0x0000008e900c723c */ /* 0x080ff0000004180c */
[C---:B------:R-:W-:Y:S08]  /*2a20*/  HMMA.16816.F32.BF16 R16, R132.reuse, R142, R16 ;  /* 0x0000008e8410723c */ /* 0x040ff00000041810 */
[-C--:B------:R-:W-:Y:S08]  /*2a30*/  HMMA.16816.F32.BF16 R20, R132, R152.reuse, R20 ;  /* 0x000000988414723c */ /* 0x080ff00000041814 */
[C---:B------:R-:W-:Y:S01]  /*2a40*/  HMMA.16816.F32.BF16 R24, R144.reuse, R152, R24 ;  /* 0x000000989018723c */ /* 0x040fe20000041818 */
[----:B------:R1:W2:Y:S07]  /*2a50*/  LDS R153, [R227.X4+0xf080] ;  /* 0x00f08000e3997984 */ /* 0x0002ae0000004800 */
[-C--:B------:R-:W-:Y:S08]  /*2a60*/  HMMA.16816.F32.BF16 R28, R144, R154.reuse, R28 ;  /* 0x0000009a901c723c */ /* 0x080ff0000004181c */
[----:B------:R-:W-:Y:S01]  /*2a70*/  HMMA.16816.F32.BF16 R32, R132, R154, R32 ;  /* 0x0000009a8420723c */ /* 0x000fe20000041820 */
[----:B------:R1:W1:Y:S06]  /*2a80*/  LDS R154, [R227.X4+0xf0a0] ;  /* 0x00f0a000e39a7984 */ /* 0x00026c0000004800 */
[----:B------:R1:W1:Y:S01]  /*2a90*/  LDS R155, [R227.X4+0xf100] ;  /* 0x00f10000e39b7984 */ /* 0x0002620000004800 */
[-C--:B---3--:R-:W-:Y:S01]  /*2aa0*/  HMMA.16816.F32.BF16 R4, R136, R148.reuse, R4 ;  /* 0x000000948804723c */ /* 0x088fe20000041804 */
[----:B------:R-:W-:Y:S04]  /*2ab0*/  MOV R132, UR12 ;  /* 0x0000000c00847c02 */ /* 0x000fe80008000f00 */
[----:B------:R-:W3:Y:S01]  /*2ac0*/  LDS R227, [R227.X4+0xf120] ;  /* 0x00f12000e3e37984 */ /* 0x000ee20000004800 */
[----:B------:R-:W-:Y:S02]  /*2ad0*/  IMAD R132, R132, 0x40, R248 ;  /* 0x0000004084847824 */ /* 0x000fe400078e02f8 */
[C---:B----4-:R-:W-:Y:S04]  /*2ae0*/  HMMA.16816.F32.BF16 R8, R156.reuse, R148, R8 ;  /* 0x000000949c08723c */ /* 0x050fe80000041808 */
[C---:B------:R-:W-:Y:S04]  /*2af0*/  IMAD.IADD R3, R132.reuse, 0x1, R251 ;  /* 0x0000000184037824 */ /* 0x040fe800078e02fb */
[-C--:B------:R-:W-:Y:S08]  /*2b00*/  HMMA.16816.F32.BF16 R12, R156, R150.reuse, R12 ;  /* 0x000000969c0c723c */ /* 0x080ff0000004180c */
[C---:B------:R-:W-:Y:S07]  /*2b10*/  HMMA.16816.F32.BF16 R16, R136.reuse, R150, R16 ;  /* 0x000000968810723c */ /* 0x040fee0000041810 */
[----:B------:R-:W-:Y:S01]  /*2b20*/  IADD3 R151, R132, R249, RZ ;  /* 0x000000f984977210 */ /* 0x000fe20007ffe0ff */
[-C--:B------:R-:W-:Y:S04]  /*2b30*/  HMMA.16816.F32.BF16 R20, R136, R160.reuse, R20 ;  /* 0x000000a08814723c */ /* 0x080fe80000041814 */
[----:B------:R-:W-:Y:S04]  /*2b40*/  IMNMX R151, R252, R151, PT ;  /* 0x00000097fc977217 */ /* 0x000fe80003800200 */
[C---:B------:R-:W-:Y:S08]  /*2b50*/  HMMA.16816.F32.BF16 R24, R156.reuse, R160, R24 ;  /* 0x000000a09c18723c */ /* 0x040ff00000041818 */
[-C--:B------:R-:W-:Y:S08]  /*2b60*/  HMMA.16816.F32.BF16 R28, R156, R162.reuse, R28 ;  /* 0x000000a29c1c723c */ /* 0x080ff0000004181c */
[----:B------:R-:W-:Y:S01]  /*2b70*/  HMMA.16816.F32.BF16 R32, R136, R162, R32 ;  /* 0x000000a28820723c */ /* 0x000fe20000041820 */
[----:B------:R-:W-:-:S07]  /*2b80*/  @!P0 BRA `(.L_x_222) ;  /* 0x000001a000008947 */ /* 0x000fce0003800000 */
[----:B-123--:R-:W-:Y:S01]  /*2b90*/  IMAD.MOV.U32 R0, RZ, RZ, c[0x0][0x168] ;  /* 0x00005a00ff007624 */ /* 0x00efe200078e00ff */
        /* <DEDUP_REMOVED lines=13> */
.L_x_224:
[----:B------:R-:W-:Y:S04]  /*2c70*/  MOV R2, 0x1 ;  /* 0x0000000100027802 */ /* 0x000fe80000000f00 */
[----:B------:R-:W-:Y:S11]  /*2c80*/  ISETP.NE.AND P1, PT, R2, c[0x0][0x2a8], PT ;  /* 0x0000aa0002007a0c */ /* 0x000ff60003f25270 */
[----:B------:R-:W-:Y:S02]  /*2c90*/  @!UPT UIADD3 URZ, URZ, URZ, URZ ;  /* 0x0000003f3f3ff290 */ /* 0x000fe4000fffe03f */
[----:B------:R-:W-:Y:S05]  /*2ca0*/  @P1 IMAD.HI.U32 R2, R0, c[0x0][0x2ac], RZ ;  /* 0x0000ab0000021a27 */ /* 0x000fea00078e00ff */
[----:B------:R-:W-:Y:S02]  /*2cb0*/  @P1 SHF.R.U32.HI R0, RZ, c[0x0][0x2b0], R2 ;  /* 0x0000ac00ff001a19 */ /* 0x000fe40000011602 */
.L_x_225:
[----:B------:R-:W-:Y:S05]  /*2cc0*/  BSYNC B0 ;  /* 0x0000000000007941 */ /* 0x000fea0003800000 */
.L_x_223:
[----:B------:R-:W-:Y:S04]  /*2cd0*/  IMAD.MOV.U32 R2, RZ, RZ, c[0x0][0x2a8] ;  /* 0x0000aa00ff027624 */ /* 0x000fe800078e00ff */
[----:B------:R-:W-:Y:S04]  /*2ce0*/  IMAD R0, R0, R2, -UR5 ;  /* 0x8000000500007e24 */ /* 0x000fe8000f8e0202 */
[----:B------:R-:W-:Y:S05]  /*2cf0*/  IMAD.IADD R0, R0, 0x1, -R250 ;  /* 0x0000000100007824 */ /* 0x000fea00078e0afa */
[----:B------:R-:W-:Y:S02]  /*2d00*/  IADD3 R2, R0, c[0x0][0x2a8], RZ ;  /* 0x0000aa0000027a10 */ /* 0x000fe40007ffe0ff */
[----:B------:R-:W-:Y:S02]  /*2d10*/  IMNMX R3, R3, R0, !PT ;  /* 0x0000000003037217 */ /* 0x000fe40007800200 */
[----:B------:R-:W-:Y:S02]  /*2d20*/  IMNMX R151, R151, R2, PT ;  /* 0x0000000297977217 */ /* 0x000fe40003800200 */
.L_x_222:
[----:B-123--:R-:W-:Y:S05]  /*2d30*/  IADD3 R0, R132, 0x8, RZ ;  /* 0x0000000884007810 */ /* 0x00efea0007ffe0ff */
[--C-:B------:R-:W-:Y:S02]  /*2d40*/  IMAD.IADD R150, R249, 0x1, R0.reuse ;  /* 0x00000001f9967824 */ /* 0x100fe400078e0200 */
[----:B------:R-:W-:Y:S03]  /*2d50*/  IMAD.IADD R2, R251, 0x1, R0 ;  /* 0x00000001fb027824 */ /* 0x000fe600078e0200 */
        /* <DEDUP_REMOVED lines=16> */
.L_x_228:
[----:B------:R-:W-:Y:S04]  /*2e60*/  MOV R133, 0x1 ;  /* 0x0000000100857802 */ /* 0x000fe80000000f00 */
[----:B------:R-:W-:Y:S11]  /*2e70*/  ISETP.NE.AND P1, PT, R133, c[0x0][0x2a8], PT ;  /* 0x0000aa0085007a0c */ /* 0x000ff60003f25270 */
[----:B------:R-:W-:Y:S02]  /*2e80*/  @!UPT UIADD3 URZ, URZ, URZ, URZ ;  /* 0x0000003f3f3ff290 */ /* 0x000fe4000fffe03f */
[----:B------:R-:W-:Y:S05]  /*2e90*/  @P1 IMAD.HI.U32 R133, R0, c[0x0][0x2ac], RZ ;  /* 0x0000ab0000851a27 */ /* 0x000fea00078e00ff */
[----:B------:R-:W-:Y:S02]  /*2ea0*/  @P1 SHF.R.U32.HI R0, RZ, c[0x0][0x2b0], R133 ;  /* 0x0000ac00ff001a19 */ /* 0x000fe40000011685 */
.L_x_229:
[----:B------:R-:W-:Y:S05]  /*2eb0*/  BSYNC B0 ;  /* 0x0000000000007941 */ /* 0x000fea0003800000 */
.L_x_227:
[----:B------:R-:W-:Y:S04]  /*2ec0*/  IMAD.MOV.U32 R133, RZ, RZ, c[0x0][0x2a8] ;  /* 0x0000aa00ff857624 */ /* 0x000fe800078e00ff */
[----:B------:R-:W-:Y:S04]  /*2ed0*/  IMAD R0, R0, R133, -UR5 ;  /* 0x8000000500007e24 */ /* 0x000fe8000f8e0285 */
[----:B------:R-:W-:Y:S05]  /*2ee0*/  IMAD.IADD R0, R0, 0x1, -R250 ;  /* 0x0000000100007824 */ /* 0x000fea00078e0afa */
[----:B------:R-:W-:Y:S02]  /*2ef0*/  IADD3 R133, R0, c[0x0][0x2a8], RZ ;  /* 0x0000aa0000857a10 */ /* 0x000fe40007ffe0ff */
[----:B------:R-:W-:Y:S02]  /*2f00*/  IMNMX R2, R2, R0, !PT ;  /* 0x0000000002027217 */ /* 0x000fe40007800200 */
[----:B------:R-:W-:Y:S02]  /*2f10*/  IMNMX R150, R150, R133, PT ;  /* 0x0000008596967217 */ /* 0x000fe40003800200 */
.L_x_226:
[----:B------:R-:W-:Y:S05]  /*2f20*/  IADD3 R133, R132, 0x20, RZ ;  /* 0x0000002084857810 */ /* 0x000fea0007ffe0ff */
        /* <DEDUP_REMOVED lines=18> */
.L_x_232:
[----:B------:R-:W-:Y:S04]  /*3050*/  MOV R134, 0x1 ;  /* 0x0000000100867802 */ /* 0x000fe80000000f00 */
[----:B------:R-:W-:Y:S11]  /*3060*/  ISETP.NE.AND P1, PT, R134, c[0x0][0x2a8], PT ;  /* 0x0000aa0086007a0c */ /* 0x000ff60003f25270 */
[----:B------:R-:W-:Y:S02]  /*3070*/  @!UPT UIADD3 URZ, URZ, URZ, URZ ;  /* 0x0000003f3f3ff290 */ /* 0x000fe4000fffe03f */
[----:B------:R-:W-:Y:S05]  /*3080*/  @P1 IMAD.HI.U32 R134, R133, c[0x0][0x2ac], RZ ;  /* 0x0000ab0085861a27 */ /* 0x000fea00078e00ff */
[----:B------:R-:W-:Y:S02]  /*3090*/  @P1 SHF.R.U32.HI R133, RZ, c[0x0][0x2b0], R134 ;  /* 0x0000ac00ff851a19 */ /* 0x000fe40000011686 */
.L_x_233:
[----:B------:R-:W-:Y:S05]  /*30a0*/  BSYNC B0 ;  /* 0x0000000000007941 */ /* 0x000fea0003800000 */
.L_x_231:
[----:B------:R-:W-:Y:S04]  /*30b0*/  IMAD.MOV.U32 R134, RZ, RZ, c[0x0][0x2a8] ;  /* 0x0000aa00ff867624 */ /* 0x000fe800078e00ff */
[----:B------:R-:W-:Y:S04]  /*30c0*/  IMAD R133, R133, R134, -UR5 ;  /* 0x8000000585857e24 */ /* 0x000fe8000f8e0286 */
[----:B------:R-:W-:Y:S05]  /*30d0*/  IMAD.IADD R133, R133, 0x1, -R250 ;  /* 0x0000000185857824 */ /* 0x000fea00078e0afa */
[----:B------:R-:W-:Y:S02]  /*30e0*/  IADD3 R134, R133, c[0x0][0x2a8], RZ ;  /* 0x0000aa0085867a10 */ /* 0x000fe40007ffe0ff */
[----:B------:R-:W-:Y:S02]  /*30f0*/  IMNMX R0, R0, R133, !PT ;  /* 0x0000008500007217 */ /* 0x000fe40007800200 */
[----:B------:R-:W-:Y:S02]  /*3100*/  IMNMX R149, R149, R134, PT ;  /* 0x0000008695957217 */ /* 0x000fe40003800200 */
.L_x_230:
        /* <DEDUP_REMOVED lines=19> */
.L_x_236:
[----:B------:R-:W-:Y:S04]  /*3240*/  MOV R133, 0x1 ;  /* 0x0000000100857802 */ /* 0x000fe80000000f00 */
[----:B------:R-:W-:Y:S11]  /*3250*/  ISETP.NE.AND P0, PT, R133, c[0x0][0x2a8], PT ;  /* 0x0000aa0085007a0c */ /* 0x000ff60003f05270 */
[----:B------:R-:W-:Y:S02]  /*3260*/  @!UPT UIADD3 URZ, URZ, URZ, URZ ;  /* 0x0000003f3f3ff290 */ /* 0x000fe4000fffe03f */
[----:B------:R-:W-:Y:S05]  /*3270*/  @P0 IMAD.HI.U32 R133, R132, c[0x0][0x2ac], RZ ;  /* 0x0000ab0084850a27 */ /* 0x000fea00078e00ff */
[----:B------:R-:W-:Y:S02]  /*3280*/  @P0 SHF.R.U32.HI R132, RZ, c[0x0][0x2b0], R133 ;  /* 0x0000ac00ff840a19 */ /* 0x000fe40000011685 */
.L_x_237:
[----:B------:R-:W-:Y:S05]  /*3290*/  BSYNC B0 ;  /* 0x0000000000007941 */ /* 0x000fea0003800000 */
.L_x_235:
[----:B------:R-:W-:Y:S04]  /*32a0*/  IMAD.MOV.U32 R133, RZ, RZ, c[0x0][0x2a8] ;  /* 0x0000aa00ff857624 */ /* 0x000fe800078e00ff */
[----:B------:R-:W-:Y:S04]  /*32b0*/  IMAD R132, R132, R133, -UR5 ;  /* 0x8000000584847e24 */ /* 0x000fe8000f8e0285 */
[----:B------:R-:W-:Y:S05]  /*32c0*/  IMAD.IADD R132, R132, 0x1, -R250 ;  /* 0x0000000184847824 */ /* 0x000fea00078e0afa */
[----:B------:R-:W-:Y:S02]  /*32d0*/  IADD3 R133, R132, c[0x0][0x2a8], RZ ;  /* 0x0000aa0084857a10 */ /* 0x000fe40007ffe0ff */
[----:B------:R-:W-:Y:S02]  /*32e0*/  IMNMX R148, R148, R132, !PT ;  /* 0x0000008494947217 */ /* 0x000fe40007800200 */
[----:B------:R-:W-:Y:S02]  /*32f0*/  IMNMX R152, R152, R133, PT ;  /* 0x0000008598987217 */ /* 0x000fe40003800200 */
.L_x_234:
        /* <DEDUP_REMOVED lines=10> */
[----:B------:R-:W5:Y:S01]  /*33a0*/  LDL R233, [R1+0x18] ;  /* 0x0000180001e97983 */ /* 0x000f620000100800 */
[----:B------:R-:W-:Y:S02]  /*33b0*/  ULDC.64 UR6, c[0x0][0x178] ;  /* 0x00005e0000067ab9 */ /* 0x000fe40000000a00 */
[----:B------:R-:W-:Y:S01]  /*33c0*/  UIMAD.WIDE.U32 UR24, UR20, UR6, URZ ;  /* 0x00000006141872a5 */ /* 0x000fe2000f8e003f */
[----:B----4-:R-:W4:Y:S01]  /*33d0*/  LDL.64 R234, [R1+0x30] ;  /* 0x0000300001ea7983 */ /* 0x010f220000100a00 */
[----:B------:R-:W-:Y:S03]  /*33e0*/  USHF.R.S32.HI UR21, URZ, 0x1f, UR20 ;  /* 0x0000001f3f157899 */ /* 0x000fe60008011414 */
[----:B---3--:R-:W3:Y:S01]  /*33f0*/  LDL R161, [R1+0x48] ;  /* 0x0000480001a17983 */ /* 0x008ee20000100800 */
[----:B------:R-:W-:Y:S01]  /*3400*/  IMAD.U32 R156, RZ, RZ, UR24 ;  /* 0x00000018ff9c7e24 */ /* 0x000fe2000f8e00ff */
[----:B------:R-:W-:Y:S01]  /*3410*/  UIMAD UR21, UR21, UR6, URZ ;  /* 0x00000006151572a4 */ /* 0x000fe2000f8e023f */
[----:B------:R-:W-:Y:S01]  /*3420*/  IMAD.U32 R157, RZ, RZ, UR24 ;  /* 0x00000018ff9d7e24 */ /* 0x000fe2000f8e00ff */
[----:B--2---:R-:W2:Y:S01]  /*3430*/  LDL R160, [R1+0x1c] ;  /* 0x00001c0001a07983 */ /* 0x004ea20000100800 */
[----:B------:R-:W-:Y:S02]  /*3440*/  UIMAD UR6, UR20, -0x40, UR15 ;  /* 0xffffffc0140678a4 */ /* 0x000fe4000f8e020f */
[----:B------:R-:W-:Y:S01]  /*3450*/  UIMAD UR21, UR20, UR7, UR21 ;  /* 0x00000007141572a4 */ /* 0x000fe2000f8e0215 */
[----:B------:R-:W2:Y:S03]  /*3460*/  LDL R232, [R1+0x44] ;  /* 0x0000440001e87983 */ /* 0x000ea60000100800 */
[C---:B------:R-:W-:Y:S01]  /*3470*/  ISETP.LT.AND P3, PT, R244.reuse, UR6, PT ;  /* 0x00000006f4007c0c */ /* 0x040fe2000bf61270 */
[----:B------:R-:W2:Y:S01]  /*3480*/  LDL.64 R230, [R1+0x10] ;  /* 0x0000100001e67983 */ /* 0x000ea20000100a00 */
[----:B------:R-:W-:Y:S03]  /*3490*/  UIADD3 UR21, UR25, UR21, URZ ;  /* 0x0000001519157290 */ /* 0x000fe6000fffe03f */
[----:B------:R-:W2:Y:S03]  /*34a0*/  LDL.64 R162, [R1+0x8] ;  /* 0x0000080001a27983 */ /* 0x000ea60000100a00 */
[----:B------:R-:W-:Y:S01]  /*34b0*/  IMAD.U32 R158, RZ, RZ, UR21 ;  /* 0x00000015ff9e7e24 */ /* 0x000fe2000f8e00ff */
[----:B------:R-:W1:Y:S01]  /*34c0*/  @!P2 S2R R159, SR_CTAID.Y ;  /* 0x00000000009fa919 */ /* 0x000e620000002600 */
[C---:B-----5:R-:W-:Y:S02]  /*34d0*/  LOP3.LUT P5, RZ, R233.reuse, 0x1, RZ, 0xc0, !PT ;  /* 0x00000001e9ff7812 */ /* 0x060fe400078ac0ff */
[----:B------:R-:W-:Y:S02]  /*34e0*/  LOP3.LUT P4, RZ, R233, 0x2, RZ, 0xc0, !PT ;  /* 0x00000002e9ff7812 */ /* 0x000fe4000788c0ff */
[----:B----4-:R-:W-:Y:S02]  /*34f0*/  LEA R157, P0, R157, R234, 0x6 ;  /* 0x000000ea9d9d7211 */ /* 0x010fe400078030ff */
[C---:B------:R-:W-:Y:S02]  /*3500*/  ISETP.GE.OR P5, PT, R244.reuse, UR6, !P5 ;  /* 0x00000006f4007c0c */ /* 0x040fe4000efa6670 */
[----:B------:R-:W-:Y:S02]  /*3510*/  ISETP.GE.OR P4, PT, R244, UR6, !P4 ;  /* 0x00000006f4007c0c */ /* 0x000fe4000e786670 */
[----:B---3--:R-:W-:Y:S01]  /*3520*/  LEA.HI.X R158, R156, R161, R158, 0x6, P0 ;  /* 0x000000a19c9e7211 */ /* 0x008fe200000f349e */
[----:B------:R-:W-:Y:S01]  /*3530*/  IMAD.U32 R161, RZ, RZ, UR18 ;  /* 0x00000012ffa17e24 */ /* 0x000fe2000f8e00ff */
[C---:B------:R-:W-:Y:S02]  /*3540*/  LEA R156, P0, R157.reuse, c[0x0][0x160], 0x1 ;  /* 0x000058009d9c7a11 */ /* 0x040fe400078008ff */
[----:B--2---:R-:W-:Y:S02]  /*3550*/  ISETP.GE.OR P3, PT, R160, c[0x0][0x16c], !P3 ;  /* 0x00005b00a0007a0c */ /* 0x004fe40005f66670 */
[----:B------:R-:W-:Y:S01]  /*3560*/  LEA.HI.X R157, R157, c[0x0][0x164], R158, 0x1, P0 ;  /* 0x000059009d9d7a11 */ /* 0x000fe200000f0c9e */
[----:B------:R-:W-:Y:S01]  /*3570*/  IMAD R158, R161, 0x3000, R232 ;  /* 0x00003000a19e7824 */ /* 0x000fe200078e02e8 */
[----:B-1----:R-:W-:Y:S04]  /*3580*/  @!P2 SHF.R.S32.HI R160, RZ, 0x1f, R159 ;  /* 0x0000001fffa0a819 */ /* 0x002fe8000001149f */
[----:B------:R-:W-:Y:S01]  /*3590*/  @!PT LDS RZ, [RZ] ;  /* 0x00000000fffff984 */ /* 0x000fe20000000800 */
[----:B------:R-:W-:Y:S01]  /*35a0*/  @!PT LDS RZ, [RZ] ;  /* 0x00000000fffff984 */ /* 0x000fe20000000800 */
[----:B------:R-:W-:Y:S01]  /*35b0*/  @!PT LDS RZ, [RZ] ;  /* 0x00000000fffff984 */ /* 0x000fe20000000800 */
[----:B------:R1:W-:Y:S01]  /*35c0*/  LDGSTS.E.BYPASS.LTC128B.128 [R158], [R156.64], !P5 ;  /* 0x000000009c9e7fae */ /* 0x0003e2000e901d56 */
[----:B------:R-:W-:Y:S03]  /*35d0*/  @!P2 IMAD R160, R160, c[0x0][0x270], RZ ;  /* 0x00009c00a0a0aa24 */ /* 0x000fe600078e02ff */
[----:B------:R1:W-:Y:S04]  /*35e0*/  LDGSTS.E.BYPASS.LTC128B.128 [R158+0x1000], [R156.64+0x40], !P4 ;  /* 0x010000409c9e7fae */ /* 0x0003e8000e101d56 */
[----:B------:R1:W-:Y:S02]  /*35f0*/  LDGSTS.E.BYPASS.LTC128B.128 [R158+0x2000], [R156.64+0x80], !P3 ;  /* 0x020000809c9e7fae */ /* 0x0003e4000d901d56 */
[----:B-1----:R-:W-:Y:S02]  /*3600*/  IMAD.U32 R158, RZ, RZ, UR12 ;  /* 0x0000000cff9e7e24 */ /* 0x002fe4000f8e00ff */
[----:B------:R-:W-:Y:S02]  /*3610*/  @!P2 IMAD.MOV.U32 R156, RZ, RZ, R230 ;  /* 0x000000ffff9ca224 */ /* 0x000fe400078e00e6 */
[----:B------:R-:W-:Y:S01]  /*3620*/  @!P2 IMAD.MOV.U32 R157, RZ, RZ, R231 ;  /* 0x000000ffff9da224 */ /* 0x000fe200078e00e7 */
[----:B------:R-:W-:Y:S03]  /*3630*/  @!P2 LEA R158, R158, 0x40, 0x6 ;  /* 0x000000409e9ea811 */ /* 0x000fe600078e30ff */
[C---:B------:R-:W-:Y:S04]  /*3640*/  @!P2 IMAD.WIDE.U32 R156, R159.reuse, c[0x0][0x270], R156 ;  /* 0x00009c009f9caa25 */ /* 0x040fe800078e009c */
[----:B------:R-:W-:Y:S02]  /*3650*/  @!P2 IMAD R159, R159, c[0x0][0x274], R160 ;  /* 0x00009d009f9faa24 */ /* 0x000fe400078e02a0 */
[----:B------:R-:W-:Y:S02]  /*3660*/  IMAD.U32 R160, RZ, RZ, UR18 ;  /* 0x00000012ffa07e24 */ /* 0x000fe4000f8e00ff */
[----:B------:R-:W-:Y:S01]  /*3670*/  @!P2 IMAD.IADD R161, R157, 0x1, R159 ;  /* 0x000000019da1a824 */ /* 0x000fe200078e029f */
[----:B------:R-:W-:Y:S01]  /*3680*/  @!P2 IADD3 R157, P3, P0, R158, UR16, R156 ;  /* 0x000000109e9dac10 */ /* 0x000fe2000f87e09c */
[----:B------:R-:W-:Y:S01]  /*3690*/  @!P2 IMAD R159, R160, 0x10, R162 ;  /* 0x00000010a09fa824 */ /* 0x000fe200078e02a2 */
[----:B------:R-:W-:Y:S03]  /*36a0*/  @!P2 SHF.R.S32.HI R158, RZ, 0x1f, R158 ;  /* 0x0000001fff9ea819 */ /* 0x000fe6000001149e */
[----:B------:R-:W-:Y:S01]  /*36b0*/  @!P2 IMAD.SHL.U32 R159, R159, 0x4, RZ ;  /* 0x000000049f9fa824 */ /* 0x000fe200078e00ff */
[----:B------:R-:W-:Y:S02]  /*36c0*/  @!P2 IADD3.X R158, R158, UR8, R161, P3, P0 ;  /* 0x000000089e9eac10 */ /* 0x000fe40009fe04a1 */
[C---:B------:R-:W-:Y:S04]  /*36d0*/  @!P2 LEA R156, P0, R157.reuse, c[0x0][0x258], 0x2 ;  /* 0x000096009d9caa11 */ /* 0x040fe800078010ff */
[----:B------:R-:W-:Y:S01]  /*36e0*/  @!P2 LEA.HI.X R157, R157, c[0x0][0x25c], R158, 0x2, P0 ;  /* 0x000097009d9daa11 */ /* 0x000fe200000f149e */
[----:B------:R-:W-:Y:S05]  /*36f0*/  @!P2 IMAD.SHL.U32 R158, R159, 0x4, RZ ;  /* 0x000000049f9ea824 */ /* 0x000fea00078e00ff */
[----:B------:R1:W-:Y:S03]  /*3700*/  @!P2 LDGSTS.E.BYPASS.LTC128B.128 [R158+0xf080], [R156.64] ;  /* 0x0f0800009c9eafae */ /* 0x0003e6000b901d56 */
.L_x_238:
[----:B------:R-:W-:Y:S01]  /*3710*/  PLOP3.LUT P0, PT, PT, PT, UP4, 0x80, 0x0 ;  /* 0x000000000000781c */ /* 0x000fe20003f0f048 */
[----:B------:R-:W0:Y:S03]  /*3720*/  LDGDEPBAR ;  /* 0x00000000000079af */ /* 0x000e260000000000 */
[C---:B------:R-:W-:Y:S02]  /*3730*/  ISETP.GT.AND P6, PT, R3.reuse, RZ, P0 ;  /* 0x000000ff0300720c */ /* 0x040fe400007c4270 */
[----:B------:R-:W-:Y:S02]  /*3740*/  ISETP.GT.AND P5, PT, R3, 0x1, P0 ;  /* 0x000000010300780c */ /* 0x000fe400007a4270 */
[C---:B------:R-:W-:Y:S02]  /*3750*/  ISETP.GT.AND P4, PT, R2.reuse, RZ, P0 ;  /* 0x000000ff0200720c */ /* 0x040fe40000784270 */
[----:B------:R-:W-:Y:S02]  /*3760*/  ISETP.GT.AND P3, PT, R2, 0x1, P0 ;  /* 0x000000010200780c */ /* 0x000fe40000764270 */
[C---:B------:R-:W-:Y:S02]  /*3770*/  ISETP.LT.OR P6, PT, R151.reuse, 0x1, P6 ;  /* 0x000000019700780c */ /* 0x040fe400037c1670 */
[----:B------:R-:W-:Y:S02]  /*3780*/  ISETP.LT.OR P5, PT, R151, 0x2, P5 ;  /* 0x000000029700780c */ /* 0x000fe40002fa1670 */
[C---:B------:R-:W-:Y:S02]  /*3790*/  ISETP.LT.OR P4, PT, R150.reuse, 0x1, P4 ;  /* 0x000000019600780c */ /* 0x040fe40002781670 */
[----:B------:R-:W-:Y:S02]  /*37a0*/  ISETP.LT.OR P3, PT, R150, 0x2, P3 ;  /* 0x000000029600780c */ /* 0x000fe40001f61670 */
[----:B------:R-:W-:Y:S02]  /*37b0*/  FSEL R161, R4, -INF , !P6 ;  /* 0xff80000004a17808 */ /* 0x000fe40007000000 */
[----:B------:R-:W-:Y:S02]  /*37c0*/  FSEL R160, R5, -INF , !P5 ;  /* 0xff80000005a07808 */ /* 0x000fe40006800000 */
[----:B------:R-:W-:Y:S01]  /*37d0*/  FSEL R163, R6, -INF , !P4 ;  /* 0xff80000006a37808 */ /* 0x000fe20006000000 */
[--C-:B------:R-:W-:Y:S01]  /*37e0*/  FFMA.FTZ R161, R161, c[0x0][0x29c], -R153.reuse ;  /* 0x0000a700a1a17a23 */ /* 0x100fe20000010899 */
[----:B------:R-:W-:Y:S01]  /*37f0*/  FSEL R162, R7, -INF , !P3 ;  /* 0xff80000007a27808 */ /* 0x000fe20005800000 */
[--C-:B------:R-:W-:Y:S01]  /*3800*/  FFMA.FTZ R160, R160, c[0x0][0x29c], -R153.reuse ;  /* 0x0000a700a0a07a23 */ /* 0x100fe20000010899 */
[-C--:B--2---:R-:W-:Y:S03]  /*3810*/  HMMA.16816.F32.BF16 R4, R132, R164.reuse, RZ ;  /* 0x000000a48404723c */ /* 0x084fe600000418ff */
[C---:B------:R-:W-:Y:S01]  /*3820*/  ISETP.GT.AND P6, PT, R3.reuse, 0x20, P0 ;  /* 0x000000200300780c */ /* 0x040fe200007c4270 */
[--C-:B------:R-:W-:Y:S01]  /*3830*/  FFMA.FTZ R162, R162, c[0x0][0x29c], -R154.reuse ;  /* 0x0000a700a2a27a23 */ /* 0x100fe2000001089a */
[----:B------:R-:W-:Y:S01]  /*3840*/  ISETP.GT.AND P5, PT, R3, 0x21, P0 ;  /* 0x000000210300780c */ /* 0x000fe200007a4270 */
[--C-:B------:R-:W-:Y:S01]  /*3850*/  FFMA.FTZ R163, R163, c[0x0][0x29c], -R154.reuse ;  /* 0x0000a700a3a37a23 */ /* 0x100fe2000001089a */
[C---:B------:R-:W-:Y:S02]  /*3860*/  ISETP.GT.AND P4, PT, R2.reuse, 0x20, P0 ;  /* 0x000000200200780c */ /* 0x040fe40000784270 */
[----:B------:R-:W-:Y:S02]  /*3870*/  ISETP.GT.AND P3, PT, R2, 0x21, P0 ;  /* 0x000000210200780c */ /* 0x000fe40000764270 */
[C---:B------:R-:W-:Y:S02]  /*3880*/  ISETP.LT.OR P6, PT, R151.reuse, 0x21, P6 ;  /* 0x000000219700780c */ /* 0x040fe400037c1670 */
[----:B------:R-:W-:Y:S02]  /*3890*/  ISETP.LT.OR P5, PT, R151, 0x22, P5 ;  /* 0x000000229700780c */ /* 0x000fe40002fa1670 */
[C---:B------:R-:W-:Y:S02]  /*38a0*/  ISETP.LT.OR P4, PT, R150.reuse, 0x21, P4 ;  /* 0x000000219600780c */ /* 0x040fe40002781670 */
[----:B------:R-:W-:Y:S02]  /*38b0*/  ISETP.LT.OR P3, PT, R150, 0x22, P3 ;  /* 0x000000229600780c */ /* 0x000fe40001f61670 */
[----:B-1----:R-:W-:Y:S02]  /*38c0*/  FSEL R157, R16, -INF , !P6 ;  /* 0xff800000109d7808 */ /* 0x002fe40007000000 */
[----:B------:R-:W-:Y:S02]  /*38d0*/  ISETP.GT.AND P6, PT, R3, 0x40, P0 ;  /* 0x000000400300780c */ /* 0x000fe400007c4270 */
[----:B------:R-:W-:Y:S01]  /*38e0*/  FSEL R156, R17, -INF , !P5 ;  /* 0xff800000119c7808 */ /* 0x000fe20006800000 */
[--C-:B------:R-:W-:Y:S01]  /*38f0*/  FFMA.FTZ R157, R157, c[0x0][0x29c], -R153.reuse ;  /* 0x0000a7009d9d7a23 */ /* 0x100fe20000010899 */
[----:B------:R-:W-:Y:S02]  /*3900*/  ISETP.GT.AND P5, PT, R3, 0x41, P0 ;  /* 0x000000410300780c */ /* 0x000fe400007a4270 */
[----:B------:R-:W-:Y:S01]  /*3910*/  FSEL R159, R18, -INF , !P4 ;  /* 0xff800000129f7808 */ /* 0x000fe20006000000 */
[--C-:B------:R-:W-:Y:S01]  /*3920*/  FFMA.FTZ R230, R156, c[0x0][0x29c], -R153.reuse ;  /* 0x0000a7009ce67a23 */ /* 0x100fe20000010899 */
[----:B------:R-:W-:Y:S02]  /*3930*/  FSEL R158, R19, -INF , !P3 ;  /* 0xff800000139e7808 */ /* 0x000fe40005800000 */
[C---:B------:R-:W-:Y:S01]  /*3940*/  ISETP.GT.AND P4, PT, R2.reuse, 0x40, P0 ;  /* 0x000000400200780c */ /* 0x040fe20000784270 */
[--C-:B------:R-:W-:Y:S01]  /*3950*/  FFMA.FTZ R159, R159, c[0x0][0x29c], -R154.reuse ;  /* 0x0000a7009f9f7a23 */ /* 0x100fe2000001089a */
[----:B------:R-:W-:Y:S01]  /*3960*/  ISETP.GT.AND P3, PT, R2, 0x41, P0 ;  /* 0x000000410200780c */ /* 0x000fe20000764270 */
[--C-:B------:R-:W-:Y:S01]  /*3970*/  FFMA.FTZ R158, R158, c[0x0][0x29c], -R154.reuse ;  /* 0x0000a7009e9e7a23 */ /* 0x100fe2000001089a */
[C---:B------:R-:W-:Y:S02]  /*3980*/  ISETP.LT.OR P6, PT, R151.reuse, 0x41, P6 ;  /* 0x000000419700780c */ /* 0x040fe400037c1670 */
[----:B------:R-:W-:Y:S02]  /*3990*/  ISETP.LT.OR P5, PT, R151, 0x42, P5 ;  /* 0x000000429700780c */ /* 0x000fe40002fa1670 */
[C---:B------:R-:W-:Y:S02]  /*39a0*/  ISETP.LT.OR P4, PT, R150.reuse, 0x41, P4 ;  /* 0x000000419600780c */ /* 0x040fe40002781670 */
[----:B------:R-:W-:Y:S02]  /*39b0*/  ISETP.LT.OR P3, PT, R150, 0x42, P3 ;  /* 0x000000429600780c */ /* 0x000fe40001f61670 */
[----:B------:R-:W-:Y:S02]  /*39c0*/  FSEL R18, R20, -INF , !P6 ;  /* 0xff80000014127808 */ /* 0x000fe40007000000 */
        /* <DEDUP_REMOVED lines=19> */
[----:B------:R-:W-:Y:S01]  /*3b00*/  FFMA.FTZ R153, R33, c[0x0][0x29c], -R153 ;  /* 0x0000a70021997a23 */ /* 0x000fe20000010899 */
[C---:B------:R-:W-:Y:S02]  /*3b10*/  ISETP.GT.AND P6, PT, R0.reuse, RZ, P0 ;  /* 0x000000ff0000720c */ /* 0x040fe400007c4270 */
[----:B------:R-:W-:Y:S02]  /*3b20*/  ISETP.GT.AND P5, PT, R0, 0x1, P0 ;  /* 0x000000010000780c */ /* 0x000fe400007a4270 */
[C---:B------:R-:W-:Y:S01]  /*3b30*/  ISETP.GT.AND P4, PT, R148.reuse, RZ, P0 ;  /* 0x000000ff9400720c */ /* 0x040fe20000784270 */
[----:B------:R-:W-:Y:S01]  /*3b40*/  MUFU.EX2 R153, R153 ;  /* 0x0000009900997308 */ /* 0x000fe20000000800 */
[----:B------:R-:W-:Y:S02]  /*3b50*/  ISETP.GT.AND P3, PT, R148, 0x1, P0 ;  /* 0x000000019400780c */ /* 0x000fe40000764270 */
[C---:B------:R-:W-:Y:S02]  /*3b60*/  ISETP.LT.OR P6, PT, R149.reuse, 0x1, P6 ;  /* 0x000000019500780c */ /* 0x040fe400037c1670 */
[----:B------:R-:W-:Y:S02]  /*3b70*/  ISETP.LT.OR P5, PT, R149, 0x2, P5 ;  /* 0x000000029500780c */ /* 0x000fe40002fa1670 */
[C---:B------:R-:W-:Y:S02]  /*3b80*/  ISETP.LT.OR P4, PT, R152.reuse, 0x1, P4 ;  /* 0x000000019800780c */ /* 0x040fe40002781670 */
[----:B------:R-:W-:Y:S02]  /*3b90*/  ISETP.LT.OR P3, PT, R152, 0x2, P3 ;  /* 0x000000029800780c */ /* 0x000fe40001f61670 */
[----:B------:R-:W-:Y:S02]  /*3ba0*/  FSEL R22, R8, -INF , !P6 ;  /* 0xff80000008167808 */ /* 0x000fe40007000000 */
[----:B------:R-:W-:Y:S02]  /*3bb0*/  FSEL R21, R9, -INF , !P5 ;  /* 0xff80000009157808 */ /* 0x000fe40006800000 */
[----:B------:R-:W-:Y:S02]  /*3bc0*/  FSEL R20, R10, -INF , !P4 ;  /* 0xff8000000a147808 */ /* 0x000fe40006000000 */
[----:B------:R-:W-:Y:S02]  /*3bd0*/  FSEL R151, R11, -INF , !P3 ;  /* 0xff8000000b977808 */ /* 0x000fe40005800000 */
[C---:B---3--:R-:W-:Y:S02]  /*3be0*/  HMMA.16816.F32.BF16 R8, R136.reuse, R164, RZ ;  /* 0x000000a48808723c */ /* 0x048fe400000418ff */
[----:B------:R-:W-:Y:S01]  /*3bf0*/  ISETP.GT.AND P5, PT, R0, 0x20, P0 ;  /* 0x000000200000780c */ /* 0x000fe200007a4270 */
[--C-:B------:R-:W-:Y:S01]  /*3c00*/  FFMA.FTZ R234, R20, c[0x0][0x29c], -R227.reuse ;  /* 0x0000a70014ea7a23 */ /* 0x100fe200000108e3 */
[----:B------:R-:W-:Y:S01]  /*3c10*/  ISETP.GT.AND P6, PT, R0, 0x21, P0 ;  /* 0x000000210000780c */ /* 0x000fe200007c4270 */
[----:B------:R-:W-:Y:S01]  /*3c20*/  FFMA.FTZ R240, R151, c[0x0][0x29c], -R227 ;  /* 0x0000a70097f07a23 */ /* 0x000fe200000108e3 */
[C---:B------:R-:W-:Y:S02]  /*3c30*/  ISETP.GT.AND P4, PT, R148.reuse, 0x20, P0 ;  /* 0x000000209400780c */ /* 0x040fe40000784270 */
[----:B------:R-:W-:Y:S02]  /*3c40*/  ISETP.GT.AND P3, PT, R148, 0x21, P0 ;  /* 0x000000219400780c */ /* 0x000fe40000764270 */
        /* <DEDUP_REMOVED lines=8> */
[----:B------:R-:W-:Y:S01]  /*3cd0*/  FSEL R150, R14, -INF , !P4 ;  /* 0xff8000000e967808 */ /* 0x000fe20006000000 */
[----:B------:R-:W-:Y:S01]  /*3ce0*/  LDS R3, [R248.X4+0xf280] ;  /* 0x00f28000f8037984 */ /* 0x000fe20000004800 */
[----:B------:R-:W-:Y:S01]  /*3cf0*/  FSEL R34, R15, -INF , !P3 ;  /* 0xff8000000f227808 */ /* 0x000fe20005800000 */
[----:B------:R-:W-:Y:S01]  /*3d00*/  FFMA.FTZ R239, R2, c[0x0][0x29c], -R155 ;  /* 0x0000a70002ef7a23 */ /* 0x000fe2000001089b */
[-C--:B------:R-:W-:Y:S01]  /*3d10*/  HMMA.16816.F32.BF16 R12, R136, R166.reuse, RZ ;  /* 0x000000a6880c723c */ /* 0x080fe200000418ff */
[----:B------:R-:W-:Y:S01]  /*3d20*/  ISETP.GT.AND P4, PT, R0, 0x41, P0 ;  /* 0x000000410000780c */ /* 0x000fe20000784270 */
[--C-:B------:R-:W-:Y:S01]  /*3d30*/  FFMA.FTZ R241, R150, c[0x0][0x29c], -R227.reuse ;  /* 0x0000a70096f17a23 */ /* 0x100fe200000108e3 */
[----:B------:R-:W-:Y:S01]  /*3d40*/  ISETP.GT.AND P3, PT, R148, 0x40, P0 ;  /* 0x000000409400780c */ /* 0x000fe20000764270 */
[----:B------:R-:W-:Y:S01]  /*3d50*/  FFMA.FTZ R242, R34, c[0x0][0x29c], -R227 ;  /* 0x0000a70022f27a23 */ /* 0x000fe200000108e3 */
[C---:B------:R-:W-:Y:S01]  /*3d60*/  ISETP.LT.OR P5, PT, R149.reuse, 0x41, P5 ;  /* 0x000000419500780c */ /* 0x040fe20002fa1670 */
[----:B------:R-:W-:Y:S01]  /*3d70*/  MUFU.EX2 R2, R160 ;  /* 0x000000a000027308 */ /* 0x000fe20000000800 */
[----:B------:R-:W-:Y:S02]  /*3d80*/  ISETP.LT.OR P4, PT, R149, 0x42, P4 ;  /* 0x000000429500780c */ /* 0x000fe40002781670 */
[----:B------:R-:W-:Y:S02]  /*3d90*/  ISETP.LT.OR P3, PT, R152, 0x41, P3 ;  /* 0x000000419800780c */ /* 0x000fe40001f61670 */
[----:B------:R-:W-:Y:S02]  /*3da0*/  ISETP.GT.AND P6, PT, R0, 0x60, P0 ;  /* 0x000000600000780c */ /* 0x000fe400007c4270 */
[----:B------:R-:W-:Y:S02]  /*3db0*/  FSEL R24, R24, -INF , !P5 ;  /* 0xff80000018187808 */ /* 0x000fe40006800000 */
[----:B------:R-:W-:Y:S01]  /*3dc0*/  ISETP.GT.AND P5, PT, R0, 0x61, P0 ;  /* 0x000000610000780c */ /* 0x000fe200007a4270 */
[--C-:B------:R-:W-:Y:S01]  /*3dd0*/  FFMA.FTZ R0, R22, c[0x0][0x29c], -R155.reuse ;  /* 0x0000a70016007a23 */ /* 0x100fe2000001089b */
[----:B------:R-:W-:Y:S01]  /*3de0*/  FSEL R25, R25, -INF , !P4 ;  /* 0xff80000019197808 */ /* 0x000fe20006000000 */
[--C-:B------:R-:W-:Y:S01]  /*3df0*/  FFMA.FTZ R238, R24, c[0x0][0x29c], -R155.reuse ;  /* 0x0000a70018ee7a23 */ /* 0x100fe2000001089b */
[----:B------:R-:W-:Y:S01]  /*3e00*/  FSEL R26, R26, -INF , !P3 ;  /* 0xff8000001a1a7808 */ /* 0x000fe20005800000 */
[----:B------:R1:W-:Y:S01]  /*3e10*/  MUFU.EX2 R151, R0 ;  /* 0x0000000000977308 */ /* 0x0003e20000000800 */
[C---:B------:R-:W-:Y:S01]  /*3e20*/  ISETP.GT.AND P4, PT, R148.reuse, 0x41, P0 ;  /* 0x000000419400780c */ /* 0x040fe20000784270 */
[----:B------:R-:W-:Y:S01]  /*3e30*/  FFMA.FTZ R237, R25, c[0x0][0x29c], -R155 ;  /* 0x0000a70019ed7a23 */ /* 0x000fe2000001089b */
[----:B------:R-:W-:Y:S01]  /*3e40*/  ISETP.GT.AND P3, PT, R148, 0x60, P0 ;  /* 0x000000609400780c */ /* 0x000fe20000764270 */
[----:B------:R-:W-:Y:S01]  /*3e50*/  FFMA.FTZ R243, R26, c[0x0][0x29c], -R227 ;  /* 0x0000a7001af37a23 */ /* 0x000fe200000108e3 */
[----:B------:R-:W-:Y:S01]  /*3e60*/  ISETP.GT.AND P0, PT, R148, 0x61, P0 ;  /* 0x000000619400780c */ /* 0x000fe20000704270 */
[--C-:B------:R-:W-:Y:S01]  /*3e70*/  FFMA.FTZ R148, R16, c[0x0][0x29c], -R154.reuse ;  /* 0x0000a70010947a23 */ /* 0x100fe2000001089a */
[C---:B------:R-:W-:Y:S01]  /*3e80*/  ISETP.LT.OR P4, PT, R152.reuse, 0x42, P4 ;  /* 0x000000429800780c */ /* 0x040fe20002781670 */
[C---:B------:R-:W-:Y:S02]  /*3e90*/  HMMA.16816.F32.BF16 R16, R132.reuse, R166, RZ ;  /* 0x000000a68410723c */ /* 0x040fe400000418ff */
[C---:B------:R-:W-:Y:S01]  /*3ea0*/  ISETP.LT.OR P6, PT, R149.reuse, 0x61, P6 ;  /* 0x000000619500780c */ /* 0x040fe200037c1670 */
[----:B------:R-:W-:Y:S01]  /*3eb0*/  MUFU.EX2 R150, R239 ;  /* 0x000000ef00967308 */ /* 0x000fe20000000800 */
[----:B------:R-:W-:Y:S01]  /*3ec0*/  ISETP.LT.OR P5, PT, R149, 0x62, P5 ;  /* 0x000000629500780c */ /* 0x000fe20002fa1670 */
[--C-:B------:R-:W-:Y:S01]  /*3ed0*/  FFMA.FTZ R149, R23, c[0x0][0x29c], -R154.reuse ;  /* 0x0000a70017957a23 */ /* 0x100fe2000001089a */
[C---:B------:R-:W-:Y:S01]  /*3ee0*/  ISETP.LT.OR P3, PT, R152.reuse, 0x61, P3 ;  /* 0x000000619800780c */ /* 0x040fe20001f61670 */
[----:B------:R-:W-:Y:S01]  /*3ef0*/  FFMA.FTZ R154, R35, c[0x0][0x29c], -R154 ;  /* 0x0000a700239a7a23 */ /* 0x000fe2000001089a */
[----:B------:R-:W-:Y:S01]  /*3f00*/  ISETP.LT.OR P0, PT, R152, 0x62, P0 ;  /* 0x000000629800780c */ /* 0x000fe20000701670 */
[----:B------:R-:W-:Y:S02]  /*3f10*/  FFMA.FTZ R152, R21, c[0x0][0x29c], -R155 ;  /* 0x0000a70015987a23 */ /* 0x000fe4000001089b */
[-C--:B------:R-:W-:Y:S01]  /*3f20*/  HMMA.16816.F32.BF16 R20, R132, R168.reuse, RZ ;  /* 0x000000a88414723c */ /* 0x080fe200000418ff */
[----:B------:R-:W-:Y:S01]  /*3f30*/  FSEL R27, R27, -INF , !P4 ;  /* 0xff8000001b1b7808 */ /* 0x000fe20006000000 */
[----:B------:R-:W-:Y:S01]  /*3f40*/  MUFU.EX2 R148, R148 ;  /* 0x0000009400947308 */ /* 0x000fe20000000800 */
[----:B------:R-:W-:Y:S02]  /*3f50*/  FSEL R28, R28, -INF , !P6 ;  /* 0xff8000001c1c7808 */ /* 0x000fe40007000000 */
[----:B------:R-:W-:Y:S01]  /*3f60*/  FSEL R29, R29, -INF , !P5 ;  /* 0xff8000001d1d7808 */ /* 0x000fe20006800000 */
[----:B------:R-:W-:Y:S01]  /*3f70*/  FFMA.FTZ R246, R27, c[0x0][0x29c], -R227 ;  /* 0x0000a7001bf67a23 */ /* 0x000fe200000108e3 */
[----:B-1----:R-:W-:Y:S01]  /*3f80*/  LDS R0, [R248.X4+0xf2a0] ;  /* 0x00f2a000f8007984 */ /* 0x002fe20000004800 */
[C---:B------:R-:W-:Y:S04]  /*3f90*/  HMMA.16816.F32.BF16 R24, R136.reuse, R168, RZ ;  /* 0x000000a88818723c */ /* 0x040fe800000418ff */
[----:B------:R-:W-:Y:S01]  /*3fa0*/  FSEL R30, R30, -INF , !P3 ;  /* 0xff8000001e1e7808 */ /* 0x000fe20005800000 */
[--C-:B------:R-:W-:Y:S01]  /*3fb0*/  FFMA.FTZ R236, R28, c[0x0][0x29c], -R155.reuse ;  /* 0x0000a7001cec7a23 */ /* 0x100fe2000001089b */
[----:B------:R-:W-:Y:S01]  /*3fc0*/  FSEL R31, R31, -INF , !P0 ;  /* 0xff8000001f1f7808 */ /* 0x000fe20004000000 */
[----:B------:R-:W-:Y:S01]  /*3fd0*/  FFMA.FTZ R155, R29, c[0x0][0x29c], -R155 ;  /* 0x0000a7001d9b7a23 */ /* 0x000fe2000001089b */
[----:B------:R-:W-:Y:S01]  /*3fe0*/  MUFU.EX2 R152, R152 ;  /* 0x0000009800987308 */ /* 0x000fe20000000800 */
[--C-:B------:R-:W-:Y:S03]  /*3ff0*/  FFMA.FTZ R247, R30, c[0x0][0x29c], -R227.reuse ;  /* 0x0000a7001ef77a23 */ /* 0x100fe600000108e3 */
[----:B------:R-:W-:Y:S02]  /*4000*/  FFMA.FTZ R227, R31, c[0x0][0x29c], -R227 ;  /* 0x0000a7001fe37a23 */ /* 0x000fe400000108e3 */
[-C--:B------:R-:W-:Y:S01]  /*4010*/  HMMA.16816.F32.BF16 R28, R136, R170.reuse, RZ ;  /* 0x000000aa881c723c */ /* 0x080fe200000418ff */
[----:B------:R-:W-:Y:S03]  /*4020*/  LDSM.16.M88.4 R136, [R216+0xd880] ;  /* 0x00d88000d888783b */ /* 0x000fe60000000200 */
[----:B------:R-:W-:Y:S04]  /*4030*/  MUFU.EX2 R154, R154 ;  /* 0x0000009a009a7308 */ /* 0x000fe80000000800 */
[----:B------:R-:W-:Y:S01]  /*4040*/  HMMA.16816.F32.BF16 R32, R132, R170, RZ ;  /* 0x000000aa8420723c */ /* 0x000fe200000418ff */
[----:B------:R-:W1:Y:S05]  /*4050*/  LDSM.16.M88.4 R132, [R216+0xd080] ;  /* 0x00d08000d884783b */ /* 0x000e6a0000000200 */
[----:B------:R-:W-:Y:S02]  /*4060*/  MUFU.EX2 R155, R155 ;  /* 0x0000009b009b7308 */ /* 0x000fe40000000800 */
[-C--:B----4-:R-:W-:Y:S08]  /*4070*/  HMMA.16816.F32.BF16 R4, R140, R172.reuse, R4 ;  /* 0x000000ac8c04723c */ /* 0x090ff00000041804 */
[C---:B------:R-:W-:Y:S01]  /*4080*/  HMMA.16816.F32.BF16 R8, R144.reuse, R172, R8 ;  /* 0x000000ac9008723c */ /* 0x040fe20000041808 */
[----:B------:R-:W-:Y:S07]  /*4090*/  MUFU.EX2 R227, R227 ;  /* 0x000000e300e37308 */ /* 0x000fee0000000800 */
[-C--:B------:R-:W-:Y:S08]  /*40a0*/  HMMA.16816.F32.BF16 R12, R144, R174.reuse, R12 ;  /* 0x000000ae900c723c */ /* 0x080ff0000004180c */
[C---:B------:R-:W-:Y:S08]  /*40b0*/  HMMA.16816.F32.BF16 R16, R140.reuse, R174, R16 ;  /* 0x000000ae8c10723c */ /* 0x040ff00000041810 */
[-C--:B------:R-:W-:Y:S08]  /*40c0*/  HMMA.16816.F32.BF16 R20, R140, R176.reuse, R20 ;  /* 0x000000b08c14723c */ /* 0x080ff00000041814 */
[C---:B------:R-:W-:Y:S08]  /*40d0*/  HMMA.16816.F32.BF16 R24, R144.reuse, R176, R24 ;  /* 0x000000b09018723c */ /* 0x040ff00000041818 */
[-C--:B------:R-:W-:Y:S01]  /*40e0*/  HMMA.16816.F32.BF16 R28, R144, R178.reuse, R28 ;  /* 0x000000b2901c723c */ /* 0x080fe2000004181c */
[----:B------:R-:W-:Y:S07]  /*40f0*/  MUFU.EX2 R146, R156 ;  /* 0x0000009c00927308 */ /* 0x000fee0000000800 */
[----:B------:R-:W-:Y:S03]  /*4100*/  HMMA.16816.F32.BF16 R32, R140, R178, R32 ;  /* 0x000000b28c20723c */ /* 0x000fe60000041820 */
[----:B------:R-:W2:Y:S05]  /*4110*/  MUFU.EX2 R141, R162 ;  /* 0x000000a2008d7308 */ /* 0x000eaa0000000800 */
[-C--:B-1----:R-:W-:Y:S05]  /*4120*/  HMMA.16816.F32.BF16 R4, R132, R180.reuse, R4 ;  /* 0x000000b48404723c */ /* 0x082fea0000041804 */
        /* <DEDUP_REMOVED lines=9> */
[----:B------:R-:W1:Y:S03]  /*41c0*/  MUFU.EX2 R145, R161 ;  /* 0x000000a100917308 */ /* 0x000e660000000800 */
        /* <DEDUP_REMOVED lines=10> */
[C---:B------:R-:W-:Y:S01]  /*4270*/  HMMA.16816.F32.BF16 R8, R136.reuse, R188, R8 ;  /* 0x000000bc8808723c */ /* 0x040fe20000041808 */
[----:B------:R-:W-:Y:S07]  /*4280*/  MUFU.EX2 R158, R236 ;  /* 0x000000ec009e7308 */ /* 0x000fee0000000800 */
        /* <DEDUP_REMOVED lines=25> */
[----:B--2---:R-:W-:Y:S02]  /*4420*/  FMUL.FTZ R7, R141, R7 ;  /* 0x000000078d077220 */ /* 0x004fe40000410000 */
[--C-:B------:R-:W-:Y:S02]  /*4430*/  FADD.FTZ R5, R5, -R3.reuse ;  /* 0x8000000305057221 */ /* 0x100fe40000010000 */
[C---:B------:R-:W-:Y:S04]  /*4440*/  HMMA.16816.F32.BF16 R24, R136.reuse, R208, R24 ;  /* 0x000000d08818723c */ /* 0x040fe80000041818 */
[----:B------:R-:W-:Y:S02]  /*4450*/  FMUL.FTZ R5, R2, R5 ;  /* 0x0000000502057220 */ /* 0x000fe40000410000 */
[--C-:B------:R-:W-:Y:S02]  /*4460*/  FADD.FTZ R4, R4, -R3.reuse ;  /* 0x8000000304047221 */ /* 0x100fe40000010000 */
[-C--:B------:R-:W-:Y:S01]  /*4470*/  HMMA.16816.F32.BF16 R28, R136, R210.reuse, R28 ;  /* 0x000000d2881c723c */ /* 0x080fe2000004181c */
[----:B------:R-:W2:Y:S03]  /*4480*/  MUFU.EX2 R136, R230 ;  /* 0x000000e600887308 */ /* 0x000ea60000000800 */
[--C-:B------:R-:W-:Y:S02]  /*4490*/  FADD.FTZ R18, R18, -R0.reuse ;  /* 0x8000000012127221 */ /* 0x100fe40000010000 */
[--C-:B------:R-:W-:Y:S02]  /*44a0*/  FADD.FTZ R19, R19, -R0.reuse ;  /* 0x8000000013137221 */ /* 0x100fe40000010000 */
[----:B------:R-:W-:Y:S03]  /*44b0*/  HMMA.16816.F32.BF16 R32, R132, R210, R32 ;  /* 0x000000d28420723c */ /* 0x000fe60000041820 */
[----:B------:R-:W3:Y:S01]  /*44c0*/  MUFU.EX2 R138, R233 ;  /* 0x000000e9008a7308 */ /* 0x000ee20000000800 */
[--C-:B------:R-:W-:Y:S02]  /*44d0*/  FADD.FTZ R22, R22, -R0.reuse ;  /* 0x8000000016167221 */ /* 0x100fe40000010000 */
[--C-:B------:R-:W-:Y:S01]  /*44e0*/  FADD.FTZ R23, R23, -R0.reuse ;  /* 0x8000000017177221 */ /* 0x100fe20000010000 */
[----:B-1----:R-:W-:Y:S01]  /*44f0*/  F2FP.BF16.PACK_AB R134, R2, R145 ;  /* 0x000000910286723e */ /* 0x002fe200000010ff */
[--C-:B------:R-:W-:Y:S01]  /*4500*/  FADD.FTZ R16, R16, -R3.reuse ;  /* 0x8000000310107221 */ /* 0x100fe20000010000 */
[----:B------:R-:W1:Y:S03]  /*4510*/  LDS R2, [R248.X4+0xf300] ;  /* 0x00f30000f8027984 */ /* 0x000e660000004800 */
[--C-:B------:R-:W-:Y:S01]  /*4520*/  FADD.FTZ R17, R17, -R3.reuse ;  /* 0x8000000311117221 */ /* 0x100fe20000010000 */
[----:B------:R-:W4:Y:S01]  /*4530*/  MUFU.EX2 R137, R232 ;  /* 0x000000e800897308 */ /* 0x000f220000000800 */
[--C-:B------:R-:W-:Y:S02]  /*4540*/  FADD.FTZ R20, R20, -R3.reuse ;  /* 0x8000000314147221 */ /* 0x100fe40000010000 */
[--C-:B------:R-:W-:Y:S01]  /*4550*/  FADD.FTZ R21, R21, -R3.reuse ;  /* 0x8000000315157221 */ /* 0x100fe20000010000 */
[----:B--2---:R-:W-:Y:S01]  /*4560*/  F2FP.BF16.PACK_AB R132, R136, R142 ;  /* 0x0000008e8884723e */ /* 0x004fe200000010ff */
[----:B------:R-:W-:Y:S02]  /*4570*/  FMUL.FTZ R4, R145, R4 ;  /* 0x0000000491047220 */ /* 0x000fe40000410000 */
[----:B------:R-:W-:Y:S02]  /*4580*/  FMUL.FTZ R16, R142, R16 ;  /* 0x000000108e107220 */ /* 0x000fe40000410000 */
[----:B------:R-:W-:Y:S01]  /*4590*/  FMUL.FTZ R6, R140, R6 ;  /* 0x000000068c067220 */ /* 0x000fe20000410000 */
[----:B------:R-:W2:Y:S01]  /*45a0*/  MUFU.EX2 R145, R240 ;  /* 0x000000f000917308 */ /* 0x000ea20000000800 */
        /* <DEDUP_REMOVED lines=24> */
[--C-:B-1----:R-:W-:Y:S01]  /*4730*/  FADD.FTZ R4, R12, -R2.reuse ;  /* 0x800000020c047221 */ /* 0x102fe20000010000 */
[----:B------:R-:W-:Y:S01]  /*4740*/  F2FP.BF16.PACK_AB R12, R152, R151 ;  /* 0x00000097980c723e */ /* 0x000fe200000010ff */
[----:B------:R-:W-:Y:S01]  /*4750*/  STS [R229+0x400], R20 ;  /* 0x00040014e5007388 */ /* 0x000fe20000000800 */
[--C-:B------:R-:W-:Y:S01]  /*4760*/  FADD.FTZ R25, R25, -R2.reuse ;  /* 0x8000000219197221 */ /* 0x100fe20000010000 */
[----:B------:R-:W1:Y:S01]  /*4770*/  MUFU.EX2 R139, R231 ;  /* 0x000000e7008b7308 */ /* 0x000e620000000800 */
        /* <DEDUP_REMOVED lines=9> */
[----:B--2---:R-:W-:Y:S01]  /*4810*/  F2FP.BF16.PACK_AB R3, R145, R159 ;  /* 0x0000009f9103723e */ /* 0x004fe200000010ff */
[----:B------:R-:W-:Y:S01]  /*4820*/  FADD.FTZ R28, R28, -R2 ;  /* 0x800000021c1c7221 */ /* 0x000fe20000010000 */
[----:B---3--:R-:W-:Y:S01]  /*4830*/  F2FP.BF16.PACK_AB R2, R140, R142 ;  /* 0x0000008e8c02723e */ /* 0x008fe200000010ff */
[----:B------:R-:W-:Y:S02]  /*4840*/  FMUL.FTZ R21, R154, R35 ;  /* 0x000000239a157220 */ /* 0x000fe40000410000 */
[----:B------:R-:W-:Y:S01]  /*4850*/  STS [R228+0x10880], R3 ;  /* 0x01088003e4007388 */ /* 0x000fe20000000800 */
[----:B------:R-:W-:Y:S02]  /*4860*/  FMUL.FTZ R19, R144, R19 ;  /* 0x0000001390137220 */ /* 0x000fe40000410000 */
[--C-:B-----5:R-:W-:Y:S01]  /*4870*/  FADD.FTZ R10, R10, -R0.reuse ;  /* 0x800000000a0a7221 */ /* 0x120fe20000010000 */
[----:B------:R2:W-:Y:S01]  /*4880*/  STS [R229+0x1400], R2 ;  /* 0x00140002e5007388 */ /* 0x0005e20000000800 */
[----:B------:R-:W-:Y:S01]  /*4890*/  MUFU.EX2 R35, R247 ;  /* 0x000000f700237308 */ /* 0x000fe20000000800 */
[----:B------:R-:W-:Y:S01]  /*48a0*/  F2FP.BF16.PACK_AB R19, R19, R5 ;  /* 0x000000051313723e */ /* 0x000fe200000010ff */
[--C-:B------:R-:W-:Y:S01]  /*48b0*/  FADD.FTZ R11, R11, -R0.reuse ;  /* 0x800000000b0b7221 */ /* 0x100fe20000010000 */
[----:B------:R-:W-:Y:S01]  /*48c0*/  F2FP.BF16.PACK_AB R5, R155, R158 ;  /* 0x0000009e9b05723e */ /* 0x000fe200000010ff */
[----:B-1----:R-:W-:Y:S01]  /*48d0*/  FMUL.FTZ R17, R139, R32 ;  /* 0x000000208b117220 */ /* 0x002fe20000410000 */
[----:B------:R-:W-:Y:S01]  /*48e0*/  F2FP.BF16.PACK_AB R32, R153, R139 ;  /* 0x0000008b9920723e */ /* 0x000fe200000010ff */
[----:B------:R-:W-:Y:S02]  /*48f0*/  FMUL.FTZ R10, R159, R10 ;  /* 0x0000000a9f0a7220 */ /* 0x000fe40000410000 */
[----:B------:R-:W-:Y:S01]  /*4900*/  FMUL.FTZ R11, R145, R11 ;  /* 0x0000000b910b7220 */ /* 0x000fe20000410000 */
[----:B------:R-:W-:Y:S01]  /*4910*/  F2FP.BF16.PACK_AB R22, R33, R17 ;  /* 0x000000112116723e */ /* 0x000fe200000010ff */
[----:B------:R-:W2:Y:S01]  /*4920*/  MUFU.EX2 R139, R243 ;  /* 0x000000f3008b7308 */ /* 0x000ea20000000800 */
[----:B------:R-:W-:Y:S01]  /*4930*/  F2FP.BF16.PACK_AB R17, R7, R6 ;  /* 0x000000060711723e */ /* 0x000fe200000010ff */
[----:B------:R-:W-:Y:S01]  /*4940*/  FMUL.FTZ R33, R149, R4 ;  /* 0x0000000495217220 */ /* 0x000fe20000410000 */
[----:B------:R-:W-:Y:S01]  /*4950*/  F2FP.BF16.PACK_AB R7, R150, R149 ;  /* 0x000000959607723e */ /* 0x000fe200000010ff */
[----:B------:R-:W-:Y:S01]  /*4960*/  FMUL.FTZ R34, R148, R34 ;  /* 0x0000002294227220 */ /* 0x000fe20000410000 */
[----:B------:R-:W-:Y:S01]  /*4970*/  F2FP.BF16.PACK_AB R4, R157, R156 ;  /* 0x0000009c9d04723e */ /* 0x000fe200000010ff */
[--C-:B------:R-:W-:Y:S02]  /*4980*/  FADD.FTZ R15, R15, -R0.reuse ;  /* 0x800000000f0f7221 */ /* 0x100fe40000010000 */
[----:B------:R-:W-:Y:S01]  /*4990*/  STS [R229+0x1000], R7 ;  /* 0x00100007e5007388 */ /* 0x000fe20000000800 */
[----:B------:R-:W-:Y:S01]  /*49a0*/  F2FP.BF16.PACK_AB R21, R21, R34 ;  /* 0x000000221515723e */ /* 0x000fe200000010ff */
[----:B------:R-:W-:Y:S02]  /*49b0*/  FMUL.FTZ R34, R151, R8 ;  /* 0x0000000897227220 */ /* 0x000fe40000410000 */
[----:B------:R-:W-:Y:S01]  /*49c0*/  STS [R228+0x11480], R133 ;  /* 0x01148085e4007388 */ /* 0x000fe20000000800 */
[----:B------:R-:W-:Y:S02]  /*49d0*/  FMUL.FTZ R6, R152, R9 ;  /* 0x0000000998067220 */ /* 0x000fe40000410000 */
        /* <DEDUP_REMOVED lines=9> */
[----:B--2---:R-:W-:Y:S01]  /*4a70*/  F2FP.BF16.PACK_AB R2, R138, R139 ;  /* 0x0000008b8a02723e */ /* 0x004fe200000010ff */
        /* <DEDUP_REMOVED lines=14> */
[----:B------:R-:W-:Y:S02]  /*4b60*/  FMUL.FTZ R30, R35, R30 ;  /* 0x0000001e231e7220 */ /* 0x000fe40000410000 */
[----:B------:R-:W-:Y:S01]  /*4b70*/  FMUL.FTZ R31, R227, R31 ;  /* 0x0000001fe31f7220 */ /* 0x000fe20000410000 */
[----:B------:R-:W-:Y:S01]  /*4b80*/  F2FP.BF16.PACK_AB R13, R13, R28 ;  /* 0x0000001c0d0d723e */ /* 0x000fe200000010ff */
[----:B------:R-:W-:Y:S01]  /*4b90*/  IMAD.SHL.U32 R0, R221, 0x2, RZ ;  /* 0x00000002dd007824 */ /* 0x000fe200078e00ff */
[----:B-1----:R-:W-:Y:S01]  /*4ba0*/  F2FP.BF16.PACK_AB R2, R227, R35 ;  /* 0x00000023e302723e */ /* 0x002fe200000010ff */
[----:B--2---:R-:W-:Y:S04]  /*4bb0*/  FMUL.FTZ R4, R140, R15 ;  /* 0x0000000f8c047220 */ /* 0x004fe80000410000 */
        /* <DEDUP_REMOVED lines=101> */
[----:B-12-4-:R-:W2:Y:S01]  /*5210*/  LDL.64 R238, [R1+0x10] ;  /* 0x0000100001ee7983 */ /* 0x016ea20000100a00 */
[----:B------:R-:W-:Y:S02]  /*5220*/  ULDC.64 UR6, c[0x0][0x208] ;  /* 0x0000820000067ab9 */ /* 0x000fe40000000a00 */
[----:B------:R-:W-:Y:S01]  /*5230*/  UIMAD.WIDE.U32 UR24, UR20, UR6, URZ ;  /* 0x00000006141872a5 */ /* 0x000fe2000f8e003f */
[----:B------:R-:W3:Y:S01]  /*5240*/  LDL.64 R162, [R1+0x28] ;  /* 0x0000280001a27983 */ /* 0x000ee20000100a00 */
[----:B------:R-:W-:Y:S03]  /*5250*/  USHF.R.S32.HI UR21, URZ, 0x1f, UR20 ;  /* 0x0000001f3f157899 */ /* 0x000fe60008011414 */
[----:B------:R-:W4:Y:S01]  /*5260*/  LDL R160, [R1+0x4] ;  /* 0x0000040001a07983 */ /* 0x000f220000100800 */
[----:B------:R-:W-:Y:S01]  /*5270*/  IMAD.U32 R9, RZ, RZ, UR24 ;  /* 0x00000018ff097e24 */ /* 0x000fe2000f8e00ff */
[----:B------:R-:W-:Y:S02]  /*5280*/  UIMAD UR21, UR21, UR6, URZ ;  /* 0x00000006151572a4 */ /* 0x000fe4000f8e023f */
[----:B------:R-:W5:Y:S02]  /*5290*/  LDL.64 R230, [R1+0x20] ;  /* 0x0000200001e67983 */ /* 0x000f640000100a00 */
[----:B------:R-:W-:Y:S02]  /*52a0*/  UIMAD UR21, UR20, UR7, UR21 ;  /* 0x00000007141572a4 */ /* 0x000fe4000f8e0215 */
[----:B------:R-:W3:Y:S01]  /*52b0*/  LDL R161, [R1] ;  /* 0x0000000001a17983 */ /* 0x000ee20000100800 */
[----:B------:R-:W-:Y:S02]  /*52c0*/  USHF.L.U32 UR7, UR20, 0x6, URZ ;  /* 0x0000000614077899 */ /* 0x000fe4000800063f */
[----:B------:R-:W-:Y:S01]  /*52d0*/  UIADD3 UR21, UR25, UR21, URZ ;  /* 0x0000001519157290 */ /* 0x000fe2000fffe03f */
[----:B------:R-:W5:Y:S01]  /*52e0*/  LDL.64 R232, [R1+0x8] ;  /* 0x0000080001e87983 */ /* 0x000f620000100a00 */
[----:B------:R-:W-:Y:S02]  /*52f0*/  USHF.R.S32.HI UR6, URZ, 0x1f, UR7 ;  /* 0x0000001f3f067899 */ /* 0x000fe40008011407 */
[----:B------:R-:W-:Y:S01]  /*5300*/  IMAD.U32 R7, RZ, RZ, UR7 ;  /* 0x00000007ff077e24 */ /* 0x000fe2000f8e00ff */
[----:B------:R-:W1:Y:S01]  /*5310*/  S2R R0, SR_CTAID.Y ;  /* 0x0000000000007919 */ /* 0x000e620000002600 */
        /* <DEDUP_REMOVED lines=33> */
.L_x_239:
        /* <DEDUP_REMOVED lines=241> */
.L_x_221:
[----:B------:R-:W-:Y:S05]  /*6440*/  @P1 EXIT ;  /* 0x000000000000194d */ /* 0x000fea0003800000 */
[----:B-1----:R-:W2:Y:S01]  /*6450*/  LDL.LU.64 R4, [R1+0x8] ;  /* 0x0000080001047983 */ /* 0x002ea20000300a00 */
[----:B------:R-:W-:Y:S01]  /*6460*/  MOV R2, 0x1 ;  /* 0x0000000100027802 */ /* 0x000fe20000000f00 */
[----:B------:R-:W-:Y:S02]  /*6470*/  UIMAD UR5, UR10, 0x3000, URZ ;  /* 0x000030000a0578a4 */ /* 0x000fe4000f8e023f */
[----:B------:R-:W1:Y:S04]  /*6480*/  S2R R0, SR_CTAID.Y ;  /* 0x0000000000007919 */ /* 0x000e680000002600 */
[----:B------:R-:W-:Y:S01]  /*6490*/  BAR.SYNC.DEFER_BLOCKING 0x1, 0x100 ;  /* 0x0044000000007b1d */ /* 0x000fe20000010000 */
[----:B------:R-:W-:Y:S01]  /*64a0*/  ISETP.NE.AND P1, PT, R2, c[0x0][0x338], PT ;  /* 0x0000ce0002007a0c */ /* 0x000fe20003f25270 */
[----:B------:R-:W-:-:S04]  /*64b0*/  USHF.R.S32.HI UR4, URZ, 0x1f, UR5 ;  /* 0x0000001f3f047899 */ /* 0x000fc80008011405 */
[----:B------:R-:W3:Y:S08]  /*64c0*/  S2R R11, SR_CTAID.Z ;  /* 0x00000000000b7919 */ /* 0x000ef00000002700 */
[----:B-1----:R-:W-:-:S05]  /*64d0*/  @P1 IMAD.HI.U32 R3, R0, c[0x0][0x33c], RZ ;  /* 0x0000cf0000031a27 */ /* 0x002fca00078e00ff */
[----:B------:R-:W-:Y:S02]  /*64e0*/  @P1 SHF.R.U32.HI R0, RZ, c[0x0][0x340], R3 ;  /* 0x0000d000ff001a19 */ /* 0x000fe40000011603 */
[----:B--2---:R-:W-:-:S04]  /*64f0*/  IADD3 R2, P0, R4, UR5, RZ ;  /* 0x0000000504027c10 */ /* 0x004fc8000ff1e0ff */
[----:B------:R-:W-:Y:S02]  /*6500*/  LEA.HI.X.SX32 R3, R4, UR4, 0x1, P0 ;  /* 0x0000000404037c11 */ /* 0x000fe400080f0eff */
[----:B------:R-:W-:-:S05]  /*6510*/  SHF.R.S32.HI R4, RZ, 0x1f, R0 ;  /* 0x0000001fff047819 */ /* 0x000fca0000011400 */
[C---:B------:R-:W-:Y:S02]  /*6520*/  IMAD R6, R4.reuse, c[0x0][0x328], RZ ;  /* 0x0000ca0004067a24 */ /* 0x040fe400078e02ff */
[----:B------:R-:W-:Y:S02]  /*6530*/  IMAD R7, R4, c[0x0][0x300], RZ ;  /* 0x0000c00004077a24 */ /* 0x000fe400078e02ff */
[----:B------:R-:W-:-:S04]  /*6540*/  IMAD.WIDE.U32 R4, R0, c[0x0][0x328], R2 ;  /* 0x0000ca0000047a25 */ /* 0x000fc800078e0002 */
[----:B------:R-:W-:-:S04]  /*6550*/  IMAD.WIDE.U32 R2, R0, c[0x0][0x300], R2 ;  /* 0x0000c00000027a25 */ /* 0x000fc800078e0002 */
[C---:B------:R-:W-:Y:S02]  /*6560*/  IMAD R6, R0.reuse, c[0x0][0x32c], R6 ;  /* 0x0000cb0000067a24 */ /* 0x040fe400078e0206 */
[----:B------:R-:W-:Y:S01]  /*6570*/  IMAD R0, R0, c[0x0][0x304], R7 ;  /* 0x0000c10000007a24 */ /* 0x000fe200078e0207 */
[----:B---3--:R-:W-:Y:S02]  /*6580*/  SHF.R.S32.HI R7, RZ, 0x1f, R11 ;  /* 0x0000001fff077819 */ /* 0x008fe4000001140b */
[----:B------:R-:W-:Y:S02]  /*6590*/  IADD3 R5, R5, R6, RZ ;  /* 0x0000000605057210 */ /* 0x000fe40007ffe0ff */
[----:B------:R-:W-:Y:S01]  /*65a0*/  IADD3 R3, R3, R0, RZ ;  /* 0x0000000003037210 */ /* 0x000fe20007ffe0ff */
[----:B------:R-:W-:Y:S02]  /*65b0*/  IMAD R10, R7, c[0x0][0x330], RZ ;  /* 0x0000cc00070a7a24 */ /* 0x000fe400078e02ff */
[----:B------:R-:W-:-:S04]  /*65c0*/  IMAD.WIDE.U32 R8, R11, c[0x0][0x330], R4 ;  /* 0x0000cc000b087a25 */ /* 0x000fc800078e0004 */
[----:B------:R-:W-:Y:S01]  /*65d0*/  IMAD R10, R11, c[0x0][0x334], R10 ;  /* 0x0000cd000b0a7a24 */ /* 0x000fe200078e020a */
[----:B------:R-:W-:Y:S01]  /*65e0*/  LEA R4, P1, R8, c[0x0][0x310], 0x2 ;  /* 0x0000c40008047a11 */ /* 0x000fe200078210ff */
[----:B------:R-:W-:Y:S02]  /*65f0*/  IMAD R0, R7, c[0x0][0x308], RZ ;  /* 0x0000c20007007a24 */ /* 0x000fe400078e02ff */
[----:B------:R-:W-:Y:S01]  /*6600*/  IMAD.WIDE.U32 R6, R11, c[0x0][0x308], R2 ;  /* 0x0000c2000b067a25 */ /* 0x000fe200078e0002 */
[----:B------:R-:W-:-:S03]  /*6610*/  IADD3 R10, R9, R10, RZ ;  /* 0x0000000a090a7210 */ /* 0x000fc60007ffe0ff */
[----:B------:R-:W-:Y:S01]  /*6620*/  IMAD R0, R11, c[0x0][0x30c], R0 ;  /* 0x0000c3000b007a24 */ /* 0x000fe200078e0200 */
[----:B------:R-:W-:Y:S02]  /*6630*/  LEA.HI.X R5, R8, c[0x0][0x314], R10, 0x2, P1 ;  /* 0x0000c50008057a11 */ /* 0x000fe400008f140a */
[C---:B------:R-:W-:Y:S02]  /*6640*/  LEA R2, P0, R6.reuse, c[0x0][0x2e8], 0x2 ;  /* 0x0000ba0006027a11 */ /* 0x040fe400078010ff */
[----:B------:R-:W-:Y:S01]  /*6650*/  IADD3 R0, R7, R0, RZ ;  /* 0x0000000007007210 */ /* 0x000fe20007ffe0ff */
[----:B------:R-:W-:Y:S03]  /*6660*/  RED.E.ADD.F32.FTZ.RN.STRONG.GPU [R4.64], R36 ;  /* 0x000000240400798e */ /* 0x000fe6000c10e796 */
[----:B------:R-:W-:Y:S01]  /*6670*/  LEA.HI.X R3, R6, c[0x0][0x2ec], R0, 0x2, P0 ;  /* 0x0000bb0006037a11 */ /* 0x000fe200000f1400 */
        /* <DEDUP_REMOVED lines=96> */
.L_x_241:
        /* <DEDUP_REMOVED lines=16> */
.L_x_1393:


//--------------------- .text._ZN7cutlass13device_kernelIN5flash19enable_sm80_to_sm89INS1_16FlashAttnBwdSm80INS1_25CollectiveMainloopBwdSm80ILi2ELi1EN4cute5tupleIJNS5_1CILi64EEENS7_ILi128EEENS7_ILi96EEEEEENS_10bfloat16_tEfNS_4arch4Sm80ELb0ELb1ELb0ELb0ELb1ELb0ELb0ELb0ELi2ELi2ELi4ELi2ELb1EEENS1_24CollectiveEpilogueBwdGQAISB_fSE_Li256ELb0ELb1EEENS1_19SingleTileSchedulerILb0ELb0ELb0ELi128EEEEEEEEEvNT_6ParamsE --------------------------
	.section	.text._ZN7cutlass13device_kernelIN5flash19enable_sm80_to_sm89INS1_16FlashAttnBwdSm80INS1_25CollectiveMainloopBwdSm80ILi2ELi1EN4cute5tupleIJNS5_1CILi64EEENS7_ILi128EEENS7_ILi96EEEEEENS_10bfloat16_tEfNS_4arch4Sm80ELb0ELb1ELb0ELb0ELb1ELb0ELb0ELb0ELi2ELi2ELi4ELi2ELb1EEENS1_24CollectiveEpilogueBwdGQAISB_fSE_Li256ELb0ELb1EEENS1_19SingleTileSchedulerILb0ELb0ELb0ELi128EEEEEEEEEvNT_6ParamsE,"ax",@progbits
	.sectioninfo	@"SHI_REGISTERS=255"
	.align	128
.text._ZN7cutlass13device_kernelIN5flash19enable_sm80_to_sm89INS1_16FlashAttnBwdSm80INS1_25CollectiveMainloopBwdSm80ILi2ELi1EN4cute5tupleIJNS5_1CILi64EEENS7_ILi128EEENS7_ILi96EEEEEENS_10bfloat16_tEfNS_4arch4Sm80ELb0ELb1ELb0ELb0ELb1ELb0ELb0ELb0ELi2ELi2ELi4ELi2ELb1EEENS1_24CollectiveEpilogueBwdGQAISB_fSE_Li256ELb0ELb1EEENS1_19SingleTileSchedulerILb0ELb0ELb0ELi128EEEEEEEEEvNT_6ParamsE:
        .type           _ZN7cutlass13device_kernelIN5flash19enable_sm80_to_sm89INS1_16FlashAttnBwdSm80INS1_25CollectiveMainloopBwdSm80ILi2ELi1EN4cute5tupleIJNS5_1CILi64EEENS7_ILi128EEENS7_ILi96EEEEEENS_10bfloat16_tEfNS_4arch4Sm80ELb0ELb1ELb0ELb0ELb1ELb0ELb0ELb0ELi2ELi2ELi4ELi2ELb1EEENS1_24CollectiveEpilogueBwdGQAISB_fSE_Li256ELb0ELb1EEENS1_19SingleTileSchedulerILb0ELb0ELb0ELi128EEEEEEEEEvNT_6ParamsE,@function
        .size           _ZN7cutlass13device_kernelIN5flash19enable_sm80_to_sm89INS1_16FlashAttnBwdSm80INS1_25CollectiveMainloopBwdSm80ILi2ELi1EN4cute5tupleIJNS5_1CILi64EEENS7_ILi128EEENS7_ILi96EEEEEENS_10bfloat16_tEfNS_4arch4Sm80ELb0ELb1ELb0ELb0ELb1ELb0ELb0ELb0ELi2ELi2ELi4ELi2ELb1EEENS1_24CollectiveEpilogueBwdGQAISB_fSE_Li256ELb0ELb1EEENS1_19SingleTileSchedulerILb0ELb0ELb0ELi128EEEEEEEEEvNT_6ParamsE,(.L_x_1394 - _ZN7cutlass13device_kernelIN5flash19enable_sm80_to_sm89INS1_16FlashAttnBwdSm80INS1_25CollectiveMainloopBwdSm80ILi2ELi1EN4cute5tupleIJNS5_1CILi64EEENS7_ILi128EEENS7_ILi96EEEEEENS_10bfloat16_tEfNS_4arch4Sm80ELb0ELb1ELb0ELb0ELb1ELb0ELb0ELb0ELi2ELi2ELi4ELi2ELb1EEENS1_24CollectiveEpilogueBwdGQAISB_fSE_Li256ELb0ELb1EEENS1_19SingleTileSchedulerILb0ELb0ELb0ELi128EEEEEEEEEvNT_6ParamsE)
        .other          _ZN7cutlass13device_kernelIN5flash19enable_sm80_to_sm89INS1_16FlashAttnBwdSm80INS1_25CollectiveMainloopBwdSm80ILi2ELi1EN4cute5tupleIJNS5_1CILi64EEENS7_ILi128EEENS7_ILi96EEEEEENS_10bfloat16_tEfNS_4arch4Sm80ELb0ELb1ELb0ELb0ELb1ELb0ELb0ELb0ELi2ELi2ELi4ELi2ELb1EEENS1_24CollectiveEpilogueBwdGQAISB_fSE_Li256ELb0ELb1EEENS1_19SingleTileSchedulerILb0ELb0ELb0ELi128EEEEEEEEEvNT_6ParamsE,@"STO_CUDA_ENTRY STV_DEFAULT"
_ZN7cutlass13device_kernelIN5flash19enable_sm80_to_sm89INS1_16FlashAttnBwdSm80INS1_25CollectiveMainloopBwdSm80ILi2ELi1EN4cute5tupleIJNS5_1CILi64EEENS7_ILi128EEENS7_ILi96EEEEEENS_10bfloat16_tEfNS_4arch4Sm80ELb0ELb1ELb0ELb0ELb1ELb0ELb0ELb0ELi2ELi2ELi4ELi2ELb1EEENS1_24CollectiveEpilogueBwdGQAISB_fSE_Li256ELb0ELb1EEENS1_19SingleTileSchedulerILb0ELb0ELb0ELi128EEEEEEEEEvNT_6ParamsE:
        /* <DEDUP_REMOVED lines=28> */
.L_x_242:
        /* <DEDUP_REMOVED lines=372> */
[C---:B------:R-:W-:Y:S01]  /*1900*/  @!P2 LEA R24, P3, R29.reuse, c[0x0][0x258], 0x2 ;  /* 0x000096001d18aa11 */ /* 0x040fe200078610ff */
        /* <DEDUP_REMOVED lines=56> */
[----:B------:R-:W-:Y:S01]  /*1c90*/  ULDC UR6, c[0x0][0x290] ;  /* 0x0000a40000067ab9 */ /* 0x000fe20000000800 */
[----:B------:R-:W-:Y:S01]  /*1ca0*/  SHF.R.S32.HI R3, RZ, 0x1f, R7 ;  /* 0x0000001fff037819 */ /* 0x000fe20000011407 */
[----:B------:R-:W-:Y:S01]  /*1cb0*/  UISETP.LE.AND UP3, UPT, UR26, UR20, UPT ;  /* 0x000000141a00728c */ /* 0x000fe2000bf63270 */
[C---:B------:R-:W-:Y:S01]  /*1cc0*/  LOP3.LUT P0, RZ, R2.reuse, 0x2, RZ, 0xc0, !PT ;  /* 0x0000000202ff7812 */ /* 0x040fe2000780c0ff */
[----:B------:R-:W-:Y:S01]  /*1cd0*/  IMAD.SHL.U32 R2, R2, 0x40, RZ ;  /* 0x0000004002027824 */ /* 0x000fe200078e00ff */
[----:B------:R-:W-:Y:S01]  /*1ce0*/  LOP3.LUT R0, R0, 0x1c0, RZ, 0xc0, !PT ;  /* 0x000001c000007812 */ /* 0x000fe200078ec0ff */
[----:B------:R-:W-:Y:S01]  /*1cf0*/  UISETP.GT.AND UP4, UPT, UR10, -0x1, UPT ;  /* 0xffffffff0a00788c */ /* 0x000fe2000bf84270 */
[----:B------:R-:W-:Y:S01]  /*1d00*/  LEA.HI R249, R3, R7, RZ, 0x2 ;  /* 0x0000000703f97211 */ /* 0x000fe200078f10ff */
[----:B------:R-:W-:Y:S01]  /*1d10*/  ULDC UR15, c[0x0][0x168] ;  /* 0x00005a00000f7ab9 */ /* 0x000fe20000000800 */
[----:B------:R-:W-:Y:S01]  /*1d20*/  SHF.R.S32.HI R3, RZ, 0x3, R9 ;  /* 0x00000003ff037819 */ /* 0x000fe20000011409 */
[----:B------:R-:W-:Y:S01]  /*1d30*/  ULOP3.LUT UR19, URZ, UR19, URZ, 0x33, !UPT ;  /* 0x000000133f137292 */ /* 0x000fe2000f8e333f */
[----:B------:R-:W-:Y:S01]  /*1d40*/  LOP3.LUT R4, R0, 0x30, R4, 0xf8, !PT ;  /* 0x0000003000047812 */ /* 0x000fe200078ef804 */
[----:B------:R-:W-:Y:S01]  /*1d50*/  ULOP3.LUT UR13, URZ, UR7, URZ, 0x33, !UPT ;  /* 0x000000073f0d7292 */ /* 0x000fe2000f8e333f */
[----:B------:R-:W-:Y:S01]  /*1d60*/  SHF.R.U32.HI R8, RZ, 0x3, R0 ;  /* 0x00000003ff087819 */ /* 0x000fe20000011600 */
[C---:B------:R-:W-:Y:S01]  /*1d70*/  IMAD R20, R3.reuse, 0x8, R5 ;  /* 0x0000000803147824 */ /* 0x040fe200078e0205 */
[----:B------:R-:W-:Y:S01]  /*1d80*/  LOP3.LUT R0, R2, 0xc0, RZ, 0xc0, !PT ;  /* 0x000000c002007812 */ /* 0x000fe200078ec0ff */
[----:B------:R-:W-:Y:S01]  /*1d90*/  IMAD R218, R3, 0x200, R27 ;  /* 0x0000020003da7824 */ /* 0x000fe200078e021b */
[--C-:B------:R-:W-:Y:S01]  /*1da0*/  LOP3.LUT R4, R4, 0x8, R28.reuse, 0xf8, !PT ;  /* 0x0000000804047812 */ /* 0x100fe200078ef81c */
[----:B------:R-:W-:Y:S01]  /*1db0*/  UIMAD UR20, UR11, UR6, URZ ;  /* 0x000000060b1472a4 */ /* 0x000fe2000f8e023f */
[----:B------:R-:W-:-:S02]  /*1dc0*/  LOP3.LUT R5, R0, 0x8, R28, 0xf8, !PT ;  /* 0x0000000800057812 */ /* 0x000fc400078ef81c */
        /* <DEDUP_REMOVED lines=77> */
[----:B------:R-:W-:Y:S01]  /*22a0*/  UMOV UR4, URZ ;  /* 0x0000003f00047c82 */ /* 0x000fe20008000000 */
[----:B------:R-:W-:Y:S01]  /*22b0*/  LOP3.LUT R0, R0, 0xc0, RZ, 0xc0, !PT ;  /* 0x000000c000007812 */ /* 0x000fe200078ec0ff */
[----:B------:R-:W-:Y:S01]  /*22c0*/  UMOV UR18, 0x1 ;  /* 0x0000000100127882 */ /* 0x000fe20000000000 */
[----:B------:R1:W-:Y:S01]  /*22d0*/  STL [R1+0xc], R4 ;  /* 0x00000c0401007387 */ /* 0x0003e20000100800 */
[C---:B------:R-:W-:Y:S01]  /*22e0*/  SEL R224, R225.reuse, 0xfffffff0, !P4 ;  /* 0xfffffff0e1e07807 */ /* 0x040fe20006000000 */
[----:B------:R-:W-:Y:S01]  /*22f0*/  USHF.L.U32 UR5, UR10, 0x7, URZ ;  /* 0x000000070a057899 */ /* 0x000fe2000800063f */
[----:B------:R-:W-:Y:S01]  /*2300*/  SEL R225, R225, 0xfffffff0, !P0 ;  /* 0xfffffff0e1e17807 */ /* 0x000fe20004000000 */
[----:B------:R2:W-:Y:S04]  /*2310*/  STL [R1+0x8], R3 ;  /* 0x0000080301007387 */ /* 0x0005e80000100800 */
        /* <DEDUP_REMOVED lines=39> */
[----:B-1----:R-:W-:Y:S01]  /*2590*/  IADD3 R0, R231, UR21, RZ ;  /* 0x00000015e7007c10 */ /* 0x002fe2000fffe0ff */
[----:B------:R-:W-:-:S04]  /*25a0*/  ULDC UR21, c[0x0][0x168] ;  /* 0x00005a0000157ab9 */ /* 0x000fc80000000800 */
[----:B------:R1:W-:Y:S02]  /*25b0*/  STL [R1+0x40], R0 ;  /* 0x0000400001007387 */ /* 0x0003e40000100800 */
[----:B-1----:R-:W-:-:S05]  /*25c0*/  IADD3 R0, R231, c[0x0][0x2a4], RZ ;  /* 0x0000a900e7007a10 */ /* 0x002fca0007ffe0ff */
[----:B---34-:R1:W-:Y:S02]  /*25d0*/  STL [R1+0x1c], R0 ;  /* 0x00001c0001007387 */ /* 0x0183e40000100800 */
.L_x_262:
        /* <DEDUP_REMOVED lines=113> */
.L_x_246:
[----:B------:R-:W-:Y:S04]  /*2cf0*/  MOV R2, 0x1 ;  /* 0x0000000100027802 */ /* 0x000fe80000000f00 */
[----:B------:R-:W-:Y:S11]  /*2d00*/  ISETP.NE.AND P1, PT, R2, c[0x0][0x2a8], PT ;  /* 0x0000aa0002007a0c */ /* 0x000ff60003f25270 */
[----:B------:R-:W-:Y:S02]  /*2d10*/  @!UPT UIADD3 URZ, URZ, URZ, URZ ;  /* 0x0000003f3f3ff290 */ /* 0x000fe4000fffe03f */
[----:B------:R-:W-:Y:S05]  /*2d20*/  @P1 IMAD.HI.U32 R2, R0, c[0x0][0x2ac], RZ ;  /* 0x0000ab0000021a27 */ /* 0x000fea00078e00ff */
[----:B------:R-:W-:Y:S02]  /*2d30*/  @P1 SHF.R.U32.HI R0, RZ, c[0x0][0x2b0], R2 ;  /* 0x0000ac00ff001a19 */ /* 0x000fe40000011602 */
.L_x_247:
[----:B------:R-:W-:Y:S05]  /*2d40*/  BSYNC B0 ;  /* 0x0000000000007941 */ /* 0x000fea0003800000 */
.L_x_245:
        /* <DEDUP_REMOVED lines=9> */
.L_x_244:
        /* <DEDUP_REMOVED lines=19> */
.L_x_250:
[----:B------:R-:W-:Y:S04]  /*2f10*/  MOV R132, 0x1 ;  /* 0x0000000100847802 */ /* 0x000fe80000000f00 */
[----:B------:R-:W-:Y:S11]  /*2f20*/  ISETP.NE.AND P1, PT, R132, c[0x0][0x2a8], PT ;  /* 0x0000aa0084007a0c */ /* 0x000ff60003f25270 */
[----:B------:R-:W-:Y:S02]  /*2f30*/  @!UPT UIADD3 URZ, URZ, URZ, URZ ;  /* 0x0000003f3f3ff290 */ /* 0x000fe4000fffe03f */
[----:B------:R-:W-:Y:S05]  /*2f40*/  @P1 IMAD.HI.U32 R132, R0, c[0x0][0x2ac], RZ ;  /* 0x0000ab0000841a27 */ /* 0x000fea00078e00ff */
[----:B------:R-:W-:Y:S02]  /*2f50*/  @P1 SHF.R.U32.HI R0, RZ, c[0x0][0x2b0], R132 ;  /* 0x0000ac00ff001a19 */ /* 0x000fe40000011684 */
.L_x_251:
[----:B------:R-:W-:Y:S05]  /*2f60*/  BSYNC B0 ;  /* 0x0000000000007941 */ /* 0x000fea0003800000 */
.L_x_249:
[----:B------:R-:W-:Y:S04]  /*2f70*/  IMAD.MOV.U32 R132, RZ, RZ, c[0x0][0x2a8] ;  /* 0x0000aa00ff847624 */ /* 0x000fe800078e00ff */
[----:B------:R-:W-:Y:S04]  /*2f80*/  IMAD R0, R0, R132, -UR5 ;  /* 0x8000000500007e24 */ /* 0x000fe8000f8e0284 */
[----:B------:R-:W-:Y:S05]  /*2f90*/  IMAD.IADD R0, R0, 0x1, -R251 ;  /* 0x0000000100007824 */ /* 0x000fea00078e0afb */
[----:B------:R-:W-:Y:S02]  /*2fa0*/  IADD3 R132, R0, c[0x0][0x2a8], RZ ;  /* 0x0000aa0000847a10 */ /* 0x000fe40007ffe0ff */
[----:B------:R-:W-:Y:S02]  /*2fb0*/  IMNMX R2, R2, R0, !PT ;  /* 0x0000000002027217 */ /* 0x000fe40007800200 */
[----:B------:R-:W-:Y:S02]  /*2fc0*/  IMNMX R149, R149, R132, PT ;  /* 0x0000008495957217 */ /* 0x000fe40003800200 */
.L_x_248:
        /* <DEDUP_REMOVED lines=19> */
.L_x_254:
[----:B------:R-:W-:Y:S04]  /*3100*/  MOV R133, 0x1 ;  /* 0x0000000100857802 */ /* 0x000fe80000000f00 */
[----:B------:R-:W-:Y:S11]  /*3110*/  ISETP.NE.AND P1, PT, R133, c[0x0][0x2a8], PT ;  /* 0x0000aa0085007a0c */ /* 0x000ff60003f25270 */
[----:B------:R-:W-:Y:S02]  /*3120*/  @!UPT UIADD3 URZ, URZ, URZ, URZ ;  /* 0x0000003f3f3ff290 */ /* 0x000fe4000fffe03f */
[----:B------:R-:W-:Y:S05]  /*3130*/  @P1 IMAD.HI.U32 R133, R132, c[0x0][0x2ac], RZ ;  /* 0x0000ab0084851a27 */ /* 0x000fea00078e00ff */
[----:B------:R-:W-:Y:S02]  /*3140*/  @P1 SHF.R.U32.HI R132, RZ, c[0x0][0x2b0], R133 ;  /* 0x0000ac00ff841a19 */ /* 0x000fe40000011685 */
.L_x_255:
[----:B------:R-:W-:Y:S05]  /*3150*/  BSYNC B0 ;  /* 0x0000000000007941 */ /* 0x000fea0003800000 */
.L_x_253:
[----:B------:R-:W-:Y:S04]  /*3160*/  IMAD.MOV.U32 R133, RZ, RZ, c[0x0][0x2a8] ;  /* 0x0000aa00ff857624 */ /* 0x000fe800078e00ff */
[----:B------:R-:W-:Y:S04]  /*3170*/  IMAD R132, R132, R133, -UR5 ;  /* 0x8000000584847e24 */ /* 0x000fe8000f8e0285 */
[----:B------:R-:W-:Y:S05]  /*3180*/  IMAD.IADD R132, R132, 0x1, -R251 ;  /* 0x0000000184847824 */ /* 0x000fea00078e0afb */
[----:B------:R-:W-:Y:S02]  /*3190*/  IADD3 R133, R132, c[0x0][0x2a8], RZ ;  /* 0x0000aa0084857a10 */ /* 0x000fe40007ffe0ff */
[----:B------:R-:W-:Y:S02]  /*31a0*/  IMNMX R0, R0, R132, !PT ;  /* 0x0000008400007217 */ /* 0x000fe40007800200 */
[----:B------:R-:W-:Y:S02]  /*31b0*/  IMNMX R148, R148, R133, PT ;  /* 0x0000008594947217 */ /* 0x000fe40003800200 */
.L_x_252:
        /* <DEDUP_REMOVED lines=19> */
.L_x_258:
[----:B------:R-:W-:Y:S04]  /*32f0*/  MOV R133, 0x1 ;  /* 0x0000000100857802 */ /* 0x000fe80000000f00 */
[----:B------:R-:W-:Y:S11]  /*3300*/  ISETP.NE.AND P0, PT, R133, c[0x0][0x2a8], PT ;  /* 0x0000aa0085007a0c */ /* 0x000ff60003f05270 */
[----:B------:R-:W-:Y:S02]  /*3310*/  @!UPT UIADD3 URZ, URZ, URZ, URZ ;  /* 0x0000003f3f3ff290 */ /* 0x000fe4000fffe03f */
[----:B------:R-:W-:Y:S05]  /*3320*/  @P0 IMAD.HI.U32 R133, R132, c[0x0][0x2ac], RZ ;  /* 0x0000ab0084850a27 */ /* 0x000fea00078e00ff */
[----:B------:R-:W-:Y:S02]  /*3330*/  @P0 SHF.R.U32.HI R132, RZ, c[0x0][0x2b0], R133 ;  /* 0x0000ac00ff840a19 */ /* 0x000fe40000011685 */
.L_x_259:
[----:B------:R-:W-:Y:S05]  /*3340*/  BSYNC B0 ;  /* 0x0000000000007941 */ /* 0x000fea0003800000 */
.L_x_257:
[----:B------:R-:W-:Y:S04]  /*3350*/  IMAD.MOV.U32 R133, RZ, RZ, c[0x0][0x2a8] ;  /* 0x0000aa00ff857624 */ /* 0x000fe800078e00ff */
[----:B------:R-:W-:Y:S04]  /*3360*/  IMAD R132, R132, R133, -UR5 ;  /* 0x8000000584847e24 */ /* 0x000fe8000f8e0285 */
[----:B------:R-:W-:Y:S05]  /*3370*/  IMAD.IADD R132, R132, 0x1, -R251 ;  /* 0x0000000184847824 */ /* 0x000fea00078e0afb */
[----:B------:R-:W-:Y:S02]  /*3380*/  IADD3 R133, R132, c[0x0][0x2a8], RZ ;  /* 0x0000aa0084857a10 */ /* 0x000fe40007ffe0ff */
[----:B------:R-:W-:Y:S02]  /*3390*/  IMNMX R3, R3, R132, !PT ;  /* 0x0000008403037217 */ /* 0x000fe40007800200 */
[----:B------:R-:W-:Y:S02]  /*33a0*/  IMNMX R150, R150, R133, PT ;  /* 0x0000008596967217 */ /* 0x000fe40003800200 */
.L_x_256:
        /* <DEDUP_REMOVED lines=63> */
.L_x_260:
        /* <DEDUP_REMOVED lines=481> */
.L_x_261:
        /* <DEDUP_REMOVED lines=241> */
.L_x_243:
[----:B------:R-:W-:Y:S05]  /*64c0*/  @P1 EXIT ;  /* 0x000000000000194d */ /* 0x000fea0003800000 */
[----:B-1----:R-:W2:Y:S01]  /*64d0*/  LDL.64 R4, [R1+0x10] ;  /* 0x0000100001047983 */ /* 0x002ea20000100a00 */
[----:B------:R-:W-:Y:S01]  /*64e0*/  IMAD.MOV.U32 R0, RZ, RZ, 0x1 ;  /* 0x00000001ff007424 */ /* 0x000fe200078e00ff */
[----:B------:R-:W-:Y:S01]  /*64f0*/  ULDC UR5, c[0x0][0x358] ;  /* 0x0000d60000057ab9 */ /* 0x000fe20000000800 */
[----:B------:R-:W-:Y:S01]  /*6500*/  BSSY B0, `(.L_x_263) ;  /* 0x000001f000007945 */ /* 0x000fe20003800000 */
[----:B------:R-:W1:Y:S01]  /*6510*/  S2R R2, SR_CTAID.Y ;  /* 0x0000000000027919 */ /* 0x000e620000002600 */
[----:B------:R-:W-:-:S03]  /*6520*/  UIMAD UR5, UR10, UR5, URZ ;  /* 0x000000050a0572a4 */ /* 0x000fc6000f8e023f */
[----:B------:R-:W-:Y:S01]  /*6530*/  BAR.SYNC.DEFER_BLOCKING 0x1, 0x100 ;  /* 0x0044000000007b1d */ /* 0x000fe20000010000 */
[----:B------:R-:W-:-:S05]  /*6540*/  ISETP.NE.AND P0, PT, R0, c[0x0][0x338], PT ;  /* 0x0000ce0000007a0c */ /* 0x000fca0003f05270 */
[----:B------:R-:W3:Y:S01]  /*6550*/  S2R R15, SR_CTAID.Z ;  /* 0x00000000000f7919 */ /* 0x000ee20000002700 */
[----:B------:R-:W-:Y:S02]  /*6560*/  ULDC UR4, c[0x0][0x2f4] ;  /* 0x0000bd0000047ab9 */ /* 0x000fe40000000800 */
[----:B------:R-:W-:-:S04]  /*6570*/  UIMAD UR5, UR5, UR4, URZ ;  /* 0x00000004050572a4 */ /* 0x000fc8000f8e023f */
[----:B------:R-:W-:Y:S01]  /*6580*/  USHF.R.S32.HI UR4, URZ, 0x1f, UR5 ;  /* 0x0000001f3f047899 */ /* 0x000fe20008011405 */
[----:B-1----:R-:W-:-:S04]  /*6590*/  @P0 IMAD.HI.U32 R0, R2, c[0x0][0x33c], RZ ;  /* 0x0000cf0002000a27 */ /* 0x002fc800078e00ff */
[----:B------:R-:W-:Y:S01]  /*65a0*/  IMAD.MOV.U32 R7, RZ, RZ, R2 ;  /* 0x000000ffff077224 */ /* 0x000fe200078e0002 */
[----:B------:R-:W-:-:S04]  /*65b0*/  @P0 SHF.R.U32.HI R7, RZ, c[0x0][0x340], R0 ;  /* 0x0000d000ff070a19 */ /* 0x000fc80000011600 */
[----:B------:R-:W-:Y:S01]  /*65c0*/  SHF.R.S32.HI R10, RZ, 0x1f, R7 ;  /* 0x0000001fff0a7819 */ /* 0x000fe20000011407 */
[----:B---3--:R-:W-:Y:S01]  /*65d0*/  IMAD R3, R15, c[0x0][0x2f4], RZ ;  /* 0x0000bd000f037a24 */ /* 0x008fe200078e02ff */
[----:B------:R-:W-:Y:S01]  /*65e0*/  SHF.R.S32.HI R16, RZ, 0x1f, R15 ;  /* 0x0000001fff107819 */ /* 0x000fe2000001140f */
[----:B------:R-:W-:-:S03]  /*65f0*/  IMAD.MOV R6, RZ, RZ, -R7 ;  /* 0x000000ffff067224 */ /* 0x000fc600078e0a07 */
[----:B------:R-:W-:Y:S01]  /*6600*/  SHF.R.S32.HI R14, RZ, 0x1f, R3 ;  /* 0x0000001fff0e7819 */ /* 0x000fe20000011403 */
[----:B------:R-:W-:Y:S01]  /*6610*/  IMAD R6, R6, c[0x0][0x338], R2 ;  /* 0x0000ce0006067a24 */ /* 0x000fe200078e0202 */
[----:B------:R-:W-:-:S04]  /*6620*/  IADD3 R0, P1, P0, R3, UR5, R7 ;  /* 0x0000000503007c10 */ /* 0x000fc8000f83e007 */
[----:B------:R-:W-:Y:S01]  /*6630*/  IADD3.X R14, R14, UR4, R10, P1, P0 ;  /* 0x000000040e0e7c10 */ /* 0x000fe20008fe040a */
[----:B------:R-:W-:-:S03]  /*6640*/  IMAD.SHL.U32 R11, R0, 0x4, RZ ;  /* 0x00000004000b7824 */ /* 0x000fc600078e00ff */
[----:B------:R-:W-:Y:S02]  /*6650*/  SHF.L.U64.HI R14, R0, 0x2, R14 ;  /* 0x00000002000e7819 */ /* 0x000fe4000001020e */
[----:B--2---:R-:W-:Y:S02]  /*6660*/  ISETP.NE.AND P1, PT, R4, RZ, PT ;  /* 0x000000ff0400720c */ /* 0x004fe40003f25270 */
[----:B------:R-:W-:-:S04]  /*6670*/  IADD3 R4, P0, R11, c[0x0][0x350], RZ ;  /* 0x0000d4000b047a10 */ /* 0x000fc80007f1e0ff */
[----:B------:R-:W-:-:S07]  /*6680*/  IADD3.X R5, R14, c[0x0][0x354], RZ, P0, !PT ;  /* 0x0000d5000e057a10 */ /* 0x000fce00007fe4ff */
[----:B------:R-:W-:Y:S05]  /*6690*/  @P1 BRA `(.L_x_264) ;  /* 0x0000005000001947 */ /* 0x000fea0003800000 */
.L_x_265:
[----:B------:R-:W2:Y:S01]  /*66a0*/  LDG.E.STRONG.GPU R0, [R4.64] ;  /* 0x0000001604007981 */ /* 0x000ea2000c1ef900 */
[----:B------:R-:W-:Y:S01]  /*66b0*/  YIELD ;  /* 0x0000000000007946 */ /* 0x000fe20003800000 */
[----:B--2---:R-:W-:Y:S01]  /*66c0*/  ISETP.NE.AND P0, PT, R0, R6, PT ;  /* 0x000000060000720c */ /* 0x004fe20003f05270 */
[----:B------:R-:W-:-:S12]  /*66d0*/  CCTL.IVALL ;  /* 0x00000000ff00798f */ /* 0x000fd80002000000 */
[----:B------:R-:W-:Y:S05]  /*66e0*/  @P0 BRA `(.L_x_265) ;  /* 0xffffffb000000947 */ /* 0x000fea000383ffff */
.L_x_264:
[----:B------:R-:W-:Y:S05]  /*66f0*/  BSYNC B0 ;  /* 0x0000000000007941 */ /* 0x000fea0003800000 */
.L_x_263:
[----:B------:R-:W-:Y:S01]  /*6700*/  MOV R17, 0xffffffff ;  /* 0xffffffff00117802 */ /* 0x000fe20000000f00 */
[----:B------:R-:W-:Y:S05]  /*6710*/  BRA.CONV ~URZ, `(.L_x_266) ;  /* 0x000000237f007947 */ /* 0x000fea000b800000 */
[----:B------:R-:W-:Y:S02]  /*6720*/  MOV R2, 0x6740 ;  /* 0x0000674000027802 */ /* 0x000fe40000000f00 */
[----:B------:R-:W-:Y:S05]  /*6730*/  CALL.REL.NOINC `($__internal_2_$__cuda_sm70_warpsync) ;  /* 0x00000a9000007944 */ /* 0x000fea0003c00000 */
.L_x_266:
[----:B------:R-:W2:Y:S01]  /*6740*/  LDL.LU.64 R2, [R1+0x10] ;  /* 0x0000100001027983 */ /* 0x000ea20000300a00 */
[----:B------:R-:W-:Y:S01]  /*6750*/  UIMAD UR5, UR10, 0x3000, URZ ;  /* 0x000030000a0578a4 */ /* 0x000fe2000f8e023f */
[----:B------:R-:W-:Y:S02]  /*6760*/  IMAD R0, R10, c[0x0][0x328], RZ ;  /* 0x0000ca000a007a24 */ /* 0x000fe400078e02ff */
[----:B------:R-:W-:Y:S01]  /*6770*/  IMAD R12, R16, c[0x0][0x330], RZ ;  /* 0x0000cc00100c7a24 */ /* 0x000fe200078e02ff */
[----:B------:R-:W-:Y:S01]  /*6780*/  USHF.R.S32.HI UR4, URZ, 0x1f, UR5 ;  /* 0x0000001f3f047899 */ /* 0x000fe20008011405 */
[----:B------:R-:W-:Y:S01]  /*6790*/  IMAD R0, R7, c[0x0][0x32c], R0 ;  /* 0x0000cb0007007a24 */ /* 0x000fe200078e0200 */
[----:B------:R-:W-:-:S06]  /*67a0*/  NOP ;  /* 0x0000000000007918 */ /* 0x000fcc0000000000 */
[----:B--2---:R-:W-:-:S04]  /*67b0*/  IADD3 R8, P0, R2, UR5, RZ ;  /* 0x0000000502087c10 */ /* 0x004fc8000ff1e0ff */
[----:B------:R-:W-:-:S05]  /*67c0*/  LEA.HI.X.SX32 R9, R2, UR4, 0x1, P0 ;  /* 0x0000000402097c11 */ /* 0x000fca00080f0eff */
[----:B------:R-:W-:-:S05]  /*67d0*/  IMAD.WIDE.U32 R2, R7, c[0x0][0x328], R8 ;  /* 0x0000ca0007027a25 */ /* 0x000fca00078e0008 */
[----:B------:R-:W-:Y:S01]  /*67e0*/  IADD3 R3, R3, R0, RZ ;  /* 0x0000000003037210 */ /* 0x000fe20007ffe0ff */
[----:B------:R-:W-:-:S04]  /*67f0*/  IMAD R0, R15, c[0x0][0x334], R12 ;  /* 0x0000cd000f007a24 */ /* 0x000fc800078e020c */
        /* <DEDUP_REMOVED lines=53> */
[----:B-1----:R-:W-:Y:S02]  /*6b50*/  MOV R2, 0x6b70 ;  /* 0x00006b7000027802 */ /* 0x002fe40000000f00 */
[----:B------:R-:W-:Y:S05]  /*6b60*/  CALL.REL.NOINC `($__internal_2_$__cuda_sm70_warpsync) ;  /* 0x0000066000007944 */ /* 0x000fea0003c00000 */
.L_x_267:
        /* <DEDUP_REMOVED lines=12> */
.L_x_269:
[----:B------:R-:W-:Y:S05]  /*6c30*/  BSYNC B0 ;  /* 0x0000000000007941 */ /* 0x000fea0003800000 */
.L_x_268:
[----:B--2---:R-:W-:Y:S01]  /*6c40*/  IADD3 R4, P0, R11, c[0x0][0x348], RZ ;  /* 0x0000d2000b047a10 */ /* 0x004fe20007f1e0ff */
[----:B------:R-:W-:Y:S03]  /*6c50*/  BSSY B0, `(.L_x_270) ;  /* 0x0000008000007945 */ /* 0x000fe60003800000 */
[----:B------:R-:W-:Y:S01]  /*6c60*/  IADD3.X R5, R14, c[0x0][0x34c], RZ, P0, !PT ;  /* 0x0000d3000e057a10 */ /* 0x000fe200007fe4ff */
[----:B------:R-:W-:Y:S05]  /*6c70*/  @P1 BRA `(.L_x_271) ;  /* 0x0000005000001947 */ /* 0x000fea0003800000 */
.L_x_272:
[----:B------:R-:W2:Y:S01]  /*6c80*/  LDG.E.STRONG.GPU R0, [R4.64] ;  /* 0x0000001604007981 */ /* 0x000ea2000c1ef900 */
[----:B------:R-:W-:Y:S01]  /*6c90*/  YIELD ;  /* 0x0000000000007946 */ /* 0x000fe20003800000 */
[----:B--2---:R-:W-:Y:S01]  /*6ca0*/  ISETP.NE.AND P0, PT, R0, R6, PT ;  /* 0x000000060000720c */ /* 0x004fe20003f05270 */
[----:B------:R-:W-:-:S12]  /*6cb0*/  CCTL.IVALL ;  /* 0x00000000ff00798f */ /* 0x000fd80002000000 */
[----:B------:R-:W-:Y:S05]  /*6cc0*/  @P0 BRA `(.L_x_272) ;  /* 0xffffffb000000947 */ /* 0x000fea000383ffff */
.L_x_271:
[----:B------:R-:W-:Y:S05]  /*6cd0*/  BSYNC B0 ;  /* 0x0000000000007941 */ /* 0x000fea0003800000 */
.L_x_270:
[----:B------:R-:W-:Y:S05]  /*6ce0*/  BRA.CONV ~URZ, `(.L_x_273) ;  /* 0x000000237f007947 */ /* 0x000fea000b800000 */
[----:B-1----:R-:W-:Y:S02]  /*6cf0*/  MOV R2, 0x6d10 ;  /* 0x00006d1000027802 */ /* 0x002fe40000000f00 */
[----:B------:R-:W-:Y:S05]  /*6d00*/  CALL.REL.NOINC `($__internal_2_$__cuda_sm70_warpsync) ;  /* 0x000004c000007944 */ /* 0x000fea0003c00000 */
.L_x_273:
[----:B-1----:R-:W-:Y:S01]  /*6d10*/  MOV R2, R8 ;  /* 0x0000000800027202 */ /* 0x002fe20000000f00 */
[----:B------:R-:W-:Y:S01]  /*6d20*/  IMAD R0, R10, c[0x0][0x300], RZ ;  /* 0x0000c0000a007a24 */ /* 0x000fe200078e02ff */
[----:B------:R-:W-:Y:S01]  /*6d30*/  MOV R3, R9 ;  /* 0x0000000900037202 */ /* 0x000fe20000000f00 */
[----:B------:R-:W-:Y:S01]  /*6d40*/  IMAD R6, R16, c[0x0][0x308], RZ ;  /* 0x0000c20010067a24 */ /* 0x000fe200078e02ff */
[----:B------:R-:W-:-:S06]  /*6d50*/  NOP ;  /* 0x0000000000007918 */ /* 0x000fcc0000000000 */
[----:B------:R-:W-:-:S04]  /*6d60*/  IMAD.WIDE.U32 R2, R7, c[0x0][0x300], R2 ;  /* 0x0000c00007027a25 */ /* 0x000fc800078e0002 */
[----:B------:R-:W-:-:S05]  /*6d70*/  IMAD R0, R7, c[0x0][0x304], R0 ;  /* 0x0000c10007007a24 */ /* 0x000fca00078e0200 */
        /* <DEDUP_REMOVED lines=57> */
.L_x_274:
        /* <DEDUP_REMOVED lines=12> */
        .weak           $__internal_2_$__cuda_sm70_warpsync
        .type           $__internal_2_$__cuda_sm70_warpsync,@function
        .size           $__internal_2_$__cuda_sm70_warpsync,(.L_x_1394 - $__internal_2_$__cuda_sm70_warpsync)
$__internal_2_$__cuda_sm70_warpsync:
[----:B------:R-:W-:Y:S01]  /*71d0*/  MOV R3, 0x0 ;  /* 0x0000000000037802 */ /* 0x000fe20000000f00 */
[----:B------:R-:W-:Y:S04]  /*71e0*/  WARPSYNC R17 ;  /* 0x0000001100007348 */ /* 0x000fe80003800000 */
[----:B------:R-:W-:Y:S05]  /*71f0*/  RET.REL.NODEC R2 `(_ZN7cutlass13device_kernelIN5flash19enable_sm80_to_sm89INS1_16FlashAttnBwdSm80INS1_25CollectiveMainloopBwdSm80ILi2ELi1EN4cute5tupleIJNS5_1CILi64EEENS7_ILi128EEENS7_ILi96EEEEEENS_10bfloat16_tEfNS_4arch4Sm80ELb0ELb1ELb0ELb0ELb1ELb0ELb0ELb0ELi2ELi2ELi4ELi2ELb1EEENS1_24CollectiveEpilogueBwdGQAISB_fSE_Li256ELb0ELb1EEENS1_19SingleTileSchedulerILb0ELb0ELb0ELi128EEEEEEEEEvNT_6ParamsE) ;  /* 0xffff8e0002007950 */ /* 0x000fea0003c3ffff */
.L_x_275:
        /* <DEDUP_REMOVED lines=16> */
.L_x_1394:


//--------------------- .text._ZN7cutlass13device_kernelIN5flash19enable_sm80_to_sm89INS1_16FlashAttnBwdSm80INS1_25CollectiveMainloopBwdSm80ILi2ELi1EN4cute5tupleIJNS5_1CILi64EEENS7_ILi128EEENS7_ILi96EEEEEENS_10bfloat16_tEfNS_4arch4Sm80ELb0ELb1ELb0ELb1ELb0ELb0ELb0ELb0ELi2ELi2ELi4ELi2ELb1EEENS1_21CollectiveEpilogueBwdISB_SC_SE_Li256ELb1ELb0ELi2EEENS1_19SingleTileSchedulerILb1ELb0ELb0ELi128EEEEEEEEEvNT_6ParamsE --------------------------
	.section	.text._ZN7cutlass13device_kernelIN5flash19enable_sm80_to_sm89INS1_16FlashAttnBwdSm80INS1_25CollectiveMainloopBwdSm80ILi2ELi1EN4cute5tupleIJNS5_1CILi64EEENS7_ILi128EEENS7_ILi96EEEEEENS_10bfloat16_tEfNS_4arch4Sm80ELb0ELb1ELb0ELb1ELb0ELb0ELb0ELb0ELi2ELi2ELi4ELi2ELb1EEENS1_21CollectiveEpilogueBwdISB_SC_SE_Li256ELb1ELb0ELi2EEENS1_19SingleTileSchedulerILb1ELb0ELb0ELi128EEEEEEEEEvNT_6ParamsE,"ax",@progbits
	.sectioninfo	@"SHI_REGISTERS=255"
	.align	128
.text._ZN7cutlass13device_kernelIN5flash19enable_sm80_to_sm89INS1_16FlashAttnBwdSm80INS1_25CollectiveMainloopBwdSm80ILi2ELi1EN4cute5tupleIJNS5_1CILi64EEENS7_ILi128EEENS7_ILi96EEEEEENS_10bfloat16_tEfNS_4arch4Sm80ELb0ELb1ELb0ELb1ELb0ELb0ELb0ELb0ELi2ELi2ELi4ELi2ELb1EEENS1_21CollectiveEpilogueBwdISB_SC_SE_Li256ELb1ELb0ELi2EEENS1_19SingleTileSchedulerILb1ELb0ELb0ELi128EEEEEEEEEvNT_6ParamsE:
        .type           _ZN7cutlass13device_kernelIN5flash19enable_sm80_to_sm89INS1_16FlashAttnBwdSm80INS1_25CollectiveMainloopBwdSm80ILi2ELi1EN4cute5tupleIJNS5_1CILi64EEENS7_ILi128EEENS7_ILi96EEEEEENS_10bfloat16_tEfNS_4arch4Sm80ELb0ELb1ELb0ELb1ELb0ELb0ELb0ELb0ELi2ELi2ELi4ELi2ELb1EEENS1_21CollectiveEpilogueBwdISB_SC_SE_Li256ELb1ELb0ELi2EEENS1_19SingleTileSchedulerILb1ELb0ELb0ELi128EEEEEEEEEvNT_6ParamsE,@function
        .size           _ZN7cutlass13device_kernelIN5flash19enable_sm80_to_sm89INS1_16FlashAttnBwdSm80INS1_25CollectiveMainloopBwdSm80ILi2ELi1EN4cute5tupleIJNS5_1CILi64EEENS7_ILi128EEENS7_ILi96EEEEEENS_10bfloat16_tEfNS_4arch4Sm80ELb0ELb1ELb0ELb1ELb0ELb0ELb0ELb0ELi2ELi2ELi4ELi2ELb1EEENS1_21CollectiveEpilogueBwdISB_SC_SE_Li256ELb1ELb0ELi2EEENS1_19SingleTileSchedulerILb1ELb0ELb0ELi128EEEEEEEEEvNT_6ParamsE,(.L_x_1396 - _ZN7cutlass13device_kernelIN5flash19enable_sm80_to_sm89INS1_16FlashAttnBwdSm80INS1_25CollectiveMainloopBwdSm80ILi2ELi1EN4cute5tupleIJNS5_1CILi64EEENS7_ILi128EEENS7_ILi96EEEEEENS_10bfloat16_tEfNS_4arch4Sm80ELb0ELb1ELb0ELb1ELb0ELb0ELb0ELb0ELi2ELi2ELi4ELi2ELb1EEENS1_21CollectiveEpilogueBwdISB_SC_SE_Li256ELb1ELb0ELi2EEENS1_19SingleTileSchedulerILb1ELb0ELb0ELi128EEEEEEEEEvNT_6ParamsE)
        .other          _ZN7cutlass13device_kernelIN5flash19enable_sm80_to_sm89INS1_16FlashAttnBwdSm80INS1_25CollectiveMainloopBwdSm80ILi2ELi1EN4cute5tupleIJNS5_1CILi64EEENS7_ILi128EEENS7_ILi96EEEEEENS_10bfloat16_tEfNS_4arch4Sm80ELb0ELb1ELb0ELb1ELb0ELb0ELb0ELb0ELi2ELi2ELi4ELi2ELb1EEENS1_21CollectiveEpilogueBwdISB_SC_SE_Li256ELb1ELb0ELi2EEENS1_19SingleTileSchedulerILb1ELb0ELb0ELi128EEEEEEEEEvNT_6ParamsE,@"STO_CUDA_ENTRY STV_DEFAULT"
_ZN7cutlass13device_kernelIN5flash19enable_sm80_to_sm89INS1_16FlashAttnBwdSm80INS1_25CollectiveMainloopBwdSm80ILi2ELi1EN4cute5tupleIJNS5_1CILi64EEENS7_ILi128EEENS7_ILi96EEEEEENS_10bfloat16_tEfNS_4arch4Sm80ELb0ELb1ELb0ELb1ELb0ELb0ELb0ELb0ELi2ELi2ELi4ELi2ELb1EEENS1_21CollectiveEpilogueBwdISB_SC_SE_Li256ELb1ELb0ELi2EEENS1_19SingleTileSchedulerILb1ELb0ELb0ELi128EEEEEEEEEvNT_6ParamsE:
[----:B------:R-:W-:Y:S02]  /*0000*/  MOV R1, c[0x0][0x28] ;  /* 0x00000a0000017a02 */ /* 0x000fe40000000f00 */
[----:B------:R-:W1:Y:S01]  /*0010*/  S2R R85, SR_TID.X ;  /* 0x0000000000557919 */ /* 0x000e620000002100 */
[----:B------:R-:W-:Y:S01]  /*0020*/  IMAD.MOV.U32 R9, RZ, RZ, 0x4 ;  /* 0x00000004ff097424 */ /* 0x000fe200078e00ff */
[----:B------:R-:W2:Y:S01]  /*0030*/  S2UR UR5, SR_CTAID.X ;  /* 0x00000000000579c3 */ /* 0x000ea20000002500 */
[----:B------:R-:W-:Y:S01]  /*0040*/  ULDC.64 UR12, c[0x0][0x118] ;  /* 0x00004600000c7ab9 */ /* 0x000fe20000000a00 */
[----:B------:R-:W3:Y:S01]  /*0050*/  S2R R5, SR_CTAID.Z ;  /* 0x0000000000057919 */ /* 0x000ee20000002700 */
[----:B------:R-:W-:-:S03]  /*0060*/  IADD3 R1, R1, -0x50, RZ ;  /* 0xffffffb001017810 */ /* 0x000fc60007ffe0ff */
[----:B------:R-:W4:Y:S01]  /*0070*/  S2R R35, SR_CTAID.Y ;  /* 0x0000000000237919 */ /* 0x000f220000002600 */
[----:B-1----:R-:W-:Y:S01]  /*0080*/  SHF.R.U32.HI R0, RZ, 0x5, R85 ;  /* 0x00000005ff007819 */ /* 0x002fe20000011655 */
[----:B---3--:R-:W-:-:S05]  /*0090*/  IMAD.WIDE R2, R5, R9, c[0x0][0x3c0] ;  /* 0x0000f00005027625 */ /* 0x008fca00078e0209 */
[----:B------:R-:W1:Y:S02]  /*00a0*/  SHFL.IDX PT, R0, R0, RZ, 0x1f ;  /* 0x00001fff00007589 */ /* 0x000e6400000e0000 */
[----:B-1----:R-:W-:-:S13]  /*00b0*/  ISETP.NE.AND P0, PT, R0, RZ, PT ;  /* 0x000000ff0000720c */ /* 0x002fda0003f05270 */
[----:B------:R-:W-:Y:S05]  /*00c0*/  @!P0 BRA `(.L_x_276) ;  /* 0x0000013000008947 */ /* 0x000fea0003800000 */
[----:B--2-4-:R-:W-:-:S04]  /*00d0*/  ISETP.NE.U32.AND P0, PT, RZ, c[0x0][0x3c0], PT ;  /* 0x0000f000ff007a0c */ /* 0x014fc80003f05070 */
[----:B------:R-:W-:-:S13]  /*00e0*/  ISETP.NE.AND.EX P0, PT, RZ, c[0x0][0x3c4], PT, P0 ;  /* 0x0000f100ff007a0c */ /* 0x000fda0003f05300 */
[----:B------:R-:W-:Y:S05]  /*00f0*/  @!P0 BRA `(.L_x_277) ;  /* 0x0000002000008947 */ /* 0x000fea0003800000 */
[----:B------:R1:W5:Y:S01]  /*0100*/  LDG.E R0, [R2.64] ;  /* 0x0000000c02007981 */ /* 0x000362000c1e1900 */
[----:B------:R-:W-:Y:S05]  /*0110*/  BRA `(.L_x_278) ;  /* 0x0000009000007947 */ /* 0x000fea0003800000 */
.L_x_277:
        /* <DEDUP_REMOVED lines=8> */
.L_x_279:
[----:B------:R-:W-:Y:S02]  /*01a0*/  MOV R0, c[0x0][0x3a4] ;  /* 0x0000e90000007a02 */ /* 0x000fe40000000f00 */
.L_x_278:
[----:B------:R-:W-:-:S06]  /*01b0*/  USHF.L.U32 UR10, UR5, 0x7, URZ ;  /* 0x00000007050a7899 */ /* 0x000fcc000800063f */
[----:B-----5:R-:W-:-:S04]  /*01c0*/  ISETP.LE.AND P0, PT, R0, UR10, PT ;  /* 0x0000000a00007c0c */ /* 0x020fc8000bf03270 */
[----:B------:R-:W-:-:S05]  /*01d0*/  SEL R0, R5, 0xffffffff, !P0 ;  /* 0xffffffff05007807 */ /* 0x000fca0004000000 */
[----:B------:R2:W-:Y:S01]  /*01e0*/  STL [R1+0x48], R0 ;  /* 0x0000480001007387 */ /* 0x0005e20000100800 */
[----:B------:R-:W-:Y:S05]  /*01f0*/  BRA `(.L_x_280) ;  /* 0x0000012000007947 */ /* 0x000fea0003800000 */
.L_x_276:
[----:B--2-4-:R-:W-:-:S04]  /*0200*/  ISETP.NE.U32.AND P0, PT, RZ, c[0x0][0x3c0], PT ;  /* 0x0000f000ff007a0c */ /* 0x014fc80003f05070 */
[----:B------:R-:W-:-:S13]  /*0210*/  ISETP.NE.AND.EX P0, PT, RZ, c[0x0][0x3c4], PT, P0 ;  /* 0x0000f100ff007a0c */ /* 0x000fda0003f05300 */
[----:B------:R-:W-:Y:S05]  /*0220*/  @!P0 BRA `(.L_x_281) ;  /* 0x0000002000008947 */ /* 0x000fea0003800000 */
[----:B------:R1:W5:Y:S01]  /*0230*/  LDG.E R0, [R2.64] ;  /* 0x0000000c02007981 */ /* 0x000362000c1e1900 */
[----:B------:R-:W-:Y:S05]  /*0240*/  BRA `(.L_x_282) ;  /* 0x0000009000007947 */ /* 0x000fea0003800000 */
.L_x_281:
        /* <DEDUP_REMOVED lines=8> */
.L_x_283:
[----:B------:R-:W-:Y:S02]  /*02d0*/  MOV R0, c[0x0][0x3a4] ;  /* 0x0000e90000007a02 */ /* 0x000fe40000000f00 */
.L_x_282:
[----:B------:R-:W-:-:S06]  /*02e0*/  USHF.L.U32 UR10, UR5, 0x7, URZ ;  /* 0x00000007050a7899 */ /* 0x000fcc000800063f */
[----:B-----5:R-:W-:-:S04]  /*02f0*/  ISETP.LE.AND P0, PT, R0, UR10, PT ;  /* 0x0000000a00007c0c */ /* 0x020fc8000bf03270 */
[----:B------:R-:W-:-:S05]  /*0300*/  SEL R0, R5, 0xffffffff, !P0 ;  /* 0xffffffff05007807 */ /* 0x000fca0004000000 */
[----:B------:R2:W-:Y:S04]  /*0310*/  STL [R1+0x48], R0 ;  /* 0x0000480001007387 */ /* 0x0005e80000100800 */
.L_x_280:
[----:B------:R-:W3:Y:S02]  /*0320*/  LDL R87, [R1+0x48] ;  /* 0x0000480001577983 */ /* 0x000ee40000100800 */
[----:B---3--:R-:W-:-:S13]  /*0330*/  ISETP.GE.AND P0, PT, R87, RZ, PT ;  /* 0x000000ff5700720c */ /* 0x008fda0003f06270 */
[----:B------:R-:W-:Y:S05]  /*0340*/  @!P0 EXIT ;  /* 0x000000000000894d */ /* 0x000fea0003800000 */
[----:B------:R-:W-:Y:S01]  /*0350*/  ISETP.NE.U32.AND P1, PT, RZ, c[0x0][0x2d8], PT ;  /* 0x0000b600ff007a0c */ /* 0x000fe20003f25070 */
[----:B------:R-:W-:Y:S01]  /*0360*/  IMAD.WIDE R6, R87, R9, c[0x0][0x2c8] ;  /* 0x0000b20057067625 */ /* 0x000fe200078e0209 */
[----:B------:R-:W-:Y:S02]  /*0370*/  ISETP.NE.U32.AND P0, PT, RZ, c[0x0][0x2c8], PT ;  /* 0x0000b200ff007a0c */ /* 0x000fe40003f05070 */
[----:B------:R-:W-:Y:S02]  /*0380*/  ISETP.NE.AND.EX P1, PT, RZ, c[0x0][0x2dc], PT, P1 ;  /* 0x0000b700ff007a0c */ /* 0x000fe40003f25310 */
[----:B------:R-:W-:Y:S02]  /*0390*/  ISETP.NE.AND.EX P0, PT, RZ, c[0x0][0x2cc], PT, P0 ;  /* 0x0000b300ff007a0c */ /* 0x000fe40003f05300 */
[----:B------:R-:W-:-:S09]  /*03a0*/  ISETP.NE.U32.AND P3, PT, RZ, c[0x0][0x2d0], PT ;  /* 0x0000b400ff007a0c */ /* 0x000fd20003f65070 */
[----:B-1----:R-:W-:Y:S02]  /*03b0*/  @P1 IMAD.WIDE R2, R87, R9, c[0x0][0x2d8] ;  /* 0x0000b60057021625 */ /* 0x002fe400078e0209 */
[----:B--2---:R-:W2:Y:S01]  /*03c0*/  @P0 LDG.E R0, [R6.64] ;  /* 0x0000000c06000981 */ /* 0x004ea2000c1e1900 */
[----:B------:R-:W-:-:S03]  /*03d0*/  ISETP.NE.AND.EX P3, PT, RZ, c[0x0][0x2d4], PT, P3 ;  /* 0x0000b500ff007a0c */ /* 0x000fc60003f65330 */
[----:B------:R-:W3:Y:S01]  /*03e0*/  @P1 LDG.E R2, [R2.64] ;  /* 0x0000000c02021981 */ /* 0x000ee2000c1e1900 */
[----:B------:R-:W-:Y:S02]  /*03f0*/  IMAD.MOV.U32 R8, RZ, RZ, RZ ;  /* 0x000000ffff087224 */ /* 0x000fe400078e00ff */
[----:B------:R-:W-:Y:S02]  /*0400*/  IMAD.MOV.U32 R12, RZ, RZ, RZ ;  /* 0x000000ffff0c7224 */ /* 0x000fe400078e00ff */
[----:B------:R-:W-:Y:S02]  /*0410*/  IMAD.WIDE R4, R87, R9, c[0x0][0x2d0] ;  /* 0x0000b40057047625 */ /* 0x000fe400078e0209 */
[----:B------:R1:W5:Y:S04]  /*0420*/  @P0 LDG.E R8, [R6.64] ;  /* 0x0000000c06080981 */ /* 0x000368000c1e1900 */
[----:B------:R1:W5:Y:S01]  /*0430*/  @P3 LDG.E R12, [R4.64] ;  /* 0x0000000c040c3981 */ /* 0x000362000c1e1900 */
[----:B------:R-:W-:-:S02]  /*0440*/  ULDC UR9, c[0x0][0x168] ;  /* 0x00005a0000097ab9 */ /* 0x000fc40000000800 */
[----:B------:R-:W-:Y:S01]  /*0450*/  ULDC UR17, c[0x0][0x198] ;  /* 0x0000660000117ab9 */ /* 0x000fe20000000800 */
[----:B------:R-:W-:Y:S02]  /*0460*/  IMAD.MOV.U32 R16, RZ, RZ, RZ ;  /* 0x000000ffff107224 */ /* 0x000fe400078e00ff */
[----:B--2---:R-:W-:Y:S01]  /*0470*/  @P0 IMAD R0, R87, 0x40, R0 ;  /* 0x0000004057000824 */ /* 0x004fe200078e0200 */
[----:B---3--:R2:W3:Y:S04]  /*0480*/  @P1 R2UR UR9, R2 ;  /* 0x00000000020913c2 */ /* 0x0084e800000e0000 */
[----:B--2---:R-:W-:-:S04]  /*0490*/  @P0 SHF.R.S32.HI R2, RZ, 0x1f, R0 ;  /* 0x0000001fff020819 */ /* 0x004fc80000011400 */
[----:B------:R-:W-:-:S04]  /*04a0*/  @P0 LEA.HI R0, R2, R0, RZ, 0x6 ;  /* 0x0000000002000211 */ /* 0x000fc800078f30ff */
[----:B------:R-:W-:Y:S01]  /*04b0*/  @P0 LOP3.LUT R16, R0, 0xffffffc0, RZ, 0xc0, !PT ;  /* 0xffffffc000100812 */ /* 0x000fe200078ec0ff */
[----:B------:R-:W-:Y:S05]  /*04c0*/  @P1 BRA `(.L_x_284) ;  /* 0x0000006000001947 */ /* 0x000fea0003800000 */
[----:B-1-3--:R-:W-:Y:S05]  /*04d0*/  @!P0 BRA `(.L_x_284) ;  /* 0x0000005000008947 */ /* 0x00afea0003800000 */
[----:B------:R-:W2:Y:S04]  /*04e0*/  LDG.E R2, [R6.64] ;  /* 0x0000000c06027981 */ /* 0x000ea8000c1e1900 */
[----:B------:R-:W3:Y:S01]  /*04f0*/  LDG.E R0, [R6.64+0x4] ;  /* 0x0000040c06007981 */ /* 0x000ee2000c1e1900 */
[----:B--2---:R-:W1:Y:S08]  /*0500*/  R2UR UR9, R2 ;  /* 0x00000000020973c2 */ /* 0x004e7000000e0000 */
[----:B---3--:R-:W1:Y:S02]  /*0510*/  R2UR UR4, R0 ;  /* 0x00000000000473c2 */ /* 0x008e6400000e0000 */
[----:B-1----:R-:W-:-:S06]  /*0520*/  UIADD3 UR9, -UR9, UR4, URZ ;  /* 0x0000000409097290 */ /* 0x002fcc000fffe13f */
.L_x_284:
[----:B-1-3--:R-:W-:-:S04]  /*0530*/  ISETP.NE.U32.AND P1, PT, RZ, c[0x0][0x2e0], PT ;  /* 0x0000b800ff007a0c */ /* 0x00afc80003f25070 */
[----:B------:R-:W-:-:S13]  /*0540*/  ISETP.NE.AND.EX P1, PT, RZ, c[0x0][0x2e4], PT, P1 ;  /* 0x0000b900ff007a0c */ /* 0x000fda0003f25310 */
[----:B------:R-:W-:Y:S05]  /*0550*/  @!P1 BRA `(.L_x_285) ;  /* 0x0000004000009947 */ /* 0x000fea0003800000 */
[----:B------:R-:W-:-:S05]  /*0560*/  IMAD.WIDE R2, R87, R9, c[0x0][0x2e0] ;  /* 0x0000b80057027625 */ /* 0x000fca00078e0209 */
[----:B------:R-:W2:Y:S02]  /*0570*/  LDG.E R0, [R2.64] ;  /* 0x0000000c02007981 */ /* 0x000ea4000c1e1900 */
[----:B--2---:R1:W2:Y:S02]  /*0580*/  R2UR UR17, R0 ;  /* 0x00000000001173c2 */ /* 0x0042a400000e0000 */
[----:B-12---:R-:W-:Y:S05]  /*0590*/  BRA `(.L_x_286) ;  /* 0x0000006000007947 */ /* 0x006fea0003800000 */
.L_x_285:
[----:B------:R-:W-:Y:S05]  /*05a0*/  @!P3 BRA `(.L_x_286) ;  /* 0x000000500000b947 */ /* 0x000fea0003800000 */
[----:B------:R-:W2:Y:S04]  /*05b0*/  LDG.E R2, [R4.64] ;  /* 0x0000000c04027981 */ /* 0x000ea8000c1e1900 */
[----:B------:R-:W3:Y:S01]  /*05c0*/  LDG.E R0, [R4.64+0x4] ;  /* 0x0000040c04007981 */ /* 0x000ee2000c1e1900 */
[----:B--2---:R-:W1:Y:S08]  /*05d0*/  R2UR UR17, R2 ;  /* 0x00000000021173c2 */ /* 0x004e7000000e0000 */
[----:B---3--:R-:W1:Y:S02]  /*05e0*/  R2UR UR4, R0 ;  /* 0x00000000000473c2 */ /* 0x008e6400000e0000 */
[----:B-1----:R-:W-:-:S06]  /*05f0*/  UIADD3 UR17, -UR17, UR4, URZ ;  /* 0x0000000411117290 */ /* 0x002fcc000fffe13f */
.L_x_286:
[----:B------:R-:W-:Y:S01]  /*0600*/  UIADD3 UR6, UR9, 0x3f, URZ ;  /* 0x0000003f09067890 */ /* 0x000fe2000fffe03f */
[----:B------:R-:W-:-:S03]  /*0610*/  ISETP.LE.AND P1, PT, RZ, UR5, PT ;  /* 0x00000005ff007c0c */ /* 0x000fc6000bf23270 */
[----:B------:R-:W-:-:S04]  /*0620*/  USHF.R.S32.HI UR4, URZ, 0x1f, UR6 ;  /* 0x0000001f3f047899 */ /* 0x000fc80008011406 */
[----:B------:R-:W-:-:S04]  /*0630*/  ULEA.HI UR4, UR4, UR6, URZ, 0x6 ;  /* 0x0000000604047291 */ /* 0x000fc8000f8f303f */
[----:B------:R-:W-:Y:S02]  /*0640*/  USHF.R.S32.HI UR8, URZ, 0x6, UR4 ;  /* 0x000000063f087899 */ /* 0x000fe40008011404 */
[----:B------:R-:W-:Y:S05]  /*0650*/  @!P1 BRA `(.L_x_287) ;  /* 0x0000009000009947 */ /* 0x000fea0003800000 */
[----:B------:R-:W-:Y:S02]  /*0660*/  UIADD3 UR4, -UR17, 0xbf, UR9 ;  /* 0x000000bf11047890 */ /* 0x000fe4000fffe109 */
[----:B------:R-:W-:Y:S02]  /*0670*/  ULDC UR6, c[0x0][0x2a0] ;  /* 0x0000a80000067ab9 */ /* 0x000fe40000000800 */
[----:B------:R-:W-:-:S04]  /*0680*/  ULEA UR4, UR5, UR4, 0x7 ;  /* 0x0000000405047291 */ /* 0x000fc8000f8e383f */
[----:B------:R-:W-:-:S04]  /*0690*/  UIADD3 UR6, UR4, UR6, URZ ;  /* 0x0000000604067290 */ /* 0x000fc8000fffe03f */
[----:B------:R-:W-:-:S04]  /*06a0*/  USHF.R.S32.HI UR4, URZ, 0x1f, UR6 ;  /* 0x0000001f3f047899 */ /* 0x000fc80008011406 */
[----:B------:R-:W-:-:S04]  /*06b0*/  ULEA.HI UR4, UR4, UR6, URZ, 0x6 ;  /* 0x0000000604047291 */ /* 0x000fc8000f8f303f */
[----:B------:R-:W-:-:S04]  /*06c0*/  USHF.R.S32.HI UR4, URZ, 0x6, UR4 ;  /* 0x000000063f047899 */ /* 0x000fc80008011404 */
[----:B------:R-:W-:-:S04]  /*06d0*/  UISETP.LT.AND UP0, UPT, UR8, UR4, UPT ;  /* 0x000000040800728c */ /* 0x000fc8000bf01270 */
[----:B------:R-:W-:Y:S02]  /*06e0*/  USEL UR8, UR8, UR4, UP0 ;  /* 0x0000000408087287 */ /* 0x000fe40008000000 */
.L_x_287:
[----:B------:R-:W-:Y:S01]  /*06f0*/  UIADD3 UR4, UR10, UR9, -UR17 ;  /* 0x000000090a047290 */ /* 0x000fe2000fffe811 */
[----:B------:R-:W-:Y:S01]  /*0700*/  PLOP3.LUT P2, PT, PT, PT, PT, 0x80, 0x0 ;  /* 0x000000000000781c */ /* 0x000fe20003f4f070 */
[----:B------:R-:W-:Y:S01]  /*0710*/  ULDC UR6, c[0x0][0x2a4] ;  /* 0x0000a90000067ab9 */ /* 0x000fe20000000800 */
[----:B------:R-:W-:Y:S01]  /*0720*/  CS2R R10, SRZ ;  /* 0x00000000000a7805 */ /* 0x000fe2000001ff00 */
[----:B------:R-:W-:Y:S01]  /*0730*/  UIADD3 UR6, UR4, -UR6, URZ ;  /* 0x8000000604067290 */ /* 0x000fe2000fffe03f */
[----:B------:R-:W-:Y:S01]  /*0740*/  IMAD.MOV.U32 R126, RZ, RZ, RZ ;  /* 0x000000ffff7e7224 */ /* 0x000fe200078e00ff */
[----:B------:R-:W-:Y:S01]  /*0750*/  CS2R R130, SRZ ;  /* 0x0000000000827805 */ /* 0x000fe2000001ff00 */
[----:B------:R-:W-:Y:S01]  /*0760*/  IMAD.MOV.U32 R124, RZ, RZ, RZ ;  /* 0x000000ffff7c7224 */ /* 0x000fe200078e00ff */
[----:B------:R-:W-:Y:S01]  /*0770*/  USHF.R.S32.HI UR4, URZ, 0x1f, UR6 ;  /* 0x0000001f3f047899 */ /* 0x000fe20008011406 */
[----:B------:R-:W-:Y:S01]  /*0780*/  CS2R R128, SRZ ;  /* 0x0000000000807805 */ /* 0x000fe2000001ff00 */
[----:B------:R-:W-:Y:S01]  /*0790*/  CS2R R122, SRZ ;  /* 0x00000000007a7805 */ /* 0x000fe2000001ff00 */
[----:B------:R-:W-:Y:S01]  /*07a0*/  CS2R R120, SRZ ;  /* 0x0000000000787805 */ /* 0x000fe2000001ff00 */
[----:B------:R-:W-:Y:S01]  /*07b0*/  ULEA.HI UR4, UR4, UR6, URZ, 0x6 ;  /* 0x0000000604047291 */ /* 0x000fe2000f8f303f */
[----:B------:R-:W-:Y:S01]  /*07c0*/  CS2R R118, SRZ ;  /* 0x0000000000767805 */ /* 0x000fe2000001ff00 */
[----:B------:R-:W-:Y:S01]  /*07d0*/  CS2R R116, SRZ ;  /* 0x0000000000747805 */ /* 0x000fe2000001ff00 */
[----:B------:R-:W-:Y:S01]  /*07e0*/  CS2R R110, SRZ ;  /* 0x00000000006e7805 */ /* 0x000fe2000001ff00 */
[----:B------:R-:W-:Y:S01]  /*07f0*/  USHF.R.S32.HI UR11, URZ, 0x6, UR4 ;  /* 0x000000063f0b7899 */ /* 0x000fe20008011404 */
[----:B------:R-:W-:Y:S01]  /*0800*/  MOV R9, RZ ;  /* 0x000000ff00097202 */ /* 0x000fe20000000f00 */
[----:B------:R-:W-:Y:S01]  /*0810*/  IMAD.MOV.U32 R108, RZ, RZ, RZ ;  /* 0x000000ffff6c7224 */ /* 0x000fe200078e00ff */
[----:B------:R-:W-:Y:S01]  /*0820*/  MOV R13, RZ ;  /* 0x000000ff000d7202 */ /* 0x000fe20000000f00 */
[----:B------:R-:W-:Y:S01]  /*0830*/  UISETP.LT.AND UP0, UPT, URZ, UR11, UPT ;  /* 0x0000000b3f00728c */ /* 0x000fe2000bf01270 */
[----:B------:R-:W-:Y:S01]  /*0840*/  IMAD.MOV.U32 R114, RZ, RZ, RZ ;  /* 0x000000ffff727224 */ /* 0x000fe200078e00ff */
[----:B------:R-:W-:Y:S01]  /*0850*/  CS2R R14, SRZ ;  /* 0x00000000000e7805 */ /* 0x000fe2000001ff00 */
[----:B------:R-:W-:Y:S01]  /*0860*/  MOV R112, RZ ;  /* 0x000000ff00707202 */ /* 0x000fe20000000f00 */
[----:B------:R-:W-:Y:S01]  /*0870*/  USEL UR11, URZ, UR11, !UP0 ;  /* 0x0000000b3f0b7287 */ /* 0x000fe2000c000000 */
[----:B------:R-:W-:Y:S01]  /*0880*/  IMAD.MOV.U32 R106, RZ, RZ, RZ ;  /* 0x000000ffff6a7224 */ /* 0x000fe200078e00ff */
[----:B------:R-:W-:Y:S01]  /*0890*/  CS2R R104, SRZ ;  /* 0x0000000000687805 */ /* 0x000fe2000001ff00 */
[----:B------:R-:W-:Y:S01]  /*08a0*/  MOV R17, RZ ;  /* 0x000000ff00117202 */ /* 0x000fe20000000f00 */
[----:B------:R-:W-:Y:S01]  /*08b0*/  UISETP.GT.AND UP0, UPT, UR8, UR11, UPT ;  /* 0x0000000b0800728c */ /* 0x000fe2000bf04270 */
[----:B------:R-:W-:Y:S01]  /*08c0*/  IMAD.MOV.U32 R102, RZ, RZ, RZ ;  /* 0x000000ffff667224 */ /* 0x000fe200078e00ff */
[----:B------:R-:W-:Y:S01]  /*08d0*/  CS2R R18, SRZ ;  /* 0x0000000000127805 */ /* 0x000fe2000001ff00 */
[----:B------:R-:W-:Y:S01]  /*08e0*/  MOV R100, RZ ;  /* 0x000000ff00647202 */ /* 0x000fe20000000f00 */
[----:B------:R-:W-:Y:S01]  /*08f0*/  IMAD.MOV.U32 R94, RZ, RZ, RZ ;  /* 0x000000ffff5e7224 */ /* 0x000fe200078e00ff */
[----:B------:R-:W-:Y:S01]  /*0900*/  CS2R R20, SRZ ;  /* 0x0000000000147805 */ /* 0x000fe2000001ff00 */
[----:B------:R-:W-:Y:S01]  /*0910*/  PLOP3.LUT P1, PT, PT, PT, UP0, 0x80, 0x0 ;  /* 0x000000000000781c */ /* 0x000fe20003f2f008 */
[----:B------:R-:W-:Y:S01]  /*0920*/  IMAD.MOV.U32 R98, RZ, RZ, RZ ;  /* 0x000000ffff627224 */ /* 0x000fe200078e00ff */
[----:B------:R-:W-:Y:S01]  /*0930*/  MOV R92, RZ ;  /* 0x000000ff005c7202 */ /* 0x000fe20000000f00 */
[----:B------:R-:W-:Y:S01]  /*0940*/  CS2R R22, SRZ ;  /* 0x0000000000167805 */ /* 0x000fe2000001ff00 */
[----:B------:R-:W-:Y:S01]  /*0950*/  MOV R96, RZ ;  /* 0x000000ff00607202 */ /* 0x000fe20000000f00 */
[----:B------:R-:W-:Y:S01]  /*0960*/  IMAD.MOV.U32 R90, RZ, RZ, RZ ;  /* 0x000000ffff5a7224 */ /* 0x000fe200078e00ff */
[----:B------:R-:W-:Y:S01]  /*0970*/  CS2R R24, SRZ ;  /* 0x0000000000187805 */ /* 0x000fe2000001ff00 */
[----:B------:R-:W-:Y:S01]  /*0980*/  MOV R88, RZ ;  /* 0x000000ff00587202 */ /* 0x000fe20000000f00 */
[----:B------:R-:W-:Y:S01]  /*0990*/  IMAD.MOV.U32 R86, RZ, RZ, RZ ;  /* 0x000000ffff567224 */ /* 0x000fe200078e00ff */
[----:B------:R-:W-:Y:S01]  /*09a0*/  MOV R26, RZ ;  /* 0x000000ff001a7202 */ /* 0x000fe20000000f00 */
[----:B------:R-:W-:Y:S01]  /*09b0*/  IMAD.MOV.U32 R84, RZ, RZ, RZ ;  /* 0x000000ffff547224 */ /* 0x000fe200078e00ff */
        /* <DEDUP_REMOVED lines=26> */
[----:B------:R-:W-:Y:S01]  /*0b60*/  SHF.R.S32.HI R32, RZ, 0x1f, R85 ;  /* 0x0000001fff207819 */ /* 0x000fe20000011455 */
[----:B------:R-:W-:Y:S01]  /*0b70*/  IMAD.MOV.U32 R6, RZ, RZ, R35 ;  /* 0x000000ffff067224 */ /* 0x000fe200078e0023 */
[----:B------:R-:W-:Y:S01]  /*0b80*/  SHF.R.S32.HI R4, RZ, 0x1f, R85 ;  /* 0x0000001fff047819 */ /* 0x000fe20000011455 */
[----:B------:R-:W-:Y:S01]  /*0b90*/  UIADD3 UR14, -UR10, UR17, URZ ;  /* 0x000000110a0e7290 */ /* 0x000fe2000fffe13f */
[----:B------:R-:W-:Y:S01]  /*0ba0*/  ISETP.NE.AND P2, PT, R0, 0x1, PT ;  /* 0x000000010000780c */ /* 0x000fe20003f45270 */
[----:B------:R-:W-:Y:S01]  /*0bb0*/  IMAD R0, R16, 0x60, RZ ;  /* 0x0000006010007824 */ /* 0x000fe200078e02ff */
[CC--:B------:R-:W-:Y:S01]  /*0bc0*/  LEA.HI R25, R32.reuse, R85.reuse, RZ, 0x2 ;  /* 0x0000005520197211 */ /* 0x0c0fe200078f10ff */
[----:B------:R-:W-:Y:S01]  /*0bd0*/  IMAD.SHL.U32 R17, R85, 0x4, RZ ;  /* 0x0000000455117824 */ /* 0x000fe200078e00ff */
[-C--:B------:R-:W-:Y:S01]  /*0be0*/  LEA.HI R34, R32, R85.reuse, RZ, 0x3 ;  /* 0x0000005520227211 */ /* 0x080fe200078f18ff */
[----:B------:R-:W-:Y:S01]  /*0bf0*/  USHF.L.U32 UR4, UR11, 0x6, URZ ;  /* 0x000000060b047899 */ /* 0x000fe2000800063f */
[----:B------:R-:W-:Y:S01]  /*0c00*/  LOP3.LUT R2, R25, 0xfffffffc, RZ, 0xc0, !PT ;  /* 0xfffffffc19027812 */ /* 0x000fe200078ec0ff */
[----:B------:R-:W-:Y:S01]  /*0c10*/  USHF.R.S32.HI UR15, URZ, 0x1f, UR11 ;  /* 0x0000001f3f0f7899 */ /* 0x000fe2000801140b */
[C---:B------:R-:W-:Y:S01]  /*0c20*/  IADD3 R20, P1, R0.reuse, R85, RZ ;  /* 0x0000005500147210 */ /* 0x040fe20007f3e0ff */
[----:B------:R-:W-:Y:S01]  /*0c30*/  UIADD3 UR16, -UR4, UR9, URZ ;  /* 0x0000000904107290 */ /* 0x000fe2000fffe13f */
[----:B------:R-:W-:Y:S01]  /*0c40*/  SHF.R.S32.HI R245, RZ, 0x2, R25 ;  /* 0x00000002fff57819 */ /* 0x000fe20000011419 */
[----:B------:R-:W-:Y:S01]  /*0c50*/  IMAD.IADD R27, R85, 0x1, -R2 ;  /* 0x00000001551b7824 */ /* 0x000fe200078e0a02 */
[----:B------:R-:W-:Y:S01]  /*0c60*/  LEA.HI.X.SX32 R21, R0, R4, 0x1, P1 ;  /* 0x0000000400157211 */ /* 0x000fe200008f0eff */
[----:B------:R-:W-:Y:S01]  /*0c70*/  @P2 IMAD.HI.U32 R3, R35, c[0x0][0x24c], RZ ;  /* 0x0000930023032a27 */ /* 0x000fe200078e00ff */
[----:B------:R-:W-:Y:S01]  /*0c80*/  SHF.R.S32.HI R11, RZ, 0x1f, R245 ;  /* 0x0000001fff0b7819 */ /* 0x000fe200000114f5 */
[----:B------:R-:W-:Y:S01]  /*0c90*/  ULDC.64 UR6, c[0x0][0x178] ;  /* 0x00005e0000067ab9 */ /* 0x000fe20000000a00 */
[----:B-----5:R-:W-:Y:S01]  /*0ca0*/  IADD3 R4, P1, R245, R12, RZ ;  /* 0x0000000cf5047210 */ /* 0x020fe20007f3e0ff */
[----:B------:R-:W-:Y:S01]  /*0cb0*/  IMAD.SHL.U32 R0, R34, 0x8, RZ ;  /* 0x0000000822007824 */ /* 0x000fe200078e00ff */
[----:B------:R-:W-:Y:S01]  /*0cc0*/  @P2 SHF.R.U32.HI R6, RZ, c[0x0][0x250], R3 ;  /* 0x00009400ff062a19 */ /* 0x000fe20000011603 */
[----:B------:R-:W-:Y:S01]  /*0cd0*/  IMAD.SHL.U32 R2, R27, 0x8, RZ ;  /* 0x000000081b027824 */ /* 0x000fe200078e00ff */
[----:B------:R-:W-:Y:S01]  /*0ce0*/  IADD3 R18, P2, R245, R8, RZ ;  /* 0x00000008f5127210 */ /* 0x000fe20007f5e0ff */
[----:B------:R-:W-:Y:S01]  /*0cf0*/  UIMAD UR18, UR15, UR6, URZ ;  /* 0x000000060f1272a4 */ /* 0x000fe2000f8e023f */
[----:B------:R-:W-:Y:S01]  /*0d00*/  SHF.R.S32.HI R10, RZ, 0x1f, R6 ;  /* 0x0000001fff0a7819 */ /* 0x000fe20000011406 */
[----:B------:R-:W-:Y:S01]  /*0d10*/  UIMAD.WIDE.U32 UR20, UR11, UR6, URZ ;  /* 0x000000060b1472a5 */ /* 0x000fe2000f8e003f */
[----:B------:R-:W-:Y:S01]  /*0d20*/  LOP3.LUT R0, R0, 0xc0, RZ, 0xc0, !PT ;  /* 0x000000c000007812 */ /* 0x000fe200078ec0ff */
[----:B------:R-:W-:Y:S01]  /*0d30*/  UIMAD UR18, UR11, UR7, UR18 ;  /* 0x000000070b1272a4 */ /* 0x000fe2000f8e0212 */
[--C-:B------:R-:W-:Y:S01]  /*0d40*/  SHF.R.S32.HI R3, RZ, 0x1f, R2.reuse ;  /* 0x0000001fff037819 */ /* 0x100fe20000011402 */
[----:B------:R-:W-:Y:S01]  /*0d50*/  IMAD R5, R10, c[0x0][0x1e0], RZ ;  /* 0x000078000a057a24 */ /* 0x000fe200078e02ff */
[-C--:B------:R-:W-:Y:S01]  /*0d60*/  LEA.HI.X.SX32 R19, R8, R11.reuse, 0x1, P2 ;  /* 0x0000000b08137211 */ /* 0x080fe200010f0eff */
[----:B------:R-:W-:Y:S01]  /*0d70*/  UIADD3 UR18, UR21, UR18, URZ ;  /* 0x0000001215127290 */ /* 0x000fe2000fffe03f */
[----:B------:R-:W-:Y:S01]  /*0d80*/  SHF.R.S32.HI R24, RZ, 0x1f, R87 ;  /* 0x0000001fff187819 */ /* 0x000fe20000011457 */
[----:B------:R-:W-:Y:S01]  /*0d90*/  IMAD R7, R6, c[0x0][0x1e4], R5 ;  /* 0x0000790006077a24 */ /* 0x000fe200078e0205 */
[----:B------:R-:W-:Y:S01]  /*0da0*/  LEA.HI.X.SX32 R5, R12, R11, 0x1, P1 ;  /* 0x0000000b0c057211 */ /* 0x000fe200008f0eff */
[----:B------:R-:W-:Y:S01]  /*0db0*/  IMAD.WIDE.U32 R8, R6, c[0x0][0x1e0], R2 ;  /* 0x0000780006087a25 */ /* 0x000fe200078e0002 */
[----:B------:R-:W-:Y:S01]  /*0dc0*/  SHF.R.U32.HI R11, RZ, 0x3, R0 ;  /* 0x00000003ff0b7819 */ /* 0x000fe20000011600 */
[----:B------:R-:W-:Y:S01]  /*0dd0*/  ULDC.64 UR6, c[0x0][0x208] ;  /* 0x0000820000067ab9 */ /* 0x000fe20000000a00 */
[----:B------:R-:W-:Y:S01]  /*0de0*/  LOP3.LUT R0, R0, 0x18, R2, 0xf8, !PT ;  /* 0x0000001800007812 */ /* 0x000fe200078ef802 */
[----:B------:R-:W-:Y:S01]  /*0df0*/  IMAD.U32 R12, RZ, RZ, UR5 ;  /* 0x00000005ff0c7e24 */ /* 0x000fe2000f8e00ff */
[----:B------:R-:W-:Y:S01]  /*0e00*/  LEA.HI R14, R25, R245, RZ, 0x1 ;  /* 0x000000f5190e7211 */ /* 0x000fe200078f08ff */
[----:B------:R-:W-:Y:S01]  /*0e10*/  IMAD.IADD R9, R9, 0x1, R7 ;  /* 0x0000000109097824 */ /* 0x000fe200078e0207 */
[----:B------:R-:W-:Y:S01]  /*0e20*/  LOP3.LUT R15, R0, R11, RZ, 0x3c, !PT ;  /* 0x0000000b000f7212 */ /* 0x000fe200078e3cff */
[----:B------:R-:W-:Y:S01]  /*0e30*/  IMAD R7, R10, c[0x0][0x1b0], RZ ;  /* 0x00006c000a077a24 */ /* 0x000fe200078e02ff */
[----:B------:R-:W-:Y:S01]  /*0e40*/  SEL R0, R24, RZ, !P3 ;  /* 0x000000ff18007207 */ /* 0x000fe20005800000 */
[----:B------:R-:W-:Y:S01]  /*0e50*/  IMAD.WIDE R4, R12, 0x80, R4 ;  /* 0x000000800c047825 */ /* 0x000fe200078e0204 */
[----:B------:R-:W-:Y:S01]  /*0e60*/  SEL R12, R87, RZ, !P3 ;  /* 0x000000ff570c7207 */ /* 0x000fe20005800000 */
[----:B------:R-:W-:Y:S01]  /*0e70*/  USHF.L.U32 UR19, UR6, 0x6, URZ ;  /* 0x0000000606137899 */ /* 0x000fe2000800063f */
[-C--:B------:R-:W-:Y:S01]  /*0e80*/  LEA.HI R33, R32, R85.reuse, RZ, 0x5 ;  /* 0x0000005520217211 */ /* 0x080fe200078f28ff */
[----:B------:R-:W-:Y:S01]  /*0e90*/  IMAD R10, R6, c[0x0][0x1b4], R7 ;  /* 0x00006d00060a7a24 */ /* 0x000fe200078e0207 */
[----:B------:R-:W-:Y:S01]  /*0ea0*/  ISETP.GE.AND P5, PT, R2, c[0x0][0x1cc], PT ;  /* 0x0000730002007a0c */ /* 0x000fe20003fa6270 */
[C---:B------:R-:W-:Y:S01]  /*0eb0*/  IMAD R11, R0.reuse, c[0x0][0x1e8], RZ ;  /* 0x00007a00000b7a24 */ /* 0x040fe200078e02ff */
[----:B------:R-:W-:Y:S01]  /*0ec0*/  SHF.R.S32.HI R29, RZ, 0x5, R33 ;  /* 0x00000005ff1d7819 */ /* 0x000fe20000011421 */
[----:B------:R-:W-:Y:S01]  /*0ed0*/  IMAD R13, R0, c[0x0][0x1b8], RZ ;  /* 0x00006e00000d7a24 */ /* 0x000fe200078e02ff */
[----:B------:R-:W-:Y:S01]  /*0ee0*/  LOP3.LUT R0, R14, 0x7fffffe, RZ, 0xc0, !PT ;  /* 0x07fffffe0e007812 */ /* 0x000fe200078ec0ff */
[----:B------:R-:W-:Y:S01]  /*0ef0*/  IMAD.WIDE.U32 R6, R6, c[0x0][0x1b0], R2 ;  /* 0x00006c0006067a25 */ /* 0x000fe200078e0002 */
[C---:B------:R-:W-:Y:S01]  /*0f00*/  IADD3 R28, R2.reuse, 0x20, RZ ;  /* 0x00000020021c7810 */ /* 0x040fe20007ffe0ff */
[----:B------:R-:W-:Y:S01]  /*0f10*/  CS2R R130, SRZ ;  /* 0x0000000000827805 */ /* 0x000fe2000001ff00 */
[----:B------:R-:W-:Y:S01]  /*0f20*/  IADD3 R36, R2, 0x40, RZ ;  /* 0x0000004002247810 */ /* 0x000fe20007ffe0ff */
[----:B------:R-:W-:Y:S01]  /*0f30*/  IMAD.IADD R7, R7, 0x1, R10 ;  /* 0x0000000107077824 */ /* 0x000fe200078e020a */
[----:B------:R-:W-:Y:S01]  /*0f40*/  ISETP.GE.AND P4, PT, R28, c[0x0][0x1cc], PT ;  /* 0x000073001c007a0c */ /* 0x000fe20003f86270 */
[----:B------:R-:W-:Y:S01]  /*0f50*/  IMAD R14, R12, c[0x0][0x1ec], R11 ;  /* 0x00007b000c0e7a24 */ /* 0x000fe200078e020b */
[----:B------:R-:W-:Y:S01]  /*0f60*/  LEA.HI R31, R32, R85, RZ, 0x4 ;  /* 0x00000055201f7211 */ /* 0x000fe200078f20ff */
[C---:B------:R-:W-:Y:S01]  /*0f70*/  IMAD.IADD R0, R245.reuse, 0x1, -R0 ;  /* 0x00000001f5007824 */ /* 0x040fe200078e0a00 */
[----:B------:R-:W-:Y:S01]  /*0f80*/  SHF.R.S32.HI R30, RZ, 0x1f, R35 ;  /* 0x0000001fff1e7819 */ /* 0x000fe20000011423 */
[C---:B------:R-:W-:Y:S01]  /*0f90*/  IMAD.WIDE.U32 R10, R12.reuse, c[0x0][0x1e8], R8 ;  /* 0x00007a000c0a7a25 */ /* 0x040fe200078e0008 */
[----:B------:R-:W-:Y:S01]  /*0fa0*/  STL [R1], R36 ;  /* 0x0000002401007387 */ /* 0x000fe20000100800 */
[----:B------:R-:W-:Y:S01]  /*0fb0*/  CS2R R128, SRZ ;  /* 0x0000000000807805 */ /* 0x000fe2000001ff00 */
[----:B------:R-:W-:Y:S01]  /*0fc0*/  CS2R R126, SRZ ;  /* 0x00000000007e7805 */ /* 0x000fe2000001ff00 */
[C---:B------:R-:W-:Y:S01]  /*0fd0*/  IMAD R13, R12.reuse, c[0x0][0x1bc], R13 ;  /* 0x00006f000c0d7a24 */ /* 0x040fe200078e020d */
[----:B------:R-:W-:Y:S01]  /*0fe0*/  CS2R R124, SRZ ;  /* 0x00000000007c7805 */ /* 0x000fe2000001ff00 */
[----:B------:R-:W-:Y:S01]  /*0ff0*/  IMAD.WIDE.U32 R8, R12, c[0x0][0x1b8], R6 ;  /* 0x00006e000c087a25 */ /* 0x000fe200078e0006 */
[----:B------:R-:W-:Y:S01]  /*1000*/  IADD3 R12, -R245, UR14, RZ ;  /* 0x0000000ef50c7c10 */ /* 0x000fe2000fffe1ff */
[----:B------:R-:W-:Y:S01]  /*1010*/  CS2R R122, SRZ ;  /* 0x00000000007a7805 */ /* 0x000fe2000001ff00 */
[----:B------:R-:W-:Y:S01]  /*1020*/  CS2R R120, SRZ ;  /* 0x0000000000787805 */ /* 0x000fe2000001ff00 */
[----:B------:R-:W-:Y:S01]  /*1030*/  IMAD R0, R29, 0x8, R0 ;  /* 0x000000081d007824 */ /* 0x000fe200078e0200 */
[C---:B------:R-:W-:Y:S01]  /*1040*/  ISETP.LT.OR P6, PT, R12.reuse, 0x1, P5 ;  /* 0x000000010c00780c */ /* 0x040fe20002fc1670 */
[----:B------:R-:W-:Y:S01]  /*1050*/  IMAD.IADD R7, R11, 0x1, R14 ;  /* 0x000000010b077824 */ /* 0x000fe200078e020e */
[----:B------:R-:W-:Y:S01]  /*1060*/  ISETP.LT.OR P5, PT, R12, 0x41, P5 ;  /* 0x000000410c00780c */ /* 0x000fe20002fa1670 */
[----:B------:R-:W-:Y:S01]  /*1070*/  IMAD R11, R5, c[0x0][0x1d8], RZ ;  /* 0x00007600050b7a24 */ /* 0x000fe200078e02ff */
[----:B------:R-:W-:Y:S01]  /*1080*/  CS2R R118, SRZ ;  /* 0x0000000000767805 */ /* 0x000fe2000001ff00 */
[----:B------:R-:W-:Y:S01]  /*1090*/  IMAD.MOV.U32 R6, RZ, RZ, R10 ;  /* 0x000000ffff067224 */ /* 0x000fe200078e000a */
[----:B------:R-:W-:Y:S01]  /*10a0*/  CS2R R116, SRZ ;  /* 0x0000000000747805 */ /* 0x000fe2000001ff00 */
[----:B------:R-:W-:Y:S01]  /*10b0*/  IMAD.IADD R9, R9, 0x1, R13 ;  /* 0x0000000109097824 */ /* 0x000fe200078e020d */
[----:B------:R-:W-:Y:S01]  /*10c0*/  CS2R R114, SRZ ;  /* 0x0000000000727805 */ /* 0x000fe2000001ff00 */
[----:B------:R-:W-:Y:S01]  /*10d0*/  IMAD.U32 R13, R0, 0x20, R15 ;  /* 0x00000020000d7824 */ /* 0x000fe200078e000f */
        /* <DEDUP_REMOVED lines=9> */
[----:B------:R-:W-:Y:S01]  /*1170*/  IMAD.WIDE.U32 R10, R4, c[0x0][0x1a8], R8 ;  /* 0x00006a00040a7a25 */ /* 0x000fe200078e0008 */
[----:B------:R-:W-:Y:S01]  /*1180*/  CS2R R102, SRZ ;  /* 0x0000000000667805 */ /* 0x000fe2000001ff00 */
[----:B------:R-:W-:Y:S01]  /*1190*/  CS2R R100, SRZ ;  /* 0x0000000000647805 */ /* 0x000fe2000001ff00 */
[----:B------:R-:W-:Y:S01]  /*11a0*/  LEA.HI.X R7, R14, c[0x0][0x1c4], R0, 0x1, P1 ;  /* 0x000071000e077a11 */ /* 0x000fe200008f0c00 */
[----:B------:R-:W-:Y:S01]  /*11b0*/  IMAD.MOV.U32 R9, RZ, RZ, c[0x0][0x1d8] ;  /* 0x00007600ff097624 */ /* 0x000fe200078e00ff */
[C---:B------:R-:W-:Y:S01]  /*11c0*/  ISETP.LT.OR P1, PT, R12.reuse, 0x1, P4 ;  /* 0x000000010c00780c */ /* 0x040fe20002721670 */
[----:B------:R-:W-:Y:S01]  /*11d0*/  IMAD.MOV.U32 R14, RZ, RZ, c[0x0][0x1dc] ;  /* 0x00007700ff0e7624 */ /* 0x000fe200078e00ff */
[----:B------:R-:W-:Y:S01]  /*11e0*/  ISETP.LT.OR P4, PT, R12, 0x41, P4 ;  /* 0x000000410c00780c */ /* 0x000fe20002781670 */
[----:B------:R-:W-:Y:S01]  /*11f0*/  IMAD.SHL.U32 R250, R13, 0x2, RZ ;  /* 0x000000020dfa7824 */ /* 0x000fe200078e00ff */
[----:B------:R-:W-:Y:S01]  /*1200*/  LEA R8, P2, R9, R6, 0x7 ;  /* 0x0000000609087211 */ /* 0x000fe200078438ff */
[----:B------:R-:W-:Y:S01]  /*1210*/  IMAD R5, R5, c[0x0][0x1a8], RZ ;  /* 0x00006a0005057a24 */ /* 0x000fe200078e02ff */
[----:B------:R-:W-:Y:S01]  /*1220*/  CS2R R98, SRZ ;  /* 0x0000000000627805 */ /* 0x000fe2000001ff00 */
[----:B------:R-:W-:Y:S01]  /*1230*/  IMAD.MOV.U32 R13, RZ, RZ, c[0x0][0x1ac] ;  /* 0x00006b00ff0d7624 */ /* 0x000fe200078e00ff */
[----:B------:R-:W-:Y:S01]  /*1240*/  LEA.HI.X R9, R9, R7, R14, 0x7, P2 ;  /* 0x0000000709097211 */ /* 0x000fe200010f3c0e */
[----:B------:R-:W-:Y:S01]  /*1250*/  @!PT LDS RZ, [RZ] ;  /* 0x00000000fffff984 */ /* 0x000fe20000000800 */
[----:B------:R-:W-:Y:S01]  /*1260*/  @!PT LDS RZ, [RZ] ;  /* 0x00000000fffff984 */ /* 0x000fe20000000800 */
[----:B------:R-:W-:Y:S01]  /*1270*/  @!PT LDS RZ, [RZ] ;  /* 0x00000000fffff984 */ /* 0x000fe20000000800 */
[----:B------:R1:W-:Y:S01]  /*1280*/  LDGSTS.E.BYPASS.LTC128B.128 [R250+0x6080], [R6.64], !P6 ;  /* 0x0608000006fa7fae */ /* 0x0003e2000f101d4c */
[----:B------:R-:W-:Y:S01]  /*1290*/  ISETP.GE.AND P2, PT, R36, c[0x0][0x1cc], PT ;  /* 0x0000730024007a0c */ /* 0x000fe20003f46270 */
[----:B------:R-:W-:Y:S01]  /*12a0*/  IMAD R5, R4, c[0x0][0x1ac], R5 ;  /* 0x00006b0004057a24 */ /* 0x000fe200078e0205 */
[----:B------:R-:W-:Y:S01]  /*12b0*/  LEA R4, P3, R10, c[0x0][0x190], 0x1 ;  /* 0x000064000a047a11 */ /* 0x000fe200078608ff */
[----:B------:R1:W-:Y:S01]  /*12c0*/  LDGSTS.E.BYPASS.LTC128B.128 [R250+0x8080], [R6.64+0x40], !P1 ;  /* 0x0808004006fa7fae */ /* 0x0003e2000c901d4c */
[C---:B------:R-:W-:Y:S01]  /*12d0*/  ISETP.LT.OR P6, PT, R12.reuse, 0x1, P2 ;  /* 0x000000010c00780c */ /* 0x040fe200017c1670 */
[----:B------:R-:W-:Y:S01]  /*12e0*/  IMAD.IADD R0, R11, 0x1, R5 ;  /* 0x000000010b007824 */ /* 0x000fe200078e0205 */
[----:B------:R-:W-:Y:S01]  /*12f0*/  ISETP.LT.OR P2, PT, R12, 0x41, P2 ;  /* 0x000000410c00780c */ /* 0x000fe20001741670 */
[----:B------:R-:W-:Y:S01]  /*1300*/  IMAD.MOV.U32 R11, RZ, RZ, 0x1 ;  /* 0x00000001ff0b7424 */ /* 0x000fe200078e00ff */
[----:B------:R-:W-:Y:S01]  /*1310*/  CS2R R96, SRZ ;  /* 0x0000000000607805 */ /* 0x000fe2000001ff00 */
[----:B------:R-:W-:Y:S01]  /*1320*/  IMAD.MOV.U32 R218, RZ, RZ, 0x20 ;  /* 0x00000020ffda7424 */ /* 0x000fe200078e00ff */
[----:B------:R-:W-:Y:S01]  /*1330*/  LEA.HI.X R5, R10, c[0x0][0x194], R0, 0x1, P3 ;  /* 0x000065000a057a11 */ /* 0x000fe200018f0c00 */
[----:B------:R-:W-:Y:S01]  /*1340*/  IMAD.MOV.U32 R0, RZ, RZ, c[0x0][0x1a8] ;  /* 0x00006a00ff007624 */ /* 0x000fe200078e00ff */
[----:B------:R-:W-:Y:S01]  /*1350*/  ISETP.LE.AND P3, PT, R11, c[0x0][0x2a8], PT ;  /* 0x0000aa000b007a0c */ /* 0x000fe20003f63270 */
[----:B------:R-:W-:Y:S01]  /*1360*/  IMAD.MOV.U32 R221, RZ, RZ, 0x10 ;  /* 0x00000010ffdd7424 */ /* 0x000fe200078e00ff */
[----:B------:R-:W-:Y:S01]  /*1370*/  CS2R R94, SRZ ;  /* 0x00000000005e7805 */ /* 0x000fe2000001ff00 */
[----:B------:R-:W-:Y:S01]  /*1380*/  CS2R R92, SRZ ;  /* 0x00000000005c7805 */ /* 0x000fe2000001ff00 */
[C---:B------:R-:W-:Y:S01]  /*1390*/  LEA R10, P1, R0.reuse, R4, 0x7 ;  /* 0x00000004000a7211 */ /* 0x040fe200078238ff */
[----:B------:R1:W-:Y:S01]  /*13a0*/  LDGSTS.E.BYPASS.LTC128B.128 [R250+0xa080], [R6.64+0x80], !P6 ;  /* 0x0a08008006fa7fae */ /* 0x0003e2000f101d4c */
[----:B------:R-:W-:Y:S01]  /*13b0*/  CS2R R90, SRZ ;  /* 0x00000000005a7805 */ /* 0x000fe2000001ff00 */
[----:B------:R-:W-:Y:S01]  /*13c0*/  CS2R R88, SRZ ;  /* 0x0000000000587805 */ /* 0x000fe2000001ff00 */
[----:B------:R-:W-:Y:S01]  /*13d0*/  LEA.HI.X R11, R0, R5, R13, 0x7, P1 ;  /* 0x00000005000b7211 */ /* 0x000fe200008f3c0d */
[----:B------:R2:W-:Y:S01]  /*13e0*/  LDGSTS.E.BYPASS.LTC128B.128 [R250+0x7080], [R8.64], !P5 ;  /* 0x0708000008fa7fae */ /* 0x0005e2000e901d4c */
[----:B------:R-:W-:Y:S01]  /*13f0*/  ISETP.GE.AND P5, PT, R2, c[0x0][0x19c], PT ;  /* 0x0000670002007a0c */ /* 0x000fe20003fa6270 */
[----:B------:R-:W-:Y:S01]  /*1400*/  IMAD R13, R30, c[0x0][0x270], RZ ;  /* 0x00009c001e0d7a24 */ /* 0x000fe200078e02ff */
[----:B------:R-:W-:Y:S01]  /*1410*/  SHF.R.S32.HI R0, RZ, 0x1f, R16 ;  /* 0x0000001fff007819 */ /* 0x000fe20000011410 */
[----:B------:R2:W-:Y:S01]  /*1420*/  LDGSTS.E.BYPASS.LTC128B.128 [R250+0x9080], [R8.64+0x40], !P4 ;  /* 0x0908004008fa7fae */ /* 0x0005e2000e101d4c */
[----:B------:R-:W-:Y:S01]  /*1430*/  ISETP.LT.OR P4, PT, R12, 0x1, P5 ;  /* 0x000000010c00780c */ /* 0x000fe20002f81670 */
[----:B------:R-:W-:Y:S01]  /*1440*/  IMAD R13, R35, c[0x0][0x274], R13 ;  /* 0x00009d00230d7a24 */ /* 0x000fe200078e020d */
[----:B------:R-:W-:Y:S01]  /*1450*/  ISETP.GE.AND P1, PT, R28, c[0x0][0x19c], PT ;  /* 0x000067001c007a0c */ /* 0x000fe20003f26270 */
[----:B------:R2:W-:Y:S01]  /*1460*/  LDGSTS.E.BYPASS.LTC128B.128 [R250+0xb080], [R8.64+0x80], !P2 ;  /* 0x0b08008008fa7fae */ /* 0x0005e2000d101d4c */
[C---:B------:R-:W-:Y:S01]  /*1470*/  ISETP.LT.OR P5, PT, R12.reuse, 0x41, P5 ;  /* 0x000000410c00780c */ /* 0x040fe20002fa1670 */
[----:B------:R-:W-:Y:S01]  /*1480*/  CS2R R82, SRZ ;  /* 0x0000000000527805 */ /* 0x000fe2000001ff00 */
[C---:B------:R-:W-:Y:S01]  /*1490*/  ISETP.LT.OR P6, PT, R12.reuse, 0x1, P1 ;  /* 0x000000010c00780c */ /* 0x040fe20000fc1670 */
[----:B------:R-:W0:Y:S01]  /*14a0*/  LDGDEPBAR ;  /* 0x00000000000079af */ /* 0x000e220000000000 */
[----:B------:R-:W-:Y:S01]  /*14b0*/  ISETP.LT.OR P1, PT, R12, 0x41, P1 ;  /* 0x000000410c00780c */ /* 0x000fe20000f21670 */
[----:B------:R-:W-:Y:S01]  /*14c0*/  CS2R R80, SRZ ;  /* 0x0000000000507805 */ /* 0x000fe2000001ff00 */
[----:B------:R-:W-:Y:S01]  /*14d0*/  CS2R R78, SRZ ;  /* 0x00000000004e7805 */ /* 0x000fe2000001ff00 */
[----:B------:R-:W-:Y:S01]  /*14e0*/  CS2R R76, SRZ ;  /* 0x00000000004c7805 */ /* 0x000fe2000001ff00 */
[----:B------:R-:W-:Y:S01]  /*14f0*/  CS2R R74, SRZ ;  /* 0x00000000004a7805 */ /* 0x000fe2000001ff00 */
[----:B------:R3:W-:Y:S01]  /*1500*/  LDGSTS.E.BYPASS.LTC128B.128 [R250+0x80], [R4.64], !P4 ;  /* 0x0008000004fa7fae */ /* 0x0007e2000e101d4c */
[----:B------:R-:W-:Y:S01]  /*1510*/  CS2R R72, SRZ ;  /* 0x0000000000487805 */ /* 0x000fe2000001ff00 */
[----:B------:R-:W-:Y:S01]  /*1520*/  CS2R R70, SRZ ;  /* 0x0000000000467805 */ /* 0x000fe2000001ff00 */
[----:B------:R-:W-:Y:S01]  /*1530*/  CS2R R68, SRZ ;  /* 0x0000000000447805 */ /* 0x000fe2000001ff00 */
[----:B------:R-:W-:Y:S01]  /*1540*/  CS2R R66, SRZ ;  /* 0x0000000000427805 */ /* 0x000fe2000001ff00 */
[----:B-1----:R-:W-:Y:S01]  /*1550*/  IADD3 R6, P2, R17, R16, RZ ;  /* 0x0000001011067210 */ /* 0x002fe20007f5e0ff */
[----:B------:R3:W-:Y:S01]  /*1560*/  LDGSTS.E.BYPASS.LTC128B.128 [R250+0x2080], [R4.64+0x40], !P6 ;  /* 0x0208004004fa7fae */ /* 0x0007e2000f101d4c */
[----:B------:R-:W-:Y:S01]  /*1570*/  ISETP.LT.AND P6, PT, R245, UR16, PT ;  /* 0x00000010f5007c0c */ /* 0x000fe2000bfc1270 */
[----:B------:R-:W-:Y:S01]  /*1580*/  CS2R R64, SRZ ;  /* 0x0000000000407805 */ /* 0x000fe2000001ff00 */
[----:B------:R-:W-:Y:S01]  /*1590*/  LEA.HI.X.SX32 R7, R17, R0, 0x1, P2 ;  /* 0x0000000011077211 */ /* 0x000fe200010f0eff */
[----:B------:R-:W-:Y:S01]  /*15a0*/  CS2R R62, SRZ ;  /* 0x00000000003e7805 */ /* 0x000fe2000001ff00 */
[----:B------:R-:W-:Y:S01]  /*15b0*/  ISETP.GE.AND P2, PT, R36, c[0x0][0x19c], PT ;  /* 0x0000670024007a0c */ /* 0x000fe20003f46270 */
[----:B------:R-:W-:Y:S01]  /*15c0*/  CS2R R60, SRZ ;  /* 0x00000000003c7805 */ /* 0x000fe2000001ff00 */
[----:B------:R-:W-:Y:S01]  /*15d0*/  CS2R R58, SRZ ;  /* 0x00000000003a7805 */ /* 0x000fe2000001ff00 */
[----:B------:R-:W-:Y:S01]  /*15e0*/  CS2R R56, SRZ ;  /* 0x0000000000387805 */ /* 0x000fe2000001ff00 */
[C---:B------:R-:W-:Y:S01]  /*15f0*/  ISETP.LT.OR P4, PT, R12.reuse, 0x1, P2 ;  /* 0x000000010c00780c */ /* 0x040fe20001781670 */
[----:B------:R-:W-:Y:S01]  /*1600*/  CS2R R54, SRZ ;  /* 0x0000000000367805 */ /* 0x000fe2000001ff00 */
[----:B--2---:R-:W-:Y:S01]  /*1610*/  SHF.R.S32.HI R8, RZ, 0x4, R31 ;  /* 0x00000004ff087819 */ /* 0x004fe2000001141f */
[----:B------:R-:W-:Y:S01]  /*1620*/  CS2R R52, SRZ ;  /* 0x0000000000347805 */ /* 0x000fe2000001ff00 */
[----:B------:R-:W-:Y:S01]  /*1630*/  ISETP.LT.OR P2, PT, R12, 0x41, P2 ;  /* 0x000000410c00780c */ /* 0x000fe20001741670 */
[----:B------:R-:W-:Y:S01]  /*1640*/  CS2R R50, SRZ ;  /* 0x0000000000327805 */ /* 0x000fe2000001ff00 */
[----:B------:R-:W-:Y:S01]  /*1650*/  LEA.HI R9, R31, R8, RZ, 0x1 ;  /* 0x000000081f097211 */ /* 0x000fe200078f08ff */
[----:B------:R-:W-:Y:S01]  /*1660*/  CS2R R48, SRZ ;  /* 0x0000000000307805 */ /* 0x000fe2000001ff00 */
[----:B------:R-:W-:Y:S01]  /*1670*/  CS2R R46, SRZ ;  /* 0x00000000002e7805 */ /* 0x000fe2000001ff00 */
[----:B------:R-:W-:Y:S01]  /*1680*/  CS2R R44, SRZ ;  /* 0x00000000002c7805 */ /* 0x000fe2000001ff00 */
[----:B------:R-:W-:Y:S01]  /*1690*/  LOP3.LUT R0, R9, 0xfffffffe, RZ, 0xc0, !PT ;  /* 0xfffffffe09007812 */ /* 0x000fe200078ec0ff */
[----:B------:R-:W-:Y:S01]  /*16a0*/  IMAD R9, R30, c[0x0][0x288], RZ ;  /* 0x0000a2001e097a24 */ /* 0x000fe200078e02ff */
[----:B------:R-:W-:Y:S01]  /*16b0*/  CS2R R42, SRZ ;  /* 0x00000000002a7805 */ /* 0x000fe2000001ff00 */
[----:B------:R3:W-:Y:S01]  /*16c0*/  LDGSTS.E.BYPASS.LTC128B.128 [R250+0x4080], [R4.64+0x80], !P4 ;  /* 0x0408008004fa7fae */ /* 0x0007e2000e101d4c */
[----:B------:R-:W-:Y:S01]  /*16d0*/  ISETP.GE.AND P4, PT, R2, c[0x0][0x16c], PT ;  /* 0x00005b0002007a0c */ /* 0x000fe20003f86270 */
[----:B------:R-:W-:Y:S01]  /*16e0*/  IMAD.IADD R26, R8, 0x1, -R0 ;  /* 0x00000001081a7824 */ /* 0x000fe200078e0a00 */
[----:B------:R-:W-:Y:S01]  /*16f0*/  CS2R R40, SRZ ;  /* 0x0000000000287805 */ /* 0x000fe2000001ff00 */
[C---:B------:R-:W-:Y:S01]  /*1700*/  IMAD R0, R35.reuse, c[0x0][0x28c], R9 ;  /* 0x0000a30023007a24 */ /* 0x040fe200078e0209 */
[----:B------:R1:W-:Y:S01]  /*1710*/  LDGSTS.E.BYPASS.LTC128B.128 [R250+0x1080], [R10.64], !P5 ;  /* 0x010800000afa7fae */ /* 0x0003e2000e901d4c */
[C-C-:B------:R-:W-:Y:S01]  /*1720*/  IMAD.WIDE.U32 R8, R35.reuse, c[0x0][0x270], R6.reuse ;  /* 0x00009c0023087a25 */ /* 0x140fe200078e0006 */
[C---:B------:R-:W-:Y:S01]  /*1730*/  ISETP.GE.AND P5, PT, R2.reuse, c[0x0][0x1fc], PT ;  /* 0x00007f0002007a0c */ /* 0x040fe20003fa6270 */
[----:B------:R-:W-:Y:S01]  /*1740*/  UISETP.GT.AND UP3, UPT, UR5, -0x1, UPT ;  /* 0xffffffff0500788c */ /* 0x000fe2000bf64270 */
[----:B------:R1:W-:Y:S01]  /*1750*/  LDGSTS.E.BYPASS.LTC128B.128 [R250+0x3080], [R10.64+0x40], !P1 ;  /* 0x030800400afa7fae */ /* 0x0003e2000c901d4c */
[----:B------:R-:W-:Y:S01]  /*1760*/  IMAD.WIDE.U32 R6, R35, c[0x0][0x288], R6 ;  /* 0x0000a20023067a25 */ /* 0x000fe200078e0006 */
[----:B------:R-:W-:-:S02]  /*1770*/  ISETP.GE.OR P1, PT, R2, c[0x0][0x1fc], !P6 ;  /* 0x00007f0002007a0c */ /* 0x000fc40007726670 */
[----:B------:R1:W-:Y:S01]  /*1780*/  LDGSTS.E.BYPASS.LTC128B.128 [R250+0x5080], [R10.64+0x80], !P2 ;  /* 0x050800800afa7fae */ /* 0x0003e2000d101d4c */
[----:B------:R-:W-:Y:S01]  /*1790*/  IMAD.MOV.U32 R16, RZ, RZ, R8 ;  /* 0x000000ffff107224 */ /* 0x000fe200078e0008 */
[----:B------:R-:W-:Y:S01]  /*17a0*/  LOP3.LUT R8, R34, 0xfffffff8, RZ, 0xc0, !PT ;  /* 0xfffffff822087812 */ /* 0x000fe200078ec0ff */
[----:B------:R-:W-:Y:S01]  /*17b0*/  IMAD.IADD R23, R7, 0x1, R0 ;  /* 0x0000000107177824 */ /* 0x000fe200078e0200 */
[----:B------:R-:W0:Y:S01]  /*17c0*/  LDGDEPBAR ;  /* 0x00000000000079af */ /* 0x000e220000000000 */
[----:B------:R-:W-:Y:S01]  /*17d0*/  IMAD R0, R19, c[0x0][0x208], RZ ;  /* 0x0000820013007a24 */ /* 0x000fe200078e02ff */
[----:B------:R-:W-:Y:S01]  /*17e0*/  SEL R252, RZ, 0x1, P4 ;  /* 0x00000001fffc7807 */ /* 0x000fe20002000000 */
[----:B------:R-:W-:Y:S01]  /*17f0*/  IMAD.IADD R17, R9, 0x1, R13 ;  /* 0x0000000109117824 */ /* 0x000fe200078e020d */
[----:B------:R-:W-:Y:S01]  /*1800*/  ISETP.GE.AND P4, PT, R28, c[0x0][0x16c], PT ;  /* 0x00005b001c007a0c */ /* 0x000fe20003f86270 */
[----:B------:R-:W-:Y:S02]  /*1810*/  IMAD R9, R30, c[0x0][0x238], RZ ;  /* 0x00008e001e097a24 */ /* 0x000fe400078e02ff */
[----:B------:R-:W-:-:S02]  /*1820*/  IMAD R15, R18, c[0x0][0x20c], R0 ;  /* 0x00008300120f7a24 */ /* 0x000fc400078e0200 */
[----:B------:R-:W-:Y:S02]  /*1830*/  IMAD.MOV.U32 R22, RZ, RZ, R6 ;  /* 0x000000ffff167224 */ /* 0x000fe400078e0006 */
[----:B---3--:R-:W-:Y:S02]  /*1840*/  IMAD R4, R19, c[0x0][0x178], RZ ;  /* 0x00005e0013047a24 */ /* 0x008fe400078e02ff */
[----:B------:R-:W-:Y:S02]  /*1850*/  IMAD.IADD R19, R85, 0x1, -R8 ;  /* 0x0000000155137824 */ /* 0x000fe400078e0a08 */
[----:B------:R-:W-:Y:S01]  /*1860*/  IMAD R8, R35, c[0x0][0x23c], R9 ;  /* 0x00008f0023087a24 */ /* 0x000fe200078e0209 */
[----:B------:R-:W-:Y:S01]  /*1870*/  SHF.R.S32.HI R9, RZ, 0x1f, R25 ;  /* 0x0000001fff097819 */ /* 0x000fe20000011419 */
[C---:B------:R-:W-:Y:S01]  /*1880*/  IMAD R14, R18.reuse, c[0x0][0x17c], R4 ;  /* 0x00005f00120e7a24 */ /* 0x040fe200078e0204 */
[----:B------:R-:W-:Y:S01]  /*1890*/  LEA.HI R13, R19, R19, RZ, 0x1 ;  /* 0x00000013130d7211 */ /* 0x000fe200078f08ff */
[----:B------:R-:W-:Y:S01]  /*18a0*/  IMAD.WIDE.U32 R4, R18, c[0x0][0x178], R2 ;  /* 0x00005e0012047a25 */ /* 0x000fe200078e0002 */
[----:B------:R-:W-:-:S02]  /*18b0*/  LEA.HI R12, R9, R245, RZ, 0x3 ;  /* 0x000000f5090c7211 */ /* 0x000fc400078f18ff */
[----:B------:R-:W-:Y:S01]  /*18c0*/  LOP3.LUT R0, R13, 0x7fffffe, RZ, 0xc0, !PT ;  /* 0x07fffffe0d007812 */ /* 0x000fe200078ec0ff */
[----:B------:R-:W-:Y:S01]  /*18d0*/  IMAD.WIDE.U32 R6, R18, c[0x0][0x208], R2 ;  /* 0x0000820012067a25 */ /* 0x000fe200078e0002 */
[----:B------:R-:W-:Y:S01]  /*18e0*/  LEA.HI R18, R32, R85, RZ, 0x6 ;  /* 0x0000005520127211 */ /* 0x000fe200078f30ff */
[----:B------:R-:W-:-:S04]  /*18f0*/  DEPBAR.LE SB0, 0x1 ;  /* 0x000080400000791a */ /* 0x000fc80000000000 */
[----:B------:R-:W-:Y:S01]  /*1900*/  IMAD.IADD R9, R19, 0x1, -R0 ;  /* 0x0000000113097824 */ /* 0x000fe200078e0a00 */
[----:B------:R-:W-:Y:S01]  /*1910*/  LOP3.LUT R0, R12, 0xfffffff8, RZ, 0xc0, !PT ;  /* 0xfffffff80c007812 */ /* 0x000fe200078ec0ff */
[----:B------:R-:W-:Y:S01]  /*1920*/  IMAD.WIDE.U32 R2, R35, c[0x0][0x238], R20 ;  /* 0x00008e0023027a25 */ /* 0x000fe200078e0014 */
[----:B------:R-:W-:Y:S02]  /*1930*/  SHF.R.S32.HI R18, RZ, 0x6, R18 ;  /* 0x00000006ff127819 */ /* 0x000fe40000011412 */
[----:B-1----:R-:W-:Y:S01]  /*1940*/  SEL R11, R24, RZ, !P0 ;  /* 0x000000ff180b7207 */ /* 0x002fe20004000000 */
[----:B------:R-:W-:Y:S02]  /*1950*/  IMAD.IADD R0, R245, 0x1, -R0 ;  /* 0x00000001f5007824 */ /* 0x000fe400078e0a00 */
[----:B------:R-:W-:Y:S02]  /*1960*/  IMAD.IADD R21, R3, 0x1, R8 ;  /* 0x0000000103157824 */ /* 0x000fe400078e0208 */
[----:B------:R-:W-:Y:S01]  /*1970*/  IMAD R8, R26, 0x4, R18 ;  /* 0x000000041a087824 */ /* 0x000fe200078e0212 */
[----:B------:R-:W-:Y:S01]  /*1980*/  BAR.SYNC.DEFER_BLOCKING 0x0 ;  /* 0x0000000000007b1d */ /* 0x000fe20000010000 */
[----:B------:R-:W-:Y:S01]  /*1990*/  LOP3.LUT P2, RZ, R0, 0x4, RZ, 0xc0, !PT ;  /* 0x0000000400ff7812 */ /* 0x000fe2000784c0ff */
[----:B------:R-:W-:-:S02]  /*19a0*/  IMAD.IADD R5, R5, 0x1, R14 ;  /* 0x0000000105057824 */ /* 0x000fc400078e020e */
[----:B------:R-:W-:Y:S02]  /*19b0*/  IMAD.SHL.U32 R0, R0, 0x40, RZ ;  /* 0x0000004000007824 */ /* 0x000fe400078e00ff */
[----:B------:R-:W-:Y:S01]  /*19c0*/  IMAD R14, R8, 0x8, R9 ;  /* 0x00000008080e7824 */ /* 0x000fe200078e0209 */
[----:B------:R-:W-:Y:S01]  /*19d0*/  LEA.HI R8, R33, R29, RZ, 0x1 ;  /* 0x0000001d21087211 */ /* 0x000fe200078f08ff */
[----:B------:R-:W-:Y:S01]  /*19e0*/  IMAD.IADD R3, R7, 0x1, R15 ;  /* 0x0000000107037824 */ /* 0x000fe200078e020f */
[----:B------:R-:W-:Y:S01]  /*19f0*/  LOP3.LUT R0, R0, 0x1c0, RZ, 0xc0, !PT ;  /* 0x000001c000007812 */ /* 0x000fe200078ec0ff */
[----:B------:R-:W-:Y:S01]  /*1a00*/  IMAD.MOV.U32 R20, RZ, RZ, R2 ;  /* 0x000000ffff147224 */ /* 0x000fe200078e0002 */
[----:B------:R-:W-:Y:S01]  /*1a10*/  LOP3.LUT R8, R8, 0xfffffffe, RZ, 0xc0, !PT ;  /* 0xfffffffe08087812 */ /* 0x000fe200078ec0ff */
[----:B------:R-:W-:Y:S01]  /*1a20*/  IMAD.MOV.U32 R2, RZ, RZ, R6 ;  /* 0x000000ffff027224 */ /* 0x000fe200078e0006 */
[----:B------:R-:W-:Y:S01]  /*1a30*/  SHF.R.S32.HI R6, RZ, 0x1, R13 ;  /* 0x00000001ff067819 */ /* 0x000fe2000001140d */
[----:B------:R-:W-:Y:S01]  /*1a40*/  IMAD.SHL.U32 R7, R18, 0x8, RZ ;  /* 0x0000000812077824 */ /* 0x000fe200078e00ff */
[----:B------:R-:W-:Y:S01]  /*1a50*/  SEL R15, R87, RZ, !P0 ;  /* 0x000000ff570f7207 */ /* 0x000fe20004000000 */
[----:B------:R-:W-:Y:S01]  /*1a60*/  IMAD.IADD R24, R29, 0x1, -R8 ;  /* 0x000000011d187824 */ /* 0x000fe200078e0a08 */
[C---:B------:R-:W-:Y:S01]  /*1a70*/  LOP3.LUT P0, RZ, R6.reuse, 0x2, RZ, 0xc0, !PT ;  /* 0x0000000206ff7812 */ /* 0x040fe2000780c0ff */
[----:B------:R-:W-:Y:S01]  /*1a80*/  IMAD.SHL.U32 R6, R6, 0x40, RZ ;  /* 0x0000004006067824 */ /* 0x000fe200078e00ff */
[----:B------:R-:W-:Y:S01]  /*1a90*/  LOP3.LUT R208, R7, 0x18, RZ, 0xc0, !PT ;  /* 0x0000001807d07812 */ /* 0x000fe200078ec0ff */
[----:B------:R-:W-:Y:S01]  /*1aa0*/  IMAD.SHL.U32 R25, R24, 0x400, RZ ;  /* 0x0000040018197824 */ /* 0x000fe200078e00ff */
[----:B------:R-:W-:Y:S01]  /*1ab0*/  SHF.R.U32.HI R7, RZ, 0x3, R0 ;  /* 0x00000003ff077819 */ /* 0x000fe20000011600 */
[C---:B------:R-:W-:Y:S01]  /*1ac0*/  IMAD R10, R30.reuse, c[0x0][0x180], RZ ;  /* 0x000060001e0a7a24 */ /* 0x040fe200078e02ff */
[----:B------:R-:W-:Y:S01]  /*1ad0*/  CS2R R86, SRZ ;  /* 0x0000000000567805 */ /* 0x000fe2000001ff00 */
[----:B------:R-:W-:Y:S01]  /*1ae0*/  IMAD R30, R30, c[0x0][0x210], RZ ;  /* 0x000084001e1e7a24 */ /* 0x000fe200078e02ff */
[----:B------:R-:W-:Y:S01]  /*1af0*/  LOP3.LUT R9, R7, R0, R208, 0x1e, !PT ;  /* 0x0000000007097212 */ /* 0x000fe200078e1ed0 */
[C---:B------:R-:W-:Y:S01]  /*1b00*/  IMAD R7, R35.reuse, c[0x0][0x184], R10 ;  /* 0x0000610023077a24 */ /* 0x040fe200078e020a */
[----:B------:R-:W-:Y:S01]  /*1b10*/  LOP3.LUT R0, R6, 0xc0, RZ, 0xc0, !PT ;  /* 0x000000c006007812 */ /* 0x000fe200078ec0ff */
[----:B------:R-:W-:-:S03]  /*1b20*/  IMAD.WIDE.U32 R2, R35, c[0x0][0x210], R2 ;  /* 0x0000840023027a25 */ /* 0x000fc600078e0002 */
[----:B------:R-:W-:Y:S01]  /*1b30*/  LOP3.LUT R8, R0, 0x8, R34, 0xf8, !PT ;  /* 0x0000000800087812 */ /* 0x000fe200078ef822 */
[----:B------:R-:W-:Y:S01]  /*1b40*/  IMAD.WIDE.U32 R4, R35, c[0x0][0x180], R4 ;  /* 0x0000600023047a25 */ /* 0x000fe200078e0004 */
[----:B------:R-:W-:-:S03]  /*1b50*/  SHF.R.U32.HI R6, RZ, 0x3, R0 ;  /* 0x00000003ff067819 */ /* 0x000fc60000011600 */
[----:B------:R-:W-:Y:S01]  /*1b60*/  IMAD R0, R27, 0x2, R25 ;  /* 0x000000021b007824 */ /* 0x000fe200078e0219 */
[----:B------:R-:W-:Y:S01]  /*1b70*/  LOP3.LUT R10, R8, R6, RZ, 0x3c, !PT ;  /* 0x00000006080a7212 */ /* 0x000fe200078e3cff */
[----:B------:R-:W-:Y:S02]  /*1b80*/  IMAD.IADD R5, R5, 0x1, R7 ;  /* 0x0000000105057824 */ /* 0x000fe400078e0207 */
[----:B------:R-:W-:Y:S01]  /*1b90*/  IMAD.IADD R6, R0, 0x1, R9 ;  /* 0x0000000100067824 */ /* 0x000fe200078e0209 */
[----:B------:R-:W-:Y:S01]  /*1ba0*/  SEL R9, RZ, 0x2, P4 ;  /* 0x00000002ff097807 */ /* 0x000fe20002000000 */
[----:B------:R-:W-:Y:S01]  /*1bb0*/  IMAD R0, R35, c[0x0][0x214], R30 ;  /* 0x0000850023007a24 */ /* 0x000fe200078e021e */
[----:B------:R-:W-:Y:S01]  /*1bc0*/  SEL R30, RZ, 0xffffffff, P4 ;  /* 0xffffffffff1e7807 */ /* 0x000fe20002000000 */
[----:B------:R-:W-:Y:S02]  /*1bd0*/  IMAD.SHL.U32 R224, R6, 0x2, RZ ;  /* 0x0000000206e07824 */ /* 0x000fe400078e00ff */
[----:B------:R-:W-:-:S02]  /*1be0*/  IMAD.IADD R3, R3, 0x1, R0 ;  /* 0x0000000103037824 */ /* 0x000fc400078e0200 */
[----:B------:R-:W-:Y:S01]  /*1bf0*/  IMAD R8, R11, c[0x0][0x188], RZ ;  /* 0x000062000b087a24 */ /* 0x000fe200078e02ff */
[C---:B------:R-:W-:Y:S01]  /*1c00*/  IADD3 R0, R224.reuse, 0xf480, RZ ;  /* 0x0000f480e0007810 */ /* 0x040fe20007ffe0ff */
[----:B------:R-:W-:Y:S01]  /*1c10*/  IMAD.U32 R6, RZ, RZ, UR20 ;  /* 0x00000014ff067e24 */ /* 0x000fe2000f8e00ff */
[----:B------:R-:W-:Y:S01]  /*1c20*/  IADD3 R225, R224, 0xf4c0, RZ ;  /* 0x0000f4c0e0e17810 */ /* 0x000fe20007ffe0ff */
[----:B------:R-:W-:Y:S01]  /*1c30*/  IMAD R8, R15, c[0x0][0x18c], R8 ;  /* 0x000063000f087a24 */ /* 0x000fe200078e0208 */
[----:B------:R-:W-:Y:S01]  /*1c40*/  @P2 IADD3 R225, R0, -0x40, RZ ;  /* 0xffffffc000e12810 */ /* 0x000fe20007ffe0ff */
[----:B------:R-:W-:Y:S01]  /*1c50*/  IMAD R0, R11, c[0x0][0x218], RZ ;  /* 0x000086000b007a24 */ /* 0x000fe200078e02ff */
[----:B------:R-:W-:Y:S01]  /*1c60*/  ISETP.GE.AND P2, PT, R36, c[0x0][0x16c], PT ;  /* 0x00005b0024007a0c */ /* 0x000fe20003f46270 */
[----:B------:R-:W-:-:S04]  /*1c70*/  IMAD.WIDE.U32 R38, R15, c[0x0][0x188], R4 ;  /* 0x000062000f267a25 */ /* 0x000fc800078e0004 */
[----:B------:R-:W-:Y:S01]  /*1c80*/  IMAD.U32 R7, RZ, RZ, UR21 ;  /* 0x00000015ff077e24 */ /* 0x000fe2000f8e00ff */
[----:B------:R1:W-:Y:S01]  /*1c90*/  STL.64 [R1+0x28], R38 ;  /* 0x0000282601007387 */ /* 0x0003e20000100a00 */
[----:B------:R-:W-:Y:S01]  /*1ca0*/  IMAD R7, R15, c[0x0][0x21c], R0 ;  /* 0x000087000f077a24 */ /* 0x000fe200078e0200 */
[----:B------:R-:W-:Y:S01]  /*1cb0*/  SEL R0, RZ, 0x4, P2 ;  /* 0x00000004ff007807 */ /* 0x000fe20001000000 */
[----:B------:R-:W-:Y:S01]  /*1cc0*/  IMAD.U32 R5, RZ, RZ, UR18 ;  /* 0x00000012ff057e24 */ /* 0x000fe2000f8e00ff */
[----:B------:R-:W-:Y:S01]  /*1cd0*/  LEA R4, P2, R6, R38, 0x6 ;  /* 0x0000002606047211 */ /* 0x000fe200078430ff */
[----:B------:R-:W-:Y:S01]  /*1ce0*/  IMAD.IADD R37, R39, 0x1, R8 ;  /* 0x0000000127257824 */ /* 0x000fe200078e0208 */
[----:B------:R-:W-:Y:S01]  /*1cf0*/  IADD3 R12, R0, R9, R252 ;  /* 0x00000009000c7210 */ /* 0x000fe20007ffe0fc */
[----:B------:R-:W-:Y:S01]  /*1d00*/  UMOV UR18, 0x6 ;  /* 0x0000000600127882 */ /* 0x000fe20000000000 */
[C---:B------:R-:W-:Y:S01]  /*1d10*/  IMAD.WIDE.U32 R16, R15.reuse, c[0x0][0x278], R16 ;  /* 0x00009e000f107a25 */ /* 0x040fe200078e0010 */
[----:B------:R-:W-:Y:S01]  /*1d20*/  USHF.L.U64.HI UR7, UR6, UR18, UR7 ;  /* 0x0000001206077299 */ /* 0x000fe20008010207 */
[----:B------:R-:W-:Y:S01]  /*1d30*/  LEA.HI.X R0, R6, R37, R5, 0x6, P2 ;  /* 0x0000002506007211 */ /* 0x000fe200010f3405 */
[----:B------:R-:W-:Y:S01]  /*1d40*/  STL [R1+0x44], R37 ;  /* 0x0000442501007387 */ /* 0x000fe20000100800 */
[----:B------:R-:W-:Y:S01]  /*1d50*/  LEA R6, P2, R4, c[0x0][0x160], 0x1 ;  /* 0x0000580004067a11 */ /* 0x000fe200078408ff */
[----:B------:R-:W-:Y:S01]  /*1d60*/  UIMAD UR7, UR7, UR11, URZ ;  /* 0x0000000b070772a4 */ /* 0x000fe2000f8e023f */
[----:B------:R-:W-:Y:S01]  /*1d70*/  LOP3.LUT P4, RZ, R12, 0x1, RZ, 0xc0, !PT ;  /* 0x000000010cff7812 */ /* 0x000fe2000788c0ff */
[----:B------:R-:W-:Y:S01]  /*1d80*/  USHF.R.S32.HI UR6, URZ, 0x1f, UR4 ;  /* 0x0000001f3f067899 */ /* 0x000fe20008011404 */
[----:B------:R-:W-:Y:S01]  /*1d90*/  IMAD.WIDE.U32 R22, R15, c[0x0][0x290], R22 ;  /* 0x0000a4000f167a25 */ /* 0x000fe200078e0016 */
[----:B------:R-:W-:Y:S01]  /*1da0*/  UIMAD UR7, UR15, UR19, UR7 ;  /* 0x000000130f0772a4 */ /* 0x000fe2000f8e0207 */
[----:B------:R-:W-:-:S02]  /*1db0*/  ISETP.GE.OR P4, PT, R245, UR16, !P4 ;  /* 0x00000010f5007c0c */ /* 0x000fc4000e786670 */
[----:B------:R-:W-:Y:S01]  /*1dc0*/  IMAD.WIDE.U32 R20, R15, c[0x0][0x240], R20 ;  /* 0x000090000f147a25 */ /* 0x000fe200078e0014 */
[----:B------:R-:W-:-:S03]  /*1dd0*/  UMOV UR15, 0x1 ;  /* 0x00000001000f7882 */ /* 0x000fc60000000000 */
[----:B-1----:R-:W-:-:S04]  /*1de0*/  IMAD.WIDE.U32 R38, R15, c[0x0][0x218], R2 ;  /* 0x000086000f267a25 */ /* 0x002fc800078e0002 */
[----:B------:R-:W-:Y:S01]  /*1df0*/  IMAD.IADD R9, R39, 0x1, R7 ;  /* 0x0000000127097824 */ /* 0x000fe200078e0207 */
[----:B------:R-:W-:Y:S01]  /*1e00*/  LEA.HI.X R7, R4, c[0x0][0x164], R0, 0x1, P2 ;  /* 0x0000590004077a11 */ /* 0x000fe200010f0c00 */
[----:B------:R-:W-:Y:S01]  /*1e10*/  IMAD R0, R11, c[0x0][0x278], RZ ;  /* 0x00009e000b007a24 */ /* 0x000fe200078e02ff */
[----:B------:R1:W-:Y:S01]  /*1e20*/  STL.64 [R1+0x20], R38 ;  /* 0x0000202601007387 */ /* 0x0003e20000100a00 */
[----:B------:R-:W-:Y:S01]  /*1e30*/  IMAD.U32 R2, R14, 0x20, R10 ;  /* 0x000000200e027824 */ /* 0x000fe200078e000a */
[----:B------:R-:W-:Y:S01]  /*1e40*/  ISETP.GT.AND P2, PT, R85, 0xf, PT ;  /* 0x0000000f5500780c */ /* 0x000fe20003f44270 */
[----:B------:R-:W-:Y:S01]  /*1e50*/  IMAD R4, R15, c[0x0][0x27c], R0 ;  /* 0x00009f000f047a24 */ /* 0x000fe200078e0200 */
[----:B------:R-:W-:Y:S01]  /*1e60*/  SEL R0, R218, 0xffffffe0, !P0 ;  /* 0xffffffe0da007807 */ /* 0x000fe20004000000 */
[----:B------:R-:W-:Y:S01]  /*1e70*/  IMAD.SHL.U32 R210, R2, 0x2, RZ ;  /* 0x0000000202d27824 */ /* 0x000fe200078e00ff */
[----:B------:R-:W-:Y:S01]  /*1e80*/  LOP3.LUT P0, RZ, R12, 0x2, RZ, 0xc0, !PT ;  /* 0x000000020cff7812 */ /* 0x000fe2000780c0ff */
[----:B------:R-:W-:-:S02]  /*1e90*/  IMAD.MOV.U32 R8, RZ, RZ, R38 ;  /* 0x000000ffff087224 */ /* 0x000fc400078e0026 */
[----:B------:R-:W-:Y:S01]  /*1ea0*/  IMAD.IADD R211, R210, 0x1, R0 ;  /* 0x00000001d2d37824 */ /* 0x000fe200078e0200 */
[----:B------:R-:W2:Y:S01]  /*1eb0*/  LDSM.16.M88.4 R160, [R210+0x6080] ;  /* 0x00608000d2a0783b */ /* 0x000ea20000000200 */
[----:B------:R-:W-:Y:S01]  /*1ec0*/  IMAD.U32 R3, RZ, RZ, UR19 ;  /* 0x00000013ff037e24 */ /* 0x000fe2000f8e00ff */
[----:B------:R-:W-:Y:S01]  /*1ed0*/  ISETP.GE.OR P0, PT, R245, UR16, !P0 ;  /* 0x00000010f5007c0c */ /* 0x000fe2000c706670 */
[----:B------:R-:W-:Y:S01]  /*1ee0*/  IMAD.IADD R5, R17, 0x1, R4 ;  /* 0x0000000111057824 */ /* 0x000fe200078e0204 */
[----:B------:R-:W3:Y:S01]  /*1ef0*/  LDSM.16.M88.4 R164, [R210+0x7080] ;  /* 0x00708000d2a4783b */ /* 0x000ee20000000200 */
[C---:B------:R-:W-:Y:S02]  /*1f00*/  IMAD R4, R11.reuse, c[0x0][0x290], RZ ;  /* 0x0000a4000b047a24 */ /* 0x040fe400078e02ff */
[----:B------:R-:W-:Y:S01]  /*1f10*/  IMAD R11, R11, c[0x0][0x240], RZ ;  /* 0x000090000b0b7a24 */ /* 0x000fe200078e02ff */
[----:B------:R-:W4:Y:S01]  /*1f20*/  LDSM.16.M88.4 R168, [R211+0x6080] ;  /* 0x00608000d3a8783b */ /* 0x000f220000000200 */
[----:B------:R-:W-:-:S02]  /*1f30*/  IMAD R27, R15, c[0x0][0x294], R4 ;  /* 0x0000a5000f1b7a24 */ /* 0x000fc400078e0204 */
[----:B------:R-:W-:Y:S01]  /*1f40*/  IMAD.SHL.U32 R14, R29, 0x10, RZ ;  /* 0x000000101d0e7824 */ /* 0x000fe200078e00ff */
[----:B------:R-:W2:Y:S04]  /*1f50*/  LDSM.16.M88.4 R172, [R211+0x7080] ;  /* 0x00708000d3ac783b */ /* 0x000ea80000000200 */
[----:B------:R-:W2:Y:S01]  /*1f60*/  LDSM.16.M88.4 R176, [R210+0x8080] ;  /* 0x00808000d2b0783b */ /* 0x000ea20000000200 */
[----:B-1----:R-:W-:-:S03]  /*1f70*/  CS2R R38, SRZ ;  /* 0x0000000000267805 */ /* 0x002fc6000001ff00 */
        /* <DEDUP_REMOVED lines=8> */
[----:B------:R2:W-:Y:S04]  /*2000*/  STL.64 [R1+0x8], R8 ;  /* 0x0000080801007387 */ /* 0x0005e80000100a00 */
[----:B------:R1:W-:Y:S04]  /*2010*/  STL.64 [R1+0x18], R16 ;  /* 0x0000181001007387 */ /* 0x0003e80000100a00 */
[----:B------:R3:W-:Y:S04]  /*2020*/  STL [R1+0x38], R5 ;  /* 0x0000380501007387 */ /* 0x0007e80000100800 */
[----:B------:R-:W-:Y:S04]  /*2030*/  STL.64 [R1+0x10], R22 ;  /* 0x0000101601007387 */ /* 0x000fe80000100a00 */
[----:B------:R-:W-:Y:S04]  /*2040*/  STL.64 [R1+0x30], R20 ;  /* 0x0000301401007387 */ /* 0x000fe80000100a00 */
[----:B------:R-:W-:Y:S01]  /*2050*/  @!PT LDS RZ, [RZ] ;  /* 0x00000000fffff984 */ /* 0x000fe20000000800 */
[----:B------:R-:W-:Y:S01]  /*2060*/  @!PT LDS RZ, [RZ] ;  /* 0x00000000fffff984 */ /* 0x000fe20000000800 */
[----:B------:R-:W-:Y:S01]  /*2070*/  @!PT LDS RZ, [RZ] ;  /* 0x00000000fffff984 */ /* 0x000fe20000000800 */
[----:B------:R4:W-:Y:S04]  /*2080*/  LDGSTS.E.BYPASS.LTC128B.128 [R250+0x6080], [R6.64], !P4 ;  /* 0x0608000006fa7fae */ /* 0x0009e8000e101d4c */
[----:B------:R4:W-:Y:S01]  /*2090*/  LDGSTS.E.BYPASS.LTC128B.128 [R250+0x7080], [R6.64+0x40], !P0 ;  /* 0x0708004006fa7fae */ /* 0x0009e2000c101d4c */
[----:B------:R-:W-:Y:S01]  /*20a0*/  @!P2 IADD3 R10, P0, R16, UR4, RZ ;  /* 0x00000004100aac10 */ /* 0x000fe2000ff1e0ff */
[----:B--2---:R-:W-:Y:S01]  /*20b0*/  IMAD.WIDE.U32 R8, R3, UR11, R8 ;  /* 0x0000000b03087c25 */ /* 0x004fe2000f8e0008 */
[----:B------:R-:W-:-:S02]  /*20c0*/  SHF.R.S32.HI R3, RZ, 0x1f, R18 ;  /* 0x0000001fff037819 */ /* 0x000fc40000011412 */
[----:B-1----:R-:W-:Y:S02]  /*20d0*/  @!P2 IADD3.X R17, R5, UR6, RZ, P0, !PT ;  /* 0x000000060511ac10 */ /* 0x002fe400087fe4ff */
[----:B------:R-:W-:Y:S02]  /*20e0*/  LEA.HI R3, R3, R18, RZ, 0x2 ;  /* 0x0000001203037211 */ /* 0x000fe400078f10ff */
[----:B------:R-:W-:Y:S01]  /*20f0*/  IADD3 R0, R9, UR7, RZ ;  /* 0x0000000709007c10 */ /* 0x000fe2000fffe0ff */
[----:B------:R-:W-:Y:S01]  /*2100*/  IMAD.SHL.U32 R9, R19, 0x40, RZ ;  /* 0x0000004013097824 */ /* 0x000fe200078e00ff */
[----:B------:R-:W-:Y:S01]  /*2110*/  LOP3.LUT R3, R3, 0x1ffffffc, RZ, 0xc0, !PT ;  /* 0x1ffffffc03037812 */ /* 0x000fe200078ec0ff */
[----:B------:R-:W-:Y:S01]  /*2120*/  UIADD3 UR7, UR17, 0x1, -UR10 ;  /* 0x0000000111077890 */ /* 0x000fe2000fffe80a */
[----:B------:R-:W-:Y:S01]  /*2130*/  LEA R2, P4, R8, c[0x0][0x1f0], 0x1 ;  /* 0x00007c0008027a11 */ /* 0x000fe200078808ff */
[----:B------:R-:W-:Y:S01]  /*2140*/  UIADD3 UR17, UR17, -UR9, URZ ;  /* 0x8000000911117290 */ /* 0x000fe2000fffe03f */
[----:B---3--:R-:W-:Y:S01]  /*2150*/  LOP3.LUT R5, R33, 0xffffffe0, RZ, 0xc0, !PT ;  /* 0xffffffe021057812 */ /* 0x008fe200078ec0ff */
[----:B------:R-:W-:Y:S01]  /*2160*/  IMAD.IADD R18, R18, 0x1, -R3 ;  /* 0x0000000112127824 */ /* 0x000fe200078e0a03 */
[----:B------:R-:W-:Y:S01]  /*2170*/  LEA.HI.X R3, R8, c[0x0][0x1f4], R0, 0x1, P4 ;  /* 0x00007d0008037a11 */ /* 0x000fe200020f0c00 */
[----:B------:R-:W-:Y:S01]  /*2180*/  IMAD.U32 R246, RZ, RZ, UR7 ;  /* 0x00000007fff67e24 */ /* 0x000fe2000f8e00ff */
[----:B------:R-:W-:Y:S01]  /*2190*/  LOP3.LUT R0, R31, 0xfffffff0, RZ, 0xc0, !PT ;  /* 0xfffffff01f007812 */ /* 0x000fe200078ec0ff */
[----:B------:R-:W-:Y:S01]  /*21a0*/  IMAD.IADD R4, R85, 0x1, -R5 ;  /* 0x0000000155047824 */ /* 0x000fe200078e0a05 */
[----:B------:R-:W-:-:S02]  /*21b0*/  ISETP.GE.AND P4, PT, R28, c[0x0][0x1fc], PT ;  /* 0x00007f001c007a0c */ /* 0x000fc40003f86270 */
[----:B------:R-:W-:Y:S01]  /*21c0*/  ISETP.GE.OR P0, PT, R28, c[0x0][0x1fc], !P6 ;  /* 0x00007f001c007a0c */ /* 0x000fe20007706670 */
[----:B------:R-:W-:Y:S01]  /*21d0*/  IMAD.IADD R0, R85, 0x1, -R0 ;  /* 0x0000000155007824 */ /* 0x000fe200078e0a00 */
[----:B------:R-:W-:Y:S01]  /*21e0*/  LOP3.LUT R9, R9, 0x1c0, RZ, 0xc0, !PT ;  /* 0x000001c009097812 */ /* 0x000fe200078ec0ff */
[----:B------:R-:W-:Y:S01]  /*21f0*/  IMAD R28, R15, c[0x0][0x244], R11 ;  /* 0x000091000f1c7a24 */ /* 0x000fe200078e020b */
[----:B------:R-:W-:Y:S02]  /*2200*/  SHF.R.S32.HI R11, RZ, 0x1f, R4 ;  /* 0x0000001fff0b7819 */ /* 0x000fe40000011404 */
[----:B------:R-:W-:Y:S02]  /*2210*/  LEA.HI R5, R0, R0, RZ, 0x1 ;  /* 0x0000000000057211 */ /* 0x000fe400078f08ff */
[----:B------:R-:W-:Y:S02]  /*2220*/  SHF.R.S32.HI R8, RZ, 0x1f, R0 ;  /* 0x0000001fff087819 */ /* 0x000fe40000011400 */
[----:B------:R-:W-:-:S02]  /*2230*/  LOP3.LUT R13, R5, 0x7fffffe, RZ, 0xc0, !PT ;  /* 0x07fffffe050d7812 */ /* 0x000fc400078ec0ff */
[----:B------:R-:W-:Y:S02]  /*2240*/  LEA.HI R8, R8, R0, RZ, 0x3 ;  /* 0x0000000008087211 */ /* 0x000fe400078f18ff */
[----:B------:R-:W-:Y:S01]  /*2250*/  LEA.HI R11, R11, R4, RZ, 0x2 ;  /* 0x000000040b0b7211 */ /* 0x000fe200078f10ff */
[----:B------:R-:W-:Y:S01]  /*2260*/  IMAD.IADD R16, R0, 0x1, -R13 ;  /* 0x0000000100107824 */ /* 0x000fe200078e0a0d */
[----:B------:R-:W-:Y:S02]  /*2270*/  LOP3.LUT R15, R9, 0x30, R14, 0xf8, !PT ;  /* 0x00000030090f7812 */ /* 0x000fe400078ef80e */
[----:B------:R-:W-:Y:S02]  /*2280*/  LOP3.LUT R14, R8, 0xfffffff8, RZ, 0xc0, !PT ;  /* 0xfffffff8080e7812 */ /* 0x000fe400078ec0ff */
[----:B------:R-:W-:Y:S02]  /*2290*/  SHF.R.S32.HI R8, RZ, 0x3, R8 ;  /* 0x00000003ff087819 */ /* 0x000fe40000011408 */
[----:B------:R-:W-:Y:S01]  /*22a0*/  LOP3.LUT R13, R11, 0x7ffffffc, RZ, 0xc0, !PT ;  /* 0x7ffffffc0b0d7812 */ /* 0x000fe200078ec0ff */
[----:B------:R-:W-:Y:S01]  /*22b0*/  IMAD.IADD R0, R0, 0x1, -R14 ;  /* 0x0000000100007824 */ /* 0x000fe200078e0a0e */
[----:B------:R-:W-:Y:S01]  /*22c0*/  SEL R19, RZ, 0x1, P5 ;  /* 0x00000001ff137807 */ /* 0x000fe20002800000 */
[----:B------:R-:W-:Y:S01]  /*22d0*/  IMAD R16, R8, 0x8, R16 ;  /* 0x0000000808107824 */ /* 0x000fe200078e0210 */
[----:B------:R-:W-:Y:S01]  /*22e0*/  LOP3.LUT P5, RZ, R12, 0x4, RZ, 0xc0, !PT ;  /* 0x000000040cff7812 */ /* 0x000fe200078ac0ff */
[----:B------:R-:W-:Y:S01]  /*22f0*/  IMAD R214, R8, 0x200, R25 ;  /* 0x0000020008d67824 */ /* 0x000fe200078e0219 */
[----:B------:R-:W-:Y:S01]  /*2300*/  SHF.R.S32.HI R8, RZ, 0x1f, R5 ;  /* 0x0000001fff087819 */ /* 0x000fe20000011405 */
[----:B------:R-:W-:Y:S01]  /*2310*/  IMAD.IADD R13, R4, 0x1, -R13 ;  /* 0x00000001040d7824 */ /* 0x000fe200078e0a0d */
[----:B------:R-:W-:Y:S01]  /*2320*/  SHF.R.S32.HI R4, RZ, 0x1, R5 ;  /* 0x00000001ff047819 */ /* 0x000fe20000011405 */
[----:B------:R-:W-:Y:S01]  /*2330*/  IMAD.SHL.U32 R14, R30, 0x2, RZ ;  /* 0x000000021e0e7824 */ /* 0x000fe200078e00ff */
[----:B------:R-:W-:Y:S01]  /*2340*/  LEA.HI R5, R32, R85, RZ, 0x7 ;  /* 0x0000005520057211 */ /* 0x000fe200078f38ff */
[----:B------:R-:W-:Y:S01]  /*2350*/  IMAD R18, R18, 0x4, R13 ;  /* 0x0000000412127824 */ /* 0x000fe200078e020d */
[----:B------:R-:W-:-:S02]  /*2360*/  LOP3.LUT R15, R15, 0x8, R34, 0xf8, !PT ;  /* 0x000000080f0f7812 */ /* 0x000fc400078ef822 */
[----:B------:R-:W-:Y:S01]  /*2370*/  SHF.R.U32.HI R12, RZ, 0x4, R5 ;  /* 0x00000004ff0c7819 */ /* 0x000fe20000011605 */
[----:B------:R-:W-:Y:S01]  /*2380*/  IMAD.SHL.U32 R5, R26, 0x10, RZ ;  /* 0x000000101a057824 */ /* 0x000fe200078e00ff */
[----:B------:R-:W-:Y:S01]  /*2390*/  SHF.R.U32.HI R9, RZ, 0x3, R9 ;  /* 0x00000003ff097819 */ /* 0x000fe20000011609 */
[----:B------:R-:W-:Y:S01]  /*23a0*/  IMAD.SHL.U32 R248, R18, 0x2, RZ ;  /* 0x0000000212f87824 */ /* 0x000fe200078e00ff */
[----:B------:R-:W-:Y:S02]  /*23b0*/  LEA.HI R8, R8, R4, RZ, 0x2 ;  /* 0x0000000408087211 */ /* 0x000fe400078f10ff */
[----:B------:R-:W-:Y:S02]  /*23c0*/  ISETP.GE.OR P5, PT, R245, UR16, !P5 ;  /* 0x00000010f5007c0c */ /* 0x000fe4000efa6670 */
[----:B------:R-:W-:Y:S02]  /*23d0*/  LOP3.LUT R9, R15, R9, RZ, 0x3c, !PT ;  /* 0x000000090f097212 */ /* 0x000fe400078e3cff */
[----:B------:R-:W-:-:S02]  /*23e0*/  LOP3.LUT R5, R5, 0x10, RZ, 0xc0, !PT ;  /* 0x0000001005057812 */ /* 0x000fc400078ec0ff */
[----:B------:R-:W-:Y:S01]  /*23f0*/  SEL R15, RZ, 0xffffffff, P4 ;  /* 0xffffffffff0f7807 */ /* 0x000fe20002000000 */
[----:B------:R-:W-:Y:S01]  /*2400*/  IMAD R209, R26, 0x200, R9 ;  /* 0x000002001ad17824 */ /* 0x000fe200078e0209 */
[----:B------:R-:W-:Y:S02]  /*2410*/  LOP3.LUT R8, R8, 0xfffffffc, RZ, 0xc0, !PT ;  /* 0xfffffffc08087812 */ /* 0x000fe400078ec0ff */
[----:B------:R-:W-:Y:S01]  /*2420*/  LOP3.LUT R12, R5, 0x8, R12, 0xf8, !PT ;  /* 0x00000008050c7812 */ /* 0x000fe200078ef80c */
[----:B------:R-:W-:Y:S01]  /*2430*/  IMAD.SHL.U32 R5, R15, 0x2, RZ ;  /* 0x000000020f057824 */ /* 0x000fe200078e00ff */
[----:B------:R-:W-:Y:S01]  /*2440*/  ISETP.GE.OR P6, PT, R36, c[0x0][0x1fc], !P6 ;  /* 0x00007f0024007a0c */ /* 0x000fe200077c6670 */
[----:B------:R-:W-:Y:S01]  /*2450*/  IMAD.IADD R8, R4, 0x1, -R8 ;  /* 0x0000000104087824 */ /* 0x000fe200078e0a08 */
[C---:B------:R-:W-:Y:S01]  /*2460*/  @!P2 LEA R4, P4, R10.reuse, c[0x0][0x258], 0x2 ;  /* 0x000096000a04aa11 */ /* 0x040fe200078810ff */
[----:B------:R4:W-:Y:S01]  /*2470*/  LDGSTS.E.BYPASS.LTC128B.128 [R250+0x8080], [R6.64+0x80], !P5 ;  /* 0x0808008006fa7fae */ /* 0x0009e2000e901d4c */
[----:B------:R-:W-:Y:S01]  /*2480*/  LOP3.LUT R13, R5, 0x2, R19, 0xe2, !PT ;  /* 0x00000002050d7812 */ /* 0x000fe200078ee213 */
[----:B------:R-:W-:Y:S01]  /*2490*/  IMAD.SHL.U32 R209, R209, 0x2, RZ ;  /* 0x00000002d1d17824 */ /* 0x000fe200078e00ff */
[----:B------:R-:W-:-:S02]  /*24a0*/  @!P2 LEA.HI.X R5, R10, c[0x0][0x25c], R17, 0x2, P4 ;  /* 0x000097000a05aa11 */ /* 0x000fc400020f1411 */
[----:B------:R-:W-:Y:S02]  /*24b0*/  ISETP.GE.AND P4, PT, R36, c[0x0][0x1fc], PT ;  /* 0x00007f0024007a0c */ /* 0x000fe40003f86270 */
[C---:B------:R-:W-:Y:S01]  /*24c0*/  LOP3.LUT P5, RZ, R0.reuse, 0x4, RZ, 0xc0, !PT ;  /* 0x0000000400ff7812 */ /* 0x040fe200078ac0ff */
[----:B------:R-:W-:Y:S01]  /*24d0*/  CS2R R36, SRZ ;  /* 0x0000000000247805 */ /* 0x000fe2000001ff00 */
[----:B------:R-:W-:Y:S02]  /*24e0*/  SEL R251, RZ, 0x4, P4 ;  /* 0x00000004fffb7807 */ /* 0x000fe40002000000 */
[----:B------:R-:W-:Y:S02]  /*24f0*/  LOP3.LUT P4, RZ, R0, 0x2, RZ, 0xc0, !PT ;  /* 0x0000000200ff7812 */ /* 0x000fe4000788c0ff */
[----:B------:R-:W-:Y:S02]  /*2500*/  SEL R218, R218, 0xffffffe0, !P5 ;  /* 0xffffffe0dada7807 */ /* 0x000fe40006800000 */
[----:B------:R-:W-:-:S02]  /*2510*/  SEL R219, R221, 0xfffffff0, !P4 ;  /* 0xfffffff0dddb7807 */ /* 0x000fc40006000000 */
[----:B------:R-:W-:Y:S02]  /*2520*/  SHF.R.S32.HI R244, RZ, 0x2, R11 ;  /* 0x00000002fff47819 */ /* 0x000fe4000001140b */
[----:B------:R-:W-:Y:S02]  /*2530*/  IADD3 R246, R246, -UR9, -R248 ;  /* 0x80000009f6f67c10 */ /* 0x000fe4000fffe8f8 */
[----:B------:R-:W-:Y:S01]  /*2540*/  LOP3.LUT R252, R14, 0x2, R252, 0xe2, !PT ;  /* 0x000000020efc7812 */ /* 0x000fe200078ee2fc */
[----:B------:R-:W-:Y:S01]  /*2550*/  IMAD R244, R24, 0x10, R244 ;  /* 0x0000001018f47824 */ /* 0x000fe200078e02f4 */
[----:B------:R-:W-:Y:S02]  /*2560*/  IADD3 R247, R246, c[0x0][0x2a4], RZ ;  /* 0x0000a900f6f77a10 */ /* 0x000fe40007ffe0ff */
[----:B------:R-:W-:Y:S01]  /*2570*/  LOP3.LUT R251, R13, R251, RZ, 0xfc, !PT ;  /* 0x000000fb0dfb7212 */ /* 0x000fe200078efcff */
[----:B----4-:R-:W-:Y:S01]  /*2580*/  @!P2 IMAD.SHL.U32 R7, R85, 0x10, RZ ;  /* 0x000000105507a824 */ /* 0x010fe200078e00ff */
[----:B------:R-:W-:Y:S01]  /*2590*/  IADD3 R249, -R248, UR14, RZ ;  /* 0x0000000ef8f97c10 */ /* 0x000fe2000fffe1ff */
[----:B------:R-:W-:-:S03]  /*25a0*/  IMAD.SHL.U32 R6, R26, 0x8, RZ ;  /* 0x000000081a067824 */ /* 0x000fc600078e00ff */
[----:B------:R1:W-:Y:S02]  /*25b0*/  @!P2 LDGSTS.E.BYPASS.LTC128B.128 [R7+0xf080], [R4.64] ;  /* 0x0f0800000407afae */ /* 0x0003e4000b901d4c */
[----:B------:R-:W-:Y:S02]  /*25c0*/  LOP3.LUT R6, R6, 0x8, RZ, 0xc0, !PT ;  /* 0x0000000806067812 */ /* 0x000fe400078ec0ff */
[----:B------:R-:W0:Y:S04]  /*25d0*/  LDGDEPBAR ;  /* 0x00000000000079af */ /* 0x000e280000000000 */
[----:B------:R2:W-:Y:S04]  /*25e0*/  LDGSTS.E.BYPASS.LTC128B.128 [R250+0xc080], [R2.64], !P1 ;  /* 0x0c08000002fa7fae */ /* 0x0005e8000c901d4c */
[----:B------:R2:W-:Y:S01]  /*25f0*/  LDGSTS.E.BYPASS.LTC128B.128 [R250+0xd080], [R2.64+0x40], !P0 ;  /* 0x0d08004002fa7fae */ /* 0x0005e2000c101d4c */
[----:B------:R-:W-:-:S03]  /*2600*/  LOP3.LUT P0, RZ, R8, 0x2, RZ, 0xc0, !PT ;  /* 0x0000000208ff7812 */ /* 0x000fc6000780c0ff */
[----:B------:R2:W-:Y:S01]  /*2610*/  LDGSTS.E.BYPASS.LTC128B.128 [R250+0xe080], [R2.64+0x80], !P6 ;  /* 0x0e08008002fa7fae */ /* 0x0005e2000f101d4c */
[----:B------:R-:W-:Y:S01]  /*2620*/  SEL R221, R221, 0xfffffff0, !P0 ;  /* 0xfffffff0dddd7807 */ /* 0x000fe20004000000 */
[----:B-1----:R-:W-:Y:S01]  /*2630*/  IMAD.SHL.U32 R5, R0, 0x40, RZ ;  /* 0x0000004000057824 */ /* 0x002fe200078e00ff */
[----:B------:R-:W-:Y:S01]  /*2640*/  IADD3 R0, P1, R22, UR4, RZ ;  /* 0x0000000416007c10 */ /* 0x000fe2000ff3e0ff */
[----:B------:R-:W-:Y:S01]  /*2650*/  IMAD.IADD R7, R23, 0x1, R27 ;  /* 0x0000000117077824 */ /* 0x000fe200078e021b */
[----:B------:R-:W-:Y:S01]  /*2660*/  UMOV UR4, URZ ;  /* 0x0000003f00047c82 */ /* 0x000fe20008000000 */
[----:B------:R-:W-:Y:S01]  /*2670*/  IMAD.SHL.U32 R4, R8, 0x40, RZ ;  /* 0x0000004008047824 */ /* 0x000fe200078e00ff */
[----:B------:R-:W-:Y:S02]  /*2680*/  LOP3.LUT R5, R5, 0x1c0, RZ, 0xc0, !PT ;  /* 0x000001c005057812 */ /* 0x000fe400078ec0ff */
[----:B------:R1:W-:Y:S02]  /*2690*/  STL [R1+0x4], R7 ;  /* 0x0000040701007387 */ /* 0x0003e40000100800 */
[----:B------:R-:W-:-:S02]  /*26a0*/  SHF.R.U32.HI R10, RZ, 0x3, R5 ;  /* 0x00000003ff0a7819 */ /* 0x000fc40000011605 */
[----:B------:R-:W-:Y:S02]  /*26b0*/  LOP3.LUT R4, R4, 0xc0, RZ, 0xc0, !PT ;  /* 0x000000c004047812 */ /* 0x000fe400078ec0ff */
[----:B------:R-:W-:Y:S02]  /*26c0*/  LOP3.LUT R10, R10, R5, R6, 0x1e, !PT ;  /* 0x000000050a0a7212 */ /* 0x000fe400078e1e06 */
[----:B------:R-:W-:-:S03]  /*26d0*/  SHF.R.U32.HI R5, RZ, 0x3, R4 ;  /* 0x00000003ff057819 */ /* 0x000fc60000011604 */
[----:B------:R-:W-:Y:S01]  /*26e0*/  IMAD.IADD R214, R214, 0x1, R10 ;  /* 0x00000001d6d67824 */ /* 0x000fe200078e020a */
[C---:B--2---:R-:W-:Y:S02]  /*26f0*/  LOP3.LUT R2, R5.reuse, R12, R4, 0x1e, !PT ;  /* 0x0000000c05027212 */ /* 0x044fe400078e1e04 */
[CC--:B------:R-:W-:Y:S02]  /*2700*/  LOP3.LUT R208, R5.reuse, R4.reuse, R208, 0x1e, !PT ;  /* 0x0000000405d07212 */ /* 0x0c0fe400078e1ed0 */
[----:B------:R-:W-:Y:S02]  /*2710*/  LOP3.LUT R3, R5, R4, R6, 0x1e, !PT ;  /* 0x0000000405037212 */ /* 0x000fe400078e1e06 */
[----:B------:R-:W-:-:S05]  /*2720*/  LEA R214, R214, 0x13480, 0x1 ;  /* 0x00013480d6d67811 */ /* 0x000fca00078e08ff */
[--C-:B------:R-:W-:Y:S01]  /*2730*/  IMAD R215, R218, 0x2, R214.reuse ;  /* 0x00000002dad77824 */ /* 0x100fe200078e02d6 */
[----:B-1----:R-:W-:Y:S01]  /*2740*/  IADD3.X R7, R7, UR6, RZ, P1, !PT ;  /* 0x0000000607077c10 */ /* 0x002fe20008ffe4ff */
[----:B------:R-:W-:Y:S01]  /*2750*/  ULDC UR6, c[0x0][0x2a0] ;  /* 0x0000a80000067ab9 */ /* 0x000fe20000000800 */
[C---:B------:R-:W-:Y:S01]  /*2760*/  LEA R8, P1, R0.reuse, c[0x0][0x280], 0x2 ;  /* 0x0000a00000087a11 */ /* 0x040fe200078210ff */
[----:B------:R-:W-:Y:S01]  /*2770*/  ULOP3.LUT UR6, URZ, UR6, URZ, 0x33, !UPT ;  /* 0x000000063f067292 */ /* 0x000fe2000f8e333f */
[----:B------:R-:W-:Y:S02]  /*2780*/  IMAD R216, R219, 0x2, R214 ;  /* 0x00000002dbd87824 */ /* 0x000fe400078e02d6 */
[----:B------:R-:W-:Y:S01]  /*2790*/  LEA.HI.X R9, R0, c[0x0][0x284], R7, 0x2, P1 ;  /* 0x0000a10000097a11 */ /* 0x000fe200008f1407 */
[----:B------:R-:W-:Y:S01]  /*27a0*/  IMAD.SHL.U32 R0, R16, 0x20, RZ ;  /* 0x0000002010007824 */ /* 0x000fe200078e00ff */
[----:B------:R-:W-:Y:S01]  /*27b0*/  ISETP.GE.AND P1, PT, R85, 0x10, PT ;  /* 0x000000105500780c */ /* 0x000fe20003f26270 */
[----:B------:R-:W-:Y:S01]  /*27c0*/  IMAD R219, R219, 0x2, R215 ;  /* 0x00000002dbdb7824 */ /* 0x000fe200078e02d7 */
[----:B------:R-:W-:Y:S01]  /*27d0*/  IADD3 R246, R246, UR6, RZ ;  /* 0x00000006f6f67c10 */ /* 0x000fe2000fffe0ff */
[----:B------:R-:W-:-:S02]  /*27e0*/  IMAD R4, R24, 0x200, R0 ;  /* 0x0000020018047824 */ /* 0x000fc400078e0200 */
[C---:B------:R-:W-:Y:S02]  /*27f0*/  IMAD.IADD R220, R0.reuse, 0x1, R2 ;  /* 0x0000000100dc7824 */ /* 0x040fe400078e0202 */
[----:B------:R-:W-:Y:S02]  /*2800*/  IMAD.IADD R208, R0, 0x1, R208 ;  /* 0x0000000100d07824 */ /* 0x000fe400078e02d0 */
[----:B------:R-:W-:Y:S02]  /*2810*/  IMAD.IADD R0, R21, 0x1, R28 ;  /* 0x0000000115007824 */ /* 0x000fe400078e021c */
[----:B------:R-:W-:Y:S01]  /*2820*/  IMAD.IADD R217, R4, 0x1, R3 ;  /* 0x0000000104d97824 */ /* 0x000fe200078e0203 */
[----:B------:R-:W-:Y:S01]  /*2830*/  LEA R208, R208, 0x80, 0x1 ;  /* 0x00000080d0d07811 */ /* 0x000fe200078e08ff */
[----:B------:R-:W-:Y:S01]  /*2840*/  @!P1 IMAD.SHL.U32 R3, R85, 0x10, RZ ;  /* 0x0000001055039824 */ /* 0x000fe200078e00ff */
[----:B------:R1:W-:Y:S01]  /*2850*/  STL [R1+0x3c], R0 ;  /* 0x00003c0001007387 */ /* 0x0003e20000100800 */
[C---:B------:R-:W-:Y:S01]  /*2860*/  IMAD.SHL.U32 R212, R217.reuse, 0x2, RZ ;  /* 0x00000002d9d47824 */ /* 0x040fe200078e00ff */
[----:B------:R-:W-:Y:S01]  /*2870*/  CS2R R84, SRZ ;  /* 0x0000000000547805 */ /* 0x000fe2000001ff00 */
[----:B------:R-:W-:Y:S01]  /*2880*/  IMAD R218, R218, 0x2, R216 ;  /* 0x00000002dada7824 */ /* 0x000fe200078e02d8 */
[----:B------:R2:W-:Y:S01]  /*2890*/  @!P1 LDGSTS.E.BYPASS.LTC128B.128 [R3+0xf280], [R8.64] ;  /* 0x0f28000008039fae */ /* 0x0005e2000b901d4c */
[----:B------:R-:W-:Y:S01]  /*28a0*/  IMAD.IADD R222, R217, 0x1, R221 ;  /* 0x00000001d9de7824 */ /* 0x000fe200078e02dd */
[----:B------:R-:W-:-:S02]  /*28b0*/  IADD3 R213, R212, 0xc080, RZ ;  /* 0x0000c080d4d57810 */ /* 0x000fc40007ffe0ff */
[----:B------:R-:W0:Y:S03]  /*28c0*/  LDGDEPBAR ;  /* 0x00000000000079af */ /* 0x000e260000000000 */
[----:B------:R-:W-:Y:S01]  /*28d0*/  IMAD R213, R221, 0x2, R213 ;  /* 0x00000002ddd57824 */ /* 0x000fe200078e02d5 */
[----:B------:R-:W0:Y:S01]  /*28e0*/  LDGDEPBAR ;  /* 0x00000000000079af */ /* 0x000e220000000000 */
[----:B-1----:R-:W-:-:S05]  /*28f0*/  IADD3 R0, R250, 0x6080, RZ ;  /* 0x00006080fa007810 */ /* 0x002fca0007ffe0ff */
[----:B------:R2:W-:Y:S02]  /*2900*/  STL [R1+0x40], R0 ;  /* 0x0000400001007387 */ /* 0x0005e40000100800 */
.L_x_307:
[----:B------:R-:W-:Y:S04]  /*2910*/  DEPBAR.LE SB0, 0x1 ;  /* 0x000080400000791a */ /* 0x000fe80000000000 */
[----:B------:R-:W-:Y:S01]  /*2920*/  BAR.SYNC.DEFER_BLOCKING 0x0 ;  /* 0x0000000000007b1d */ /* 0x000fe20000010000 */
[----:B--2---:R-:W-:Y:S01]  /*2930*/  MOV R0, UR4 ;  /* 0x0000000400007c02 */ /* 0x004fe20008000f00 */
[----:B------:R-:W-:Y:S01]  /*2940*/  IMAD.U32 R223, RZ, RZ, UR4 ;  /* 0x00000004ffdf7e24 */ /* 0x000fe2000f8e00ff */
[----:B------:R-:W-:Y:S01]  /*2950*/  MOV R2, UR4 ;  /* 0x0000000400027c02 */ /* 0x000fe20008000f00 */
[----:B------:R-:W-:Y:S02]  /*2960*/  IMAD.U32 R3, RZ, RZ, UR4 ;  /* 0x00000004ff037e24 */ /* 0x000fe4000f8e00ff */
[----:B------:R-:W-:Y:S01]  /*2970*/  IMAD R0, R0, 0x1800, R217 ;  /* 0x0000180000007824 */ /* 0x000fe200078e02d9 */
[----:B------:R-:W-:Y:S01]  /*2980*/  LEA R223, R223, R244, 0x6 ;  /* 0x000000f4dfdf7211 */ /* 0x000fe200078e30ff */
[----:B------:R-:W-:Y:S02]  /*2990*/  IMAD R2, R2, 0x1800, R221 ;  /* 0x0000180002027824 */ /* 0x000fe400078e02dd */
[----:B------:R-:W-:Y:S02]  /*29a0*/  IMAD.SHL.U32 R0, R0, 0x2, RZ ;  /* 0x0000000200007824 */ /* 0x000fe400078e00ff */
[----:B------:R-:W-:Y:S02]  /*29b0*/  IMAD.IADD R2, R217, 0x1, R2 ;  /* 0x00000001d9027824 */ /* 0x000fe400078e0202 */
[----:B------:R-:W-:Y:S03]  /*29c0*/  IMAD R3, R3, 0x1800, R222 ;  /* 0x0000180003037824 */ /* 0x000fe600078e02de */
[----:B------:R-:W-:Y:S02]  /*29d0*/  SHF.L.U32 R2, R2, 0x1, RZ ;  /* 0x0000000102027819 */ /* 0x000fe400000006ff */
[----:B------:R-:W-:Y:S01]  /*29e0*/  SHF.L.U32 R3, R3, 0x1, RZ ;  /* 0x0000000103037819 */ /* 0x000fe200000006ff */
[----:B------:R-:W-:Y:S06]  /*29f0*/  LDSM.16.M88.4 R16, [R210+0x80] ;  /* 0x00008000d210783b */ /* 0x000fec0000000200 */
        /* <DEDUP_REMOVED lines=10> */
[----:B------:R-:W-:Y:S05]  /*2aa0*/  LDSM.16.M88.4 R156, [R211+0x5080] ;  /* 0x00508000d39c783b */ /* 0x000fea0000000200 */
        /* <DEDUP_REMOVED lines=17> */
[----:B------:R-:W-:Y:S06]  /*2bc0*/  LDSM.16.M88.4 R148, [R211+0x2080] ;  /* 0x00208000d394783b */ /* 0x000fec0000000200 */
[----:B------:R-:W4:Y:S01]  /*2bd0*/  LDSM.16.M88.4 R136, [R3+0x7080] ;  /* 0x007080000388783b */ /* 0x000f220000000200 */
[-C--:B-1----:R-:W-:Y:S08]  /*2be0*/  HMMA.16816.F32.BF16 R4, R132, R152.reuse, R4 ;  /* 0x000000988404723c */ /* 0x082ff00000041804 */
[C---:B--2---:R-:W-:Y:S08]  /*2bf0*/  HMMA.16816.F32.BF16 R8, R140.reuse, R152, R8 ;  /* 0x000000988c08723c */ /* 0x044ff00000041808 */
[-C--:B------:R-:W-:Y:S08]  /*2c00*/  HMMA.16816.F32.BF16 R12, R140, R154.reuse, R12 ;  /* 0x0000009a8c0c723c */ /* 0x080ff0000004180c */
[C---:B------:R-:W-:Y:S01]  /*2c10*/  HMMA.16816.F32.BF16 R16, R132.reuse, R154, R16 ;  /* 0x0000009a8410723c */ /* 0x040fe20000041810 */
[----:B------:R-:W1:Y:S07]  /*2c20*/  LDSM.16.M88.4 R152, [R2+0x7880] ;  /* 0x007880000298783b */ /* 0x000e6e0000000200 */
[-C--:B---3--:R-:W-:Y:S08]  /*2c30*/  HMMA.16816.F32.BF16 R20, R132, R144.reuse, R20 ;  /* 0x000000908414723c */ /* 0x088ff00000041814 */
[C---:B------:R-:W-:Y:S08]  /*2c40*/  HMMA.16816.F32.BF16 R24, R140.reuse, R144, R24 ;  /* 0x000000908c18723c */ /* 0x040ff00000041818 */
[-C--:B------:R-:W-:Y:S01]  /*2c50*/  HMMA.16816.F32.BF16 R28, R140, R146.reuse, R28 ;  /* 0x000000928c1c723c */ /* 0x080fe2000004181c */
[----:B------:R-:W2:Y:S07]  /*2c60*/  LDSM.16.M88.4 R140, [R211+0x3080] ;  /* 0x00308000d38c783b */ /* 0x000eae0000000200 */
[----:B------:R-:W-:Y:S01]  /*2c70*/  HMMA.16816.F32.BF16 R32, R132, R146, R32 ;  /* 0x000000928420723c */ /* 0x000fe20000041820 */
[----:B------:R-:W-:Y:S06]  /*2c80*/  LDSM.16.M88.4 R144, [R210+0x4080] ;  /* 0x00408000d290783b */ /* 0x000fec0000000200 */
[----:B------:R-:W3:Y:S01]  /*2c90*/  LDSM.16.M88.4 R132, [R0+0x8080] ;  /* 0x008080000084783b */ /* 0x000ee20000000200 */
[-C--:B----4-:R-:W-:Y:S08]  /*2ca0*/  HMMA.16816.F32.BF16 R4, R136, R148.reuse, R4 ;  /* 0x000000948804723c */ /* 0x090ff00000041804 */
[C---:B-1----:R-:W-:Y:S08]  /*2cb0*/  HMMA.16816.F32.BF16 R8, R152.reuse, R148, R8 ;  /* 0x000000949808723c */ /* 0x042ff00000041808 */
[-C--:B------:R-:W-:Y:S08]  /*2cc0*/  HMMA.16816.F32.BF16 R12, R152, R150.reuse, R12 ;  /* 0x00000096980c723c */ /* 0x080ff0000004180c */
[C---:B------:R-:W-:Y:S01]  /*2cd0*/  HMMA.16816.F32.BF16 R16, R136.reuse, R150, R16 ;  /* 0x000000968810723c */ /* 0x040fe20000041810 */
[----:B------:R1:W4:Y:S07]  /*2ce0*/  LDSM.16.M88.4 R148, [R0+0x8880] ;  /* 0x008880000094783b */ /* 0x00032e0000000200 */
[-C--:B--2---:R-:W-:Y:S08]  /*2cf0*/  HMMA.16816.F32.BF16 R20, R136, R140.reuse, R20 ;  /* 0x0000008c8814723c */ /* 0x084ff00000041814 */
[C---:B------:R-:W-:Y:S08]  /*2d00*/  HMMA.16816.F32.BF16 R24, R152.reuse, R140, R24 ;  /* 0x0000008c9818723c */ /* 0x040ff00000041818 */
[-C--:B------:R-:W-:Y:S01]  /*2d10*/  HMMA.16816.F32.BF16 R28, R152, R142.reuse, R28 ;  /* 0x0000008e981c723c */ /* 0x080fe2000004181c */
[----:B------:R-:W2:Y:S03]  /*2d20*/  LDSM.16.M88.4 R152, [R210+0x5080] ;  /* 0x00508000d298783b */ /* 0x000ea60000000200 */
[----:B-1----:R-:W-:Y:S04]  /*2d30*/  MOV R0, UR11 ;  /* 0x0000000b00007c02 */ /* 0x002fe80008000f00 */
[----:B------:R-:W-:Y:S01]  /*2d40*/  HMMA.16816.F32.BF16 R32, R136, R142, R32 ;  /* 0x0000008e8820723c */ /* 0x000fe20000041820 */
[----:B------:R-:W-:Y:S03]  /*2d50*/  LDSM.16.M88.4 R140, [R211+0x4080] ;  /* 0x00408000d38c783b */ /* 0x000fe60000000200 */
[----:B------:R-:W-:Y:S03]  /*2d60*/  IMAD R0, R0, 0x40, R244 ;  /* 0x0000004000007824 */ /* 0x000fe600078e02f4 */
[----:B------:R-:W1:Y:S01]  /*2d70*/  LDSM.16.M88.4 R136, [R3+0x8080] ;  /* 0x008080000388783b */ /* 0x000e620000000200 */
[-C--:B---3--:R-:W-:Y:S08]  /*2d80*/  HMMA.16816.F32.BF16 R4, R132, R144.reuse, R4 ;  /* 0x000000908404723c */ /* 0x088ff00000041804 */
[C---:B----4-:R-:W-:Y:S08]  /*2d90*/  HMMA.16816.F32.BF16 R8, R148.reuse, R144, R8 ;  /* 0x000000909408723c */ /* 0x050ff00000041808 */
[-C--:B------:R-:W-:Y:S08]  /*2da0*/  HMMA.16816.F32.BF16 R12, R148, R146.reuse, R12 ;  /* 0x00000092940c723c */ /* 0x080ff0000004180c */
[C---:B------:R-:W-:Y:S01]  /*2db0*/  HMMA.16816.F32.BF16 R16, R132.reuse, R146, R16 ;  /* 0x000000928410723c */ /* 0x040fe20000041810 */
[----:B------:R-:W3:Y:S07]  /*2dc0*/  LDSM.16.M88.4 R144, [R2+0x8880] ;  /* 0x008880000290783b */ /* 0x000eee0000000200 */
[-C--:B--2---:R-:W-:Y:S08]  /*2dd0*/  HMMA.16816.F32.BF16 R20, R132, R152.reuse, R20 ;  /* 0x000000988414723c */ /* 0x084ff00000041814 */
[C---:B------:R-:W-:Y:S01]  /*2de0*/  HMMA.16816.F32.BF16 R24, R148.reuse, R152, R24 ;  /* 0x000000989418723c */ /* 0x040fe20000041818 */
[----:B------:R2:W4:Y:S06]  /*2df0*/  LDS R153, [R223.X4+0xf080] ;  /* 0x00f08000df997984 */ /* 0x00052c0000004800 */
[-C--:B------:R-:W-:Y:S01]  /*2e00*/  IADD3 R152, R246, R0.reuse, RZ ;  /* 0x00000000f6987210 */ /* 0x080fe20007ffe0ff */
[-C--:B------:R-:W-:Y:S07]  /*2e10*/  HMMA.16816.F32.BF16 R28, R148, R154.reuse, R28 ;  /* 0x0000009a941c723c */ /* 0x080fee000004181c */
[----:B------:R-:W-:Y:S01]  /*2e20*/  IADD3 R149, R247, R0, RZ ;  /* 0x00000000f7957210 */ /* 0x000fe20007ffe0ff */
[----:B------:R-:W-:Y:S01]  /*2e30*/  HMMA.16816.F32.BF16 R32, R132, R154, R32 ;  /* 0x0000009a8420723c */ /* 0x000fe20000041820 */
[----:B------:R2:W2:Y:S03]  /*2e40*/  LDS R154, [R223.X4+0xf0a0] ;  /* 0x00f0a000df9a7984 */ /* 0x0004a60000004800 */
[----:B------:R-:W-:Y:S03]  /*2e50*/  IMNMX R149, R249, R149, PT ;  /* 0x00000095f9957217 */ /* 0x000fe60003800200 */
[----:B------:R2:W2:Y:S01]  /*2e60*/  LDS R155, [R223.X4+0xf100] ;  /* 0x00f10000df9b7984 */ /* 0x0004a20000004800 */
[-C--:B-1----:R-:W-:Y:S05]  /*2e70*/  HMMA.16816.F32.BF16 R4, R136, R140.reuse, R4 ;  /* 0x0000008c8804723c */ /* 0x082fea0000041804 */
[----:B------:R-:W1:Y:S03]  /*2e80*/  LDS R223, [R223.X4+0xf120] ;  /* 0x00f12000dfdf7984 */ /* 0x000e660000004800 */
[C---:B---3--:R-:W-:Y:S08]  /*2e90*/  HMMA.16816.F32.BF16 R8, R144.reuse, R140, R8 ;  /* 0x0000008c9008723c */ /* 0x048ff00000041808 */
[-C--:B------:R-:W-:Y:S08]  /*2ea0*/  HMMA.16816.F32.BF16 R12, R144, R142.reuse, R12 ;  /* 0x0000008e900c723c */ /* 0x080ff0000004180c */
[C---:B------:R-:W-:Y:S08]  /*2eb0*/  HMMA.16816.F32.BF16 R16, R136.reuse, R142, R16 ;  /* 0x0000008e8810723c */ /* 0x040ff00000041810 */
[-C--:B------:R-:W-:Y:S08]  /*2ec0*/  HMMA.16816.F32.BF16 R20, R136, R156.reuse, R20 ;  /* 0x0000009c8814723c */ /* 0x080ff00000041814 */
[C---:B------:R-:W-:Y:S08]  /*2ed0*/  HMMA.16816.F32.BF16 R24, R144.reuse, R156, R24 ;  /* 0x0000009c9018723c */ /* 0x040ff00000041818 */
[-C--:B------:R-:W-:Y:S08]  /*2ee0*/  HMMA.16816.F32.BF16 R28, R144, R158.reuse, R28 ;  /* 0x0000009e901c723c */ /* 0x080ff0000004181c */
[----:B------:R-:W-:Y:S01]  /*2ef0*/  HMMA.16816.F32.BF16 R32, R136, R158, R32 ;  /* 0x0000009e8820723c */ /* 0x000fe20000041820 */
[----:B------:R-:W-:-:S07]  /*2f00*/  @!P3 BRA `(.L_x_289) ;  /* 0x000001a00000b947 */ /* 0x000fce0003800000 */
[----:B-12-4-:R-:W-:Y:S01]  /*2f10*/  IADD3 R2, R0, UR17, RZ ;  /* 0x0000001100027c10 */ /* 0x016fe2000fffe0ff */
[----:B------:R-:W-:Y:S03]  /*2f20*/  BSSY B0, `(.L_x_290) ;  /* 0x0000011000007945 */ /* 0x000fe60003800000 */
        /* <DEDUP_REMOVED lines=11> */
.L_x_291:
[----:B------:R-:W-:Y:S04]  /*2fe0*/  MOV R3, 0x1 ;  /* 0x0000000100037802 */ /* 0x000fe80000000f00 */
[----:B------:R-:W-:Y:S11]  /*2ff0*/  ISETP.NE.AND P0, PT, R3, c[0x0][0x2a8], PT ;  /* 0x0000aa0003007a0c */ /* 0x000ff60003f05270 */
[----:B------:R-:W-:Y:S02]  /*3000*/  @!UPT UIADD3 URZ, URZ, URZ, URZ ;  /* 0x0000003f3f3ff290 */ /* 0x000fe4000fffe03f */
[----:B------:R-:W-:Y:S05]  /*3010*/  @P0 IMAD.HI.U32 R3, R2, c[0x0][0x2ac], RZ ;  /* 0x0000ab0002030a27 */ /* 0x000fea00078e00ff */
[----:B------:R-:W-:Y:S02]  /*3020*/  @P0 SHF.R.U32.HI R2, RZ, c[0x0][0x2b0], R3 ;  /* 0x0000ac00ff020a19 */ /* 0x000fe40000011603 */
.L_x_292:
[----:B------:R-:W-:Y:S05]  /*3030*/  BSYNC B0 ;  /* 0x0000000000007941 */ /* 0x000fea0003800000 */
.L_x_290:
[----:B------:R-:W-:Y:S04]  /*3040*/  IMAD.MOV.U32 R152, RZ, RZ, c[0x0][0x2a8] ;  /* 0x0000aa00ff987624 */ /* 0x000fe800078e00ff */
[----:B------:R-:W-:Y:S02]  /*3050*/  IMAD R152, R2, R152, -UR10 ;  /* 0x8000000a02987e24 */ /* 0x000fe4000f8e0298 */
[----:B------:R-:W-:Y:S03]  /*3060*/  IMAD.IADD R2, R246, 0x1, R0 ;  /* 0x00000001f6027824 */ /* 0x000fe600078e0200 */
[----:B------:R-:W-:Y:S04]  /*3070*/  IADD3 R152, -R248, R152, RZ ;  /* 0x00000098f8987210 */ /* 0x000fe80007ffe1ff */
[----:B------:R-:W-:Y:S02]  /*3080*/  IADD3 R3, R152, c[0x0][0x2a8], RZ ;  /* 0x0000aa0098037a10 */ /* 0x000fe40007ffe0ff */
[----:B------:R-:W-:Y:S02]  /*3090*/  IMNMX R152, R2, R152, !PT ;  /* 0x0000009802987217 */ /* 0x000fe40007800200 */
[----:B------:R-:W-:Y:S02]  /*30a0*/  IMNMX R149, R149, R3, PT ;  /* 0x0000000395957217 */ /* 0x000fe40003800200 */
.L_x_289:
[----:B-12-4-:R-:W-:Y:S05]  /*30b0*/  IADD3 R2, R0, 0x8, RZ ;  /* 0x0000000800027810 */ /* 0x016fea0007ffe0ff */
[--C-:B------:R-:W-:Y:S02]  /*30c0*/  IMAD.IADD R148, R247, 0x1, R2.reuse ;  /* 0x00000001f7947824 */ /* 0x100fe400078e0202 */
[----:B------:R-:W-:Y:S03]  /*30d0*/  IMAD.IADD R3, R246, 0x1, R2 ;  /* 0x00000001f6037824 */ /* 0x000fe600078e0202 */
[----:B------:R-:W-:Y:S01]  /*30e0*/  IMNMX R148, R249, R148, PT ;  /* 0x00000094f9947217 */ /* 0x000fe20003800200 */
[----:B------:R-:W-:-:S05]  /*30f0*/  @!P3 BRA `(.L_x_293) ;  /* 0x000001900000b947 */ /* 0x000fca0003800000 */
[----:B------:R-:W-:Y:S01]  /*3100*/  IADD3 R2, R2, UR17, RZ ;  /* 0x0000001102027c10 */ /* 0x000fe2000fffe0ff */
        /* <DEDUP_REMOVED lines=12> */
.L_x_295:
[----:B------:R-:W-:Y:S04]  /*31d0*/  MOV R132, 0x1 ;  /* 0x0000000100847802 */ /* 0x000fe80000000f00 */
[----:B------:R-:W-:Y:S11]  /*31e0*/  ISETP.NE.AND P0, PT, R132, c[0x0][0x2a8], PT ;  /* 0x0000aa0084007a0c */ /* 0x000ff60003f05270 */
[----:B------:R-:W-:Y:S02]  /*31f0*/  @!UPT UIADD3 URZ, URZ, URZ, URZ ;  /* 0x0000003f3f3ff290 */ /* 0x000fe4000fffe03f */
[----:B------:R-:W-:Y:S05]  /*3200*/  @P0 IMAD.HI.U32 R132, R2, c[0x0][0x2ac], RZ ;  /* 0x0000ab0002840a27 */ /* 0x000fea00078e00ff */
[----:B------:R-:W-:Y:S02]  /*3210*/  @P0 SHF.R.U32.HI R2, RZ, c[0x0][0x2b0], R132 ;  /* 0x0000ac00ff020a19 */ /* 0x000fe40000011684 */
.L_x_296:
[----:B------:R-:W-:Y:S05]  /*3220*/  BSYNC B0 ;  /* 0x0000000000007941 */ /* 0x000fea0003800000 */
.L_x_294:
[----:B------:R-:W-:Y:S04]  /*3230*/  IMAD.MOV.U32 R132, RZ, RZ, c[0x0][0x2a8] ;  /* 0x0000aa00ff847624 */ /* 0x000fe800078e00ff */
[----:B------:R-:W-:Y:S04]  /*3240*/  IMAD R2, R2, R132, -UR10 ;  /* 0x8000000a02027e24 */ /* 0x000fe8000f8e0284 */
[----:B------:R-:W-:Y:S05]  /*3250*/  IMAD.IADD R2, R2, 0x1, -R248 ;  /* 0x0000000102027824 */ /* 0x000fea00078e0af8 */
[----:B------:R-:W-:Y:S02]  /*3260*/  IADD3 R132, R2, c[0x0][0x2a8], RZ ;  /* 0x0000aa0002847a10 */ /* 0x000fe40007ffe0ff */
[----:B------:R-:W-:Y:S02]  /*3270*/  IMNMX R3, R3, R2, !PT ;  /* 0x0000000203037217 */ /* 0x000fe40007800200 */
[----:B------:R-:W-:Y:S02]  /*3280*/  IMNMX R148, R148, R132, PT ;  /* 0x0000008494947217 */ /* 0x000fe40003800200 */
.L_x_293:
[----:B------:R-:W-:Y:S05]  /*3290*/  IADD3 R132, R0, 0x20, RZ ;  /* 0x0000002000847810 */ /* 0x000fea0007ffe0ff */
        /* <DEDUP_REMOVED lines=17> */
.L_x_299:
[----:B------:R-:W-:Y:S04]  /*33b0*/  MOV R133, 0x1 ;  /* 0x0000000100857802 */ /* 0x000fe80000000f00 */
[----:B------:R-:W-:Y:S11]  /*33c0*/  ISETP.NE.AND P0, PT, R133, c[0x0][0x2a8], PT ;  /* 0x0000aa0085007a0c */ /* 0x000ff60003f05270 */
[----:B------:R-:W-:Y:S02]  /*33d0*/  @!UPT UIADD3 URZ, URZ, URZ, URZ ;  /* 0x0000003f3f3ff290 */ /* 0x000fe4000fffe03f */
[----:B------:R-:W-:Y:S05]  /*33e0*/  @P0 IMAD.HI.U32 R133, R132, c[0x0][0x2ac], RZ ;  /* 0x0000ab0084850a27 */ /* 0x000fea00078e00ff */
[----:B------:R-:W-:Y:S02]  /*33f0*/  @P0 SHF.R.U32.HI R132, RZ, c[0x0][0x2b0], R133 ;  /* 0x0000ac00ff840a19 */ /* 0x000fe40000011685 */
.L_x_300:
[----:B------:R-:W-:Y:S05]  /*3400*/  BSYNC B0 ;  /* 0x0000000000007941 */ /* 0x000fea0003800000 */
.L_x_298:
[----:B------:R-:W-:Y:S04]  /*3410*/  IMAD.MOV.U32 R133, RZ, RZ, c[0x0][0x2a8] ;  /* 0x0000aa00ff857624 */ /* 0x000fe800078e00ff */
[----:B------:R-:W-:Y:S04]  /*3420*/  IMAD R132, R132, R133, -UR10 ;  /* 0x8000000a84847e24 */ /* 0x000fe8000f8e0285 */
[----:B------:R-:W-:Y:S05]  /*3430*/  IMAD.IADD R132, R132, 0x1, -R248 ;  /* 0x0000000184847824 */ /* 0x000fea00078e0af8 */
[----:B------:R-:W-:Y:S02]  /*3440*/  IADD3 R133, R132, c[0x0][0x2a8], RZ ;  /* 0x0000aa0084857a10 */ /* 0x000fe40007ffe0ff */
[----:B------:R-:W-:Y:S02]  /*3450*/  IMNMX R2, R2, R132, !PT ;  /* 0x0000008402027217 */ /* 0x000fe40007800200 */
[----:B------:R-:W-:Y:S02]  /*3460*/  IMNMX R151, R151, R133, PT ;  /* 0x0000008597977217 */ /* 0x000fe40003800200 */
.L_x_297:
        /* <DEDUP_REMOVED lines=18> */
.L_x_303:
[----:B------:R-:W-:Y:S04]  /*3590*/  MOV R133, 0x1 ;  /* 0x0000000100857802 */ /* 0x000fe80000000f00 */
[----:B------:R-:W-:Y:S11]  /*35a0*/  ISETP.NE.AND P0, PT, R133, c[0x0][0x2a8], PT ;  /* 0x0000aa0085007a0c */ /* 0x000ff60003f05270 */
[----:B------:R-:W-:Y:S02]  /*35b0*/  @!UPT UIADD3 URZ, URZ, URZ, URZ ;  /* 0x0000003f3f3ff290 */ /* 0x000fe4000fffe03f */
[----:B------:R-:W-:Y:S05]  /*35c0*/  @P0 IMAD.HI.U32 R133, R132, c[0x0][0x2ac], RZ ;  /* 0x0000ab0084850a27 */ /* 0x000fea00078e00ff */
[----:B------:R-:W-:Y:S02]  /*35d0*/  @P0 SHF.R.U32.HI R132, RZ, c[0x0][0x2b0], R133 ;  /* 0x0000ac00ff840a19 */ /* 0x000fe40000011685 */
.L_x_304:
[----:B------:R-:W-:Y:S05]  /*35e0*/  BSYNC B0 ;  /* 0x0000000000007941 */ /* 0x000fea0003800000 */
.L_x_302:
[----:B------:R-:W-:Y:S04]  /*35f0*/  IMAD.MOV.U32 R133, RZ, RZ, c[0x0][0x2a8] ;  /* 0x0000aa00ff857624 */ /* 0x000fe800078e00ff */
[----:B------:R-:W-:Y:S04]  /*3600*/  IMAD R132, R132, R133, -UR10 ;  /* 0x8000000a84847e24 */ /* 0x000fe8000f8e0285 */
[----:B------:R-:W-:Y:S05]  /*3610*/  IMAD.IADD R132, R132, 0x1, -R248 ;  /* 0x0000000184847824 */ /* 0x000fea00078e0af8 */
[----:B------:R-:W-:Y:S02]  /*3620*/  IADD3 R133, R132, c[0x0][0x2a8], RZ ;  /* 0x0000aa0084857a10 */ /* 0x000fe40007ffe0ff */
[----:B------:R-:W-:Y:S02]  /*3630*/  IMNMX R0, R0, R132, !PT ;  /* 0x0000008400007217 */ /* 0x000fe40007800200 */
[----:B------:R-:W-:Y:S02]  /*3640*/  IMNMX R150, R150, R133, PT ;  /* 0x0000008596967217 */ /* 0x000fe40003800200 */
.L_x_301:
        /* <DEDUP_REMOVED lines=11> */
[----:B------:R-:W-:Y:S01]  /*3700*/  ULDC.64 UR6, c[0x0][0x178] ;  /* 0x00005e0000067ab9 */ /* 0x000fe20000000a00 */
[----:B------:R-:W-:Y:S01]  /*3710*/  LOP3.LUT P4, RZ, R252, 0x1, RZ, 0xc0, !PT ;  /* 0x00000001fcff7812 */ /* 0x000fe2000788c0ff */
[----:B------:R-:W-:Y:S01]  /*3720*/  UIMAD.WIDE.U32 UR18, UR14, UR6, URZ ;  /* 0x000000060e1272a5 */ /* 0x000fe2000f8e003f */
[----:B----4-:R-:W4:Y:S01]  /*3730*/  LDL R230, [R1+0x44] ;  /* 0x0000440001e67983 */ /* 0x010f220000100800 */
[----:B------:R-:W-:Y:S03]  /*3740*/  USHF.R.S32.HI UR16, URZ, 0x1f, UR14 ;  /* 0x0000001f3f107899 */ /* 0x000fe6000801140e */
[----:B---3--:R-:W3:Y:S01]  /*3750*/  LDL R227, [R1] ;  /* 0x0000000001e37983 */ /* 0x008ee20000100800 */
[----:B------:R-:W-:Y:S01]  /*3760*/  IMAD.U32 R156, RZ, RZ, UR18 ;  /* 0x00000012ff9c7e24 */ /* 0x000fe2000f8e00ff */
[----:B------:R-:W-:Y:S01]  /*3770*/  UIMAD UR16, UR16, UR6, URZ ;  /* 0x00000006101072a4 */ /* 0x000fe2000f8e023f */
[----:B------:R-:W-:Y:S01]  /*3780*/  IMAD.U32 R157, RZ, RZ, UR18 ;  /* 0x00000012ff9d7e24 */ /* 0x000fe2000f8e00ff */
[----:B--2---:R-:W2:Y:S01]  /*3790*/  LDL R159, [R1+0x40] ;  /* 0x00004000019f7983 */ /* 0x004ea20000100800 */
[----:B------:R-:W-:Y:S02]  /*37a0*/  UIMAD UR6, UR14, -0x40, UR9 ;  /* 0xffffffc00e0678a4 */ /* 0x000fe4000f8e0209 */
[----:B------:R-:W-:Y:S01]  /*37b0*/  UIMAD UR16, UR14, UR7, UR16 ;  /* 0x000000070e1072a4 */ /* 0x000fe2000f8e0210 */
[----:B------:R-:W2:Y:S03]  /*37c0*/  LDL.64 R228, [R1+0x18] ;  /* 0x0000180001e47983 */ /* 0x000ea60000100a00 */
[C---:B------:R-:W-:Y:S01]  /*37d0*/  ISETP.GE.OR P4, PT, R245.reuse, UR6, !P4 ;  /* 0x00000006f5007c0c */ /* 0x040fe2000e786670 */
[----:B------:R-:W2:Y:S01]  /*37e0*/  LDL R226, [R1+0x38] ;  /* 0x0000380001e27983 */ /* 0x000ea20000100800 */
[----:B------:R-:W-:Y:S01]  /*37f0*/  ISETP.LT.AND P5, PT, R245, UR6, PT ;  /* 0x00000006f5007c0c */ /* 0x000fe2000bfa1270 */
[----:B------:R-:W-:Y:S06]  /*3800*/  UIADD3 UR16, UR19, UR16, URZ ;  /* 0x0000001013107290 */ /* 0x000fec000fffe03f */
[----:B------:R-:W-:Y:S01]  /*3810*/  IMAD.U32 R158, RZ, RZ, UR16 ;  /* 0x00000010ff9e7e24 */ /* 0x000fe2000f8e00ff */
[----:B-----5:R-:W-:Y:S04]  /*3820*/  LEA R157, P0, R157, R232, 0x6 ;  /* 0x000000e89d9d7211 */ /* 0x020fe800078030ff */
[----:B----4-:R-:W-:Y:S02]  /*3830*/  LEA.HI.X R158, R156, R230, R158, 0x6, P0 ;  /* 0x000000e69c9e7211 */ /* 0x010fe400000f349e */
[----:B------:R-:W-:Y:S02]  /*3840*/  LEA R156, P0, R157, c[0x0][0x160], 0x1 ;  /* 0x000058009d9c7a11 */ /* 0x000fe400078008ff */
[----:B---3--:R-:W-:Y:S02]  /*3850*/  ISETP.GE.OR P5, PT, R227, c[0x0][0x16c], !P5 ;  /* 0x00005b00e3007a0c */ /* 0x008fe40006fa6670 */
[----:B------:R-:W-:Y:S01]  /*3860*/  LEA.HI.X R157, R157, c[0x0][0x164], R158, 0x1, P0 ;  /* 0x000059009d9d7a11 */ /* 0x000fe200000f0c9e */
[----:B------:R-:W-:Y:S01]  /*3870*/  IMAD.U32 R158, RZ, RZ, UR15 ;  /* 0x0000000fff9e7e24 */ /* 0x000fe2000f8e00ff */
[----:B------:R-:W-:Y:S03]  /*3880*/  LOP3.LUT P0, RZ, R252, 0x2, RZ, 0xc0, !PT ;  /* 0x00000002fcff7812 */ /* 0x000fe6000780c0ff */
[----:B--2---:R-:W-:Y:S01]  /*3890*/  IMAD R158, R158, 0x3000, R159 ;  /* 0x000030009e9e7824 */ /* 0x004fe200078e029f */
[----:B------:R-:W-:Y:S01]  /*38a0*/  ISETP.GE.OR P0, PT, R245, UR6, !P0 ;  /* 0x00000006f5007c0c */ /* 0x000fe2000c706670 */
[----:B------:R-:W2:Y:S04]  /*38b0*/  S2R R159, SR_TID.X ;  /* 0x00000000009f7919 */ /* 0x000ea80000002100 */
[----:B------:R-:W-:Y:S01]  /*38c0*/  @!PT LDS RZ, [RZ] ;  /* 0x00000000fffff984 */ /* 0x000fe20000000800 */
[----:B------:R-:W-:Y:S01]  /*38d0*/  @!PT LDS RZ, [RZ] ;  /* 0x00000000fffff984 */ /* 0x000fe20000000800 */
[----:B------:R-:W-:Y:S01]  /*38e0*/  @!PT LDS RZ, [RZ] ;  /* 0x00000000fffff984 */ /* 0x000fe20000000800 */
[----:B------:R3:W-:Y:S08]  /*38f0*/  LDGSTS.E.BYPASS.LTC128B.128 [R158], [R156.64], !P4 ;  /* 0x000000009c9e7fae */ /* 0x0007f0000e101d4c */
[----:B------:R3:W-:Y:S04]  /*3900*/  LDGSTS.E.BYPASS.LTC128B.128 [R158+0x1000], [R156.64+0x40], !P0 ;  /* 0x010000409c9e7fae */ /* 0x0007e8000c101d4c */
[----:B------:R3:W-:Y:S01]  /*3910*/  LDGSTS.E.BYPASS.LTC128B.128 [R158+0x2000], [R156.64+0x80], !P5 ;  /* 0x020000809c9e7fae */ /* 0x0007e2000e901d4c */
[----:B--2---:R-:W-:Y:S02]  /*3920*/  IMAD.SHL.U32 R159, R159, 0x4, RZ ;  /* 0x000000049f9f7824 */ /* 0x004fe400078e00ff */
[----:B---3--:R-:W-:Y:S05]  /*3930*/  IMAD.U32 R156, RZ, RZ, UR11 ;  /* 0x0000000bff9c7e24 */ /* 0x008fea000f8e00ff */
[----:B------:R-:W-:Y:S04]  /*3940*/  @!P2 LEA R156, R156, 0x40, 0x6 ;  /* 0x000000409c9ca811 */ /* 0x000fe800078e30ff */
[C---:B------:R-:W-:Y:S04]  /*3950*/  @!P2 IADD3 R157, P0, R156.reuse, R228, RZ ;  /* 0x000000e49c9da210 */ /* 0x040fe80007f1e0ff */
[----:B------:R-:W-:Y:S02]  /*3960*/  @!P2 LEA.HI.X.SX32 R158, R156, R226, 0x1, P0 ;  /* 0x000000e29c9ea211 */ /* 0x000fe400000f0eff */
[C---:B------:R-:W-:Y:S04]  /*3970*/  @!P2 LEA R156, P0, R157.reuse, c[0x0][0x258], 0x2 ;  /* 0x000096009d9caa11 */ /* 0x040fe800078010ff */
[----:B------:R-:W-:Y:S01]  /*3980*/  @!P2 LEA.HI.X R157, R157, c[0x0][0x25c], R158, 0x2, P0 ;  /* 0x000097009d9daa11 */ /* 0x000fe200000f149e */
[----:B------:R-:W-:Y:S04]  /*3990*/  IMAD.U32 R158, RZ, RZ, UR15 ;  /* 0x0000000fff9e7e24 */ /* 0x000fe8000f8e00ff */
[----:B------:R-:W-:Y:S04]  /*39a0*/  @!P2 IMAD R158, R158, 0x40, R159 ;  /* 0x000000409e9ea824 */ /* 0x000fe800078e029f */
[----:B------:R-:W-:Y:S05]  /*39b0*/  @!P2 IMAD.SHL.U32 R158, R158, 0x4, RZ ;  /* 0x000000049e9ea824 */ /* 0x000fea00078e00ff */
[----:B------:R2:W-:Y:S02]  /*39c0*/  @!P2 LDGSTS.E.BYPASS.LTC128B.128 [R158+0xf080], [R156.64] ;  /* 0x0f0800009c9eafae */ /* 0x0005e4000b901d4c */
.L_x_305:
[----:B------:R-:W-:Y:S01]  /*39d0*/  PLOP3.LUT P0, PT, PT, PT, UP3, 0x80, 0x0 ;  /* 0x000000000000781c */ /* 0x000fe20003f0f038 */
[----:B------:R-:W0:Y:S03]  /*39e0*/  LDGDEPBAR ;  /* 0x00000000000079af */ /* 0x000e260000000000 */
[C---:B------:R-:W-:Y:S02]  /*39f0*/  ISETP.GT.AND P6, PT, R152.reuse, RZ, P0 ;  /* 0x000000ff9800720c */ /* 0x040fe400007c4270 */
[----:B------:R-:W-:Y:S02]  /*3a00*/  ISETP.GT.AND P4, PT, R152, 0x1, P0 ;  /* 0x000000019800780c */ /* 0x000fe40000784270 */
[----:B------:R-:W-:Y:S02]  /*3a10*/  ISETP.LT.OR P6, PT, R149, 0x1, P6 ;  /* 0x000000019500780c */ /* 0x000fe400037c1670 */
[C---:B------:R-:W-:Y:S02]  /*3a20*/  ISETP.GT.AND P5, PT, R3.reuse, RZ, P0 ;  /* 0x000000ff0300720c */ /* 0x040fe400007a4270 */
[----:B------:R-:W-:Y:S02]  /*3a30*/  FSEL R229, R4, -INF , !P6 ;  /* 0xff80000004e57808 */ /* 0x000fe40007000000 */
[----:B------:R-:W-:Y:S02]  /*3a40*/  ISETP.GT.AND P6, PT, R3, 0x1, P0 ;  /* 0x000000010300780c */ /* 0x000fe400007c4270 */
[----:B------:R-:W-:Y:S01]  /*3a50*/  ISETP.LT.OR P4, PT, R149, 0x2, P4 ;  /* 0x000000029500780c */ /* 0x000fe20002781670 */
[--C-:B------:R-:W-:Y:S01]  /*3a60*/  FFMA.FTZ R229, R229, c[0x0][0x29c], -R153.reuse ;  /* 0x0000a700e5e57a23 */ /* 0x100fe20000010899 */
[----:B------:R-:W-:Y:S02]  /*3a70*/  ISETP.LT.OR P5, PT, R148, 0x1, P5 ;  /* 0x000000019400780c */ /* 0x000fe40002fa1670 */
[----:B------:R-:W-:Y:S02]  /*3a80*/  FSEL R228, R5, -INF , !P4 ;  /* 0xff80000005e47808 */ /* 0x000fe40006000000 */
[----:B------:R-:W-:Y:S02]  /*3a90*/  ISETP.GT.AND P4, PT, R152, 0x20, P0 ;  /* 0x000000209800780c */ /* 0x000fe40000784270 */
[----:B------:R-:W-:Y:S02]  /*3aa0*/  ISETP.LT.OR P6, PT, R148, 0x2, P6 ;  /* 0x000000029400780c */ /* 0x000fe400037c1670 */
[----:B------:R-:W-:Y:S02]  /*3ab0*/  FSEL R231, R6, -INF , !P5 ;  /* 0xff80000006e77808 */ /* 0x000fe40006800000 */
[----:B------:R-:W-:Y:S02]  /*3ac0*/  FSEL R230, R7, -INF , !P6 ;  /* 0xff80000007e67808 */ /* 0x000fe40007000000 */
[-C--:B--2---:R-:W-:Y:S03]  /*3ad0*/  HMMA.16816.F32.BF16 R4, R132, R160.reuse, RZ ;  /* 0x000000a08404723c */ /* 0x084fe600000418ff */
[----:B------:R-:W-:Y:S01]  /*3ae0*/  ISETP.GT.AND P6, PT, R3, 0x20, P0 ;  /* 0x000000200300780c */ /* 0x000fe200007c4270 */
[--C-:B------:R-:W-:Y:S01]  /*3af0*/  FFMA.FTZ R230, R230, c[0x0][0x29c], -R154.reuse ;  /* 0x0000a700e6e67a23 */ /* 0x100fe2000001089a */
[----:B------:R-:W-:Y:S01]  /*3b00*/  ISETP.GT.AND P5, PT, R152, 0x21, P0 ;  /* 0x000000219800780c */ /* 0x000fe200007a4270 */
[--C-:B------:R-:W-:Y:S01]  /*3b10*/  FFMA.FTZ R231, R231, c[0x0][0x29c], -R154.reuse ;  /* 0x0000a700e7e77a23 */ /* 0x100fe2000001089a */
[C---:B------:R-:W-:Y:S02]  /*3b20*/  ISETP.LT.OR P4, PT, R149.reuse, 0x21, P4 ;  /* 0x000000219500780c */ /* 0x040fe40002781670 */
[----:B------:R-:W-:Y:S02]  /*3b30*/  ISETP.LT.OR P5, PT, R149, 0x22, P5 ;  /* 0x000000229500780c */ /* 0x000fe40002fa1670 */
[----:B------:R-:W-:Y:S02]  /*3b40*/  ISETP.LT.OR P6, PT, R148, 0x21, P6 ;  /* 0x000000219400780c */ /* 0x000fe400037c1670 */
[----:B------:R-:W-:Y:S02]  /*3b50*/  FSEL R159, R16, -INF , !P4 ;  /* 0xff800000109f7808 */ /* 0x000fe40006000000 */
[----:B------:R-:W-:Y:S02]  /*3b60*/  ISETP.GT.AND P4, PT, R3, 0x21, P0 ;  /* 0x000000210300780c */ /* 0x000fe40000784270 */
[----:B------:R-:W-:Y:S01]  /*3b70*/  FSEL R158, R17, -INF , !P5 ;  /* 0xff800000119e7808 */ /* 0x000fe20006800000 */
[--C-:B------:R-:W-:Y:S01]  /*3b80*/  FFMA.FTZ R159, R159, c[0x0][0x29c], -R153.reuse ;  /* 0x0000a7009f9f7a23 */ /* 0x100fe20000010899 */
[----:B------:R-:W-:Y:S02]  /*3b90*/  ISETP.GT.AND P5, PT, R152, 0x40, P0 ;  /* 0x000000409800780c */ /* 0x000fe400007a4270 */
[----:B------:R-:W-:Y:S01]  /*3ba0*/  ISETP.LT.OR P4, PT, R148, 0x22, P4 ;  /* 0x000000229400780c */ /* 0x000fe20002781670 */
[----:B------:R-:W-:Y:S01]  /*3bb0*/  FFMA.FTZ R158, R158, c[0x0][0x29c], -R153 ;  /* 0x0000a7009e9e7a23 */ /* 0x000fe20000010899 */
[----:B------:R-:W-:Y:S02]  /*3bc0*/  FSEL R227, R18, -INF , !P6 ;  /* 0xff80000012e37808 */ /* 0x000fe40007000000 */
[----:B------:R-:W-:Y:S02]  /*3bd0*/  ISETP.GT.AND P6, PT, R152, 0x41, P0 ;  /* 0x000000419800780c */ /* 0x000fe400007c4270 */
[----:B------:R-:W-:Y:S01]  /*3be0*/  ISETP.LT.OR P5, PT, R149, 0x41, P5 ;  /* 0x000000419500780c */ /* 0x000fe20002fa1670 */
[--C-:B------:R-:W-:Y:S01]  /*3bf0*/  FFMA.FTZ R227, R227, c[0x0][0x29c], -R154.reuse ;  /* 0x0000a700e3e37a23 */ /* 0x100fe2000001089a */
[----:B------:R-:W-:Y:S02]  /*3c00*/  FSEL R226, R19, -INF , !P4 ;  /* 0xff80000013e27808 */ /* 0x000fe40006000000 */
[----:B------:R-:W-:Y:S02]  /*3c10*/  ISETP.GT.AND P4, PT, R3, 0x40, P0 ;  /* 0x000000400300780c */ /* 0x000fe40000784270 */
[----:B------:R-:W-:Y:S01]  /*3c20*/  ISETP.LT.OR P6, PT, R149, 0x42, P6 ;  /* 0x000000429500780c */ /* 0x000fe200037c1670 */
[--C-:B------:R-:W-:Y:S01]  /*3c30*/  FFMA.FTZ R226, R226, c[0x0][0x29c], -R154.reuse ;  /* 0x0000a700e2e27a23 */ /* 0x100fe2000001089a */
[----:B------:R-:W-:Y:S02]  /*3c40*/  FSEL R156, R20, -INF , !P5 ;  /* 0xff800000149c7808 */ /* 0x000fe40006800000 */
[----:B------:R-:W-:Y:S02]  /*3c50*/  ISETP.GT.AND P5, PT, R3, 0x41, P0 ;  /* 0x000000410300780c */ /* 0x000fe400007a4270 */
[----:B------:R-:W-:Y:S02]  /*3c60*/  FSEL R18, R21, -INF , !P6 ;  /* 0xff80000015127808 */ /* 0x000fe40007000000 */
[----:B------:R-:W-:Y:S02]  /*3c70*/  ISETP.LT.OR P4, PT, R148, 0x41, P4 ;  /* 0x000000419400780c */ /* 0x000fe40002781670 */
[----:B------:R-:W-:Y:S02]  /*3c80*/  ISETP.GT.AND P6, PT, R152, 0x60, P0 ;  /* 0x000000609800780c */ /* 0x000fe400007c4270 */
[----:B------:R-:W-:Y:S02]  /*3c90*/  ISETP.LT.OR P5, PT, R148, 0x42, P5 ;  /* 0x000000429400780c */ /* 0x000fe40002fa1670 */
[----:B------:R-:W-:Y:S02]  /*3ca0*/  FSEL R157, R22, -INF , !P4 ;  /* 0xff800000169d7808 */ /* 0x000fe40006000000 */
[----:B------:R-:W-:Y:S02]  /*3cb0*/  ISETP.GT.AND P4, PT, R152, 0x61, P0 ;  /* 0x000000619800780c */ /* 0x000fe40000784270 */
[----:B------:R-:W-:Y:S01]  /*3cc0*/  ISETP.LT.OR P6, PT, R149, 0x61, P6 ;  /* 0x000000619500780c */ /* 0x000fe200037c1670 */
[--C-:B------:R-:W-:Y:S01]  /*3cd0*/  FFMA.FTZ R157, R157, c[0x0][0x29c], -R154.reuse ;  /* 0x0000a7009d9d7a23 */ /* 0x100fe2000001089a */
[----:B------:R-:W-:Y:S02]  /*3ce0*/  FSEL R19, R23, -INF , !P5 ;  /* 0xff80000017137808 */ /* 0x000fe40006800000 */
[C---:B------:R-:W-:Y:S02]  /*3cf0*/  ISETP.GT.AND P5, PT, R3.reuse, 0x60, P0 ;  /* 0x000000600300780c */ /* 0x040fe400007a4270 */
[----:B------:R-:W-:Y:S02]  /*3d00*/  FSEL R17, R32, -INF , !P6 ;  /* 0xff80000020117808 */ /* 0x000fe40007000000 */
[----:B------:R-:W-:Y:S02]  /*3d10*/  ISETP.GT.AND P6, PT, R3, 0x61, P0 ;  /* 0x000000610300780c */ /* 0x000fe400007c4270 */
[----:B------:R-:W-:Y:S01]  /*3d20*/  ISETP.LT.OR P4, PT, R149, 0x62, P4 ;  /* 0x000000629500780c */ /* 0x000fe20002781670 */
[--C-:B------:R-:W-:Y:S01]  /*3d30*/  FFMA.FTZ R149, R19, c[0x0][0x29c], -R154.reuse ;  /* 0x0000a70013957a23 */ /* 0x100fe2000001089a */
[----:B------:R-:W-:Y:S02]  /*3d40*/  ISETP.LT.OR P5, PT, R148, 0x61, P5 ;  /* 0x000000619400780c */ /* 0x000fe40002fa1670 */
[----:B------:R-:W-:Y:S02]  /*3d50*/  FSEL R33, R33, -INF , !P4 ;  /* 0xff80000021217808 */ /* 0x000fe40006000000 */
[----:B------:R-:W-:Y:S02]  /*3d60*/  ISETP.GT.AND P4, PT, R2, RZ, P0 ;  /* 0x000000ff0200720c */ /* 0x000fe40000784270 */
[----:B------:R-:W-:Y:S02]  /*3d70*/  ISETP.LT.OR P6, PT, R148, 0x62, P6 ;  /* 0x000000629400780c */ /* 0x000fe400037c1670 */
[----:B------:R-:W-:Y:S02]  /*3d80*/  FSEL R16, R34, -INF , !P5 ;  /* 0xff80000022107808 */ /* 0x000fe40006800000 */
[----:B------:R-:W-:Y:S02]  /*3d90*/  FSEL R35, R35, -INF , !P6 ;  /* 0xff80000023237808 */ /* 0x000fe40007000000 */
[----:B------:R-:W-:Y:S02]  /*3da0*/  ISETP.GT.AND P6, PT, R0, RZ, P0 ;  /* 0x000000ff0000720c */ /* 0x000fe400007c4270 */
[----:B------:R-:W-:Y:S02]  /*3db0*/  ISETP.GT.AND P5, PT, R2, 0x1, P0 ;  /* 0x000000010200780c */ /* 0x000fe400007a4270 */
[C---:B------:R-:W-:Y:S02]  /*3dc0*/  ISETP.LT.OR P4, PT, R151.reuse, 0x1, P4 ;  /* 0x000000019700780c */ /* 0x040fe40002781670 */
[----:B------:R-:W-:Y:S02]  /*3dd0*/  ISETP.LT.OR P5, PT, R151, 0x2, P5 ;  /* 0x000000029700780c */ /* 0x000fe40002fa1670 */
[----:B------:R-:W-:Y:S02]  /*3de0*/  FSEL R23, R8, -INF , !P4 ;  /* 0xff80000008177808 */ /* 0x000fe40006000000 */
[----:B------:R-:W-:Y:S02]  /*3df0*/  ISETP.GT.AND P4, PT, R0, 0x1, P0 ;  /* 0x000000010000780c */ /* 0x000fe40000784270 */
[----:B------:R-:W-:Y:S02]  /*3e00*/  ISETP.LT.OR P6, PT, R150, 0x1, P6 ;  /* 0x000000019600780c */ /* 0x000fe400037c1670 */
[----:B------:R-:W-:Y:S02]  /*3e10*/  FSEL R22, R9, -INF , !P5 ;  /* 0xff80000009167808 */ /* 0x000fe40006800000 */
[----:B------:R-:W-:Y:S02]  /*3e20*/  FSEL R21, R10, -INF , !P6 ;  /* 0xff8000000a157808 */ /* 0x000fe40007000000 */
[----:B------:R-:W-:Y:S01]  /*3e30*/  ISETP.GT.AND P5, PT, R2, 0x20, P0 ;  /* 0x000000200200780c */ /* 0x000fe200007a4270 */
[----:B------:R-:W-:Y:S01]  /*3e40*/  FFMA.FTZ R152, R22, c[0x0][0x29c], -R155 ;  /* 0x0000a70016987a23 */ /* 0x000fe2000001089b */
[----:B------:R-:W-:Y:S01]  /*3e50*/  ISETP.LT.OR P4, PT, R150, 0x2, P4 ;  /* 0x000000029600780c */ /* 0x000fe20002781670 */
[--C-:B------:R-:W-:Y:S01]  /*3e60*/  FFMA.FTZ R232, R21, c[0x0][0x29c], -R223.reuse ;  /* 0x0000a70015e87a23 */ /* 0x100fe200000108df */
[----:B------:R-:W-:Y:S02]  /*3e70*/  ISETP.GT.AND P6, PT, R2, 0x21, P0 ;  /* 0x000000210200780c */ /* 0x000fe400007c4270 */
[----:B------:R-:W-:Y:S01]  /*3e80*/  FSEL R148, R11, -INF , !P4 ;  /* 0xff8000000b947808 */ /* 0x000fe20006000000 */
[----:B------:R-:W-:Y:S01]  /*3e90*/  MUFU.EX2 R152, R152 ;  /* 0x0000009800987308 */ /* 0x000fe20000000800 */
[C---:B---3--:R-:W-:Y:S02]  /*3ea0*/  HMMA.16816.F32.BF16 R8, R136.reuse, R160, RZ ;  /* 0x000000a08808723c */ /* 0x048fe400000418ff */
[C---:B------:R-:W-:Y:S01]  /*3eb0*/  ISETP.LT.OR P4, PT, R151.reuse, 0x22, P6 ;  /* 0x000000229700780c */ /* 0x040fe20003781670 */
[----:B------:R-:W-:Y:S01]  /*3ec0*/  FFMA.FTZ R238, R148, c[0x0][0x29c], -R223 ;  /* 0x0000a70094ee7a23 */ /* 0x000fe200000108df */
[----:B------:R-:W-:Y:S02]  /*3ed0*/  ISETP.LT.OR P5, PT, R151, 0x21, P5 ;  /* 0x000000219700780c */ /* 0x000fe40002fa1670 */
[----:B------:R-:W-:Y:S02]  /*3ee0*/  FSEL R3, R13, -INF , !P4 ;  /* 0xff8000000d037808 */ /* 0x000fe40006000000 */
[----:B------:R-:W-:Y:S02]  /*3ef0*/  ISETP.GT.AND P6, PT, R0, 0x20, P0 ;  /* 0x000000200000780c */ /* 0x000fe400007c4270 */
[----:B------:R-:W-:Y:S02]  /*3f00*/  ISETP.GT.AND P4, PT, R2, 0x40, P0 ;  /* 0x000000400200780c */ /* 0x000fe40000784270 */
[----:B------:R-:W-:Y:S01]  /*3f10*/  FSEL R20, R12, -INF , !P5 ;  /* 0xff8000000c147808 */ /* 0x000fe20006800000 */
[--C-:B------:R-:W-:Y:S01]  /*3f20*/  FFMA.FTZ R237, R3, c[0x0][0x29c], -R155.reuse ;  /* 0x0000a70003ed7a23 */ /* 0x100fe2000001089b */
[----:B------:R-:W-:Y:S01]  /*3f30*/  ISETP.GT.AND P5, PT, R0, 0x21, P0 ;  /* 0x000000210000780c */ /* 0x000fe200007a4270 */
[----:B------:R-:W-:Y:S01]  /*3f40*/  LDS R3, [R244.X4+0xf280] ;  /* 0x00f28000f4037984 */ /* 0x000fe20000004800 */
[----:B------:R-:W-:Y:S01]  /*3f50*/  ISETP.LT.OR P6, PT, R150, 0x21, P6 ;  /* 0x000000219600780c */ /* 0x000fe200037c1670 */
[----:B------:R-:W-:Y:S01]  /*3f60*/  FFMA.FTZ R233, R20, c[0x0][0x29c], -R155 ;  /* 0x0000a70014e97a23 */ /* 0x000fe2000001089b */
[----:B------:R-:W-:Y:S02]  /*3f70*/  ISETP.LT.OR P5, PT, R150, 0x22, P5 ;  /* 0x000000229600780c */ /* 0x000fe40002fa1670 */
[----:B------:R-:W-:Y:S02]  /*3f80*/  ISETP.LT.OR P4, PT, R151, 0x41, P4 ;  /* 0x000000419700780c */ /* 0x000fe40002781670 */
[----:B------:R-:W-:Y:S02]  /*3f90*/  FSEL R34, R14, -INF , !P6 ;  /* 0xff8000000e227808 */ /* 0x000fe40007000000 */
[----:B------:R-:W-:Y:S02]  /*3fa0*/  FSEL R32, R15, -INF , !P5 ;  /* 0xff8000000f207808 */ /* 0x000fe40006800000 */
[-C--:B------:R-:W-:Y:S01]  /*3fb0*/  HMMA.16816.F32.BF16 R12, R136, R162.reuse, RZ ;  /* 0x000000a2880c723c */ /* 0x080fe200000418ff */
[----:B------:R-:W-:Y:S01]  /*3fc0*/  ISETP.GT.AND P5, PT, R0, 0x40, P0 ;  /* 0x000000400000780c */ /* 0x000fe200007a4270 */
[--C-:B------:R-:W-:Y:S01]  /*3fd0*/  FFMA.FTZ R239, R34, c[0x0][0x29c], -R223.reuse ;  /* 0x0000a70022ef7a23 */ /* 0x100fe200000108df */
[----:B------:R-:W-:Y:S01]  /*3fe0*/  FSEL R24, R24, -INF , !P4 ;  /* 0xff80000018187808 */ /* 0x000fe20006000000 */
[----:B------:R-:W-:Y:S01]  /*3ff0*/  FFMA.FTZ R240, R32, c[0x0][0x29c], -R223 ;  /* 0x0000a70020f07a23 */ /* 0x000fe200000108df */
[----:B------:R-:W-:Y:S02]  /*4000*/  ISETP.GT.AND P4, PT, R0, 0x41, P0 ;  /* 0x000000410000780c */ /* 0x000fe40000784270 */
[----:B------:R-:W-:Y:S01]  /*4010*/  ISETP.GT.AND P6, PT, R2, 0x41, P0 ;  /* 0x000000410200780c */ /* 0x000fe200007c4270 */
[--C-:B------:R-:W-:Y:S01]  /*4020*/  FFMA.FTZ R236, R24, c[0x0][0x29c], -R155.reuse ;  /* 0x0000a70018ec7a23 */ /* 0x100fe2000001089b */
[C---:B------:R-:W-:Y:S02]  /*4030*/  ISETP.LT.OR P5, PT, R150.reuse, 0x41, P5 ;  /* 0x000000419600780c */ /* 0x040fe40002fa1670 */
[----:B------:R-:W-:Y:S02]  /*4040*/  ISETP.LT.OR P6, PT, R151, 0x42, P6 ;  /* 0x000000429700780c */ /* 0x000fe400037c1670 */
[----:B------:R-:W-:Y:S02]  /*4050*/  ISETP.LT.OR P4, PT, R150, 0x42, P4 ;  /* 0x000000429600780c */ /* 0x000fe40002781670 */
[----:B------:R-:W-:Y:S02]  /*4060*/  FSEL R25, R25, -INF , !P6 ;  /* 0xff80000019197808 */ /* 0x000fe40007000000 */
[----:B------:R-:W-:Y:S02]  /*4070*/  FSEL R26, R26, -INF , !P5 ;  /* 0xff8000001a1a7808 */ /* 0x000fe40006800000 */
[----:B------:R-:W-:Y:S01]  /*4080*/  FSEL R27, R27, -INF , !P4 ;  /* 0xff8000001b1b7808 */ /* 0x000fe20006000000 */
[----:B------:R-:W-:Y:S01]  /*4090*/  FFMA.FTZ R235, R25, c[0x0][0x29c], -R155 ;  /* 0x0000a70019eb7a23 */ /* 0x000fe2000001089b */
[----:B------:R-:W-:Y:S01]  /*40a0*/  ISETP.GT.AND P4, PT, R0, 0x60, P0 ;  /* 0x000000600000780c */ /* 0x000fe20000784270 */
[--C-:B------:R-:W-:Y:S01]  /*40b0*/  FFMA.FTZ R241, R26, c[0x0][0x29c], -R223.reuse ;  /* 0x0000a7001af17a23 */ /* 0x100fe200000108df */
[C---:B------:R-:W-:Y:S01]  /*40c0*/  ISETP.GT.AND P6, PT, R2.reuse, 0x60, P0 ;  /* 0x000000600200780c */ /* 0x040fe200007c4270 */
[----:B------:R-:W-:Y:S01]  /*40d0*/  FFMA.FTZ R242, R27, c[0x0][0x29c], -R223 ;  /* 0x0000a7001bf27a23 */ /* 0x000fe200000108df */
[----:B------:R-:W-:Y:S01]  /*40e0*/  ISETP.GT.AND P5, PT, R2, 0x61, P0 ;  /* 0x000000610200780c */ /* 0x000fe200007a4270 */
[--C-:B------:R-:W-:Y:S01]  /*40f0*/  FFMA.FTZ R2, R228, c[0x0][0x29c], -R153.reuse ;  /* 0x0000a700e4027a23 */ /* 0x100fe20000010899 */
[----:B------:R-:W-:Y:S01]  /*4100*/  ISETP.GT.AND P0, PT, R0, 0x61, P0 ;  /* 0x000000610000780c */ /* 0x000fe20000704270 */
[--C-:B------:R-:W-:Y:S01]  /*4110*/  FFMA.FTZ R0, R16, c[0x0][0x29c], -R154.reuse ;  /* 0x0000a70010007a23 */ /* 0x100fe2000001089a */
[----:B------:R-:W-:Y:S01]  /*4120*/  ISETP.LT.OR P4, PT, R150, 0x61, P4 ;  /* 0x000000619600780c */ /* 0x000fe20002781670 */
[--C-:B------:R-:W-:Y:S01]  /*4130*/  FFMA.FTZ R228, R156, c[0x0][0x29c], -R153.reuse ;  /* 0x0000a7009ce47a23 */ /* 0x100fe20000010899 */
[----:B------:R-:W-:Y:S01]  /*4140*/  ISETP.LT.OR P0, PT, R150, 0x62, P0 ;  /* 0x000000629600780c */ /* 0x000fe20000701670 */
[--C-:B------:R-:W-:Y:S01]  /*4150*/  FFMA.FTZ R156, R18, c[0x0][0x29c], -R153.reuse ;  /* 0x0000a700129c7a23 */ /* 0x100fe20000010899 */
[----:B------:R-:W-:Y:S01]  /*4160*/  ISETP.LT.OR P6, PT, R151, 0x61, P6 ;  /* 0x000000619700780c */ /* 0x000fe200037c1670 */
[----:B------:R-:W-:Y:S01]  /*4170*/  FFMA.FTZ R150, R17, c[0x0][0x29c], -R153 ;  /* 0x0000a70011967a23 */ /* 0x000fe20000010899 */
[----:B------:R2:W-:Y:S01]  /*4180*/  MUFU.EX2 R148, R0 ;  /* 0x0000000000947308 */ /* 0x0005e20000000800 */
[C---:B------:R-:W-:Y:S02]  /*4190*/  HMMA.16816.F32.BF16 R16, R132.reuse, R162, RZ ;  /* 0x000000a28410723c */ /* 0x040fe400000418ff */
[----:B------:R-:W-:Y:S01]  /*41a0*/  ISETP.LT.OR P5, PT, R151, 0x62, P5 ;  /* 0x000000629700780c */ /* 0x000fe20002fa1670 */
[----:B------:R-:W-:Y:S01]  /*41b0*/  FFMA.FTZ R151, R23, c[0x0][0x29c], -R155 ;  /* 0x0000a70017977a23 */ /* 0x000fe2000001089b */
[----:B------:R-:W-:Y:S01]  /*41c0*/  FSEL R28, R28, -INF , !P6 ;  /* 0xff8000001c1c7808 */ /* 0x000fe20007000000 */
[----:B------:R-:W-:Y:S01]  /*41d0*/  FFMA.FTZ R153, R33, c[0x0][0x29c], -R153 ;  /* 0x0000a70021997a23 */ /* 0x000fe20000010899 */
[----:B------:R-:W-:Y:S01]  /*41e0*/  FSEL R29, R29, -INF , !P5 ;  /* 0xff8000001d1d7808 */ /* 0x000fe20006800000 */
[----:B------:R-:W-:Y:S01]  /*41f0*/  FFMA.FTZ R154, R35, c[0x0][0x29c], -R154 ;  /* 0x0000a700239a7a23 */ /* 0x000fe2000001089a */
[-C--:B------:R-:W-:Y:S01]  /*4200*/  HMMA.16816.F32.BF16 R20, R132, R164.reuse, RZ ;  /* 0x000000a48414723c */ /* 0x080fe200000418ff */
[----:B------:R-:W-:Y:S03]  /*4210*/  MUFU.EX2 R2, R2 ;  /* 0x0000000200027308 */ /* 0x000fe60000000800 */
[----:B------:R-:W-:Y:S01]  /*4220*/  FSEL R30, R30, -INF , !P4 ;  /* 0xff8000001e1e7808 */ /* 0x000fe20006000000 */
[--C-:B------:R-:W-:Y:S01]  /*4230*/  FFMA.FTZ R234, R28, c[0x0][0x29c], -R155.reuse ;  /* 0x0000a7001cea7a23 */ /* 0x100fe2000001089b */
[----:B------:R-:W-:Y:S01]  /*4240*/  FSEL R31, R31, -INF , !P0 ;  /* 0xff8000001f1f7808 */ /* 0x000fe20004000000 */
[----:B------:R-:W-:Y:S01]  /*4250*/  FFMA.FTZ R155, R29, c[0x0][0x29c], -R155 ;  /* 0x0000a7001d9b7a23 */ /* 0x000fe2000001089b */
[C---:B------:R-:W-:Y:S03]  /*4260*/  HMMA.16816.F32.BF16 R24, R136.reuse, R164, RZ ;  /* 0x000000a48818723c */ /* 0x040fe600000418ff */
[----:B------:R-:W-:Y:S01]  /*4270*/  MUFU.EX2 R151, R151 ;  /* 0x0000009700977308 */ /* 0x000fe20000000800 */
[--C-:B------:R-:W-:Y:S02]  /*4280*/  FFMA.FTZ R243, R30, c[0x0][0x29c], -R223.reuse ;  /* 0x0000a7001ef37a23 */ /* 0x100fe400000108df */
[----:B------:R-:W-:Y:S01]  /*4290*/  FFMA.FTZ R223, R31, c[0x0][0x29c], -R223 ;  /* 0x0000a7001fdf7a23 */ /* 0x000fe200000108df */
[----:B--2---:R-:W-:Y:S01]  /*42a0*/  LDS R0, [R244.X4+0xf2a0] ;  /* 0x00f2a000f4007984 */ /* 0x004fe20000004800 */
[-C--:B------:R-:W-:Y:S03]  /*42b0*/  HMMA.16816.F32.BF16 R28, R136, R166.reuse, RZ ;  /* 0x000000a6881c723c */ /* 0x080fe600000418ff */
[----:B------:R-:W-:Y:S02]  /*42c0*/  LDSM.16.M88.4 R136, [R212+0xd880] ;  /* 0x00d88000d488783b */ /* 0x000fe40000000200 */
[----:B------:R-:W-:Y:S03]  /*42d0*/  MUFU.EX2 R153, R153 ;  /* 0x0000009900997308 */ /* 0x000fe60000000800 */
[----:B------:R-:W-:Y:S03]  /*42e0*/  HMMA.16816.F32.BF16 R32, R132, R166, RZ ;  /* 0x000000a68420723c */ /* 0x000fe600000418ff */
[----:B------:R-:W2:Y:S04]  /*42f0*/  LDSM.16.M88.4 R132, [R212+0xd080] ;  /* 0x00d08000d484783b */ /* 0x000ea80000000200 */
[----:B------:R-:W-:Y:S01]  /*4300*/  MUFU.EX2 R154, R154 ;  /* 0x0000009a009a7308 */ /* 0x000fe20000000800 */
[-C--:B----4-:R-:W-:Y:S08]  /*4310*/  HMMA.16816.F32.BF16 R4, R140, R168.reuse, R4 ;  /* 0x000000a88c04723c */ /* 0x090ff00000041804 */
[C---:B-1----:R-:W-:Y:S01]  /*4320*/  HMMA.16816.F32.BF16 R8, R144.reuse, R168, R8 ;  /* 0x000000a89008723c */ /* 0x042fe20000041808 */
[----:B------:R-:W-:Y:S07]  /*4330*/  MUFU.EX2 R155, R155 ;  /* 0x0000009b009b7308 */ /* 0x000fee0000000800 */
[-C--:B------:R-:W-:Y:S03]  /*4340*/  HMMA.16816.F32.BF16 R12, R144, R170.reuse, R12 ;  /* 0x000000aa900c723c */ /* 0x080fe6000004180c */
[----:B------:R-:W-:Y:S05]  /*4350*/  MUFU.EX2 R223, R223 ;  /* 0x000000df00df7308 */ /* 0x000fea0000000800 */
        /* <DEDUP_REMOVED lines=115> */
[----:B------:R-:W4:Y:S01]  /*4a90*/  MUFU.EX2 R150, R237 ;  /* 0x000000ed00967308 */ /* 0x000f220000000800 */
        /* <DEDUP_REMOVED lines=10> */
[--C-:B------:R-:W-:Y:S02]  /*4b40*/  FADD.FTZ R11, R11, -R0.reuse ;  /* 0x800000000b0b7221 */ /* 0x100fe40000010000 */
        /* <DEDUP_REMOVED lines=8> */
[----:B----4-:R-:W-:Y:S01]  /*4bd0*/  F2FP.BF16.PACK_AB R7, R150, R149 ;  /* 0x000000959607723e */ /* 0x010fe200000010ff */
[----:B------:R-:W-:Y:S02]  /*4be0*/  FMUL.FTZ R34, R148, R34 ;  /* 0x0000002294227220 */ /* 0x000fe40000410000 */
[--C-:B------:R-:W-:Y:S02]  /*4bf0*/  FADD.FTZ R15, R15, -R0.reuse ;  /* 0x800000000f0f7221 */ /* 0x100fe40000010000 */
[----:B------:R-:W-:Y:S01]  /*4c00*/  STS [R225+0x1000], R7 ;  /* 0x00100007e1007388 */ /* 0x000fe20000000800 */
[----:B------:R-:W-:Y:S01]  /*4c10*/  F2FP.BF16.PACK_AB R21, R21, R34 ;  /* 0x000000221515723e */ /* 0x000fe200000010ff */
[----:B------:R-:W2:Y:S01]  /*4c20*/  MUFU.EX2 R156, R236 ;  /* 0x000000ec009c7308 */ /* 0x000ea20000000800 */
[----:B------:R-:W-:Y:S01]  /*4c30*/  FMUL.FTZ R34, R151, R8 ;  /* 0x0000000897227220 */ /* 0x000fe20000410000 */
        /* <DEDUP_REMOVED lines=8> */
[----:B------:R-:W3:Y:S01]  /*4cc0*/  MUFU.EX2 R35, R243 ;  /* 0x000000f300237308 */ /* 0x000ee20000000800 */
[----:B------:R-:W-:Y:S01]  /*4cd0*/  F2FP.BF16.PACK_AB R9, R9, R33 ;  /* 0x000000210909723e */ /* 0x000fe200000010ff */
[--C-:B------:R-:W-:Y:S01]  /*4ce0*/  FADD.FTZ R27, R27, -R0.reuse ;  /* 0x800000001b1b7221 */ /* 0x100fe20000010000 */
[----:B-1----:R-:W-:Y:S01]  /*4cf0*/  F2FP.BF16.PACK_AB R2, R138, R139 ;  /* 0x0000008b8a02723e */ /* 0x002fe200000010ff */
[----:B------:R-:W-:Y:S01]  /*4d00*/  STS [R225+0x2400], R16 ;  /* 0x00240010e1007388 */ /* 0x000fe20000000800 */
[--C-:B------:R-:W-:Y:S02]  /*4d10*/  FADD.FTZ R26, R26, -R0.reuse ;  /* 0x800000001a1a7221 */ /* 0x100fe40000010000 */
[----:B------:R-:W-:Y:S01]  /*4d20*/  FMUL.FTZ R8, R157, R25 ;  /* 0x000000199d087220 */ /* 0x000fe20000410000 */
[----:B------:R1:W-:Y:S01]  /*4d30*/  STS [R224+0x12880], R2 ;  /* 0x01288002e0007388 */ /* 0x0003e20000000800 */
[----:B------:R-:W-:Y:S01]  /*4d40*/  FMUL.FTZ R26, R139, R26 ;  /* 0x0000001a8b1a7220 */ /* 0x000fe20000410000 */
[----:B------:R-:W4:Y:S01]  /*4d50*/  MUFU.EX2 R158, R234 ;  /* 0x000000ea009e7308 */ /* 0x000f220000000800 */
[----:B------:R-:W-:Y:S01]  /*4d60*/  FMUL.FTZ R3, R138, R27 ;  /* 0x0000001b8a037220 */ /* 0x000fe20000410000 */
[----:B--2---:R-:W-:Y:S01]  /*4d70*/  F2FP.BF16.PACK_AB R4, R157, R156 ;  /* 0x0000009c9d04723e */ /* 0x004fe200000010ff */
[----:B------:R-:W-:Y:S02]  /*4d80*/  FMUL.FTZ R24, R156, R24 ;  /* 0x000000189c187220 */ /* 0x000fe40000410000 */
[--C-:B------:R-:W-:Y:S01]  /*4d90*/  FADD.FTZ R30, R30, -R0.reuse ;  /* 0x800000001e1e7221 */ /* 0x100fe20000010000 */
[----:B------:R-:W-:Y:S01]  /*4da0*/  F2FP.BF16.PACK_AB R3, R3, R26 ;  /* 0x0000001a0303723e */ /* 0x000fe200000010ff */
[----:B------:R2:W-:Y:S01]  /*4db0*/  STS [R224+0x12480], R4 ;  /* 0x01248004e0007388 */ /* 0x0005e20000000800 */
[----:B------:R-:W-:Y:S01]  /*4dc0*/  FADD.FTZ R31, R31, -R0 ;  /* 0x800000001f1f7221 */ /* 0x000fe20000010000 */
[----:B------:R-:W-:Y:S01]  /*4dd0*/  F2FP.BF16.PACK_AB R8, R8, R24 ;  /* 0x000000180808723e */ /* 0x000fe200000010ff */
[----:B------:R-:W-:Y:S02]  /*4de0*/  FMUL.FTZ R13, R155, R29 ;  /* 0x0000001d9b0d7220 */ /* 0x000fe40000410000 */
[----:B------:R-:W-:Y:S02]  /*4df0*/  FMUL.FTZ R31, R223, R31 ;  /* 0x0000001fdf1f7220 */ /* 0x000fe40000410000 */
[----:B---3--:R-:W-:Y:S02]  /*4e00*/  FMUL.FTZ R30, R35, R30 ;  /* 0x0000001e231e7220 */ /* 0x008fe40000410000 */
[----:B------:R-:W-:Y:S01]  /*4e10*/  IMAD.SHL.U32 R0, R220, 0x2, RZ ;  /* 0x00000002dc007824 */ /* 0x000fe200078e00ff */
[----:B-1----:R-:W-:Y:S01]  /*4e20*/  F2FP.BF16.PACK_AB R2, R223, R35 ;  /* 0x00000023df02723e */ /* 0x002fe200000010ff */
[----:B----4-:R-:W-:Y:S01]  /*4e30*/  FMUL.FTZ R28, R158, R28 ;  /* 0x0000001c9e1c7220 */ /* 0x010fe20000410000 */
[----:B------:R-:W-:Y:S03]  /*4e40*/  F2FP.BF16.PACK_AB R5, R155, R158 ;  /* 0x0000009e9b05723e */ /* 0x000fe600000010ff */
[----:B------:R1:W-:Y:S01]  /*4e50*/  STS [R225+0x3400], R2 ;  /* 0x00340002e1007388 */ /* 0x0003e20000000800 */
[----:B------:R-:W-:Y:S03]  /*4e60*/  F2FP.BF16.PACK_AB R13, R13, R28 ;  /* 0x0000001c0d0d723e */ /* 0x000fe600000010ff */
[----:B------:R-:W-:Y:S01]  /*4e70*/  STS [R225+0x3000], R5 ;  /* 0x00300005e1007388 */ /* 0x000fe20000000800 */
[----:B--2---:R-:W-:Y:S03]  /*4e80*/  FMUL.FTZ R4, R140, R15 ;  /* 0x0000000f8c047220 */ /* 0x004fe60000410000 */
[----:B------:R-:W-:Y:S02]  /*4e90*/  BAR.SYNC.DEFER_BLOCKING 0x0 ;  /* 0x0000000000007b1d */ /* 0x000fe40000010000 */
[----:B------:R-:W-:Y:S02]  /*4ea0*/  F2FP.BF16.PACK_AB R4, R4, R14 ;  /* 0x0000000e0404723e */ /* 0x000fe400000010ff */
[----:B-1----:R-:W-:Y:S04]  /*4eb0*/  F2FP.BF16.PACK_AB R2, R11, R10 ;  /* 0x0000000a0b02723e */ /* 0x002fe800000010ff */
        /* <DEDUP_REMOVED lines=98> */
[----:B------:R-:W-:Y:S01]  /*54e0*/  ULDC.64 UR6, c[0x0][0x208] ;  /* 0x0000820000067ab9 */ /* 0x000fe20000000a00 */
[C---:B------:R-:W-:Y:S01]  /*54f0*/  LOP3.LUT P6, RZ, R251.reuse, 0x1, RZ, 0xc0, !PT ;  /* 0x00000001fbff7812 */ /* 0x040fe200078cc0ff */
[----:B------:R-:W-:Y:S01]  /*5500*/  UIMAD.WIDE.U32 UR18, UR14, UR6, URZ ;  /* 0x000000060e1272a5 */ /* 0x000fe2000f8e003f */
[----:B------:R-:W3:Y:S01]  /*5510*/  LDL R229, [R1+0x4] ;  /* 0x0000040001e57983 */ /* 0x000ee20000100800 */
[C---:B------:R-:W-:Y:S01]  /*5520*/  LOP3.LUT P5, RZ, R251.reuse, 0x2, RZ, 0xc0, !PT ;  /* 0x00000002fbff7812 */ /* 0x040fe200078ac0ff */
[----:B------:R-:W-:Y:S01]  /*5530*/  USHF.R.S32.HI UR16, URZ, 0x1f, UR14 ;  /* 0x0000001f3f107899 */ /* 0x000fe2000801140e */
[----:B------:R-:W-:Y:S01]  /*5540*/  LOP3.LUT P4, RZ, R251, 0x4, RZ, 0xc0, !PT ;  /* 0x00000004fbff7812 */ /* 0x000fe2000788c0ff */
[----:B------:R-:W4:Y:S01]  /*5550*/  LDL.64 R236, [R1+0x20] ;  /* 0x0000200001ec7983 */ /* 0x000f220000100a00 */
[----:B------:R-:W-:Y:S01]  /*5560*/  IMAD.U32 R4, RZ, RZ, UR18 ;  /* 0x00000012ff047e24 */ /* 0x000fe2000f8e00ff */
[----:B------:R-:W-:Y:S01]  /*5570*/  UIMAD UR16, UR16, UR6, URZ ;  /* 0x00000006101072a4 */ /* 0x000fe2000f8e023f */
[----:B------:R-:W-:Y:S01]  /*5580*/  IMAD.U32 R0, RZ, RZ, UR18 ;  /* 0x00000012ff007e24 */ /* 0x000fe2000f8e00ff */
[----:B------:R-:W5:Y:S01]  /*5590*/  LDL.64 R230, [R1+0x8] ;  /* 0x0000080001e67983 */ /* 0x000f620000100a00 */
[----:B------:R-:W-:Y:S02]  /*55a0*/  USHF.L.U32 UR6, UR14, 0x6, URZ ;  /* 0x000000060e067899 */ /* 0x000fe4000800063f */
[----:B------:R-:W-:Y:S02]  /*55b0*/  UIMAD UR16, UR14, UR7, UR16 ;  /* 0x000000070e1072a4 */ /* 0x000fe4000f8e0210 */
[----:B------:R-:W-:Y:S02]  /*55c0*/  UIADD3 UR7, -UR6, UR9, URZ ;  /* 0x0000000906077290 */ /* 0x000fe4000fffe13f */
[----:B------:R-:W-:Y:S01]  /*55d0*/  IMAD.U32 R7, RZ, RZ, UR6 ;  /* 0x00000006ff077e24 */ /* 0x000fe2000f8e00ff */
[----:B------:R-:W-:Y:S03]  /*55e0*/  UIADD3 UR16, UR19, UR16, URZ ;  /* 0x0000001013107290 */ /* 0x000fe6000fffe03f */
[C---:B------:R-:W-:Y:S02]  /*55f0*/  ISETP.GE.OR P6, PT, R245.reuse, UR7, !P6 ;  /* 0x00000007f5007c0c */ /* 0x040fe4000f7c6670 */
[C---:B------:R-:W-:Y:S01]  /*5600*/  ISETP.GE.OR P5, PT, R245.reuse, UR7, !P5 ;  /* 0x00000007f5007c0c */ /* 0x040fe2000efa6670 */
[----:B------:R-:W-:Y:S01]  /*5610*/  IMAD.U32 R8, RZ, RZ, UR16 ;  /* 0x00000010ff087e24 */ /* 0x000fe2000f8e00ff */
[----:B------:R-:W-:Y:S02]  /*5620*/  ISETP.GE.OR P4, PT, R245, UR7, !P4 ;  /* 0x00000007f5007c0c */ /* 0x000fe4000e786670 */
[----:B--2---:R-:W-:Y:S04]  /*5630*/  IADD3 R5, P0, R226, UR6, RZ ;  /* 0x00000006e2057c10 */ /* 0x004fe8000ff1e0ff */
[----:B---3--:R-:W-:Y:S02]  /*5640*/  LEA.HI.X.SX32 R7, R7, R229, 0x1, P0 ;  /* 0x000000e507077211 */ /* 0x008fe400000f0eff */
[----:B------:R-:W1:Y:S01]  /*5650*/  S2R R229, SR_TID.X ;  /* 0x0000000000e57919 */ /* 0x000e620000002100 */
[C---:B------:R-:W-:Y:S02]  /*5660*/  LEA R6, P0, R5.reuse, c[0x0][0x280], 0x2 ;  /* 0x0000a00005067a11 */ /* 0x040fe400078010ff */
[----:B----4-:R-:W-:Y:S02]  /*5670*/  LEA R0, P1, R0, R236, 0x6 ;  /* 0x000000ec00007211 */ /* 0x010fe400078230ff */
[----:B------:R-:W-:Y:S02]  /*5680*/  LEA.HI.X R7, R5, c[0x0][0x284], R7, 0x2, P0 ;  /* 0x0000a10005077a11 */ /* 0x000fe400000f1407 */
[----:B-----5:R-:W-:Y:S02]  /*5690*/  LEA.HI.X R8, R4, R231, R8, 0x6, P1 ;  /* 0x000000e704087211 */ /* 0x020fe400008f3408 */
[C---:B------:R-:W-:Y:S04]  /*56a0*/  LEA R4, P1, R0.reuse, c[0x0][0x1f0], 0x1 ;  /* 0x00007c0000047a11 */ /* 0x040fe800078208ff */
[----:B------:R-:W-:Y:S05]  /*56b0*/  LEA.HI.X R5, R0, c[0x0][0x1f4], R8, 0x1, P1 ;  /* 0x00007d0000057a11 */ /* 0x000fea00008f0c08 */
[----:B------:R-:W-:Y:S01]  /*56c0*/  @!PT LDS RZ, [RZ] ;  /* 0x00000000fffff984 */ /* 0x000fe20000000800 */
[----:B------:R-:W-:Y:S01]  /*56d0*/  @!PT LDS RZ, [RZ] ;  /* 0x00000000fffff984 */ /* 0x000fe20000000800 */
[----:B------:R-:W-:Y:S01]  /*56e0*/  @!PT LDS RZ, [RZ] ;  /* 0x00000000fffff984 */ /* 0x000fe20000000800 */
[----:B------:R2:W-:Y:S04]  /*56f0*/  LDGSTS.E.BYPASS.LTC128B.128 [R250+0xc080], [R4.64], !P6 ;  /* 0x0c08000004fa7fae */ /* 0x0005e8000f101d4c */
[----:B------:R2:W-:Y:S01]  /*5700*/  LDGSTS.E.BYPASS.LTC128B.128 [R250+0xd080], [R4.64+0x40], !P5 ;  /* 0x0d08004004fa7fae */ /* 0x0005e2000e901d4c */
[----:B-1----:R-:W-:Y:S03]  /*5710*/  @!P2 IMAD.SHL.U32 R0, R229, 0x10, RZ ;  /* 0x00000010e500a824 */ /* 0x002fe600078e00ff */
[----:B------:R2:W-:Y:S04]  /*5720*/  LDGSTS.E.BYPASS.LTC128B.128 [R250+0xe080], [R4.64+0x80], !P4 ;  /* 0x0e08008004fa7fae */ /* 0x0005e8000e101d4c */
[----:B------:R2:W-:Y:S02]  /*5730*/  @!P2 LDGSTS.E.BYPASS.LTC128B.128 [R0+0xf280], [R6.64] ;  /* 0x0f2800000600afae */ /* 0x0005e4000b901d4c */
.L_x_306:
        /* <DEDUP_REMOVED lines=13> */
[----:B------:R-:W-:Y:S01]  /*5810*/  LDSM.16.MT88.2 R136, [R208+0x2800] ;  /* 0x00280000d088783b */ /* 0x000fe20000004100 */
[----:B------:R-:W-:Y:S03]  /*5820*/  USEL UR15, UR6, URZ, !UP1 ;  /* 0x0000003f060f7287 */ /* 0x000fe6000c800000 */
[----:B------:R-:W-:Y:S03]  /*5830*/  LDSM.16.MT88.2 R138, [R208+0x4800] ;  /* 0x00480000d08a783b */ /* 0x000fe60000004100 */
[C---:B------:R-:W-:Y:S01]  /*5840*/  HMMA.16816.F32.BF16 R16, R20.reuse, R28, RZ ;  /* 0x0000001c1410723c */ /* 0x040fe200000418ff */
[----:B------:R-:W-:Y:S04]  /*5850*/  LDSM.16.MT88.2 R142, [R208+0x2c00] ;  /* 0x002c0000d08e783b */ /* 0x000fe80000004100 */
[----:B------:R-:W-:Y:S03]  /*5860*/  LDSM.16.MT88.2 R152, [R208+0x3800] ;  /* 0x00380000d098783b */ /* 0x000fe60000004100 */
[-C--:B------:R-:W-:Y:S01]  /*5870*/  HMMA.16816.F32.BF16 R20, R20, R30.reuse, RZ ;  /* 0x0000001e1414723c */ /* 0x080fe200000418ff */
[----:B------:R-:W0:Y:S07]  /*5880*/  LDGDEPBAR ;  /* 0x00000000000079af */ /* 0x000e2e0000000000 */
[----:B------:R-:W-:Y:S01]  /*5890*/  HMMA.16816.F32.BF16 R24, R24, R30, RZ ;  /* 0x0000001e1818723c */ /* 0x000fe200000418ff */
[----:B------:R-:W4:Y:S07]  /*58a0*/  LDSM.16.M88.4 R28, [R215+0x1000] ;  /* 0x00100000d71c783b */ /* 0x000f2e0000000200 */
[-C--:B------:R-:W-:Y:S08]  /*58b0*/  HMMA.16816.F32.BF16 R4, R32, R140.reuse, R4 ;  /* 0x0000008c2004723c */ /* 0x080ff00000041804 */
[C---:B------:R-:W-:Y:S01]  /*58c0*/  HMMA.16816.F32.BF16 R8, R144.reuse, R140, R8 ;  /* 0x0000008c9008723c */ /* 0x040fe20000041808 */
[----:B------:R-:W-:Y:S07]  /*58d0*/  LDSM.16.MT88.2 R140, [R208+0xc00] ;  /* 0x000c0000d08c783b */ /* 0x000fee0000004100 */
[-C--:B------:R-:W-:Y:S08]  /*58e0*/  HMMA.16816.F32.BF16 R12, R144, R148.reuse, R12 ;  /* 0x00000094900c723c */ /* 0x080ff0000004180c */
[C---:B------:R-:W-:Y:S08]  /*58f0*/  HMMA.16816.F32.BF16 R16, R32.reuse, R148, R16 ;  /* 0x000000942010723c */ /* 0x040ff00000041810 */
[-C--:B------:R-:W-:Y:S01]  /*5900*/  HMMA.16816.F32.BF16 R20, R32, R150.reuse, R20 ;  /* 0x000000962014723c */ /* 0x080fe20000041814 */
[----:B------:R-:W5:Y:S07]  /*5910*/  LDSM.16.M88.4 R32, [R219] ;  /* 0x00000000db20783b */ /* 0x000f6e0000000200 */
[----:B------:R-:W-:Y:S01]  /*5920*/  HMMA.16816.F32.BF16 R24, R144, R150, R24 ;  /* 0x000000969018723c */ /* 0x000fe20000041818 */
[----:B------:R-:W5:Y:S04]  /*5930*/  LDSM.16.M88.4 R144, [R219+0x1000] ;  /* 0x00100000db90783b */ /* 0x000f680000000200 */
[----:B------:R-:W-:Y:S03]  /*5940*/  LDSM.16.M88.4 R148, [R214+0x3000] ;  /* 0x00300000d694783b */ /* 0x000fe60000000200 */
[-C--:B-1----:R-:W-:Y:S08]  /*5950*/  HMMA.16816.F32.BF16 R4, R132, R2.reuse, R4 ;  /* 0x000000028404723c */ /* 0x082ff00000041804 */
[C---:B----4-:R-:W-:Y:S01]  /*5960*/  HMMA.16816.F32.BF16 R8, R28.reuse, R2, R8 ;  /* 0x000000021c08723c */ /* 0x050fe20000041808 */
[----:B------:R-:W1:Y:S07]  /*5970*/  LDSM.16.MT88.2 R2, [R208+0x4c00] ;  /* 0x004c0000d002783b */ /* 0x000e6e0000004100 */
[-C--:B------:R-:W-:Y:S08]  /*5980*/  HMMA.16816.F32.BF16 R12, R28, R136.reuse, R12 ;  /* 0x000000881c0c723c */ /* 0x080ff0000004180c */
[C---:B------:R-:W-:Y:S01]  /*5990*/  HMMA.16816.F32.BF16 R16, R132.reuse, R136, R16 ;  /* 0x000000888410723c */ /* 0x040fe20000041810 */
[----:B------:R-:W-:Y:S07]  /*59a0*/  LDSM.16.MT88.2 R136, [R208+0x1000] ;  /* 0x00100000d088783b */ /* 0x000fee0000004100 */
[-C--:B------:R-:W-:Y:S01]  /*59b0*/  HMMA.16816.F32.BF16 R20, R132, R138.reuse, R20 ;  /* 0x0000008a8414723c */ /* 0x080fe20000041814 */
[----:B------:R-:W4:Y:S07]  /*59c0*/  LDSM.16.M88.4 R132, [R214+0x2000] ;  /* 0x00200000d684783b */ /* 0x000f2e0000000200 */
[----:B------:R-:W-:Y:S01]  /*59d0*/  HMMA.16816.F32.BF16 R24, R28, R138, R24 ;  /* 0x0000008a1c18723c */ /* 0x000fe20000041818 */
[----:B------:R-:W4:Y:S04]  /*59e0*/  LDSM.16.MT88.2 R28, [R208+0x3000] ;  /* 0x00300000d01c783b */ /* 0x000f280000004100 */
[----:B------:R-:W4:Y:S03]  /*59f0*/  LDSM.16.MT88.2 R30, [R208+0x5000] ;  /* 0x00500000d01e783b */ /* 0x000f260000004100 */
[-C--:B-----5:R-:W-:Y:S01]  /*5a00*/  HMMA.16816.F32.BF16 R4, R32, R140.reuse, R4 ;  /* 0x0000008c2004723c */ /* 0x0a0fe20000041804 */
[----:B------:R-:W-:Y:S07]  /*5a10*/  LDSM.16.MT88.2 R138, [R208+0x3400] ;  /* 0x00340000d08a783b */ /* 0x000fee0000004100 */
[C---:B------:R-:W-:Y:S08]  /*5a20*/  HMMA.16816.F32.BF16 R8, R144.reuse, R140, R8 ;  /* 0x0000008c9008723c */ /* 0x040ff00000041808 */
[-C--:B------:R-:W-:Y:S08]  /*5a30*/  HMMA.16816.F32.BF16 R12, R144, R142.reuse, R12 ;  /* 0x0000008e900c723c */ /* 0x080ff0000004180c */
[C---:B------:R-:W-:Y:S01]  /*5a40*/  HMMA.16816.F32.BF16 R16, R32.reuse, R142, R16 ;  /* 0x0000008e2010723c */ /* 0x040fe20000041810 */
[----:B------:R-:W-:Y:S07]  /*5a50*/  LDSM.16.M88.4 R140, [R216+0x3000] ;  /* 0x00300000d88c783b */ /* 0x000fee0000000200 */
[-C--:B-1----:R-:W-:Y:S01]  /*5a60*/  HMMA.16816.F32.BF16 R20, R32, R2.reuse, R20 ;  /* 0x000000022014723c */ /* 0x082fe20000041814 */
[----:B------:R-:W-:Y:S07]  /*5a70*/  LDSM.16.M88.4 R32, [R216+0x2000] ;  /* 0x00200000d820783b */ /* 0x000fee0000000200 */
[----:B------:R-:W-:Y:S01]  /*5a80*/  HMMA.16816.F32.BF16 R24, R144, R2, R24 ;  /* 0x000000029018723c */ /* 0x000fe20000041818 */
[----:B------:R-:W1:Y:S04]  /*5a90*/  LDSM.16.MT88.2 R2, [R208+0x1400] ;  /* 0x00140000d002783b */ /* 0x000e680000004100 */
[----:B------:R-:W-:Y:S03]  /*5aa0*/  LDSM.16.M88.4 R144, [R215+0x3000] ;  /* 0x00300000d790783b */ /* 0x000fe60000000200 */
[-C--:B----4-:R-:W-:Y:S08]  /*5ab0*/  HMMA.16816.F32.BF16 R4, R132, R136.reuse, R4 ;  /* 0x000000888404723c */ /* 0x090ff00000041804 */
[C---:B------:R-:W-:Y:S01]  /*5ac0*/  HMMA.16816.F32.BF16 R8, R148.reuse, R136, R8 ;  /* 0x000000889408723c */ /* 0x040fe20000041808 */
[----:B------:R-:W4:Y:S07]  /*5ad0*/  LDSM.16.MT88.2 R136, [R208+0x5400] ;  /* 0x00540000d088783b */ /* 0x000f2e0000004100 */
[-C--:B------:R-:W-:Y:S08]  /*5ae0*/  HMMA.16816.F32.BF16 R12, R148, R28.reuse, R12 ;  /* 0x0000001c940c723c */ /* 0x080ff0000004180c */
[C---:B------:R-:W-:Y:S01]  /*5af0*/  HMMA.16816.F32.BF16 R16, R132.reuse, R28, R16 ;  /* 0x0000001c8410723c */ /* 0x040fe20000041810 */
[----:B------:R-:W-:Y:S07]  /*5b00*/  LDSM.16.MT88.2 R28, [R208+0x1800] ;  /* 0x00180000d01c783b */ /* 0x000fee0000004100 */
[-C--:B------:R-:W-:Y:S01]  /*5b10*/  HMMA.16816.F32.BF16 R20, R132, R30.reuse, R20 ;  /* 0x0000001e8414723c */ /* 0x080fe20000041814 */
[----:B------:R-:W5:Y:S07]  /*5b20*/  LDSM.16.M88.4 R132, [R215+0x2000] ;  /* 0x00200000d784783b */ /* 0x000f6e0000000200 */
[----:B------:R-:W-:Y:S01]  /*5b30*/  HMMA.16816.F32.BF16 R24, R148, R30, R24 ;  /* 0x0000001e9418723c */ /* 0x000fe20000041818 */
[----:B------:R-:W-:Y:S04]  /*5b40*/  LDSM.16.MT88.2 R30, [R208+0x1c00] ;  /* 0x001c0000d01e783b */ /* 0x000fe80000004100 */
[----:B------:R-:W-:Y:S03]  /*5b50*/  LDSM.16.M88.4 R148, [R218+0x3000] ;  /* 0x00300000da94783b */ /* 0x000fe60000000200 */
[-C--:B-1----:R-:W-:Y:S08]  /*5b60*/  HMMA.16816.F32.BF16 R4, R32, R2.reuse, R4 ;  /* 0x000000022004723c */ /* 0x082ff00000041804 */
[C---:B------:R-:W-:Y:S01]  /*5b70*/  HMMA.16816.F32.BF16 R8, R140.reuse, R2, R8 ;  /* 0x000000028c08723c */ /* 0x040fe20000041808 */
[----:B------:R-:W1:Y:S07]  /*5b80*/  LDSM.16.MT88.2 R2, [R208+0x5800] ;  /* 0x00580000d002783b */ /* 0x000e6e0000004100 */
[-C--:B------:R-:W-:Y:S08]  /*5b90*/  HMMA.16816.F32.BF16 R12, R140, R138.reuse, R12 ;  /* 0x0000008a8c0c723c */ /* 0x080ff0000004180c */
[C---:B------:R-:W-:Y:S01]  /*5ba0*/  HMMA.16816.F32.BF16 R16, R32.reuse, R138, R16 ;  /* 0x0000008a2010723c */ /* 0x040fe20000041810 */
[----:B------:R-:W-:Y:S07]  /*5bb0*/  LDSM.16.MT88.2 R138, [R208+0x3c00] ;  /* 0x003c0000d08a783b */ /* 0x000fee0000004100 */
[-C--:B----4-:R-:W-:Y:S01]  /*5bc0*/  HMMA.16816.F32.BF16 R20, R32, R136.reuse, R20 ;  /* 0x000000882014723c */ /* 0x090fe20000041814 */
[----:B------:R-:W4:Y:S07]  /*5bd0*/  LDSM.16.M88.4 R32, [R218+0x2000] ;  /* 0x00200000da20783b */ /* 0x000f2e0000000200 */
[----:B------:R-:W-:Y:S08]  /*5be0*/  HMMA.16816.F32.BF16 R24, R140, R136, R24 ;  /* 0x000000888c18723c */ /* 0x000ff00000041818 */
[-C--:B-----5:R-:W-:Y:S08]  /*5bf0*/  HMMA.16816.F32.BF16 R4, R132, R28.reuse, R4 ;  /* 0x0000001c8404723c */ /* 0x0a0ff00000041804 */
[C---:B------:R-:W-:Y:S01]  /*5c00*/  HMMA.16816.F32.BF16 R8, R144.reuse, R28, R8 ;  /* 0x0000001c9008723c */ /* 0x040fe20000041808 */
[----:B------:R-:W5:Y:S03]  /*5c10*/  LDSM.16.MT88.2 R28, [R208+0x5c00] ;  /* 0x005c0000d01c783b */ /* 0x000f660000004100 */
[----:B--2---:R-:W-:Y:S04]  /*5c20*/  IADD3 R0, P0, R156, UR11, RZ ;  /* 0x0000000b9c007c10 */ /* 0x004fe8000ff1e0ff */
[-C--:B------:R-:W-:Y:S08]  /*5c30*/  HMMA.16816.F32.BF16 R12, R144, R152.reuse, R12 ;  /* 0x00000098900c723c */ /* 0x080ff0000004180c */
[C---:B------:R-:W-:Y:S08]  /*5c40*/  HMMA.16816.F32.BF16 R16, R132.reuse, R152, R16 ;  /* 0x000000988410723c */ /* 0x040ff00000041810 */
[-C--:B-1----:R-:W-:Y:S08]  /*5c50*/  HMMA.16816.F32.BF16 R20, R132, R2.reuse, R20 ;  /* 0x000000028414723c */ /* 0x082ff00000041814 */
[----:B------:R-:W-:Y:S07]  /*5c60*/  HMMA.16816.F32.BF16 R24, R144, R2, R24 ;  /* 0x000000029018723c */ /* 0x000fee0000041818 */
[----:B------:R-:W-:Y:S01]  /*5c70*/  IMAD.U32 R3, RZ, RZ, UR11 ;  /* 0x0000000bff037e24 */ /* 0x000fe2000f8e00ff */
[-C--:B----4-:R-:W-:Y:S01]  /*5c80*/  HMMA.16816.F32.BF16 R4, R32, R30.reuse, R4 ;  /* 0x0000001e2004723c */ /* 0x090fe20000041804 */
[----:B------:R-:W-:Y:S04]  /*5c90*/  UMOV UR11, UR14 ;  /* 0x0000000e000b7c82 */ /* 0x000fe80008000000 */
[----:B---3--:R-:W-:Y:S02]  /*5ca0*/  LEA.HI.X.SX32 R3, R3, R154, 0x1, P0 ;  /* 0x0000009a03037211 */ /* 0x008fe400000f0eff */
[C---:B------:R-:W-:Y:S01]  /*5cb0*/  LEA R2, P0, R0.reuse, c[0x0][0x220], 0x2 ;  /* 0x0000880000027a11 */ /* 0x040fe200078010ff */
[C---:B------:R-:W-:Y:S04]  /*5cc0*/  HMMA.16816.F32.BF16 R8, R148.reuse, R30, R8 ;  /* 0x0000001e9408723c */ /* 0x040fe80000041808 */
[----:B------:R-:W-:Y:S01]  /*5cd0*/  LEA.HI.X R3, R0, c[0x0][0x224], R3, 0x2, P0 ;  /* 0x0000890000037a11 */ /* 0x000fe200000f1403 */
[----:B------:R-:W-:Y:S01]  /*5ce0*/  IMAD.U32 R0, RZ, RZ, UR4 ;  /* 0x00000004ff007e24 */ /* 0x000fe2000f8e00ff */
[----:B------:R-:W-:Y:S01]  /*5cf0*/  PLOP3.LUT P0, PT, PT, PT, UP0, 0x80, 0x0 ;  /* 0x000000000000781c */ /* 0x000fe20003f0f008 */
[----:B------:R-:W-:Y:S01]  /*5d00*/  USEL UR4, UR7, URZ, !UP2 ;  /* 0x0000003f07047287 */ /* 0x000fe2000d000000 */
[-C--:B------:R-:W-:Y:S04]  /*5d10*/  HMMA.16816.F32.BF16 R12, R148, R138.reuse, R12 ;  /* 0x0000008a940c723c */ /* 0x080fe8000004180c */
[----:B------:R-:W-:Y:S03]  /*5d20*/  IMAD R0, R0, 0x1800, R220 ;  /* 0x0000180000007824 */ /* 0x000fe600078e02dc */
[----:B------:R-:W-:Y:S01]  /*5d30*/  RED.E.ADD.F32.FTZ.RN.STRONG.GPU [R2.64], R4 ;  /* 0x000000040200798e */ /* 0x000fe2000c10e78c */
[C---:B------:R-:W-:Y:S03]  /*5d40*/  HMMA.16816.F32.BF16 R16, R32.reuse, R138, R16 ;  /* 0x0000008a2010723c */ /* 0x040fe60000041810 */
[----:B------:R-:W-:Y:S01]  /*5d50*/  RED.E.ADD.F32.FTZ.RN.STRONG.GPU [R2.64+0x400], R5 ;  /* 0x000400050200798e */ /* 0x000fe2000c10e78c */
[----:B------:R-:W-:Y:S03]  /*5d60*/  IMAD.SHL.U32 R0, R0, 0x2, RZ ;  /* 0x0000000200007824 */ /* 0x000fe600078e00ff */
[----:B------:R-:W-:Y:S01]  /*5d70*/  RED.E.ADD.F32.FTZ.RN.STRONG.GPU [R2.64+0x800], R6 ;  /* 0x000800060200798e */ /* 0x000fe2000c10e78c */
[-C--:B-----5:R-:W-:Y:S03]  /*5d80*/  HMMA.16816.F32.BF16 R20, R32, R28.reuse, R20 ;  /* 0x0000001c2014723c */ /* 0x0a0fe60000041814 */
        /* <DEDUP_REMOVED lines=20> */
[----:B------:R-:W-:Y:S04]  /*5ed0*/  LDSM.16.MT88.4 R132, [R0+0x7480] ;  /* 0x007480000084783b */ /* 0x000fe80000004200 */
[----:B------:R-:W-:Y:S01]  /*5ee0*/  LDSM.16.MT88.4 R136, [R209+0x16c80] ;  /* 0x016c8000d188783b */ /* 0x000fe20000004200 */
[-C--:B-1----:R-:W-:Y:S03]  /*5ef0*/  HMMA.16816.F32.BF16 R84, R4, R8.reuse, R84 ;  /* 0x000000080454723c */ /* 0x082fe60000041854 */
[----:B------:R-:W-:Y:S04]  /*5f00*/  RED.E.ADD.F32.FTZ.RN.STRONG.GPU [R2.64+0x4000], R20 ;  /* 0x004000140200798e */ /* 0x000fe8000c10e78c */
[----:B------:R-:W-:Y:S04]  /*5f10*/  RED.E.ADD.F32.FTZ.RN.STRONG.GPU [R2.64+0x4400], R21 ;  /* 0x004400150200798e */ /* 0x000fe8000c10e78c */
[----:B------:R-:W-:Y:S04]  /*5f20*/  RED.E.ADD.F32.FTZ.RN.STRONG.GPU [R2.64+0x4800], R22 ;  /* 0x004800160200798e */ /* 0x000fe8000c10e78c */
[----:B------:R-:W-:Y:S01]  /*5f30*/  RED.E.ADD.F32.FTZ.RN.STRONG.GPU [R2.64+0x4c00], R23 ;  /* 0x004c00170200798e */ /* 0x000fe2000c10e78c */
[C---:B--2---:R-:W-:Y:S03]  /*5f40*/  HMMA.16816.F32.BF16 R88, R12.reuse, R8, R88 ;  /* 0x000000080c58723c */ /* 0x044fe60000041858 */
[----:B------:R-:W1:Y:S04]  /*5f50*/  LDSM.16.MT88.4 R20, [R0+0x8080] ;  /* 0x008080000014783b */ /* 0x000e680000004200 */
[----:B------:R-:W-:Y:S01]  /*5f60*/  RED.E.ADD.F32.FTZ.RN.STRONG.GPU [R2.64+0x5000], R24 ;  /* 0x005000180200798e */ /* 0x000fe2000c10e78c */
[-C--:B------:R-:W-:Y:S03]  /*5f70*/  HMMA.16816.F32.BF16 R92, R12, R10.reuse, R92 ;  /* 0x0000000a0c5c723c */ /* 0x080fe6000004185c */
[----:B------:R-:W-:Y:S04]  /*5f80*/  RED.E.ADD.F32.FTZ.RN.STRONG.GPU [R2.64+0x5400], R25 ;  /* 0x005400190200798e */ /* 0x000fe8000c10e78c */
[----:B------:R-:W-:Y:S01]  /*5f90*/  RED.E.ADD.F32.FTZ.RN.STRONG.GPU [R2.64+0x5800], R26 ;  /* 0x0058001a0200798e */ /* 0x000fe2000c10e78c */
[C---:B------:R-:W-:Y:S03]  /*5fa0*/  HMMA.16816.F32.BF16 R96, R4.reuse, R10, R96 ;  /* 0x0000000a0460723c */ /* 0x040fe60000041860 */
[----:B------:R-:W-:Y:S04]  /*5fb0*/  LDSM.16.MT88.4 R8, [R0+0x8480] ;  /* 0x008480000008783b */ /* 0x000fe80000004200 */
[----:B------:R-:W-:Y:S01]  /*5fc0*/  RED.E.ADD.F32.FTZ.RN.STRONG.GPU [R2.64+0x5c00], R27 ;  /* 0x005c001b0200798e */ /* 0x000fe2000c10e78c */
[-C--:B---3--:R-:W-:Y:S03]  /*5fd0*/  HMMA.16816.F32.BF16 R100, R4, R16.reuse, R100 ;  /* 0x000000100464723c */ /* 0x088fe60000041864 */
[----:B------:R-:W2:Y:S05]  /*5fe0*/  LDSM.16.MT88.4 R24, [R0+0x6480] ;  /* 0x006480000018783b */ /* 0x000eaa0000004200 */
        /* <DEDUP_REMOVED lines=21> */
[-C--:B------:R-:W-:Y:S08]  /*6140*/  HMMA.16816.F32.BF16 R116, R28, R8.reuse, R116 ;  /* 0x000000081c74723c */ /* 0x080ff00000041874 */
        /* <DEDUP_REMOVED lines=80> */
.L_x_288:
[----:B------:R-:W-:Y:S05]  /*6650*/  @P2 BRA `(.L_x_308) ;  /* 0x0000119000002947 */ /* 0x000fea0003800000 */
[----:B------:R-:W2:Y:S01]  /*6660*/  LDL R85, [R1+0x48] ;  /* 0x0000480001557983 */ /* 0x000ea20000100800 */
[----:B------:R-:W-:Y:S02]  /*6670*/  F2FP.BF16.PACK_AB R36, R37, R36 ;  /* 0x000000242524723e */ /* 0x000fe400000010ff */
[----:B------:R-:W-:Y:S01]  /*6680*/  F2FP.BF16.PACK_AB R38, R39, R38 ;  /* 0x000000262726723e */ /* 0x000fe200000010ff */
[----:B------:R-:W1:Y:S01]  /*6690*/  S2R R31, SR_TID.X ;  /* 0x00000000001f7919 */ /* 0x000e620000002100 */
        /* <DEDUP_REMOVED lines=12> */
[----:B-1----:R-:W-:-:S02]  /*6760*/  SHF.R.S32.HI R30, RZ, 0x1f, R31 ;  /* 0x0000001fff1e7819 */ /* 0x002fc4000001141f */
[----:B------:R-:W-:Y:S02]  /*6770*/  F2FP.BF16.PACK_AB R60, R61, R60 ;  /* 0x0000003c3d3c723e */ /* 0x000fe400000010ff */
[CC--:B------:R-:W-:Y:S02]  /*6780*/  LEA.HI R3, R30.reuse, R31.reuse, RZ, 0x2 ;  /* 0x0000001f1e037211 */ /* 0x0c0fe400078f10ff */
[----:B------:R-:W-:Y:S02]  /*6790*/  LEA.HI R2, R30, R31, RZ, 0x5 ;  /* 0x0000001f1e027211 */ /* 0x000fe400078f28ff */
[--C-:B------:R-:W-:Y:S02]  /*67a0*/  SHF.R.S32.HI R28, RZ, 0x2, R3.reuse ;  /* 0x00000002ff1c7819 */ /* 0x100fe40000011403 */
[----:B------:R-:W-:Y:S02]  /*67b0*/  SHF.R.S32.HI R0, RZ, 0x1f, R3 ;  /* 0x0000001fff007819 */ /* 0x000fe40000011403 */
[----:B------:R-:W-:-:S02]  /*67c0*/  SHF.R.S32.HI R27, RZ, 0x5, R2 ;  /* 0x00000005ff1b7819 */ /* 0x000fc40000011402 */
[----:B------:R-:W-:Y:S02]  /*67d0*/  LEA.HI R0, R0, R28, RZ, 0x3 ;  /* 0x0000001c00007211 */ /* 0x000fe400078f18ff */
[----:B------:R-:W-:Y:S02]  /*67e0*/  LOP3.LUT R3, R3, 0xfffffffc, RZ, 0xc0, !PT ;  /* 0xfffffffc03037812 */ /* 0x000fe400078ec0ff */
[----:B------:R-:W-:Y:S02]  /*67f0*/  LOP3.LUT R0, R0, 0xfffffff8, RZ, 0xc0, !PT ;  /* 0xfffffff800007812 */ /* 0x000fe400078ec0ff */
[----:B------:R-:W-:Y:S01]  /*6800*/  LEA.HI R7, R30, R31, RZ, 0x7 ;  /* 0x0000001f1e077211 */ /* 0x000fe200078f38ff */
[----:B------:R-:W-:Y:S01]  /*6810*/  IMAD.IADD R29, R31, 0x1, -R3 ;  /* 0x000000011f1d7824 */ /* 0x000fe200078e0a03 */
[----:B------:R-:W-:Y:S01]  /*6820*/  F2FP.BF16.PACK_AB R62, R63, R62 ;  /* 0x0000003e3f3e723e */ /* 0x000fe200000010ff */
[----:B------:R-:W-:Y:S01]  /*6830*/  IMAD.IADD R4, R28, 0x1, -R0 ;  /* 0x000000011c047824 */ /* 0x000fe200078e0a00 */
[----:B------:R-:W-:-:S02]  /*6840*/  SHF.R.S32.HI R0, RZ, 0x1f, R2 ;  /* 0x0000001fff007819 */ /* 0x000fc40000011402 */
[----:B------:R-:W-:Y:S02]  /*6850*/  SHF.R.U32.HI R7, RZ, 0x4, R7 ;  /* 0x00000004ff077819 */ /* 0x000fe40000011607 */
[----:B------:R-:W-:Y:S02]  /*6860*/  LEA.HI R2, R4, R4, RZ, 0x1 ;  /* 0x0000000404027211 */ /* 0x000fe400078f08ff */
[----:B------:R-:W-:Y:S02]  /*6870*/  LEA.HI R0, R0, R27, RZ, 0x2 ;  /* 0x0000001b00007211 */ /* 0x000fe400078f10ff */
[----:B------:R-:W-:Y:S02]  /*6880*/  SHF.R.S32.HI R6, RZ, 0x1, R2 ;  /* 0x00000001ff067819 */ /* 0x000fe40000011402 */
[----:B------:R-:W-:Y:S02]  /*6890*/  LOP3.LUT R0, R0, 0x7ffffc, RZ, 0xc0, !PT ;  /* 0x007ffffc00007812 */ /* 0x000fe400078ec0ff */
[----:B------:R-:W-:Y:S01]  /*68a0*/  LOP3.LUT R3, R2, 0x3fffffe, RZ, 0xc0, !PT ;  /* 0x03fffffe02037812 */ /* 0x000fe200078ec0ff */
[C---:B------:R-:W-:Y:S01]  /*68b0*/  IMAD.SHL.U32 R5, R6.reuse, 0x40, RZ ;  /* 0x0000004006057824 */ /* 0x040fe200078e00ff */
[----:B------:R-:W-:Y:S01]  /*68c0*/  LOP3.LUT P0, RZ, R6, 0x2, RZ, 0xc0, !PT ;  /* 0x0000000206ff7812 */ /* 0x000fe2000780c0ff */
[----:B------:R-:W-:Y:S01]  /*68d0*/  IMAD.IADD R0, R27, 0x1, -R0 ;  /* 0x000000011b007824 */ /* 0x000fe200078e0a00 */
[----:B------:R-:W-:Y:S01]  /*68e0*/  F2FP.BF16.PACK_AB R68, R69, R68 ;  /* 0x000000444544723e */ /* 0x000fe200000010ff */
[----:B------:R-:W-:Y:S01]  /*68f0*/  IMAD.IADD R3, R4, 0x1, -R3 ;  /* 0x0000000104037824 */ /* 0x000fe200078e0a03 */
[----:B------:R-:W-:Y:S01]  /*6900*/  LOP3.LUT R2, R5, 0xc0, RZ, 0xc0, !PT ;  /* 0x000000c005027812 */ /* 0x000fe200078ec0ff */
[----:B------:R-:W-:Y:S01]  /*6910*/  IMAD R0, R0, 0x100, R29 ;  /* 0x0000010000007824 */ /* 0x000fe200078e021d */
[----:B------:R-:W-:-:S02]  /*6920*/  F2FP.BF16.PACK_AB R70, R71, R70 ;  /* 0x000000464746723e */ /* 0x000fc400000010ff */
[----:B------:R-:W-:Y:S01]  /*6930*/  LOP3.LUT R4, R2, 0x8, R7, 0xf8, !PT ;  /* 0x0000000802047812 */ /* 0x000fe200078ef807 */
[----:B------:R-:W-:Y:S01]  /*6940*/  IMAD R0, R3, 0x10, R0 ;  /* 0x0000001003007824 */ /* 0x000fe200078e0200 */
        /* <DEDUP_REMOVED lines=9> */
[----:B------:R-:W-:Y:S01]  /*69e0*/  BAR.SYNC.DEFER_BLOCKING 0x1, 0x100 ;  /* 0x0044000000007b1d */ /* 0x000fe20000010000 */
[----:B------:R-:W-:Y:S02]  /*69f0*/  F2FP.BF16.PACK_AB R78, R79, R78 ;  /* 0x0000004e4f4e723e */ /* 0x000fe400000010ff */
[----:B------:R-:W-:Y:S02]  /*6a00*/  F2FP.BF16.PACK_AB R26, R26, R84 ;  /* 0x000000541a1a723e */ /* 0x000fe400000010ff */
[C---:B------:R-:W-:Y:S02]  /*6a10*/  IADD3 R2, R0.reuse, 0x20, RZ ;  /* 0x0000002000027810 */ /* 0x040fe40007ffe0ff */
[----:B------:R-:W-:Y:S02]  /*6a20*/  @P0 IADD3 R2, R0, -0x20, RZ ;  /* 0xffffffe000020810 */ /* 0x000fe40007ffe0ff */
[----:B------:R-:W-:-:S02]  /*6a30*/  F2FP.BF16.PACK_AB R25, R25, R86 ;  /* 0x000000561919723e */ /* 0x000fc400000010ff */
[----:B------:R-:W-:Y:S02]  /*6a40*/  F2FP.BF16.PACK_AB R22, R22, R96 ;  /* 0x000000601616723e */ /* 0x000fe400000010ff */
[----:B------:R-:W-:Y:S02]  /*6a50*/  F2FP.BF16.PACK_AB R21, R21, R98 ;  /* 0x000000621515723e */ /* 0x000fe400000010ff */
[----:B------:R-:W-:Y:S02]  /*6a60*/  F2FP.BF16.PACK_AB R24, R24, R88 ;  /* 0x000000581818723e */ /* 0x000fe400000010ff */
[----:B------:R-:W-:Y:S02]  /*6a70*/  F2FP.BF16.PACK_AB R23, R23, R90 ;  /* 0x0000005a1717723e */ /* 0x000fe400000010ff */
[----:B------:R-:W-:Y:S02]  /*6a80*/  F2FP.BF16.PACK_AB R20, R20, R92 ;  /* 0x0000005c1414723e */ /* 0x000fe400000010ff */
[----:B------:R-:W-:-:S02]  /*6a90*/  F2FP.BF16.PACK_AB R19, R19, R94 ;  /* 0x0000005e1313723e */ /* 0x000fc400000010ff */
[----:B------:R-:W-:Y:S01]  /*6aa0*/  F2FP.BF16.PACK_AB R18, R18, R100 ;  /* 0x000000641212723e */ /* 0x000fe200000010ff */
[----:B------:R-:W-:Y:S01]  /*6ab0*/  STS [R0+0x6080], R36 ;  /* 0x0060802400007388 */ /* 0x000fe20000000800 */
[----:B------:R-:W-:Y:S02]  /*6ac0*/  F2FP.BF16.PACK_AB R17, R17, R102 ;  /* 0x000000661111723e */ /* 0x000fe400000010ff */
[----:B------:R-:W-:Y:S01]  /*6ad0*/  F2FP.BF16.PACK_AB R14, R14, R112 ;  /* 0x000000700e0e723e */ /* 0x000fe200000010ff */
[----:B------:R-:W-:Y:S01]  /*6ae0*/  STS [R0+0x6280], R38 ;  /* 0x0062802600007388 */ /* 0x000fe20000000800 */
[----:B------:R-:W-:Y:S02]  /*6af0*/  F2FP.BF16.PACK_AB R13, R13, R114 ;  /* 0x000000720d0d723e */ /* 0x000fe400000010ff */
[----:B------:R-:W-:Y:S01]  /*6b00*/  F2FP.BF16.PACK_AB R16, R105, R104 ;  /* 0x000000686910723e */ /* 0x000fe200000010ff */
[----:B------:R-:W-:Y:S01]  /*6b10*/  STS [R2+0x6080], R48 ;  /* 0x0060803002007388 */ /* 0x000fe20000000800 */
[----:B------:R-:W-:-:S02]  /*6b20*/  F2FP.BF16.PACK_AB R15, R15, R106 ;  /* 0x0000006a0f0f723e */ /* 0x000fc400000010ff */
[----:B------:R-:W-:Y:S01]  /*6b30*/  F2FP.BF16.PACK_AB R9, R9, R108 ;  /* 0x0000006c0909723e */ /* 0x000fe200000010ff */
[----:B------:R-:W-:Y:S01]  /*6b40*/  STS [R2+0x6280], R50 ;  /* 0x0062803202007388 */ /* 0x000fe20000000800 */
[----:B-----5:R-:W-:Y:S02]  /*6b50*/  F2FP.BF16.PACK_AB R8, R111, R110 ;  /* 0x0000006e6f08723e */ /* 0x020fe400000010ff */
        /* <DEDUP_REMOVED lines=8> */
[----:B------:R-:W-:Y:S02]  /*6be0*/  F2FP.BF16.PACK_AB R12, R123, R122 ;  /* 0x0000007a7b0c723e */ /* 0x000fe400000010ff */
[----:B------:R-:W-:Y:S01]  /*6bf0*/  F2FP.BF16.PACK_AB R11, R11, R124 ;  /* 0x0000007c0b0b723e */ /* 0x000fe200000010ff */
[----:B------:R-:W-:Y:S01]  /*6c00*/  STS [R2+0x7280], R46 ;  /* 0x0072802e02007388 */ /* 0x000fe20000000800 */
[----:B------:R-:W-:Y:S02]  /*6c10*/  F2FP.BF16.PACK_AB R10, R10, R126 ;  /* 0x0000007e0a0a723e */ /* 0x000fe400000010ff */
[----:B------:R-:W-:Y:S01]  /*6c20*/  ISETP.NE.U32.AND P0, PT, RZ, c[0x0][0x360], PT ;  /* 0x0000d800ff007a0c */ /* 0x000fe20003f05070 */
[----:B------:R-:W-:Y:S01]  /*6c30*/  STS [R0+0x8080], R52 ;  /* 0x0080803400007388 */ /* 0x000fe20000000800 */
[----:B------:R-:W-:-:S02]  /*6c40*/  ISETP.NE.U32.AND P1, PT, RZ, c[0x0][0x358], PT ;  /* 0x0000d600ff007a0c */ /* 0x000fc40003f25070 */
[----:B------:R-:W-:Y:S01]  /*6c50*/  ISETP.NE.AND.EX P0, PT, RZ, c[0x0][0x364], PT, P0 ;  /* 0x0000d900ff007a0c */ /* 0x000fe20003f05300 */
[----:B------:R-:W-:Y:S01]  /*6c60*/  STS [R0+0x8280], R54 ;  /* 0x0082803600007388 */ /* 0x000fe20000000800 */
[----:B------:R-:W-:-:S03]  /*6c70*/  ISETP.NE.AND.EX P1, PT, RZ, c[0x0][0x35c], PT, P1 ;  /* 0x0000d700ff007a0c */ /* 0x000fc60003f25310 */
        /* <DEDUP_REMOVED lines=36> */
[----:B-1----:R-:W-:-:S03]  /*6ec0*/  IMAD.MOV.U32 R8, RZ, RZ, 0x4 ;  /* 0x00000004ff087424 */ /* 0x002fc600078e00ff */
[----:B------:R-:W-:Y:S04]  /*6ed0*/  STS [R2+0x5080], R11 ;  /* 0x0050800b02007388 */ /* 0x000fe80000000800 */
[----:B------:R1:W-:Y:S01]  /*6ee0*/  STS [R2+0x5280], R10 ;  /* 0x0052800a02007388 */ /* 0x0003e20000000800 */
[----:B--2---:R-:W-:-:S03]  /*6ef0*/  IMAD.WIDE R6, R85, R8, c[0x0][0x358] ;  /* 0x0000d60055067625 */ /* 0x004fc600078e0208 */
[----:B------:R-:W-:Y:S01]  /*6f00*/  BAR.SYNC.DEFER_BLOCKING 0x1, 0x100 ;  /* 0x0044000000007b1d */ /* 0x000fe20000010000 */
[----:B-1----:R-:W-:Y:S02]  /*6f10*/  IMAD.MOV.U32 R10, RZ, RZ, c[0x0][0x2f0] ;  /* 0x0000bc00ff0a7624 */ /* 0x002fe400078e00ff */
        /* <DEDUP_REMOVED lines=8> */
[----:B------:R-:W2:Y:S04]  /*6fa0*/  LDG.E R2, [R6.64] ;  /* 0x0000000c06027981 */ /* 0x000ea8000c1e1900 */
[----:B------:R-:W2:Y:S02]  /*6fb0*/  LDG.E R0, [R6.64+0x4] ;  /* 0x0000040c06007981 */ /* 0x000ea4000c1e1900 */
[----:B--2--5:R-:W-:-:S02]  /*6fc0*/  IADD3 R10, -R2, R0, RZ ;  /* 0x00000000020a7210 */ /* 0x024fc40007ffe1ff */
.L_x_309:
[----:B-1----:R-:W-:Y:S01]  /*6fd0*/  LEA.HI R0, R30, R31, RZ, 0x3 ;  /* 0x0000001f1e007211 */ /* 0x002fe200078f18ff */
[----:B------:R-:W-:Y:S01]  /*6fe0*/  IMAD.SHL.U32 R2, R29, 0x8, RZ ;  /* 0x000000081d027824 */ /* 0x000fe200078e00ff */
[----:B------:R-:W-:Y:S01]  /*6ff0*/  LEA.HI R3, R28, R28, RZ, 0x1 ;  /* 0x0000001c1c037211 */ /* 0x000fe200078f08ff */
[----:B------:R-:W1:Y:S01]  /*7000*/  S2R R31, SR_CTAID.Y ;  /* 0x00000000001f7919 */ /* 0x000e620000002600 */
[----:B-----5:R-:W-:Y:S01]  /*7010*/  IADD3 R10, R10, -UR10, RZ ;  /* 0x8000000a0a0a7c10 */ /* 0x020fe2000fffe0ff */
[----:B------:R-:W-:Y:S01]  /*7020*/  IMAD.SHL.U32 R0, R0, 0x8, RZ ;  /* 0x0000000800007824 */ /* 0x000fe200078e00ff */
[----:B------:R-:W-:Y:S01]  /*7030*/  LOP3.LUT R3, R3, 0x3fffffe, RZ, 0xc0, !PT ;  /* 0x03fffffe03037812 */ /* 0x000fe200078ec0ff */
[----:B------:R-:W-:Y:S01]  /*7040*/  BSSY B0, `(.L_x_310) ;  /* 0x0000038000007945 */ /* 0x000fe20003800000 */
[----:B------:R-:W-:-:S02]  /*7050*/  IMNMX R15, R10, 0x80, PT ;  /* 0x000000800a0f7817 */ /* 0x000fc40003800200 */
[----:B------:R-:W-:Y:S01]  /*7060*/  LOP3.LUT R0, R0, 0xc0, RZ, 0xc0, !PT ;  /* 0x000000c000007812 */ /* 0x000fe200078ec0ff */
[----:B------:R-:W-:Y:S01]  /*7070*/  IMAD.IADD R3, R28, 0x1, -R3 ;  /* 0x000000011c037824 */ /* 0x000fe200078e0a03 */
[----:B------:R-:W-:Y:S02]  /*7080*/  SHF.R.S32.HI R8, RZ, 0x1f, R85 ;  /* 0x0000001fff087819 */ /* 0x000fe40000011455 */
[----:B------:R-:W-:Y:S01]  /*7090*/  LOP3.LUT R6, R0, 0x18, R2, 0xf8, !PT ;  /* 0x0000001800067812 */ /* 0x000fe200078ef802 */
[----:B------:R-:W-:Y:S01]  /*70a0*/  IMAD R3, R27, 0x8, R3 ;  /* 0x000000081b037824 */ /* 0x000fe200078e0203 */
[----:B------:R-:W-:Y:S02]  /*70b0*/  SHF.R.U32.HI R0, RZ, 0x3, R0 ;  /* 0x00000003ff007819 */ /* 0x000fe40000011600 */
[----:B------:R-:W-:Y:S02]  /*70c0*/  ISETP.GE.AND P4, PT, R28, R15, PT ;  /* 0x0000000f1c00720c */ /* 0x000fe40003f86270 */
[----:B------:R-:W-:-:S02]  /*70d0*/  LOP3.LUT R0, R6, R0, RZ, 0x3c, !PT ;  /* 0x0000000006007212 */ /* 0x000fc400078e3cff */
[----:B------:R-:W-:Y:S02]  /*70e0*/  SEL R30, R8, RZ, !P1 ;  /* 0x000000ff081e7207 */ /* 0x000fe40004800000 */
[----:B------:R-:W-:Y:S01]  /*70f0*/  IADD3 R4, P0, R28, R4, RZ ;  /* 0x000000041c047210 */ /* 0x000fe20007f1e0ff */
[----:B------:R-:W-:Y:S01]  /*7100*/  IMAD.U32 R0, R3, 0x20, R0 ;  /* 0x0000002003007824 */ /* 0x000fe200078e0000 */
[--C-:B------:R-:W-:Y:S01]  /*7110*/  SHF.R.S32.HI R3, RZ, 0x1f, R2.reuse ;  /* 0x0000001fff037819 */ /* 0x100fe20000011402 */
[----:B------:R-:W-:Y:S01]  /*7120*/  IMAD R8, R30, c[0x0][0x340], RZ ;  /* 0x0000d0001e087a24 */ /* 0x000fe200078e02ff */
[----:B-1----:R-:W-:Y:S01]  /*7130*/  SHF.R.S32.HI R68, RZ, 0x1f, R31 ;  /* 0x0000001fff447819 */ /* 0x002fe2000001141f */
[----:B------:R-:W-:Y:S01]  /*7140*/  IMAD.SHL.U32 R0, R0, 0x2, RZ ;  /* 0x0000000200007824 */ /* 0x000fe200078e00ff */
[----:B------:R-:W-:Y:S01]  /*7150*/  SEL R14, R85, RZ, !P1 ;  /* 0x000000ff550e7207 */ /* 0x000fe20004800000 */
[----:B------:R-:W-:Y:S01]  /*7160*/  IMAD.WIDE.U32 R6, R31, c[0x0][0x338], R2 ;  /* 0x0000ce001f067a25 */ /* 0x000fe200078e0002 */
[----:B------:R-:W-:-:S02]  /*7170*/  LEA.HI.X.SX32 R5, R28, R5, 0x1, P0 ;  /* 0x000000051c057211 */ /* 0x000fc400000f0eff */
[----:B------:R1:W2:Y:S01]  /*7180*/  LDS.128 R40, [R0+0x7080] ;  /* 0x0070800000287984 */ /* 0x0002a20000000c00 */
[----:B------:R-:W-:Y:S01]  /*7190*/  IMAD R9, R68, c[0x0][0x338], RZ ;  /* 0x0000ce0044097a24 */ /* 0x000fe200078e02ff */
[----:B------:R-:W-:Y:S01]  /*71a0*/  IADD3 R29, R2, 0x20, RZ ;  /* 0x00000020021d7810 */ /* 0x000fe20007ffe0ff */
[----:B------:R-:W-:Y:S01]  /*71b0*/  IMAD R8, R14, c[0x0][0x344], R8 ;  /* 0x0000d1000e087a24 */ /* 0x000fe200078e0208 */
[----:B------:R1:W3:Y:S01]  /*71c0*/  LDS.128 R36, [R0+0x9080] ;  /* 0x0090800000247984 */ /* 0x0002e20000000c00 */
[----:B------:R-:W-:-:S03]  /*71d0*/  IMAD R9, R31, c[0x0][0x33c], R9 ;  /* 0x0000cf001f097a24 */ /* 0x000fc600078e0209 */
[----:B------:R1:W4:Y:S01]  /*71e0*/  LDS.128 R32, [R0+0xb080] ;  /* 0x00b0800000207984 */ /* 0x0003220000000c00 */
[----:B------:R-:W-:Y:S02]  /*71f0*/  IMAD.IADD R7, R7, 0x1, R9 ;  /* 0x0000000107077824 */ /* 0x000fe400078e0209 */
[----:B------:R-:W-:Y:S01]  /*7200*/  IMAD.U32 R9, RZ, RZ, UR5 ;  /* 0x00000005ff097e24 */ /* 0x000fe2000f8e00ff */
[----:B------:R1:W1:Y:S01]  /*7210*/  LDS.128 R52, [R0+0x80] ;  /* 0x0000800000347984 */ /* 0x0002620000000c00 */
[----:B------:R-:W-:-:S03]  /*7220*/  IMAD.WIDE.U32 R12, R14, c[0x0][0x340], R6 ;  /* 0x0000d0000e0c7a25 */ /* 0x000fc600078e0006 */
[----:B------:R1:W1:Y:S01]  /*7230*/  LDS.128 R48, [R0+0x2080] ;  /* 0x0020800000307984 */ /* 0x0002620000000c00 */
[----:B------:R-:W-:-:S03]  /*7240*/  IMAD.WIDE R4, R9, 0x80, R4 ;  /* 0x0000008009047825 */ /* 0x000fc600078e0204 */
        /* <DEDUP_REMOVED lines=23> */
.L_x_311:
[----:B------:R-:W-:Y:S05]  /*73c0*/  BSYNC B0 ;  /* 0x0000000000007941 */ /* 0x000fea0003800000 */
.L_x_310:
[----:B------:R-:W-:Y:S01]  /*73d0*/  IADD3 R28, R28, 0x40, RZ ;  /* 0x000000401c1c7810 */ /* 0x000fe20007ffe0ff */
[----:B------:R-:W-:Y:S03]  /*73e0*/  BSSY B0, `(.L_x_312) ;  /* 0x0000014000007945 */ /* 0x000fe60003800000 */
[----:B------:R-:W-:-:S13]  /*73f0*/  ISETP.GE.AND P3, PT, R28, R15, PT ;  /* 0x0000000f1c00720c */ /* 0x000fda0003f66270 */
[----:B------:R-:W-:Y:S05]  /*7400*/  @P3 BRA `(.L_x_313) ;  /* 0x0000011000003947 */ /* 0x000fea0003800000 */
[----:B-1----:R-:W-:Y:S01]  /*7410*/  IADD3 R0, P0, R4, 0x40, RZ ;  /* 0x0000004004007810 */ /* 0x002fe20007f1e0ff */
        /* <DEDUP_REMOVED lines=16> */
.L_x_313:
[----:B------:R-:W-:Y:S05]  /*7520*/  BSYNC B0 ;  /* 0x0000000000007941 */ /* 0x000fea0003800000 */
.L_x_312:
[----:B-1----:R-:W-:Y:S01]  /*7530*/  IMAD R0, R68, c[0x0][0x308], RZ ;  /* 0x0000c20044007a24 */ /* 0x002fe200078e02ff */
        /* <DEDUP_REMOVED lines=23> */
.L_x_315:
[----:B------:R-:W-:Y:S05]  /*76b0*/  BSYNC B0 ;  /* 0x0000000000007941 */ /* 0x000fea0003800000 */
.L_x_314:
        /* <DEDUP_REMOVED lines=19> */
.L_x_308:
[----:B------:R-:W2:Y:S01]  /*77f0*/  LDL R10, [R1+0x48] ;  /* 0x00004800010a7983 */ /* 0x000ea20000100800 */
[----:B------:R-:W-:Y:S01]  /*7800*/  ISETP.NE.U32.AND P1, PT, RZ, c[0x0][0x358], PT ;  /* 0x0000d600ff007a0c */ /* 0x000fe20003f25070 */
[----:B------:R-:W-:Y:S01]  /*7810*/  IMAD.MOV.U32 R2, RZ, RZ, 0x4 ;  /* 0x00000004ff027424 */ /* 0x000fe200078e00ff */
[----:B------:R-:W-:-:S02]  /*7820*/  ISETP.NE.U32.AND P0, PT, RZ, c[0x0][0x360], PT ;  /* 0x0000d800ff007a0c */ /* 0x000fc40003f05070 */
[----:B------:R-:W-:Y:S02]  /*7830*/  ISETP.NE.AND.EX P1, PT, RZ, c[0x0][0x35c], PT, P1 ;  /* 0x0000d700ff007a0c */ /* 0x000fe40003f25310 */
[----:B------:R-:W-:Y:S01]  /*7840*/  ISETP.NE.AND.EX P0, PT, RZ, c[0x0][0x364], PT, P0 ;  /* 0x0000d900ff007a0c */ /* 0x000fe20003f05300 */
[----:B--2---:R-:W-:-:S10]  /*7850*/  IMAD.WIDE R4, R10, R2, c[0x0][0x358] ;  /* 0x0000d6000a047625 */ /* 0x004fd400078e0202 */
[----:B------:R-:W2:Y:S01]  /*7860*/  @P1 LDG.E R0, [R4.64] ;  /* 0x0000000c04001981 */ /* 0x000ea2000c1e1900 */
[----:B-----5:R-:W-:Y:S02]  /*7870*/  IMAD.MOV.U32 R8, RZ, RZ, c[0x0][0x2f0] ;  /* 0x0000bc00ff087624 */ /* 0x020fe400078e00ff */
[----:B------:R-:W-:-:S05]  /*7880*/  @P0 IMAD.WIDE R2, R10, R2, c[0x0][0x360] ;  /* 0x0000d8000a020625 */ /* 0x000fca00078e0202 */
[----:B------:R1:W5:Y:S02]  /*7890*/  @P0 LDG.E R8, [R2.64] ;  /* 0x0000000c02080981 */ /* 0x000364000c1e1900 */
[----:B-1----:R-:W-:Y:S02]  /*78a0*/  CS2R R2, SRZ ;  /* 0x0000000000027805 */ /* 0x002fe4000001ff00 */
[--C-:B--2---:R-:W-:Y:S01]  /*78b0*/  @P1 SHF.R.S32.HI R3, RZ, 0x1f, R0.reuse ;  /* 0x0000001fff031819 */ /* 0x104fe20000011400 */
[----:B------:R-:W-:Y:S01]  /*78c0*/  @P1 IMAD.MOV.U32 R2, RZ, RZ, R0 ;  /* 0x000000ffff021224 */ /* 0x000fe200078e0000 */
[----:B------:R-:W-:Y:S05]  /*78d0*/  @P0 BRA `(.L_x_316) ;  /* 0x0000004000000947 */ /* 0x000fea0003800000 */
[----:B------:R-:W-:Y:S05]  /*78e0*/  @!P1 BRA `(.L_x_316) ;  /* 0x0000003000009947 */ /* 0x000fea0003800000 */
[----:B------:R1:W2:Y:S04]  /*78f0*/  LDG.E R0, [R4.64] ;  /* 0x0000000c04007981 */ /* 0x0002a8000c1e1900 */
[----:B-1----:R-:W2:Y:S02]  /*7900*/  LDG.E R4, [R4.64+0x4] ;  /* 0x0000040c04047981 */ /* 0x002ea4000c1e1900 */
[----:B--2--5:R-:W-:-:S03]  /*7910*/  IADD3 R8, -R0, R4, RZ ;  /* 0x0000000400087210 */ /* 0x024fc60007ffe1ff */
.L_x_316:
[----:B------:R-:W1:Y:S01]  /*7920*/  S2R R5, SR_TID.X ;  /* 0x0000000000057919 */ /* 0x000e620000002100 */
[----:B-----5:R-:W-:Y:S01]  /*7930*/  IADD3 R15, R8, -UR10, RZ ;  /* 0x8000000a080f7c10 */ /* 0x020fe2000fffe0ff */
[----:B------:R-:W-:Y:S01]  /*7940*/  BSSY B0, `(.L_x_317) ;  /* 0x000002a000007945 */ /* 0x000fe20003800000 */
[----:B------:R-:W-:Y:S01]  /*7950*/  SHF.R.S32.HI R9, RZ, 0x1f, R10 ;  /* 0x0000001fff097819 */ /* 0x000fe2000001140a */
[----:B------:R-:W2:Y:S01]  /*7960*/  S2R R19, SR_CTAID.Y ;  /* 0x0000000000137919 */ /* 0x000ea20000002600 */
[----:B------:R-:W-:-:S02]  /*7970*/  SEL R14, R10, RZ, !P1 ;  /* 0x000000ff0a0e7207 */ /* 0x000fc40004800000 */
[----:B------:R-:W-:Y:S02]  /*7980*/  SEL R18, R9, RZ, !P1 ;  /* 0x000000ff09127207 */ /* 0x000fe40004800000 */
[----:B-1----:R-:W-:-:S04]  /*7990*/  SHF.R.S32.HI R4, RZ, 0x1f, R5 ;  /* 0x0000001fff047819 */ /* 0x002fc80000011405 */
[----:B------:R-:W-:Y:S02]  /*79a0*/  LEA.HI R4, R4, R5, RZ, 0x2 ;  /* 0x0000000504047211 */ /* 0x000fe400078f10ff */
[----:B--2---:R-:W-:Y:S02]  /*79b0*/  SHF.R.S32.HI R20, RZ, 0x1f, R19 ;  /* 0x0000001fff147819 */ /* 0x004fe40000011413 */
[----:B------:R-:W-:-:S03]  /*79c0*/  LOP3.LUT R0, R4, 0x1ffffffc, RZ, 0xc0, !PT ;  /* 0x1ffffffc04007812 */ /* 0x000fc600078ec0ff */
[----:B------:R-:W-:Y:S02]  /*79d0*/  IMAD R7, R20, c[0x0][0x308], RZ ;  /* 0x0000c20014077a24 */ /* 0x000fe400078e02ff */
[----:B------:R-:W-:Y:S02]  /*79e0*/  IMAD.IADD R0, R5, 0x1, -R0 ;  /* 0x0000000105007824 */ /* 0x000fe400078e0a00 */
[----:B------:R-:W-:Y:S02]  /*79f0*/  IMAD R7, R19, c[0x0][0x30c], R7 ;  /* 0x0000c30013077a24 */ /* 0x000fe400078e0207 */
[----:B------:R-:W-:Y:S01]  /*7a00*/  IMAD.SHL.U32 R12, R0, 0x8, RZ ;  /* 0x00000008000c7824 */ /* 0x000fe200078e00ff */
[----:B------:R-:W-:-:S04]  /*7a10*/  SHF.R.S32.HI R0, RZ, 0x2, R4 ;  /* 0x00000002ff007819 */ /* 0x000fc80000011404 */
[--C-:B------:R-:W-:Y:S02]  /*7a20*/  SHF.R.S32.HI R13, RZ, 0x1f, R12.reuse ;  /* 0x0000001fff0d7819 */ /* 0x100fe4000001140c */
[C---:B------:R-:W-:Y:S02]  /*7a30*/  ISETP.GE.AND P4, PT, R0.reuse, R15, PT ;  /* 0x0000000f0000720c */ /* 0x040fe40003f86270 */
[----:B------:R-:W-:Y:S01]  /*7a40*/  IADD3 R6, P0, R0, R2, RZ ;  /* 0x0000000200067210 */ /* 0x000fe20007f1e0ff */
[----:B------:R-:W-:Y:S01]  /*7a50*/  IMAD.WIDE.U32 R4, R19, c[0x0][0x308], R12 ;  /* 0x0000c20013047a25 */ /* 0x000fe200078e000c */
[C---:B------:R-:W-:Y:S02]  /*7a60*/  IADD3 R16, R12.reuse, 0x20, RZ ;  /* 0x000000200c107810 */ /* 0x040fe40007ffe0ff */
[----:B------:R-:W-:Y:S01]  /*7a70*/  IADD3 R17, R12, 0x40, RZ ;  /* 0x000000400c117810 */ /* 0x000fe20007ffe0ff */
[----:B------:R-:W-:Y:S01]  /*7a80*/  IMAD.IADD R5, R7, 0x1, R5 ;  /* 0x0000000107057824 */ /* 0x000fe200078e0205 */
[----:B------:R-:W-:Y:S01]  /*7a90*/  LEA.HI.X.SX32 R7, R0, R3, 0x1, P0 ;  /* 0x0000000300077211 */ /* 0x000fe200000f0eff */
[----:B------:R-:W-:-:S02]  /*7aa0*/  IMAD R2, R18, c[0x0][0x310], RZ ;  /* 0x0000c40012027a24 */ /* 0x000fc400078e02ff */
[----:B------:R-:W-:Y:S02]  /*7ab0*/  IMAD.U32 R3, RZ, RZ, UR5 ;  /* 0x00000005ff037e24 */ /* 0x000fe4000f8e00ff */
[C---:B------:R-:W-:Y:S02]  /*7ac0*/  IMAD R2, R14.reuse, c[0x0][0x314], R2 ;  /* 0x0000c5000e027a24 */ /* 0x040fe400078e0202 */
[----:B------:R-:W-:-:S04]  /*7ad0*/  IMAD.WIDE.U32 R10, R14, c[0x0][0x310], R4 ;  /* 0x0000c4000e0a7a25 */ /* 0x000fc800078e0004 */
[----:B------:R-:W-:-:S04]  /*7ae0*/  IMAD.WIDE R6, R3, 0x80, R6 ;  /* 0x0000008003067825 */ /* 0x000fc800078e0206 */
        /* <DEDUP_REMOVED lines=15> */
.L_x_318:
[----:B------:R-:W-:Y:S05]  /*7be0*/  BSYNC B0 ;  /* 0x0000000000007941 */ /* 0x000fea0003800000 */
.L_x_317:
[----:B------:R-:W-:Y:S01]  /*7bf0*/  IADD3 R0, R0, 0x40, RZ ;  /* 0x0000004000007810 */ /* 0x000fe20007ffe0ff */
[----:B------:R-:W-:Y:S03]  /*7c00*/  BSSY B0, `(.L_x_319) ;  /* 0x0000012000007945 */ /* 0x000fe60003800000 */
[----:B------:R-:W-:-:S13]  /*7c10*/  ISETP.GE.AND P3, PT, R0, R15, PT ;  /* 0x0000000f0000720c */ /* 0x000fda0003f66270 */
        /* <DEDUP_REMOVED lines=16> */
.L_x_320:
[----:B------:R-:W-:Y:S05]  /*7d20*/  BSYNC B0 ;  /* 0x0000000000007941 */ /* 0x000fea0003800000 */
.L_x_319:
        /* <DEDUP_REMOVED lines=23> */
.L_x_322:
[----:B------:R-:W-:Y:S05]  /*7ea0*/  BSYNC B0 ;  /* 0x0000000000007941 */ /* 0x000fea0003800000 */
.L_x_321:
        /* <DEDUP_REMOVED lines=18> */
.L_x_323:
        /* <DEDUP_REMOVED lines=11> */
.L_x_1396:


//--------------------- .text._ZN7cutlass13device_kernelIN5flash19enable_sm80_to_sm89INS1_16FlashAttnBwdSm80INS1_25CollectiveMainloopBwdSm80ILi2ELi1EN4cute5tupleIJNS5_1CILi64EEENS7_ILi128EEENS7_ILi96EEEEEENS_10bfloat16_tEfNS_4arch4Sm80ELb0ELb1ELb0ELb1ELb1ELb0ELb0ELb0ELi2ELi2ELi4ELi2ELb1EEENS1_21CollectiveEpilogueBwdISB_SC_SE_Li256ELb1ELb0ELi2EEENS1_19SingleTileSchedulerILb1ELb0ELb0ELi128EEEEEEEEEvNT_6ParamsE --------------------------
	.section	.text._ZN7cutlass13device_kernelIN5flash19enable_sm80_to_sm89INS1_16FlashAttnBwdSm80INS1_25CollectiveMainloopBwdSm80ILi2ELi1EN4cute5tupleIJNS5_1CILi64EEENS7_ILi128EEENS7_ILi96EEEEEENS_10bfloat16_tEfNS_4arch4Sm80ELb0ELb1ELb0ELb1ELb1ELb0ELb0ELb0ELi2ELi2ELi4ELi2ELb1EEENS1_21CollectiveEpilogueBwdISB_SC_SE_Li256ELb1ELb0ELi2EEENS1_19SingleTileSchedulerILb1ELb0ELb0ELi128EEEEEEEEEvNT_6ParamsE,"ax",@progbits
	.sectioninfo	@"SHI_REGISTERS=255"
	.align	128
.text._ZN7cutlass13device_kernelIN5flash19enable_sm80_to_sm89INS1_16FlashAttnBwdSm80INS1_25CollectiveMainloopBwdSm80ILi2ELi1EN4cute5tupleIJNS5_1CILi64EEENS7_ILi128EEENS7_ILi96EEEEEENS_10bfloat16_tEfNS_4arch4Sm80ELb0ELb1ELb0ELb1ELb1ELb0ELb0ELb0ELi2ELi2ELi4ELi2ELb1EEENS1_21CollectiveEpilogueBwdISB_SC_SE_Li256ELb1ELb0ELi2EEENS1_19SingleTileSchedulerILb1ELb0ELb0ELi128EEEEEEEEEvNT_6ParamsE:
        .type           _ZN7cutlass13device_kernelIN5flash19enable_sm80_to_sm89INS1_16FlashAttnBwdSm80INS1_25CollectiveMainloopBwdSm80ILi2ELi1EN4cute5tupleIJNS5_1CILi64EEENS7_ILi128EEENS7_ILi96EEEEEENS_10bfloat16_tEfNS_4arch4Sm80ELb0ELb1ELb0ELb1ELb1ELb0ELb0ELb0ELi2ELi2ELi4ELi2ELb1EEENS1_21CollectiveEpilogueBwdISB_SC_SE_Li256ELb1ELb0ELi2EEENS1_19SingleTileSchedulerILb1ELb0ELb0ELi128EEEEEEEEEvNT_6ParamsE,@function
        .size           _ZN7cutlass13device_kernelIN5flash19enable_sm80_to_sm89INS1_16FlashAttnBwdSm80INS1_25CollectiveMainloopBwdSm80ILi2ELi1EN4cute5tupleIJNS5_1CILi64EEENS7_ILi128EEENS7_ILi96EEEEEENS_10bfloat16_tEfNS_4arch4Sm80ELb0ELb1ELb0ELb1ELb1ELb0ELb0ELb0ELi2ELi2ELi4ELi2ELb1EEENS1_21CollectiveEpilogueBwdISB_SC_SE_Li256ELb1ELb0ELi2EEENS1_19SingleTileSchedulerILb1ELb0ELb0ELi128EEEEEEEEEvNT_6ParamsE,(.L_x_1397 - _ZN7cutlass13device_kernelIN5flash19enable_sm80_to_sm89INS1_16FlashAttnBwdSm80INS1_25CollectiveMainloopBwdSm80ILi2ELi1EN4cute5tupleIJNS5_1CILi64EEENS7_ILi128EEENS7_ILi96EEEEEENS_10bfloat16_tEfNS_4arch4Sm80ELb0ELb1ELb0ELb1ELb1ELb0ELb0ELb0ELi2ELi2ELi4ELi2ELb1EEENS1_21CollectiveEpilogueBwdISB_SC_SE_Li256ELb1ELb0ELi2EEENS1_19SingleTileSchedulerILb1ELb0ELb0ELi128EEEEEEEEEvNT_6ParamsE)
        .other          _ZN7cutlass13device_kernelIN5flash19enable_sm80_to_sm89INS1_16FlashAttnBwdSm80INS1_25CollectiveMainloopBwdSm80ILi2ELi1EN4cute5tupleIJNS5_1CILi64EEENS7_ILi128EEENS7_ILi96EEEEEENS_10bfloat16_tEfNS_4arch4Sm80ELb0ELb1ELb0ELb1ELb1ELb0ELb0ELb0ELi2ELi2ELi4ELi2ELb1EEENS1_21CollectiveEpilogueBwdISB_SC_SE_Li256ELb1ELb0ELi2EEENS1_19SingleTileSchedulerILb1ELb0ELb0ELi128EEEEEEEEEvNT_6ParamsE,@"STO_CUDA_ENTRY STV_DEFAULT"
_ZN7cutlass13device_kernelIN5flash19enable_sm80_to_sm89INS1_16FlashAttnBwdSm80INS1_25CollectiveMainloopBwdSm80ILi2ELi1EN4cute5tupleIJNS5_1CILi64EEENS7_ILi128EEENS7_ILi96EEEEEENS_10bfloat16_tEfNS_4arch4Sm80ELb0ELb1ELb0ELb1ELb1ELb0ELb0ELb0ELi2ELi2ELi4ELi2ELb1EEENS1_21CollectiveEpilogueBwdISB_SC_SE_Li256ELb1ELb0ELi2EEENS1_19SingleTileSchedulerILb1ELb0ELb0ELi128EEEEEEEEEvNT_6ParamsE:
        /* <DEDUP_REMOVED lines=18> */
.L_x_325:
        /* <DEDUP_REMOVED lines=8> */
.L_x_327:
[----:B------:R-:W-:Y:S02]  /*01a0*/  MOV R0, c[0x0][0x3a4] ;  /* 0x0000e90000007a02 */ /* 0x000fe40000000f00 */
.L_x_326:
[----:B------:R-:W-:-:S06]  /*01b0*/  USHF.L.U32 UR10, UR5, 0x7, URZ ;  /* 0x00000007050a7899 */ /* 0x000fcc000800063f */
[----:B-----5:R-:W-:-:S04]  /*01c0*/  ISETP.LE.AND P0, PT, R0, UR10, PT ;  /* 0x0000000a00007c0c */ /* 0x020fc8000bf03270 */
[----:B------:R-:W-:-:S05]  /*01d0*/  SEL R0, R5, 0xffffffff, !P0 ;  /* 0xffffffff05007807 */ /* 0x000fca0004000000 */
[----:B------:R2:W-:Y:S01]  /*01e0*/  STL [R1+0x48], R0 ;  /* 0x0000480001007387 */ /* 0x0005e20000100800 */
[----:B------:R-:W-:Y:S05]  /*01f0*/  BRA `(.L_x_328) ;  /* 0x0000012000007947 */ /* 0x000fea0003800000 */
.L_x_324:
[----:B--2-4-:R-:W-:-:S04]  /*0200*/  ISETP.NE.U32.AND P0, PT, RZ, c[0x0][0x3c0], PT ;  /* 0x0000f000ff007a0c */ /* 0x014fc80003f05070 */
[----:B------:R-:W-:-:S13]  /*0210*/  ISETP.NE.AND.EX P0, PT, RZ, c[0x0][0x3c4], PT, P0 ;  /* 0x0000f100ff007a0c */ /* 0x000fda0003f05300 */
[----:B------:R-:W-:Y:S05]  /*0220*/  @!P0 BRA `(.L_x_329) ;  /* 0x0000002000008947 */ /* 0x000fea0003800000 */
[----:B------:R1:W5:Y:S01]  /*0230*/  LDG.E R0, [R2.64] ;  /* 0x0000000c02007981 */ /* 0x000362000c1e1900 */
[----:B------:R-:W-:Y:S05]  /*0240*/  BRA `(.L_x_330) ;  /* 0x0000009000007947 */ /* 0x000fea0003800000 */
.L_x_329:
        /* <DEDUP_REMOVED lines=8> */
.L_x_331:
[----:B------:R-:W-:Y:S02]  /*02d0*/  MOV R0, c[0x0][0x3a4] ;  /* 0x0000e90000007a02 */ /* 0x000fe40000000f00 */
.L_x_330:
[----:B------:R-:W-:-:S06]  /*02e0*/  USHF.L.U32 UR10, UR5, 0x7, URZ ;  /* 0x00000007050a7899 */ /* 0x000fcc000800063f */
[----:B-----5:R-:W-:-:S04]  /*02f0*/  ISETP.LE.AND P0, PT, R0, UR10, PT ;  /* 0x0000000a00007c0c */ /* 0x020fc8000bf03270 */
[----:B------:R-:W-:-:S05]  /*0300*/  SEL R0, R5, 0xffffffff, !P0 ;  /* 0xffffffff05007807 */ /* 0x000fca0004000000 */
[----:B------:R2:W-:Y:S04]  /*0310*/  STL [R1+0x48], R0 ;  /* 0x0000480001007387 */ /* 0x0005e80000100800 */
.L_x_328:
        /* <DEDUP_REMOVED lines=33> */
.L_x_332:
[----:B-1-3--:R-:W-:-:S04]  /*0530*/  ISETP.NE.U32.AND P1, PT, RZ, c[0x0][0x2e0], PT ;  /* 0x0000b800ff007a0c */ /* 0x00afc80003f25070 */
[----:B------:R-:W-:-:S13]  /*0540*/  ISETP.NE.AND.EX P1, PT, RZ, c[0x0][0x2e4], PT, P1 ;  /* 0x0000b900ff007a0c */ /* 0x000fda0003f25310 */
[----:B------:R-:W-:Y:S05]  /*0550*/  @!P1 BRA `(.L_x_333) ;  /* 0x0000004000009947 */ /* 0x000fea0003800000 */
[----:B------:R-:W-:-:S05]  /*0560*/  IMAD.WIDE R2, R87, R9, c[0x0][0x2e0] ;  /* 0x0000b80057027625 */ /* 0x000fca00078e0209 */
[----:B------:R-:W2:Y:S02]  /*0570*/  LDG.E R0, [R2.64] ;  /* 0x0000000c02007981 */ /* 0x000ea4000c1e1900 */
[----:B--2---:R1:W2:Y:S02]  /*0580*/  R2UR UR17, R0 ;  /* 0x00000000001173c2 */ /* 0x0042a400000e0000 */
[----:B-12---:R-:W-:Y:S05]  /*0590*/  BRA `(.L_x_334) ;  /* 0x0000006000007947 */ /* 0x006fea0003800000 */
.L_x_333:
[----:B------:R-:W-:Y:S05]  /*05a0*/  @!P3 BRA `(.L_x_334) ;  /* 0x000000500000b947 */ /* 0x000fea0003800000 */
[----:B------:R-:W2:Y:S04]  /*05b0*/  LDG.E R2, [R4.64] ;  /* 0x0000000c04027981 */ /* 0x000ea8000c1e1900 */
[----:B------:R-:W3:Y:S01]  /*05c0*/  LDG.E R0, [R4.64+0x4] ;  /* 0x0000040c04007981 */ /* 0x000ee2000c1e1900 */
[----:B--2---:R-:W1:Y:S08]  /*05d0*/  R2UR UR17, R2 ;  /* 0x00000000021173c2 */ /* 0x004e7000000e0000 */
[----:B---3--:R-:W1:Y:S02]  /*05e0*/  R2UR UR4, R0 ;  /* 0x00000000000473c2 */ /* 0x008e6400000e0000 */
[----:B-1----:R-:W-:-:S06]  /*05f0*/  UIADD3 UR17, -UR17, UR4, URZ ;  /* 0x0000000411117290 */ /* 0x002fcc000fffe13f */
.L_x_334:
        /* <DEDUP_REMOVED lines=15> */
.L_x_335:
        /* <DEDUP_REMOVED lines=546> */
.L_x_355:
        /* <DEDUP_REMOVED lines=109> */
.L_x_339:
[----:B------:R-:W-:Y:S04]  /*2fe0*/  MOV R3, 0x1 ;  /* 0x0000000100037802 */ /* 0x000fe80000000f00 */
[----:B------:R-:W-:Y:S11]  /*2ff0*/  ISETP.NE.AND P0, PT, R3, c[0x0][0x2a8], PT ;  /* 0x0000aa0003007a0c */ /* 0x000ff60003f05270 */
[----:B------:R-:W-:Y:S02]  /*3000*/  @!UPT UIADD3 URZ, URZ, URZ, URZ ;  /* 0x0000003f3f3ff290 */ /* 0x000fe4000fffe03f */
[----:B------:R-:W-:Y:S05]  /*3010*/  @P0 IMAD.HI.U32 R3, R2, c[0x0][0x2ac], RZ ;  /* 0x0000ab0002030a27 */ /* 0x000fea00078e00ff */
[----:B------:R-:W-:Y:S02]  /*3020*/  @P0 SHF.R.U32.HI R2, RZ, c[0x0][0x2b0], R3 ;  /* 0x0000ac00ff020a19 */ /* 0x000fe40000011603 */
.L_x_340:
[----:B------:R-:W-:Y:S05]  /*3030*/  BSYNC B0 ;  /* 0x0000000000007941 */ /* 0x000fea0003800000 */
.L_x_338:
[----:B------:R-:W-:Y:S04]  /*3040*/  IMAD.MOV.U32 R152, RZ, RZ, c[0x0][0x2a8] ;  /* 0x0000aa00ff987624 */ /* 0x000fe800078e00ff */
[----:B------:R-:W-:Y:S02]  /*3050*/  IMAD R152, R2, R152, -UR10 ;  /* 0x8000000a02987e24 */ /* 0x000fe4000f8e0298 */
[----:B------:R-:W-:Y:S03]  /*3060*/  IMAD.IADD R2, R246, 0x1, R0 ;  /* 0x00000001f6027824 */ /* 0x000fe600078e0200 */
[----:B------:R-:W-:Y:S04]  /*3070*/  IADD3 R152, -R248, R152, RZ ;  /* 0x00000098f8987210 */ /* 0x000fe80007ffe1ff */
[----:B------:R-:W-:Y:S02]  /*3080*/  IADD3 R3, R152, c[0x0][0x2a8], RZ ;  /* 0x0000aa0098037a10 */ /* 0x000fe40007ffe0ff */
[----:B------:R-:W-:Y:S02]  /*3090*/  IMNMX R152, R2, R152, !PT ;  /* 0x0000009802987217 */ /* 0x000fe40007800200 */
[----:B------:R-:W-:Y:S02]  /*30a0*/  IMNMX R149, R149, R3, PT ;  /* 0x0000000395957217 */ /* 0x000fe40003800200 */
.L_x_337:
        /* <DEDUP_REMOVED lines=18> */
.L_x_343:
[----:B------:R-:W-:Y:S04]  /*31d0*/  MOV R132, 0x1 ;  /* 0x0000000100847802 */ /* 0x000fe80000000f00 */
[----:B------:R-:W-:Y:S11]  /*31e0*/  ISETP.NE.AND P0, PT, R132, c[0x0][0x2a8], PT ;  /* 0x0000aa0084007a0c */ /* 0x000ff60003f05270 */
[----:B------:R-:W-:Y:S02]  /*31f0*/  @!UPT UIADD3 URZ, URZ, URZ, URZ ;  /* 0x0000003f3f3ff290 */ /* 0x000fe4000fffe03f */
[----:B------:R-:W-:Y:S05]  /*3200*/  @P0 IMAD.HI.U32 R132, R2, c[0x0][0x2ac], RZ ;  /* 0x0000ab0002840a27 */ /* 0x000fea00078e00ff */
[----:B------:R-:W-:Y:S02]  /*3210*/  @P0 SHF.R.U32.HI R2, RZ, c[0x0][0x2b0], R132 ;  /* 0x0000ac00ff020a19 */ /* 0x000fe40000011684 */
.L_x_344:
[----:B------:R-:W-:Y:S05]  /*3220*/  BSYNC B0 ;  /* 0x0000000000007941 */ /* 0x000fea0003800000 */
.L_x_342:
[----:B------:R-:W-:Y:S04]  /*3230*/  IMAD.MOV.U32 R132, RZ, RZ, c[0x0][0x2a8] ;  /* 0x0000aa00ff847624 */ /* 0x000fe800078e00ff */
[----:B------:R-:W-:Y:S04]  /*3240*/  IMAD R2, R2, R132, -UR10 ;  /* 0x8000000a02027e24 */ /* 0x000fe8000f8e0284 */
[----:B------:R-:W-:Y:S05]  /*3250*/  IMAD.IADD R2, R2, 0x1, -R248 ;  /* 0x0000000102027824 */ /* 0x000fea00078e0af8 */
[----:B------:R-:W-:Y:S02]  /*3260*/  IADD3 R132, R2, c[0x0][0x2a8], RZ ;  /* 0x0000aa0002847a10 */ /* 0x000fe40007ffe0ff */
[----:B------:R-:W-:Y:S02]  /*3270*/  IMNMX R3, R3, R2, !PT ;  /* 0x0000000203037217 */ /* 0x000fe40007800200 */
[----:B------:R-:W-:Y:S02]  /*3280*/  IMNMX R148, R148, R132, PT ;  /* 0x0000008494947217 */ /* 0x000fe40003800200 */
.L_x_341:
        /* <DEDUP_REMOVED lines=18> */
.L_x_347:
[----:B------:R-:W-:Y:S04]  /*33b0*/  MOV R133, 0x1 ;  /* 0x0000000100857802 */ /* 0x000fe80000000f00 */
[----:B------:R-:W-:Y:S11]  /*33c0*/  ISETP.NE.AND P0, PT, R133, c[0x0][0x2a8], PT ;  /* 0x0000aa0085007a0c */ /* 0x000ff60003f05270 */
[----:B------:R-:W-:Y:S02]  /*33d0*/  @!UPT UIADD3 URZ, URZ, URZ, URZ ;  /* 0x0000003f3f3ff290 */ /* 0x000fe4000fffe03f */
[----:B------:R-:W-:Y:S05]  /*33e0*/  @P0 IMAD.HI.U32 R133, R132, c[0x0][0x2ac], RZ ;  /* 0x0000ab0084850a27 */ /* 0x000fea00078e00ff */
[----:B------:R-:W-:Y:S02]  /*33f0*/  @P0 SHF.R.U32.HI R132, RZ, c[0x0][0x2b0], R133 ;  /* 0x0000ac00ff840a19 */ /* 0x000fe40000011685 */
.L_x_348:
[----:B------:R-:W-:Y:S05]  /*3400*/  BSYNC B0 ;  /* 0x0000000000007941 */ /* 0x000fea0003800000 */
.L_x_346:
[----:B------:R-:W-:Y:S04]  /*3410*/  IMAD.MOV.U32 R133, RZ, RZ, c[0x0][0x2a8] ;  /* 0x0000aa00ff857624 */ /* 0x000fe800078e00ff */
[----:B------:R-:W-:Y:S04]  /*3420*/  IMAD R132, R132, R133, -UR10 ;  /* 0x8000000a84847e24 */ /* 0x000fe8000f8e0285 */
[----:B------:R-:W-:Y:S05]  /*3430*/  IMAD.IADD R132, R132, 0x1, -R248 ;  /* 0x0000000184847824 */ /* 0x000fea00078e0af8 */
[----:B------:R-:W-:Y:S02]  /*3440*/  IADD3 R133, R132, c[0x0][0x2a8], RZ ;  /* 0x0000aa0084857a10 */ /* 0x000fe40007ffe0ff */
[----:B------:R-:W-:Y:S02]  /*3450*/  IMNMX R2, R2, R132, !PT ;  /* 0x0000008402027217 */ /* 0x000fe40007800200 */
[----:B------:R-:W-:Y:S02]  /*3460*/  IMNMX R151, R151, R133, PT ;  /* 0x0000008597977217 */ /* 0x000fe40003800200 */
.L_x_345:
        /* <DEDUP_REMOVED lines=18> */
.L_x_351:
[----:B------:R-:W-:Y:S04]  /*3590*/  MOV R133, 0x1 ;  /* 0x0000000100857802 */ /* 0x000fe80000000f00 */
[----:B------:R-:W-:Y:S11]  /*35a0*/  ISETP.NE.AND P0, PT, R133, c[0x0][0x2a8], PT ;  /* 0x0000aa0085007a0c */ /* 0x000ff60003f05270 */
[----:B------:R-:W-:Y:S02]  /*35b0*/  @!UPT UIADD3 URZ, URZ, URZ, URZ ;  /* 0x0000003f3f3ff290 */ /* 0x000fe4000fffe03f */
[----:B------:R-:W-:Y:S05]  /*35c0*/  @P0 IMAD.HI.U32 R133, R132, c[0x0][0x2ac], RZ ;  /* 0x0000ab0084850a27 */ /* 0x000fea00078e00ff */
[----:B------:R-:W-:Y:S02]  /*35d0*/  @P0 SHF.R.U32.HI R132, RZ, c[0x0][0x2b0], R133 ;  /* 0x0000ac00ff840a19 */ /* 0x000fe40000011685 */
.L_x_352:
[----:B------:R-:W-:Y:S05]  /*35e0*/  BSYNC B0 ;  /* 0x0000000000007941 */ /* 0x000fea0003800000 */
.L_x_350:
[----:B------:R-:W-:Y:S04]  /*35f0*/  IMAD.MOV.U32 R133, RZ, RZ, c[0x0][0x2a8] ;  /* 0x0000aa00ff857624 */ /* 0x000fe800078e00ff */
[----:B------:R-:W-:Y:S04]  /*3600*/  IMAD R132, R132, R133, -UR10 ;  /* 0x8000000a84847e24 */ /* 0x000fe8000f8e0285 */
[----:B------:R-:W-:Y:S05]  /*3610*/  IMAD.IADD R132, R132, 0x1, -R248 ;  /* 0x0000000184847824 */ /* 0x000fea00078e0af8 */
[----:B------:R-:W-:Y:S02]  /*3620*/  IADD3 R133, R132, c[0x0][0x2a8], RZ ;  /* 0x0000aa0084857a10 */ /* 0x000fe40007ffe0ff */
[----:B------:R-:W-:Y:S02]  /*3630*/  IMNMX R0, R0, R132, !PT ;  /* 0x0000008400007217 */ /* 0x000fe40007800200 */
[----:B------:R-:W-:Y:S02]  /*3640*/  IMNMX R150, R150, R133, PT ;  /* 0x0000008596967217 */ /* 0x000fe40003800200 */
.L_x_349:
        /* <DEDUP_REMOVED lines=56> */
.L_x_353:
        /* <DEDUP_REMOVED lines=471> */
.L_x_354:
        /* <DEDUP_REMOVED lines=241> */
.L_x_336:
        /* <DEDUP_REMOVED lines=152> */
.L_x_357:
        /* <DEDUP_REMOVED lines=63> */
.L_x_359:
[----:B------:R-:W-:Y:S05]  /*73c0*/  BSYNC B0 ;  /* 0x0000000000007941 */ /* 0x000fea0003800000 */
.L_x_358:
        /* <DEDUP_REMOVED lines=21> */
.L_x_361:
[----:B------:R-:W-:Y:S05]  /*7520*/  BSYNC B0 ;  /* 0x0000000000007941 */ /* 0x000fea0003800000 */
.L_x_360:
        /* <DEDUP_REMOVED lines=24> */
.L_x_363:
[----:B------:R-:W-:Y:S05]  /*76b0*/  BSYNC B0 ;  /* 0x0000000000007941 */ /* 0x000fea0003800000 */
.L_x_362:
        /* <DEDUP_REMOVED lines=19> */
.L_x_356:
        /* <DEDUP_REMOVED lines=19> */
.L_x_364:
        /* <DEDUP_REMOVED lines=44> */
.L_x_366:
[----:B------:R-:W-:Y:S05]  /*7be0*/  BSYNC B0 ;  /* 0x0000000000007941 */ /* 0x000fea0003800000 */
.L_x_365:
        /* <DEDUP_REMOVED lines=19> */
.L_x_368:
[----:B------:R-:W-:Y:S05]  /*7d20*/  BSYNC B0 ;  /* 0x0000000000007941 */ /* 0x000fea0003800000 */
.L_x_367:
        /* <DEDUP_REMOVED lines=23> */
.L_x_370:
[----:B------:R-:W-:Y:S05]  /*7ea0*/  BSYNC B0 ;  /* 0x0000000000007941 */ /* 0x000fea0003800000 */
.L_x_369:
        /* <DEDUP_REMOVED lines=18> */
.L_x_371:
        /* <DEDUP_REMOVED lines=11> */
.L_x_1397:


//--------------------- .text._ZN7cutlass13device_kernelIN5flash19enable_sm80_to_sm89INS1_16FlashAttnBwdSm80INS1_25CollectiveMainloopBwdSm80ILi2ELi1EN4cute5tupleIJNS5_1CILi64EEENS7_ILi128EEENS7_ILi96EEEEEENS_10bfloat16_tEfNS_4arch4Sm80ELb0ELb1ELb0ELb1ELb0ELb0ELb0ELb0ELi2ELi2ELi4ELi2ELb1EEENS1_24CollectiveEpilogueBwdGQAISB_fSE_Li256ELb1ELb0EEENS1_19SingleTileSchedulerILb1ELb0ELb0ELi128EEEEEEEEEvNT_6ParamsE --------------------------
	.section	.text._ZN7cutlass13device_kernelIN5flash19enable_sm80_to_sm89INS1_16FlashAttnBwdSm80INS1_25CollectiveMainloopBwdSm80ILi2ELi1EN4cute5tupleIJNS5_1CILi64EEENS7_ILi128EEENS7_ILi96EEEEEENS_10bfloat16_tEfNS_4arch4Sm80ELb0ELb1ELb0ELb1ELb0ELb0ELb0ELb0ELi2ELi2ELi4ELi2ELb1EEENS1_24CollectiveEpilogueBwdGQAISB_fSE_Li256ELb1ELb0EEENS1_19SingleTileSchedulerILb1ELb0ELb0ELi128EEEEEEEEEvNT_6ParamsE,"ax",@progbits
	.sectioninfo	@"SHI_REGISTERS=255"
	.align	128
.text._ZN7cutlass13device_kernelIN5flash19enable_sm80_to_sm89INS1_16FlashAttnBwdSm80INS1_25CollectiveMainloopBwdSm80ILi2ELi1EN4cute5tupleIJNS5_1CILi64EEENS7_ILi128EEENS7_ILi96EEEEEENS_10bfloat16_tEfNS_4arch4Sm80ELb0ELb1ELb0ELb1ELb0ELb0ELb0ELb0ELi2ELi2ELi4ELi2ELb1EEENS1_24CollectiveEpilogueBwdGQAISB_fSE_Li256ELb1ELb0EEENS1_19SingleTileSchedulerILb1ELb0ELb0ELi128EEEEEEEEEvNT_6ParamsE:
        .type           _ZN7cutlass13device_kernelIN5flash19enable_sm80_to_sm89INS1_16FlashAttnBwdSm80INS1_25CollectiveMainloopBwdSm80ILi2ELi1EN4cute5tupleIJNS5_1CILi64EEENS7_ILi128EEENS7_ILi96EEEEEENS_10bfloat16_tEfNS_4arch4Sm80ELb0ELb1ELb0ELb1ELb0ELb0ELb0ELb0ELi2ELi2ELi4ELi2ELb1EEENS1_24CollectiveEpilogueBwdGQAISB_fSE_Li256ELb1ELb0EEENS1_19SingleTileSchedulerILb1ELb0ELb0ELi128EEEEEEEEEvNT_6ParamsE,@function
        .size           _ZN7cutlass13device_kernelIN5flash19enable_sm80_to_sm89INS1_16FlashAttnBwdSm80INS1_25CollectiveMainloopBwdSm80ILi2ELi1EN4cute5tupleIJNS5_1CILi64EEENS7_ILi128EEENS7_ILi96EEEEEENS_10bfloat16_tEfNS_4arch4Sm80ELb0ELb1ELb0ELb1ELb0ELb0ELb0ELb0ELi2ELi2ELi4ELi2ELb1EEENS1_24CollectiveEpilogueBwdGQAISB_fSE_Li256ELb1ELb0EEENS1_19SingleTileSchedulerILb1ELb0ELb0ELi128EEEEEEEEEvNT_6ParamsE,(.L_x_1398 - _ZN7cutlass13device_kernelIN5flash19enable_sm80_to_sm89INS1_16FlashAttnBwdSm80INS1_25CollectiveMainloopBwdSm80ILi2ELi1EN4cute5tupleIJNS5_1CILi64EEENS7_ILi128EEENS7_ILi96EEEEEENS_10bfloat16_tEfNS_4arch4Sm80ELb0ELb1ELb0ELb1ELb0ELb0ELb0ELb0ELi2ELi2ELi4ELi2ELb1EEENS1_24CollectiveEpilogueBwdGQAISB_fSE_Li256ELb1ELb0EEENS1_19SingleTileSchedulerILb1ELb0ELb0ELi128EEEEEEEEEvNT_6ParamsE)
        .other          _ZN7cutlass13device_kernelIN5flash19enable_sm80_to_sm89INS1_16FlashAttnBwdSm80INS1_25CollectiveMainloopBwdSm80ILi2ELi1EN4cute5tupleIJNS5_1CILi64EEENS7_ILi128EEENS7_ILi96EEEEEENS_10bfloat16_tEfNS_4arch4Sm80ELb0ELb1ELb0ELb1ELb0ELb0ELb0ELb0ELi2ELi2ELi4ELi2ELb1EEENS1_24CollectiveEpilogueBwdGQAISB_fSE_Li256ELb1ELb0EEENS1_19SingleTileSchedulerILb1ELb0ELb0ELi128EEEEEEEEEvNT_6ParamsE,@"STO_CUDA_ENTRY STV_DEFAULT"
_ZN7cutlass13device_kernelIN5flash19enable_sm80_to_sm89INS1_16FlashAttnBwdSm80INS1_25CollectiveMainloopBwdSm80ILi2ELi1EN4cute5tupleIJNS5_1CILi64EEENS7_ILi128EEENS7_ILi96EEEEEENS_10bfloat16_tEfNS_4arch4Sm80ELb0ELb1ELb0ELb1ELb0ELb0ELb0ELb0ELi2ELi2ELi4ELi2ELb1EEENS1_24CollectiveEpilogueBwdGQAISB_fSE_Li256ELb1ELb0EEENS1_19SingleTileSchedulerILb1ELb0ELb0ELi128EEEEEEEEEvNT_6ParamsE:
        /* <DEDUP_REMOVED lines=18> */
.L_x_373:
        /* <DEDUP_REMOVED lines=8> */
.L_x_375:
[----:B------:R-:W-:Y:S02]  /*01a0*/  MOV R0, c[0x0][0x3ac] ;  /* 0x0000eb0000007a02 */ /* 0x000fe40000000f00 */
.L_x_374:
[----:B------:R-:W-:-:S06]  /*01b0*/  USHF.L.U32 UR10, UR5, 0x7, URZ ;  /* 0x00000007050a7899 */ /* 0x000fcc000800063f */
[----:B-----5:R-:W-:-:S04]  /*01c0*/  ISETP.LE.AND P0, PT, R0, UR10, PT ;  /* 0x0000000a00007c0c */ /* 0x020fc8000bf03270 */
[----:B------:R-:W-:-:S05]  /*01d0*/  SEL R0, R5, 0xffffffff, !P0 ;  /* 0xffffffff05007807 */ /* 0x000fca0004000000 */
[----:B------:R2:W-:Y:S01]  /*01e0*/  STL [R1+0x48], R0 ;  /* 0x0000480001007387 */ /* 0x0005e20000100800 */
[----:B------:R-:W-:Y:S05]  /*01f0*/  BRA `(.L_x_376) ;  /* 0x0000012000007947 */ /* 0x000fea0003800000 */
.L_x_372:
[----:B--2-4-:R-:W-:-:S04]  /*0200*/  ISETP.NE.U32.AND P0, PT, RZ, c[0x0][0x3c8], PT ;  /* 0x0000f200ff007a0c */ /* 0x014fc80003f05070 */
[----:B------:R-:W-:-:S13]  /*0210*/  ISETP.NE.AND.EX P0, PT, RZ, c[0x0][0x3cc], PT, P0 ;  /* 0x0000f300ff007a0c */ /* 0x000fda0003f05300 */
[----:B------:R-:W-:Y:S05]  /*0220*/  @!P0 BRA `(.L_x_377) ;  /* 0x0000002000008947 */ /* 0x000fea0003800000 */
[----:B------:R1:W5:Y:S01]  /*0230*/  LDG.E R0, [R2.64] ;  /* 0x0000000c02007981 */ /* 0x000362000c1e1900 */
[----:B------:R-:W-:Y:S05]  /*0240*/  BRA `(.L_x_378) ;  /* 0x0000009000007947 */ /* 0x000fea0003800000 */
.L_x_377:
        /* <DEDUP_REMOVED lines=8> */
.L_x_379:
[----:B------:R-:W-:Y:S02]  /*02d0*/  MOV R0, c[0x0][0x3ac] ;  /* 0x0000eb0000007a02 */ /* 0x000fe40000000f00 */
.L_x_378:
[----:B------:R-:W-:-:S06]  /*02e0*/  USHF.L.U32 UR10, UR5, 0x7, URZ ;  /* 0x00000007050a7899 */ /* 0x000fcc000800063f */
[----:B-----5:R-:W-:-:S04]  /*02f0*/  ISETP.LE.AND P0, PT, R0, UR10, PT ;  /* 0x0000000a00007c0c */ /* 0x020fc8000bf03270 */
[----:B------:R-:W-:-:S05]  /*0300*/  SEL R0, R5, 0xffffffff, !P0 ;  /* 0xffffffff05007807 */ /* 0x000fca0004000000 */
[----:B------:R2:W-:Y:S04]  /*0310*/  STL [R1+0x48], R0 ;  /* 0x0000480001007387 */ /* 0x0005e80000100800 */
.L_x_376:
        /* <DEDUP_REMOVED lines=10> */
[CC--:B-1----:R-:W-:Y:S02]  /*03c0*/  @P1 IMAD.WIDE R2, R133.reuse, R10.reuse, c[0x0][0x2d8] ;  /* 0x0000b60085021625 */ /* 0x0c2fe400078e020a */
[----:B--2---:R-:W2:Y:S04]  /*03d0*/  @P0 LDG.E R0, [R4.64] ;  /* 0x0000000c04000981 */ /* 0x004ea8000c1e1900 */
[----:B------:R1:W3:Y:S04]  /*03e0*/  @P1 LDG.E R8, [R2.64] ;  /* 0x0000000c02081981 */ /* 0x0002e8000c1e1900 */
[----:B------:R-:W4:Y:S01]  /*03f0*/  @P0 LDG.E R7, [R4.64] ;  /* 0x0000000c04070981 */ /* 0x000f22000c1e1900 */
[----:B-1----:R-:W-:-:S05]  /*0400*/  IMAD.WIDE R2, R133, R10, c[0x0][0x2d0] ;  /* 0x0000b40085027625 */ /* 0x002fca00078e020a */
[----:B------:R-:W5:Y:S01]  /*0410*/  @P3 LDG.E R6, [R2.64] ;  /* 0x0000000c02063981 */ /* 0x000f62000c1e1900 */
[----:B------:R-:W-:Y:S01]  /*0420*/  ULDC UR9, c[0x0][0x168] ;  /* 0x00005a0000097ab9 */ /* 0x000fe20000000800 */
[----:B------:R-:W-:Y:S01]  /*0430*/  CS2R R12, SRZ ;  /* 0x00000000000c7805 */ /* 0x000fe2000001ff00 */
[----:B------:R-:W-:Y:S01]  /*0440*/  ULDC UR17, c[0x0][0x198] ;  /* 0x0000660000117ab9 */ /* 0x000fe20000000800 */
[----:B------:R-:W-:Y:S02]  /*0450*/  IMAD.MOV.U32 R16, RZ, RZ, RZ ;  /* 0x000000ffff107224 */ /* 0x000fe400078e00ff */
[----:B--2---:R-:W-:Y:S01]  /*0460*/  @P0 IMAD R0, R133, 0x40, R0 ;  /* 0x0000004085000824 */ /* 0x004fe200078e0200 */
[----:B---3--:R1:W2:Y:S04]  /*0470*/  @P1 R2UR UR9, R8 ;  /* 0x00000000080913c2 */ /* 0x0082a800000e0000 */
[----:B-1----:R-:W-:-:S04]  /*0480*/  @P0 SHF.R.S32.HI R8, RZ, 0x1f, R0 ;  /* 0x0000001fff080819 */ /* 0x002fc80000011400 */
[----:B------:R-:W-:Y:S02]  /*0490*/  @P0 LEA.HI R0, R8, R0, RZ, 0x6 ;  /* 0x0000000008000211 */ /* 0x000fe400078f30ff */
[----:B------:R-:W-:Y:S01]  /*04a0*/  CS2R R8, SRZ ;  /* 0x0000000000087805 */ /* 0x000fe2000001ff00 */
[--C-:B-----5:R-:W-:Y:S01]  /*04b0*/  @P3 SHF.R.S32.HI R13, RZ, 0x1f, R6.reuse ;  /* 0x0000001fff0d3819 */ /* 0x120fe20000011406 */
[--C-:B----4-:R-:W-:Y:S01]  /*04c0*/  @P0 IMAD.MOV.U32 R8, RZ, RZ, R7.reuse ;  /* 0x000000ffff080224 */ /* 0x110fe200078e0007 */
[----:B------:R-:W-:Y:S01]  /*04d0*/  @P0 SHF.R.S32.HI R9, RZ, 0x1f, R7 ;  /* 0x0000001fff090819 */ /* 0x000fe20000011407 */
[----:B------:R-:W-:Y:S01]  /*04e0*/  @P3 IMAD.MOV.U32 R12, RZ, RZ, R6 ;  /* 0x000000ffff0c3224 */ /* 0x000fe200078e0006 */
[----:B------:R-:W-:Y:S01]  /*04f0*/  @P0 LOP3.LUT R16, R0, 0xffffffc0, RZ, 0xc0, !PT ;  /* 0xffffffc000100812 */ /* 0x000fe200078ec0ff */
[----:B------:R-:W-:Y:S05]  /*0500*/  @P1 BRA `(.L_x_380) ;  /* 0x0000006000001947 */ /* 0x000fea0003800000 */
[----:B--2---:R-:W-:Y:S05]  /*0510*/  @!P0 BRA `(.L_x_380) ;  /* 0x0000005000008947 */ /* 0x004fea0003800000 */
[----:B------:R1:W2:Y:S04]  /*0520*/  LDG.E R0, [R4.64] ;  /* 0x0000000c04007981 */ /* 0x0002a8000c1e1900 */
[----:B-1----:R-:W3:Y:S01]  /*0530*/  LDG.E R4, [R4.64+0x4] ;  /* 0x0000040c04047981 */ /* 0x002ee2000c1e1900 */
[----:B--2---:R-:W1:Y:S08]  /*0540*/  R2UR UR9, R0 ;  /* 0x00000000000973c2 */ /* 0x004e7000000e0000 */
[----:B---3--:R-:W1:Y:S02]  /*0550*/  R2UR UR4, R4 ;  /* 0x00000000040473c2 */ /* 0x008e6400000e0000 */
[----:B-1----:R-:W-:-:S06]  /*0560*/  UIADD3 UR9, -UR9, UR4, URZ ;  /* 0x0000000409097290 */ /* 0x002fcc000fffe13f */
.L_x_380:
[----:B--2---:R-:W-:-:S04]  /*0570*/  ISETP.NE.U32.AND P1, PT, RZ, c[0x0][0x2e0], PT ;  /* 0x0000b800ff007a0c */ /* 0x004fc80003f25070 */
[----:B------:R-:W-:-:S13]  /*0580*/  ISETP.NE.AND.EX P1, PT, RZ, c[0x0][0x2e4], PT, P1 ;  /* 0x0000b900ff007a0c */ /* 0x000fda0003f25310 */
[----:B------:R-:W-:Y:S05]  /*0590*/  @!P1 BRA `(.L_x_381) ;  /* 0x0000004000009947 */ /* 0x000fea0003800000 */
[----:B------:R-:W-:-:S05]  /*05a0*/  IMAD.WIDE R2, R133, R10, c[0x0][0x2e0] ;  /* 0x0000b80085027625 */ /* 0x000fca00078e020a */
[----:B------:R-:W2:Y:S02]  /*05b0*/  LDG.E R0, [R2.64] ;  /* 0x0000000c02007981 */ /* 0x000ea4000c1e1900 */
[----:B--2---:R1:W2:Y:S02]  /*05c0*/  R2UR UR17, R0 ;  /* 0x00000000001173c2 */ /* 0x0042a400000e0000 */
[----:B-12---:R-:W-:Y:S05]  /*05d0*/  BRA `(.L_x_382) ;  /* 0x0000006000007947 */ /* 0x006fea0003800000 */
.L_x_381:
[----:B------:R-:W-:Y:S05]  /*05e0*/  @!P3 BRA `(.L_x_382) ;  /* 0x000000500000b947 */ /* 0x000fea0003800000 */
[----:B------:R1:W2:Y:S04]  /*05f0*/  LDG.E R0, [R2.64] ;  /* 0x0000000c02007981 */ /* 0x0002a8000c1e1900 */
[----:B-1----:R-:W3:Y:S01]  /*0600*/  LDG.E R2, [R2.64+0x4] ;  /* 0x0000040c02027981 */ /* 0x002ee2000c1e1900 */
[----:B--2---:R-:W1:Y:S08]  /*0610*/  R2UR UR17, R0 ;  /* 0x00000000001173c2 */ /* 0x004e7000000e0000 */
[----:B---3--:R-:W1:Y:S02]  /*0620*/  R2UR UR4, R2 ;  /* 0x00000000020473c2 */ /* 0x008e6400000e0000 */
[----:B-1----:R-:W-:-:S06]  /*0630*/  UIADD3 UR17, -UR17, UR4, URZ ;  /* 0x0000000411117290 */ /* 0x002fcc000fffe13f */
.L_x_382:
        /* <DEDUP_REMOVED lines=15> */
.L_x_383:
[----:B------:R-:W-:Y:S01]  /*0730*/  UIADD3 UR4, UR10, UR9, -UR17 ;  /* 0x000000090a047290 */ /* 0x000fe2000fffe811 */
[----:B------:R-:W-:Y:S01]  /*0740*/  PLOP3.LUT P2, PT, PT, PT, PT, 0x80, 0x0 ;  /* 0x000000000000781c */ /* 0x000fe20003f4f070 */
[----:B------:R-:W-:Y:S01]  /*0750*/  ULDC UR6, c[0x0][0x2a4] ;  /* 0x0000a90000067ab9 */ /* 0x000fe20000000800 */
[----:B------:R-:W-:Y:S01]  /*0760*/  CS2R R126, SRZ ;  /* 0x00000000007e7805 */ /* 0x000fe2000001ff00 */
[----:B------:R-:W-:Y:S01]  /*0770*/  UIADD3 UR6, UR4, -UR6, URZ ;  /* 0x8000000604067290 */ /* 0x000fe2000fffe03f */
[----:B------:R-:W-:Y:S01]  /*0780*/  CS2R R124, SRZ ;  /* 0x00000000007c7805 */ /* 0x000fe2000001ff00 */
[----:B------:R-:W-:Y:S01]  /*0790*/  CS2R R130, SRZ ;  /* 0x0000000000827805 */ /* 0x000fe2000001ff00 */
[----:B------:R-:W-:Y:S01]  /*07a0*/  CS2R R128, SRZ ;  /* 0x0000000000807805 */ /* 0x000fe2000001ff00 */
        /* <DEDUP_REMOVED lines=54> */
[----:B------:R-:W-:Y:S01]  /*0b10*/  IMAD.MOV.U32 R6, RZ, RZ, R35 ;  /* 0x000000ffff067224 */ /* 0x000fe200078e0023 */
[----:B------:R-:W-:Y:S01]  /*0b20*/  SHF.R.S32.HI R4, RZ, 0x1f, R132 ;  /* 0x0000001fff047819 */ /* 0x000fe20000011484 */
[----:B------:R-:W-:Y:S01]  /*0b30*/  UIADD3 UR14, -UR10, UR17, URZ ;  /* 0x000000110a0e7290 */ /* 0x000fe2000fffe13f */
[----:B------:R-:W-:Y:S01]  /*0b40*/  ISETP.NE.AND P2, PT, R0, 0x1, PT ;  /* 0x000000010000780c */ /* 0x000fe20003f45270 */
[----:B------:R-:W-:Y:S01]  /*0b50*/  IMAD R0, R16, 0x60, RZ ;  /* 0x0000006010007824 */ /* 0x000fe200078e02ff */
[-C--:B------:R-:W-:Y:S01]  /*0b60*/  LEA.HI R25, R32, R132.reuse, RZ, 0x2 ;  /* 0x0000008420197211 */ /* 0x080fe200078f10ff */
[----:B------:R-:W-:Y:S01]  /*0b70*/  IMAD.SHL.U32 R17, R132, 0x4, RZ ;  /* 0x0000000484117824 */ /* 0x000fe200078e00ff */
[-C--:B------:R-:W-:Y:S01]  /*0b80*/  LEA.HI R34, R32, R132.reuse, RZ, 0x3 ;  /* 0x0000008420227211 */ /* 0x080fe200078f18ff */
[----:B------:R-:W-:Y:S01]  /*0b90*/  USHF.L.U32 UR4, UR11, 0x6, URZ ;  /* 0x000000060b047899 */ /* 0x000fe2000800063f */
[C---:B------:R-:W-:Y:S01]  /*0ba0*/  IADD3 R20, P1, R0.reuse, R132, RZ ;  /* 0x0000008400147210 */ /* 0x040fe20007f3e0ff */
[----:B------:R-:W-:Y:S01]  /*0bb0*/  USHF.R.S32.HI UR15, URZ, 0x1f, UR11 ;  /* 0x0000001f3f0f7899 */ /* 0x000fe2000801140b */
[----:B------:R-:W-:Y:S01]  /*0bc0*/  LOP3.LUT R2, R25, 0xfffffffc, RZ, 0xc0, !PT ;  /* 0xfffffffc19027812 */ /* 0x000fe200078ec0ff */
[----:B------:R-:W-:Y:S01]  /*0bd0*/  UIADD3 UR16, -UR4, UR9, URZ ;  /* 0x0000000904107290 */ /* 0x000fe2000fffe13f */
[----:B------:R-:W-:Y:S01]  /*0be0*/  SHF.R.S32.HI R245, RZ, 0x2, R25 ;  /* 0x00000002fff57819 */ /* 0x000fe20000011419 */
[----:B------:R-:W-:Y:S01]  /*0bf0*/  ULDC.64 UR6, c[0x0][0x178] ;  /* 0x00005e0000067ab9 */ /* 0x000fe20000000a00 */
[----:B------:R-:W-:Y:S01]  /*0c00*/  LEA.HI.X.SX32 R21, R0, R4, 0x1, P1 ;  /* 0x0000000400157211 */ /* 0x000fe200008f0eff */
[----:B------:R-:W-:Y:S01]  /*0c10*/  @P2 IMAD.HI.U32 R3, R35, c[0x0][0x24c], RZ ;  /* 0x0000930023032a27 */ /* 0x000fe200078e00ff */
[----:B------:R-:W-:Y:S01]  /*0c20*/  SHF.R.S32.HI R11, RZ, 0x1f, R245 ;  /* 0x0000001fff0b7819 */ /* 0x000fe200000114f5 */
[----:B------:R-:W-:Y:S01]  /*0c30*/  UIMAD UR18, UR15, UR6, URZ ;  /* 0x000000060f1272a4 */ /* 0x000fe2000f8e023f */
[----:B------:R-:W-:Y:S01]  /*0c40*/  IADD3 R18, P1, R245, R8, RZ ;  /* 0x00000008f5127210 */ /* 0x000fe20007f3e0ff */
[----:B------:R-:W-:Y:S01]  /*0c50*/  IMAD.IADD R27, R132, 0x1, -R2 ;  /* 0x00000001841b7824 */ /* 0x000fe200078e0a02 */
[----:B------:R-:W-:Y:S01]  /*0c60*/  @P2 SHF.R.U32.HI R6, RZ, c[0x0][0x250], R3 ;  /* 0x00009400ff062a19 */ /* 0x000fe20000011603 */
[----:B------:R-:W-:Y:S01]  /*0c70*/  IMAD.SHL.U32 R0, R34, 0x8, RZ ;  /* 0x0000000822007824 */ /* 0x000fe200078e00ff */
[----:B------:R-:W-:Y:S01]  /*0c80*/  SHF.R.S32.HI R24, RZ, 0x1f, R133 ;  /* 0x0000001fff187819 */ /* 0x000fe20000011485 */
[----:B------:R-:W-:Y:S01]  /*0c90*/  IMAD.SHL.U32 R2, R27, 0x8, RZ ;  /* 0x000000081b027824 */ /* 0x000fe200078e00ff */
[----:B------:R-:W-:Y:S01]  /*0ca0*/  SHF.R.S32.HI R10, RZ, 0x1f, R6 ;  /* 0x0000001fff0a7819 */ /* 0x000fe20000011406 */
[----:B------:R-:W-:Y:S01]  /*0cb0*/  IMAD.X R19, R11, 0x1, R9, P1 ;  /* 0x000000010b137824 */ /* 0x000fe200008e0609 */
[----:B------:R-:W-:Y:S01]  /*0cc0*/  IADD3 R4, P1, R245, R12, RZ ;  /* 0x0000000cf5047210 */ /* 0x000fe20007f3e0ff */
[----:B------:R-:W-:Y:S01]  /*0cd0*/  IMAD.U32 R12, RZ, RZ, UR5 ;  /* 0x00000005ff0c7e24 */ /* 0x000fe2000f8e00ff */
[----:B------:R-:W-:Y:S01]  /*0ce0*/  LOP3.LUT R0, R0, 0xc0, RZ, 0xc0, !PT ;  /* 0x000000c000007812 */ /* 0x000fe200078ec0ff */
[----:B------:R-:W-:Y:S01]  /*0cf0*/  IMAD R5, R10, c[0x0][0x1e0], RZ ;  /* 0x000078000a057a24 */ /* 0x000fe200078e02ff */
[----:B------:R-:W-:Y:S01]  /*0d00*/  SHF.R.S32.HI R3, RZ, 0x1f, R2 ;  /* 0x0000001fff037819 */ /* 0x000fe20000011402 */
[----:B------:R-:W-:Y:S01]  /*0d10*/  UIMAD.WIDE.U32 UR20, UR11, UR6, URZ ;  /* 0x000000060b1472a5 */ /* 0x000fe2000f8e003f */
[----:B------:R-:W-:Y:S01]  /*0d20*/  LEA.HI R14, R25, R245, RZ, 0x1 ;  /* 0x000000f5190e7211 */ /* 0x000fe200078f08ff */
[----:B------:R-:W-:Y:S01]  /*0d30*/  IMAD R7, R6, c[0x0][0x1e4], R5 ;  /* 0x0000790006077a24 */ /* 0x000fe200078e0205 */
[-C--:B------:R-:W-:Y:S01]  /*0d40*/  LEA.HI R33, R32, R132.reuse, RZ, 0x5 ;  /* 0x0000008420217211 */ /* 0x080fe200078f28ff */
[----:B------:R-:W-:Y:S01]  /*0d50*/  IMAD.X R5, R11, 0x1, R13, P1 ;  /* 0x000000010b057824 */ /* 0x000fe200008e060d */
[----:B------:R-:W-:Y:S01]  /*0d60*/  SHF.R.U32.HI R11, RZ, 0x3, R0 ;  /* 0x00000003ff0b7819 */ /* 0x000fe20000011600 */
[----:B------:R-:W-:Y:S01]  /*0d70*/  IMAD.WIDE.U32 R8, R6, c[0x0][0x1e0], R2 ;  /* 0x0000780006087a25 */ /* 0x000fe200078e0002 */
[----:B------:R-:W-:Y:S01]  /*0d80*/  LOP3.LUT R0, R0, 0x18, R2, 0xf8, !PT ;  /* 0x0000001800007812 */ /* 0x000fe200078ef802 */
[----:B------:R-:W-:Y:S01]  /*0d90*/  UIMAD UR18, UR11, UR7, UR18 ;  /* 0x000000070b1272a4 */ /* 0x000fe2000f8e0212 */
[----:B------:R-:W-:Y:S01]  /*0da0*/  SHF.R.S32.HI R29, RZ, 0x5, R33 ;  /* 0x00000005ff1d7819 */ /* 0x000fe20000011421 */
[----:B------:R-:W-:Y:S01]  /*0db0*/  IMAD.IADD R9, R9, 0x1, R7 ;  /* 0x0000000109097824 */ /* 0x000fe200078e0207 */
[----:B------:R-:W-:Y:S01]  /*0dc0*/  LOP3.LUT R15, R0, R11, RZ, 0x3c, !PT ;  /* 0x0000000b000f7212 */ /* 0x000fe200078e3cff */
[----:B------:R-:W-:Y:S01]  /*0dd0*/  IMAD R7, R10, c[0x0][0x1b0], RZ ;  /* 0x00006c000a077a24 */ /* 0x000fe200078e02ff */
[----:B------:R-:W-:Y:S01]  /*0de0*/  SEL R0, R24, RZ, !P3 ;  /* 0x000000ff18007207 */ /* 0x000fe20005800000 */
[----:B------:R-:W-:Y:S01]  /*0df0*/  IMAD.WIDE R4, R12, 0x80, R4 ;  /* 0x000000800c047825 */ /* 0x000fe200078e0204 */
[----:B------:R-:W-:Y:S01]  /*0e00*/  SEL R12, R133, RZ, !P3 ;  /* 0x000000ff850c7207 */ /* 0x000fe20005800000 */
[----:B------:R-:W-:Y:S01]  /*0e10*/  UIADD3 UR18, UR21, UR18, URZ ;  /* 0x0000001215127290 */ /* 0x000fe2000fffe03f */
[----:B------:R-:W-:Y:S01]  /*0e20*/  ISETP.GE.AND P5, PT, R2, c[0x0][0x1cc], PT ;  /* 0x0000730002007a0c */ /* 0x000fe20003fa6270 */
[----:B------:R-:W-:Y:S01]  /*0e30*/  IMAD R10, R6, c[0x0][0x1b4], R7 ;  /* 0x00006d00060a7a24 */ /* 0x000fe200078e0207 */
[----:B------:R-:W-:Y:S01]  /*0e40*/  IADD3 R28, R2, 0x20, RZ ;  /* 0x00000020021c7810 */ /* 0x000fe20007ffe0ff */
[----:B------:R-:W-:Y:S01]  /*0e50*/  IMAD R11, R0, c[0x0][0x1e8], RZ ;  /* 0x00007a00000b7a24 */ /* 0x000fe200078e02ff */
[----:B------:R-:W-:Y:S01]  /*0e60*/  IADD3 R36, R2, 0x40, RZ ;  /* 0x0000004002247810 */ /* 0x000fe20007ffe0ff */
[----:B------:R-:W-:Y:S01]  /*0e70*/  IMAD R13, R0, c[0x0][0x1b8], RZ ;  /* 0x00006e00000d7a24 */ /* 0x000fe200078e02ff */
[----:B------:R-:W-:Y:S01]  /*0e80*/  LOP3.LUT R0, R14, 0x7fffffe, RZ, 0xc0, !PT ;  /* 0x07fffffe0e007812 */ /* 0x000fe200078ec0ff */
[----:B------:R-:W-:Y:S01]  /*0e90*/  IMAD.WIDE.U32 R6, R6, c[0x0][0x1b0], R2 ;  /* 0x00006c0006067a25 */ /* 0x000fe200078e0002 */
[----:B------:R-:W-:Y:S01]  /*0ea0*/  ISETP.GE.AND P4, PT, R28, c[0x0][0x1cc], PT ;  /* 0x000073001c007a0c */ /* 0x000fe20003f86270 */
[----:B------:R-:W-:Y:S01]  /*0eb0*/  STL [R1], R36 ;  /* 0x0000002401007387 */ /* 0x000fe20000100800 */
[----:B------:R-:W-:Y:S01]  /*0ec0*/  LEA.HI R31, R32, R132, RZ, 0x4 ;  /* 0x00000084201f7211 */ /* 0x000fe200078f20ff */
[----:B------:R-:W-:Y:S01]  /*0ed0*/  IMAD.IADD R7, R7, 0x1, R10 ;  /* 0x0000000107077824 */ /* 0x000fe200078e020a */
[----:B------:R-:W-:Y:S01]  /*0ee0*/  SHF.R.S32.HI R30, RZ, 0x1f, R35 ;  /* 0x0000001fff1e7819 */ /* 0x000fe20000011423 */
[C---:B------:R-:W-:Y:S01]  /*0ef0*/  IMAD R14, R12.reuse, c[0x0][0x1ec], R11 ;  /* 0x00007b000c0e7a24 */ /* 0x040fe200078e020b */
[----:B------:R-:W-:Y:S01]  /*0f00*/  ULDC.64 UR6, c[0x0][0x208] ;  /* 0x0000820000067ab9 */ /* 0x000fe20000000a00 */
[C---:B------:R-:W-:Y:S01]  /*0f10*/  IMAD.IADD R0, R245.reuse, 0x1, -R0 ;  /* 0x00000001f5007824 */ /* 0x040fe200078e0a00 */
[----:B------:R-:W-:Y:S01]  /*0f20*/  USHF.L.U32 UR19, UR6, 0x6, URZ ;  /* 0x0000000606137899 */ /* 0x000fe2000800063f */
[C---:B------:R-:W-:Y:S01]  /*0f30*/  IMAD.WIDE.U32 R10, R12.reuse, c[0x0][0x1e8], R8 ;  /* 0x00007a000c0a7a25 */ /* 0x040fe200078e0008 */
[----:B------:R-:W-:Y:S01]  /*0f40*/  CS2R R130, SRZ ;  /* 0x0000000000827805 */ /* 0x000fe2000001ff00 */
        /* <DEDUP_REMOVED lines=121> */
[----:B------:R-:W-:Y:S01]  /*16e0*/  CS2R R42, SRZ ;  /* 0x00000000002a7805 */ /* 0x000fe2000001ff00 */
[----:B------:R1:W-:Y:S01]  /*16f0*/  LDGSTS.E.BYPASS.LTC128B.128 [R250+0x3080], [R10.64+0x40], !P1 ;  /* 0x030800400afa7fae */ /* 0x0003e2000c901d4c */
[----:B------:R-:W-:Y:S01]  /*1700*/  IMAD.WIDE.U32 R6, R35, c[0x0][0x288], R6 ;  /* 0x0000a20023067a25 */ /* 0x000fe200078e0006 */
[----:B------:R-:W-:Y:S01]  /*1710*/  ISETP.GE.OR P1, PT, R2, c[0x0][0x1fc], !P6 ;  /* 0x00007f0002007a0c */ /* 0x000fe20007726670 */
[----:B------:R-:W-:Y:S01]  /*1720*/  CS2R R40, SRZ ;  /* 0x0000000000287805 */ /* 0x000fe2000001ff00 */
        /* <DEDUP_REMOVED lines=9> */
[----:B------:R-:W-:Y:S01]  /*17c0*/  IMAD R9, R30, c[0x0][0x238], RZ ;  /* 0x00008e001e097a24 */ /* 0x000fe200078e02ff */
[----:B------:R-:W-:Y:S01]  /*17d0*/  UISETP.GT.AND UP3, UPT, UR5, -0x1, UPT ;  /* 0xffffffff0500788c */ /* 0x000fe2000bf64270 */
        /* <DEDUP_REMOVED lines=42> */
[----:B------:R-:W-:-:S02]  /*1a80*/  IMAD R10, R30, c[0x0][0x180], RZ ;  /* 0x000060001e0a7a24 */ /* 0x000fc400078e02ff */
        /* <DEDUP_REMOVED lines=93> */
[----:B-----5:R-:W-:Y:S01]  /*2060*/  IMAD.WIDE.U32 R8, R3, UR11, R8 ;  /* 0x0000000b03087c25 */ /* 0x020fe2000f8e0008 */
        /* <DEDUP_REMOVED lines=9> */
[----:B--2---:R-:W-:Y:S01]  /*2100*/  LOP3.LUT R5, R33, 0xffffffe0, RZ, 0xc0, !PT ;  /* 0xffffffe021057812 */ /* 0x004fe200078ec0ff */
        /* <DEDUP_REMOVED lines=66> */
[----:B---3--:R-:W-:Y:S01]  /*2530*/  @!P2 IMAD.SHL.U32 R7, R132, 0x10, RZ ;  /* 0x000000108407a824 */ /* 0x008fe200078e00ff */
        /* <DEDUP_REMOVED lines=31> */
[C---:B------:R-:W-:Y:S02]  /*2730*/  IMAD R216, R219.reuse, 0x2, R214 ;  /* 0x00000002dbd87824 */ /* 0x040fe400078e02d6 */
        /* <DEDUP_REMOVED lines=13> */
[----:B------:R-:W-:-:S02]  /*2810*/  IMAD.SHL.U32 R212, R217, 0x2, RZ ;  /* 0x00000002d9d47824 */ /* 0x000fc400078e00ff */
[----:B------:R-:W-:Y:S01]  /*2820*/  IMAD R218, R218, 0x2, R216 ;  /* 0x00000002dada7824 */ /* 0x000fe200078e02d8 */
[----:B------:R2:W-:Y:S01]  /*2830*/  @!P1 LDGSTS.E.BYPASS.LTC128B.128 [R3+0xf280], [R8.64] ;  /* 0x0f28000008039fae */ /* 0x0005e2000b901d4c */
[----:B------:R-:W-:Y:S01]  /*2840*/  IMAD.IADD R222, R217, 0x1, R221 ;  /* 0x00000001d9de7824 */ /* 0x000fe200078e02dd */
[----:B------:R-:W-:Y:S02]  /*2850*/  IADD3 R213, R212, 0xc080, RZ ;  /* 0x0000c080d4d57810 */ /* 0x000fe40007ffe0ff */
[----:B------:R-:W0:Y:S03]  /*2860*/  LDGDEPBAR ;  /* 0x00000000000079af */ /* 0x000e260000000000 */
[----:B------:R-:W-:Y:S01]  /*2870*/  IMAD R213, R221, 0x2, R213 ;  /* 0x00000002ddd57824 */ /* 0x000fe200078e02d5 */
[----:B------:R-:W0:Y:S01]  /*2880*/  LDGDEPBAR ;  /* 0x00000000000079af */ /* 0x000e220000000000 */
[----:B-1----:R-:W-:-:S05]  /*2890*/  IADD3 R0, R250, 0x6080, RZ ;  /* 0x00006080fa007810 */ /* 0x002fca0007ffe0ff */
[----:B----4-:R2:W-:Y:S02]  /*28a0*/  STL [R1+0x40], R0 ;  /* 0x0000400001007387 */ /* 0x0105e40000100800 */
.L_x_403:
        /* <DEDUP_REMOVED lines=109> */
.L_x_387:
[----:B------:R-:W-:Y:S04]  /*2f80*/  MOV R3, 0x1 ;  /* 0x0000000100037802 */ /* 0x000fe80000000f00 */
[----:B------:R-:W-:Y:S11]  /*2f90*/  ISETP.NE.AND P0, PT, R3, c[0x0][0x2a8], PT ;  /* 0x0000aa0003007a0c */ /* 0x000ff60003f05270 */
[----:B------:R-:W-:Y:S02]  /*2fa0*/  @!UPT UIADD3 URZ, URZ, URZ, URZ ;  /* 0x0000003f3f3ff290 */ /* 0x000fe4000fffe03f */
[----:B------:R-:W-:Y:S05]  /*2fb0*/  @P0 IMAD.HI.U32 R3, R2, c[0x0][0x2ac], RZ ;  /* 0x0000ab0002030a27 */ /* 0x000fea00078e00ff */
[----:B------:R-:W-:Y:S02]  /*2fc0*/  @P0 SHF.R.U32.HI R2, RZ, c[0x0][0x2b0], R3 ;  /* 0x0000ac00ff020a19 */ /* 0x000fe40000011603 */
.L_x_388:
[----:B------:R-:W-:Y:S05]  /*2fd0*/  BSYNC B0 ;  /* 0x0000000000007941 */ /* 0x000fea0003800000 */
.L_x_386:
[----:B------:R-:W-:Y:S04]  /*2fe0*/  IMAD.MOV.U32 R152, RZ, RZ, c[0x0][0x2a8] ;  /* 0x0000aa00ff987624 */ /* 0x000fe800078e00ff */
[----:B------:R-:W-:Y:S02]  /*2ff0*/  IMAD R152, R2, R152, -UR10 ;  /* 0x8000000a02987e24 */ /* 0x000fe4000f8e0298 */
[----:B------:R-:W-:Y:S03]  /*3000*/  IMAD.IADD R2, R246, 0x1, R0 ;  /* 0x00000001f6027824 */ /* 0x000fe600078e0200 */
[----:B------:R-:W-:Y:S04]  /*3010*/  IADD3 R152, -R248, R152, RZ ;  /* 0x00000098f8987210 */ /* 0x000fe80007ffe1ff */
[----:B------:R-:W-:Y:S02]  /*3020*/  IADD3 R3, R152, c[0x0][0x2a8], RZ ;  /* 0x0000aa0098037a10 */ /* 0x000fe40007ffe0ff */
[----:B------:R-:W-:Y:S02]  /*3030*/  IMNMX R152, R2, R152, !PT ;  /* 0x0000009802987217 */ /* 0x000fe40007800200 */
[----:B------:R-:W-:Y:S02]  /*3040*/  IMNMX R149, R149, R3, PT ;  /* 0x0000000395957217 */ /* 0x000fe40003800200 */
.L_x_385:
        /* <DEDUP_REMOVED lines=18> */
.L_x_391:
[----:B------:R-:W-:Y:S04]  /*3170*/  MOV R132, 0x1 ;  /* 0x0000000100847802 */ /* 0x000fe80000000f00 */
[----:B------:R-:W-:Y:S11]  /*3180*/  ISETP.NE.AND P0, PT, R132, c[0x0][0x2a8], PT ;  /* 0x0000aa0084007a0c */ /* 0x000ff60003f05270 */
[----:B------:R-:W-:Y:S02]  /*3190*/  @!UPT UIADD3 URZ, URZ, URZ, URZ ;  /* 0x0000003f3f3ff290 */ /* 0x000fe4000fffe03f */
[----:B------:R-:W-:Y:S05]  /*31a0*/  @P0 IMAD.HI.U32 R132, R2, c[0x0][0x2ac], RZ ;  /* 0x0000ab0002840a27 */ /* 0x000fea00078e00ff */
[----:B------:R-:W-:Y:S02]  /*31b0*/  @P0 SHF.R.U32.HI R2, RZ, c[0x0][0x2b0], R132 ;  /* 0x0000ac00ff020a19 */ /* 0x000fe40000011684 */
.L_x_392:
[----:B------:R-:W-:Y:S05]  /*31c0*/  BSYNC B0 ;  /* 0x0000000000007941 */ /* 0x000fea0003800000 */
.L_x_390:
[----:B------:R-:W-:Y:S04]  /*31d0*/  IMAD.MOV.U32 R132, RZ, RZ, c[0x0][0x2a8] ;  /* 0x0000aa00ff847624 */ /* 0x000fe800078e00ff */
[----:B------:R-:W-:Y:S04]  /*31e0*/  IMAD R2, R2, R132, -UR10 ;  /* 0x8000000a02027e24 */ /* 0x000fe8000f8e0284 */
[----:B------:R-:W-:Y:S05]  /*31f0*/  IMAD.IADD R2, R2, 0x1, -R248 ;  /* 0x0000000102027824 */ /* 0x000fea00078e0af8 */
[----:B------:R-:W-:Y:S02]  /*3200*/  IADD3 R132, R2, c[0x0][0x2a8], RZ ;  /* 0x0000aa0002847a10 */ /* 0x000fe40007ffe0ff */
[----:B------:R-:W-:Y:S02]  /*3210*/  IMNMX R3, R3, R2, !PT ;  /* 0x0000000203037217 */ /* 0x000fe40007800200 */
[----:B------:R-:W-:Y:S02]  /*3220*/  IMNMX R148, R148, R132, PT ;  /* 0x0000008494947217 */ /* 0x000fe40003800200 */
.L_x_389:
        /* <DEDUP_REMOVED lines=18> */
.L_x_395:
[----:B------:R-:W-:Y:S04]  /*3350*/  MOV R133, 0x1 ;  /* 0x0000000100857802 */ /* 0x000fe80000000f00 */
[----:B------:R-:W-:Y:S11]  /*3360*/  ISETP.NE.AND P0, PT, R133, c[0x0][0x2a8], PT ;  /* 0x0000aa0085007a0c */ /* 0x000ff60003f05270 */
[----:B------:R-:W-:Y:S02]  /*3370*/  @!UPT UIADD3 URZ, URZ, URZ, URZ ;  /* 0x0000003f3f3ff290 */ /* 0x000fe4000fffe03f */
[----:B------:R-:W-:Y:S05]  /*3380*/  @P0 IMAD.HI.U32 R133, R132, c[0x0][0x2ac], RZ ;  /* 0x0000ab0084850a27 */ /* 0x000fea00078e00ff */
[----:B------:R-:W-:Y:S02]  /*3390*/  @P0 SHF.R.U32.HI R132, RZ, c[0x0][0x2b0], R133 ;  /* 0x0000ac00ff840a19 */ /* 0x000fe40000011685 */
.L_x_396:
[----:B------:R-:W-:Y:S05]  /*33a0*/  BSYNC B0 ;  /* 0x0000000000007941 */ /* 0x000fea0003800000 */
.L_x_394:
[----:B------:R-:W-:Y:S04]  /*33b0*/  IMAD.MOV.U32 R133, RZ, RZ, c[0x0][0x2a8] ;  /* 0x0000aa00ff857624 */ /* 0x000fe800078e00ff */
[----:B------:R-:W-:Y:S04]  /*33c0*/  IMAD R132, R132, R133, -UR10 ;  /* 0x8000000a84847e24 */ /* 0x000fe8000f8e0285 */
[----:B------:R-:W-:Y:S05]  /*33d0*/  IMAD.IADD R132, R132, 0x1, -R248 ;  /* 0x0000000184847824 */ /* 0x000fea00078e0af8 */
[----:B------:R-:W-:Y:S02]  /*33e0*/  IADD3 R133, R132, c[0x0][0x2a8], RZ ;  /* 0x0000aa0084857a10 */ /* 0x000fe40007ffe0ff */
[----:B------:R-:W-:Y:S02]  /*33f0*/  IMNMX R2, R2, R132, !PT ;  /* 0x0000008402027217 */ /* 0x000fe40007800200 */
[----:B------:R-:W-:Y:S02]  /*3400*/  IMNMX R151, R151, R133, PT ;  /* 0x0000008597977217 */ /* 0x000fe40003800200 */
.L_x_393:
        /* <DEDUP_REMOVED lines=18> */
.L_x_399:
[----:B------:R-:W-:Y:S04]  /*3530*/  MOV R133, 0x1 ;  /* 0x0000000100857802 */ /* 0x000fe80000000f00 */
[----:B------:R-:W-:Y:S11]  /*3540*/  ISETP.NE.AND P0, PT, R133, c[0x0][0x2a8], PT ;  /* 0x0000aa0085007a0c */ /* 0x000ff60003f05270 */
[----:B------:R-:W-:Y:S02]  /*3550*/  @!UPT UIADD3 URZ, URZ, URZ, URZ ;  /* 0x0000003f3f3ff290 */ /* 0x000fe4000fffe03f */
[----:B------:R-:W-:Y:S05]  /*3560*/  @P0 IMAD.HI.U32 R133, R132, c[0x0][0x2ac], RZ ;  /* 0x0000ab0084850a27 */ /* 0x000fea00078e00ff */
[----:B------:R-:W-:Y:S02]  /*3570*/  @P0 SHF.R.U32.HI R132, RZ, c[0x0][0x2b0], R133 ;  /* 0x0000ac00ff840a19 */ /* 0x000fe40000011685 */
.L_x_400:
[----:B------:R-:W-:Y:S05]  /*3580*/  BSYNC B0 ;  /* 0x0000000000007941 */ /* 0x000fea0003800000 */
.L_x_398:
[----:B------:R-:W-:Y:S04]  /*3590*/  IMAD.MOV.U32 R133, RZ, RZ, c[0x0][0x2a8] ;  /* 0x0000aa00ff857624 */ /* 0x000fe800078e00ff */
[----:B------:R-:W-:Y:S04]  /*35a0*/  IMAD R132, R132, R133, -UR10 ;  /* 0x8000000a84847e24 */ /* 0x000fe8000f8e0285 */
[----:B------:R-:W-:Y:S05]  /*35b0*/  IMAD.IADD R132, R132, 0x1, -R248 ;  /* 0x0000000184847824 */ /* 0x000fea00078e0af8 */
[----:B------:R-:W-:Y:S02]  /*35c0*/  IADD3 R133, R132, c[0x0][0x2a8], RZ ;  /* 0x0000aa0084857a10 */ /* 0x000fe40007ffe0ff */
[----:B------:R-:W-:Y:S02]  /*35d0*/  IMNMX R0, R0, R132, !PT ;  /* 0x0000008400007217 */ /* 0x000fe40007800200 */
[----:B------:R-:W-:Y:S02]  /*35e0*/  IMNMX R150, R150, R133, PT ;  /* 0x0000008596967217 */ /* 0x000fe40003800200 */
.L_x_397:
        /* <DEDUP_REMOVED lines=56> */
.L_x_401:
        /* <DEDUP_REMOVED lines=471> */
.L_x_402:
        /* <DEDUP_REMOVED lines=241> */
.L_x_384:
[----:B------:R-:W-:Y:S05]  /*65f0*/  @P2 EXIT ;  /* 0x000000000000294d */ /* 0x000fea0003800000 */
[----:B------:R-:W2:Y:S01]  /*6600*/  LDL.LU R9, [R1+0x48] ;  /* 0x0000480001097983 */ /* 0x000ea20000300800 */
[----:B------:R-:W-:-:S04]  /*6610*/  ISETP.NE.U32.AND P2, PT, RZ, c[0x0][0x360], PT ;  /* 0x0000d800ff007a0c */ /* 0x000fc80003f45070 */
[----:B------:R-:W-:-:S13]  /*6620*/  ISETP.NE.AND.EX P2, PT, RZ, c[0x0][0x364], PT, P2 ;  /* 0x0000d900ff007a0c */ /* 0x000fda0003f45320 */
[----:B------:R-:W-:-:S04]  /*6630*/  @P2 IMAD.MOV.U32 R2, RZ, RZ, 0x4 ;  /* 0x00000004ff022424 */ /* 0x000fc800078e00ff */
[----:B--2---:R-:W-:-:S05]  /*6640*/  @P2 IMAD.WIDE R2, R9, R2, c[0x0][0x360] ;  /* 0x0000d80009022625 */ /* 0x004fca00078e0202 */
[----:B------:R1:W2:Y:S01]  /*6650*/  @P2 LDG.E R0, [R2.64] ;  /* 0x0000000c02002981 */ /* 0x0002a2000c1e1900 */
[----:B------:R-:W-:Y:S01]  /*6660*/  MOV R4, 0x1 ;  /* 0x0000000100047802 */ /* 0x000fe20000000f00 */
[----:B------:R-:W-:Y:S02]  /*6670*/  UIMAD UR6, UR5, 0x3000, URZ ;  /* 0x00003000050678a4 */ /* 0x000fe4000f8e023f */
[----:B------:R-:W3:Y:S04]  /*6680*/  S2R R5, SR_TID.X ;  /* 0x0000000000057919 */ /* 0x000ee80000002100 */
[----:B------:R-:W-:Y:S01]  /*6690*/  BAR.SYNC.DEFER_BLOCKING 0x1, 0x100 ;  /* 0x0044000000007b1d */ /* 0x000fe20000010000 */
[----:B------:R-:W-:Y:S01]  /*66a0*/  ISETP.NE.AND P0, PT, R4, c[0x0][0x338], PT ;  /* 0x0000ce0004007a0c */ /* 0x000fe20003f05270 */
[----:B------:R-:W-:-:S04]  /*66b0*/  USHF.R.S32.HI UR4, URZ, 0x1f, UR6 ;  /* 0x0000001f3f047899 */ /* 0x000fc80008011406 */
[----:B-1----:R-:W1:Y:S01]  /*66c0*/  S2R R3, SR_CTAID.Y ;  /* 0x0000000000037919 */ /* 0x002e620000002600 */
[----:B---3--:R-:W-:-:S07]  /*66d0*/  SHF.R.S32.HI R6, RZ, 0x1f, R5 ;  /* 0x0000001fff067819 */ /* 0x008fce0000011405 */
[----:B-1----:R-:W-:-:S04]  /*66e0*/  @P0 IMAD.HI.U32 R4, R3, c[0x0][0x33c], RZ ;  /* 0x0000cf0003040a27 */ /* 0x002fc800078e00ff */
[----:B--2---:R-:W-:-:S05]  /*66f0*/  @P2 IMAD R0, R9, 0x80, R0 ;  /* 0x0000008009002824 */ /* 0x004fca00078e0200 */
[----:B------:R-:W-:-:S04]  /*6700*/  @P2 SHF.R.S32.HI R2, RZ, 0x1f, R0 ;  /* 0x0000001fff022819 */ /* 0x000fc80000011400 */
[----:B------:R-:W-:Y:S01]  /*6710*/  @P2 LEA.HI R2, R2, R0, RZ, 0x7 ;  /* 0x0000000002022211 */ /* 0x000fe200078f38ff */
[----:B------:R-:W-:Y:S01]  /*6720*/  IMAD.MOV.U32 R0, RZ, RZ, R3 ;  /* 0x000000ffff007224 */ /* 0x000fe200078e0003 */
[----:B------:R-:W-:Y:S02]  /*6730*/  @P0 SHF.R.U32.HI R0, RZ, c[0x0][0x340], R4 ;  /* 0x0000d000ff000a19 */ /* 0x000fe40000011604 */
[----:B------:R-:W-:Y:S02]  /*6740*/  @P2 SHF.R.S32.HI R2, RZ, 0x7, R2 ;  /* 0x00000007ff022819 */ /* 0x000fe40000011402 */
[----:B------:R-:W-:-:S03]  /*6750*/  SHF.R.S32.HI R4, RZ, 0x1f, R0 ;  /* 0x0000001fff047819 */ /* 0x000fc60000011400 */
[----:B------:R-:W-:-:S05]  /*6760*/  @P2 IMAD R2, R2, 0x3000, RZ ;  /* 0x0000300002022824 */ /* 0x000fca00078e02ff */
[----:B------:R-:W-:Y:S02]  /*6770*/  @P2 SHF.R.S32.HI R3, RZ, 0x1f, R2 ;  /* 0x0000001fff032819 */ /* 0x000fe40000011402 */
[----:B------:R-:W-:-:S06]  /*6780*/  @!P2 CS2R R2, SRZ ;  /* 0x000000000002a805 */ /* 0x000fcc000001ff00 */
[----:B------:R-:W-:Y:S01]  /*6790*/  IADD3 R2, P1, P0, R2, UR6, R5 ;  /* 0x0000000602027c10 */ /* 0x000fe2000f83e005 */
[C---:B------:R-:W-:Y:S02]  /*67a0*/  IMAD R5, R4.reuse, c[0x0][0x328], RZ ;  /* 0x0000ca0004057a24 */ /* 0x040fe400078e02ff */
[----:B------:R-:W-:Y:S01]  /*67b0*/  IMAD R4, R4, c[0x0][0x300], RZ ;  /* 0x0000c00004047a24 */ /* 0x000fe200078e02ff */
[----:B------:R-:W-:Y:S01]  /*67c0*/  IADD3.X R3, R3, UR4, R6, P1, P0 ;  /* 0x0000000403037c10 */ /* 0x000fe20008fe0406 */
[C---:B------:R-:W-:Y:S01]  /*67d0*/  IMAD R7, R0.reuse, c[0x0][0x32c], R5 ;  /* 0x0000cb0000077a24 */ /* 0x040fe200078e0205 */
[----:B------:R-:W-:Y:S01]  /*67e0*/  SHF.R.S32.HI R6, RZ, 0x1f, R9 ;  /* 0x0000001fff067819 */ /* 0x000fe20000011409 */
[C---:B------:R-:W-:Y:S02]  /*67f0*/  IMAD R8, R0.reuse, c[0x0][0x304], R4 ;  /* 0x0000c10000087a24 */ /* 0x040fe400078e0204 */
[----:B------:R-:W-:-:S04]  /*6800*/  IMAD.WIDE.U32 R4, R0, c[0x0][0x328], R2 ;  /* 0x0000ca0000047a25 */ /* 0x000fc800078e0002 */
[----:B------:R-:W-:Y:S01]  /*6810*/  IMAD.WIDE.U32 R2, R0, c[0x0][0x300], R2 ;  /* 0x0000c00000027a25 */ /* 0x000fe200078e0002 */
[----:B------:R-:W-:Y:S02]  /*6820*/  SEL R0, R6, RZ, !P2 ;  /* 0x000000ff06007207 */ /* 0x000fe40005000000 */
[----:B------:R-:W-:Y:S01]  /*6830*/  SEL R6, R9, RZ, !P2 ;  /* 0x000000ff09067207 */ /* 0x000fe20005000000 */
[----:B------:R-:W-:Y:S01]  /*6840*/  IMAD.IADD R5, R5, 0x1, R7 ;  /* 0x0000000105057824 */ /* 0x000fe200078e0207 */
[----:B------:R-:W-:Y:S01]  /*6850*/  IADD3 R3, R3, R8, RZ ;  /* 0x0000000803037210 */ /* 0x000fe20007ffe0ff */
[C---:B------:R-:W-:Y:S02]  /*6860*/  IMAD R10, R0.reuse, c[0x0][0x330], RZ ;  /* 0x0000cc00000a7a24 */ /* 0x040fe400078e02ff */
[----:B------:R-:W-:Y:S02]  /*6870*/  IMAD R0, R0, c[0x0][0x308], RZ ;  /* 0x0000c20000007a24 */ /* 0x000fe400078e02ff */
[----:B------:R-:W-:-:S02]  /*6880*/  IMAD R10, R6, c[0x0][0x334], R10 ;  /* 0x0000cd00060a7a24 */ /* 0x000fc400078e020a */
[----:B------:R-:W-:-:S04]  /*6890*/  IMAD.WIDE.U32 R8, R6, c[0x0][0x330], R4 ;  /* 0x0000cc0006087a25 */ /* 0x000fc800078e0004 */
[----:B------:R-:W-:Y:S01]  /*68a0*/  IMAD R0, R6, c[0x0][0x30c], R0 ;  /* 0x0000c30006007a24 */ /* 0x000fe200078e0200 */
[----:B------:R-:W-:Y:S01]  /*68b0*/  LEA R4, P1, R8, c[0x0][0x310], 0x2 ;  /* 0x0000c40008047a11 */ /* 0x000fe200078210ff */
[----:B------:R-:W-:-:S04]  /*68c0*/  IMAD.WIDE.U32 R6, R6, c[0x0][0x308], R2 ;  /* 0x0000c20006067a25 */ /* 0x000fc800078e0002 */
[----:B------:R-:W-:Y:S01]  /*68d0*/  IMAD.IADD R3, R9, 0x1, R10 ;  /* 0x0000000109037824 */ /* 0x000fe200078e020a */
[----:B------:R-:W-:Y:S02]  /*68e0*/  IADD3 R0, R7, R0, RZ ;  /* 0x0000000007007210 */ /* 0x000fe40007ffe0ff */
[----:B------:R-:W-:Y:S02]  /*68f0*/  LEA R2, P0, R6, c[0x0][0x2e8], 0x2 ;  /* 0x0000ba0006027a11 */ /* 0x000fe400078010ff */
[----:B------:R-:W-:Y:S02]  /*6900*/  LEA.HI.X R5, R8, c[0x0][0x314], R3, 0x2, P1 ;  /* 0x0000c50008057a11 */ /* 0x000fe400008f1403 */
[----:B------:R-:W-:-:S03]  /*6910*/  LEA.HI.X R3, R6, c[0x0][0x2ec], R0, 0x2, P0 ;  /* 0x0000bb0006037a11 */ /* 0x000fc600000f1400 */
        /* <DEDUP_REMOVED lines=97> */
.L_x_404:
        /* <DEDUP_REMOVED lines=13> */
.L_x_1398:


//--------------------- .text._ZN7cutlass13device_kernelIN5flash19enable_sm80_to_sm89INS1_16FlashAttnBwdSm80INS1_25CollectiveMainloopBwdSm80ILi2ELi1EN4cute5tupleIJNS5_1CILi64EEENS7_ILi128EEENS7_ILi96EEEEEENS_10bfloat16_tEfNS_4arch4Sm80ELb0ELb1ELb0ELb1ELb1ELb0ELb0ELb0ELi2ELi2ELi4ELi2ELb1EEENS1_24CollectiveEpilogueBwdGQAISB_fSE_Li256ELb1ELb1EEENS1_19SingleTileSchedulerILb1ELb0ELb0ELi128EEEEEEEEEvNT_6ParamsE --------------------------
	.section	.text._ZN7cutlass13device_kernelIN5flash19enable_sm80_to_sm89INS1_16FlashAttnBwdSm80INS1_25CollectiveMainloopBwdSm80ILi2ELi1EN4cute5tupleIJNS5_1CILi64EEENS7_ILi128EEENS7_ILi96EEEEEENS_10bfloat16_tEfNS_4arch4Sm80ELb0ELb1ELb0ELb1ELb1ELb0ELb0ELb0ELi2ELi2ELi4ELi2ELb1EEENS1_24CollectiveEpilogueBwdGQAISB_fSE_Li256ELb1ELb1EEENS1_19SingleTileSchedulerILb1ELb0ELb0ELi128EEEEEEEEEvNT_6ParamsE,"ax",@progbits
	.sectioninfo	@"SHI_REGISTERS=255"
	.align	128
.text._ZN7cutlass13device_kernelIN5flash19enable_sm80_to_sm89INS1_16FlashAttnBwdSm80INS1_25CollectiveMainloopBwdSm80ILi2ELi1EN4cute5tupleIJNS5_1CILi64EEENS7_ILi128EEENS7_ILi96EEEEEENS_10bfloat16_tEfNS_4arch4Sm80ELb0ELb1ELb0ELb1ELb1ELb0ELb0ELb0ELi2ELi2ELi4ELi2ELb1EEENS1_24CollectiveEpilogueBwdGQAISB_fSE_Li256ELb1ELb1EEENS1_19SingleTileSchedulerILb1ELb0ELb0ELi128EEEEEEEEEvNT_6ParamsE:
        .type           _ZN7cutlass13device_kernelIN5flash19enable_sm80_to_sm89INS1_16FlashAttnBwdSm80INS1_25CollectiveMainloopBwdSm80ILi2ELi1EN4cute5tupleIJNS5_1CILi64EEENS7_ILi128EEENS7_ILi96EEEEEENS_10bfloat16_tEfNS_4arch4Sm80ELb0ELb1ELb0ELb1ELb1ELb0ELb0ELb0ELi2ELi2ELi4ELi2ELb1EEENS1_24CollectiveEpilogueBwdGQAISB_fSE_Li256ELb1ELb1EEENS1_19SingleTileSchedulerILb1ELb0ELb0ELi128EEEEEEEEEvNT_6ParamsE,@function
        .size           _ZN7cutlass13device_kernelIN5flash19enable_sm80_to_sm89INS1_16FlashAttnBwdSm80INS1_25CollectiveMainloopBwdSm80ILi2ELi1EN4cute5tupleIJNS5_1CILi64EEENS7_ILi128EEENS7_ILi96EEEEEENS_10bfloat16_tEfNS_4arch4Sm80ELb0ELb1ELb0ELb1ELb1ELb0ELb0ELb0ELi2ELi2ELi4ELi2ELb1EEENS1_24CollectiveEpilogueBwdGQAISB_fSE_Li256ELb1ELb1EEENS1_19SingleTileSchedulerILb1ELb0ELb0ELi128EEEEEEEEEvNT_6ParamsE,(.L_x_1399 - _ZN7cutlass13device_kernelIN5flash19enable_sm80_to_sm89INS1_16FlashAttnBwdSm80INS1_25CollectiveMainloopBwdSm80ILi2ELi1EN4cute5tupleIJNS5_1CILi64EEENS7_ILi128EEENS7_ILi96EEEEEENS_10bfloat16_tEfNS_4arch4Sm80ELb0ELb1ELb0ELb1ELb1ELb0ELb0ELb0ELi2ELi2ELi4ELi2ELb1EEENS1_24CollectiveEpilogueBwdGQAISB_fSE_Li256ELb1ELb1EEENS1_19SingleTileSchedulerILb1ELb0ELb0ELi128EEEEEEEEEvNT_6ParamsE)
        .other          _ZN7cutlass13device_kernelIN5flash19enable_sm80_to_sm89INS1_16FlashAttnBwdSm80INS1_25CollectiveMainloopBwdSm80ILi2ELi1EN4cute5tupleIJNS5_1CILi64EEENS7_ILi128EEENS7_ILi96EEEEEENS_10bfloat16_tEfNS_4arch4Sm80ELb0ELb1ELb0ELb1ELb1ELb0ELb0ELb0ELi2ELi2ELi4ELi2ELb1EEENS1_24CollectiveEpilogueBwdGQAISB_fSE_Li256ELb1ELb1EEENS1_19SingleTileSchedulerILb1ELb0ELb0ELi128EEEEEEEEEvNT_6ParamsE,@"STO_CUDA_ENTRY STV_DEFAULT"
_ZN7cutlass13device_kernelIN5flash19enable_sm80_to_sm89INS1_16FlashAttnBwdSm80INS1_25CollectiveMainloopBwdSm80ILi2ELi1EN4cute5tupleIJNS5_1CILi64EEENS7_ILi128EEENS7_ILi96EEEEEENS_10bfloat16_tEfNS_4arch4Sm80ELb0ELb1ELb0ELb1ELb1ELb0ELb0ELb0ELi2ELi2ELi4ELi2ELb1EEENS1_24CollectiveEpilogueBwdGQAISB_fSE_Li256ELb1ELb1EEENS1_19SingleTileSchedulerILb1ELb0ELb0ELi128EEEEEEEEEvNT_6ParamsE:
        /* <DEDUP_REMOVED lines=18> */
.L_x_406:
        /* <DEDUP_REMOVED lines=8> */
.L_x_408:
[----:B------:R-:W-:Y:S02]  /*01a0*/  MOV R0, c[0x0][0x3ac] ;  /* 0x0000eb0000007a02 */ /* 0x000fe40000000f00 */
.L_x_407:
[----:B------:R-:W-:-:S06]  /*01b0*/  USHF.L.U32 UR10, UR5, 0x7, URZ ;  /* 0x00000007050a7899 */ /* 0x000fcc000800063f */
[----:B-----5:R-:W-:-:S04]  /*01c0*/  ISETP.LE.AND P0, PT, R0, UR10, PT ;  /* 0x0000000a00007c0c */ /* 0x020fc8000bf03270 */
[----:B------:R-:W-:-:S05]  /*01d0*/  SEL R0, R5, 0xffffffff, !P0 ;  /* 0xffffffff05007807 */ /* 0x000fca0004000000 */
[----:B------:R2:W-:Y:S01]  /*01e0*/  STL [R1+0x48], R0 ;  /* 0x0000480001007387 */ /* 0x0005e20000100800 */
[----:B------:R-:W-:Y:S05]  /*01f0*/  BRA `(.L_x_409) ;  /* 0x0000012000007947 */ /* 0x000fea0003800000 */
.L_x_405:
[----:B--2-4-:R-:W-:-:S04]  /*0200*/  ISETP.NE.U32.AND P0, PT, RZ, c[0x0][0x3c8], PT ;  /* 0x0000f200ff007a0c */ /* 0x014fc80003f05070 */
[----:B------:R-:W-:-:S13]  /*0210*/  ISETP.NE.AND.EX P0, PT, RZ, c[0x0][0x3cc], PT, P0 ;  /* 0x0000f300ff007a0c */ /* 0x000fda0003f05300 */
[----:B------:R-:W-:Y:S05]  /*0220*/  @!P0 BRA `(.L_x_410) ;  /* 0x0000002000008947 */ /* 0x000fea0003800000 */
[----:B------:R1:W5:Y:S01]  /*0230*/  LDG.E R0, [R2.64] ;  /* 0x0000000c02007981 */ /* 0x000362000c1e1900 */
[----:B------:R-:W-:Y:S05]  /*0240*/  BRA `(.L_x_411) ;  /* 0x0000009000007947 */ /* 0x000fea0003800000 */
.L_x_410:
        /* <DEDUP_REMOVED lines=8> */
.L_x_412:
[----:B------:R-:W-:Y:S02]  /*02d0*/  MOV R0, c[0x0][0x3ac] ;  /* 0x0000eb0000007a02 */ /* 0x000fe40000000f00 */
.L_x_411:
[----:B------:R-:W-:-:S06]  /*02e0*/  USHF.L.U32 UR10, UR5, 0x7, URZ ;  /* 0x00000007050a7899 */ /* 0x000fcc000800063f */
[----:B-----5:R-:W-:-:S04]  /*02f0*/  ISETP.LE.AND P0, PT, R0, UR10, PT ;  /* 0x0000000a00007c0c */ /* 0x020fc8000bf03270 */
[----:B------:R-:W-:-:S05]  /*0300*/  SEL R0, R5, 0xffffffff, !P0 ;  /* 0xffffffff05007807 */ /* 0x000fca0004000000 */
[----:B------:R2:W-:Y:S04]  /*0310*/  STL [R1+0x48], R0 ;  /* 0x0000480001007387 */ /* 0x0005e80000100800 */
.L_x_409:
        /* <DEDUP_REMOVED lines=37> */
.L_x_413:
[----:B--2---:R-:W-:-:S04]  /*0570*/  ISETP.NE.U32.AND P1, PT, RZ, c[0x0][0x2e0], PT ;  /* 0x0000b800ff007a0c */ /* 0x004fc80003f25070 */
[----:B------:R-:W-:-:S13]  /*0580*/  ISETP.NE.AND.EX P1, PT, RZ, c[0x0][0x2e4], PT, P1 ;  /* 0x0000b900ff007a0c */ /* 0x000fda0003f25310 */
[----:B------:R-:W-:Y:S05]  /*0590*/  @!P1 BRA `(.L_x_414) ;  /* 0x0000004000009947 */ /* 0x000fea0003800000 */
[----:B------:R-:W-:-:S05]  /*05a0*/  IMAD.WIDE R2, R133, R10, c[0x0][0x2e0] ;  /* 0x0000b80085027625 */ /* 0x000fca00078e020a */
[----:B------:R-:W2:Y:S02]  /*05b0*/  LDG.E R0, [R2.64] ;  /* 0x0000000c02007981 */ /* 0x000ea4000c1e1900 */
[----:B--2---:R1:W2:Y:S02]  /*05c0*/  R2UR UR17, R0 ;  /* 0x00000000001173c2 */ /* 0x0042a400000e0000 */
[----:B-12---:R-:W-:Y:S05]  /*05d0*/  BRA `(.L_x_415) ;  /* 0x0000006000007947 */ /* 0x006fea0003800000 */
.L_x_414:
[----:B------:R-:W-:Y:S05]  /*05e0*/  @!P3 BRA `(.L_x_415) ;  /* 0x000000500000b947 */ /* 0x000fea0003800000 */
[----:B------:R1:W2:Y:S04]  /*05f0*/  LDG.E R0, [R2.64] ;  /* 0x0000000c02007981 */ /* 0x0002a8000c1e1900 */
[----:B-1----:R-:W3:Y:S01]  /*0600*/  LDG.E R2, [R2.64+0x4] ;  /* 0x0000040c02027981 */ /* 0x002ee2000c1e1900 */
[----:B--2---:R-:W1:Y:S08]  /*0610*/  R2UR UR17, R0 ;  /* 0x00000000001173c2 */ /* 0x004e7000000e0000 */
[----:B---3--:R-:W1:Y:S02]  /*0620*/  R2UR UR4, R2 ;  /* 0x00000000020473c2 */ /* 0x008e6400000e0000 */
[----:B-1----:R-:W-:-:S06]  /*0630*/  UIADD3 UR17, -UR17, UR4, URZ ;  /* 0x0000000411117290 */ /* 0x002fcc000fffe13f */
.L_x_415:
        /* <DEDUP_REMOVED lines=15> */
.L_x_416:
        /* <DEDUP_REMOVED lines=536> */
.L_x_436:
        /* <DEDUP_REMOVED lines=109> */
.L_x_420:
[----:B------:R-:W-:Y:S04]  /*2f80*/  MOV R3, 0x1 ;  /* 0x0000000100037802 */ /* 0x000fe80000000f00 */
[----:B------:R-:W-:Y:S11]  /*2f90*/  ISETP.NE.AND P0, PT, R3, c[0x0][0x2a8], PT ;  /* 0x0000aa0003007a0c */ /* 0x000ff60003f05270 */
[----:B------:R-:W-:Y:S02]  /*2fa0*/  @!UPT UIADD3 URZ, URZ, URZ, URZ ;  /* 0x0000003f3f3ff290 */ /* 0x000fe4000fffe03f */
[----:B------:R-:W-:Y:S05]  /*2fb0*/  @P0 IMAD.HI.U32 R3, R2, c[0x0][0x2ac], RZ ;  /* 0x0000ab0002030a27 */ /* 0x000fea00078e00ff */
[----:B------:R-:W-:Y:S02]  /*2fc0*/  @P0 SHF.R.U32.HI R2, RZ, c[0x0][0x2b0], R3 ;  /* 0x0000ac00ff020a19 */ /* 0x000fe40000011603 */
.L_x_421:
[----:B------:R-:W-:Y:S05]  /*2fd0*/  BSYNC B0 ;  /* 0x0000000000007941 */ /* 0x000fea0003800000 */
.L_x_419:
[----:B------:R-:W-:Y:S04]  /*2fe0*/  IMAD.MOV.U32 R152, RZ, RZ, c[0x0][0x2a8] ;  /* 0x0000aa00ff987624 */ /* 0x000fe800078e00ff */
[----:B------:R-:W-:Y:S02]  /*2ff0*/  IMAD R152, R2, R152, -UR10 ;  /* 0x8000000a02987e24 */ /* 0x000fe4000f8e0298 */
[----:B------:R-:W-:Y:S03]  /*3000*/  IMAD.IADD R2, R246, 0x1, R0 ;  /* 0x00000001f6027824 */ /* 0x000fe600078e0200 */
[----:B------:R-:W-:Y:S04]  /*3010*/  IADD3 R152, -R248, R152, RZ ;  /* 0x00000098f8987210 */ /* 0x000fe80007ffe1ff */
[----:B------:R-:W-:Y:S02]  /*3020*/  IADD3 R3, R152, c[0x0][0x2a8], RZ ;  /* 0x0000aa0098037a10 */ /* 0x000fe40007ffe0ff */
[----:B------:R-:W-:Y:S02]  /*3030*/  IMNMX R152, R2, R152, !PT ;  /* 0x0000009802987217 */ /* 0x000fe40007800200 */
[----:B------:R-:W-:Y:S02]  /*3040*/  IMNMX R149, R149, R3, PT ;  /* 0x0000000395957217 */ /* 0x000fe40003800200 */
.L_x_418:
        /* <DEDUP_REMOVED lines=18> */
.L_x_424:
[----:B------:R-:W-:Y:S04]  /*3170*/  MOV R132, 0x1 ;  /* 0x0000000100847802 */ /* 0x000fe80000000f00 */
[----:B------:R-:W-:Y:S11]  /*3180*/  ISETP.NE.AND P0, PT, R132, c[0x0][0x2a8], PT ;  /* 0x0000aa0084007a0c */ /* 0x000ff60003f05270 */
[----:B------:R-:W-:Y:S02]  /*3190*/  @!UPT UIADD3 URZ, URZ, URZ, URZ ;  /* 0x0000003f3f3ff290 */ /* 0x000fe4000fffe03f */
[----:B------:R-:W-:Y:S05]  /*31a0*/  @P0 IMAD.HI.U32 R132, R2, c[0x0][0x2ac], RZ ;  /* 0x0000ab0002840a27 */ /* 0x000fea00078e00ff */
[----:B------:R-:W-:Y:S02]  /*31b0*/  @P0 SHF.R.U32.HI R2, RZ, c[0x0][0x2b0], R132 ;  /* 0x0000ac00ff020a19 */ /* 0x000fe40000011684 */
.L_x_425:
[----:B------:R-:W-:Y:S05]  /*31c0*/  BSYNC B0 ;  /* 0x0000000000007941 */ /* 0x000fea0003800000 */
.L_x_423:
[----:B------:R-:W-:Y:S04]  /*31d0*/  IMAD.MOV.U32 R132, RZ, RZ, c[0x0][0x2a8] ;  /* 0x0000aa00ff847624 */ /* 0x000fe800078e00ff */
[----:B------:R-:W-:Y:S04]  /*31e0*/  IMAD R2, R2, R132, -UR10 ;  /* 0x8000000a02027e24 */ /* 0x000fe8000f8e0284 */
[----:B------:R-:W-:Y:S05]  /*31f0*/  IMAD.IADD R2, R2, 0x1, -R248 ;  /* 0x0000000102027824 */ /* 0x000fea00078e0af8 */
[----:B------:R-:W-:Y:S02]  /*3200*/  IADD3 R132, R2, c[0x0][0x2a8], RZ ;  /* 0x0000aa0002847a10 */ /* 0x000fe40007ffe0ff */
[----:B------:R-:W-:Y:S02]  /*3210*/  IMNMX R3, R3, R2, !PT ;  /* 0x0000000203037217 */ /* 0x000fe40007800200 */
[----:B------:R-:W-:Y:S02]  /*3220*/  IMNMX R148, R148, R132, PT ;  /* 0x0000008494947217 */ /* 0x000fe40003800200 */
.L_x_422:
        /* <DEDUP_REMOVED lines=18> */
.L_x_428:
[----:B------:R-:W-:Y:S04]  /*3350*/  MOV R133, 0x1 ;  /* 0x0000000100857802 */ /* 0x000fe80000000f00 */
[----:B------:R-:W-:Y:S11]  /*3360*/  ISETP.NE.AND P0, PT, R133, c[0x0][0x2a8], PT ;  /* 0x0000aa0085007a0c */ /* 0x000ff60003f05270 */
[----:B------:R-:W-:Y:S02]  /*3370*/  @!UPT UIADD3 URZ, URZ, URZ, URZ ;  /* 0x0000003f3f3ff290 */ /* 0x000fe4000fffe03f */
[----:B------:R-:W-:Y:S05]  /*3380*/  @P0 IMAD.HI.U32 R133, R132, c[0x0][0x2ac], RZ ;  /* 0x0000ab0084850a27 */ /* 0x000fea00078e00ff */
[----:B------:R-:W-:Y:S02]  /*3390*/  @P0 SHF.R.U32.HI R132, RZ, c[0x0][0x2b0], R133 ;  /* 0x0000ac00ff840a19 */ /* 0x000fe40000011685 */
.L_x_429:
[----:B------:R-:W-:Y:S05]  /*33a0*/  BSYNC B0 ;  /* 0x0000000000007941 */ /* 0x000fea0003800000 */
.L_x_427:
[----:B------:R-:W-:Y:S04]  /*33b0*/  IMAD.MOV.U32 R133, RZ, RZ, c[0x0][0x2a8] ;  /* 0x0000aa00ff857624 */ /* 0x000fe800078e00ff */
[----:B------:R-:W-:Y:S04]  /*33c0*/  IMAD R132, R132, R133, -UR10 ;  /* 0x8000000a84847e24 */ /* 0x000fe8000f8e0285 */
[----:B------:R-:W-:Y:S05]  /*33d0*/  IMAD.IADD R132, R132, 0x1, -R248 ;  /* 0x0000000184847824 */ /* 0x000fea00078e0af8 */
[----:B------:R-:W-:Y:S02]  /*33e0*/  IADD3 R133, R132, c[0x0][0x2a8], RZ ;  /* 0x0000aa0084857a10 */ /* 0x000fe40007ffe0ff */
[----:B------:R-:W-:Y:S02]  /*33f0*/  IMNMX R2, R2, R132, !PT ;  /* 0x0000008402027217 */ /* 0x000fe40007800200 */
[----:B------:R-:W-:Y:S02]  /*3400*/  IMNMX R151, R151, R133, PT ;  /* 0x0000008597977217 */ /* 0x000fe40003800200 */
.L_x_426:
        /* <DEDUP_REMOVED lines=18> */
.L_x_432:
[----:B------:R-:W-:Y:S04]  /*3530*/  MOV R133, 0x1 ;  /* 0x0000000100857802 */ /* 0x000fe80000000f00 */
[----:B------:R-:W-:Y:S11]  /*3540*/  ISETP.NE.AND P0, PT, R133, c[0x0][0x2a8], PT ;  /* 0x0000aa0085007a0c */ /* 0x000ff60003f05270 */
[----:B------:R-:W-:Y:S02]  /*3550*/  @!UPT UIADD3 URZ, URZ, URZ, URZ ;  /* 0x0000003f3f3ff290 */ /* 0x000fe4000fffe03f */
[----:B------:R-:W-:Y:S05]  /*3560*/  @P0 IMAD.HI.U32 R133, R132, c[0x0][0x2ac], RZ ;  /* 0x0000ab0084850a27 */ /* 0x000fea00078e00ff */
[----:B------:R-:W-:Y:S02]  /*3570*/  @P0 SHF.R.U32.HI R132, RZ, c[0x0][0x2b0], R133 ;  /* 0x0000ac00ff840a19 */ /* 0x000fe40000011685 */
.L_x_433:
[----:B------:R-:W-:Y:S05]  /*3580*/  BSYNC B0 ;  /* 0x0000000000007941 */ /* 0x000fea0003800000 */
.L_x_431:
[----:B------:R-:W-:Y:S04]  /*3590*/  IMAD.MOV.U32 R133, RZ, RZ, c[0x0][0x2a8] ;  /* 0x0000aa00ff857624 */ /* 0x000fe800078e00ff */
[----:B------:R-:W-:Y:S04]  /*35a0*/  IMAD R132, R132, R133, -UR10 ;  /* 0x8000000a84847e24 */ /* 0x000fe8000f8e0285 */
[----:B------:R-:W-:Y:S05]  /*35b0*/  IMAD.IADD R132, R132, 0x1, -R248 ;  /* 0x0000000184847824 */ /* 0x000fea00078e0af8 */
[----:B------:R-:W-:Y:S02]  /*35c0*/  IADD3 R133, R132, c[0x0][0x2a8], RZ ;  /* 0x0000aa0084857a10 */ /* 0x000fe40007ffe0ff */
[----:B------:R-:W-:Y:S02]  /*35d0*/  IMNMX R0, R0, R132, !PT ;  /* 0x0000008400007217 */ /* 0x000fe40007800200 */
[----:B------:R-:W-:Y:S02]  /*35e0*/  IMNMX R150, R150, R133, PT ;  /* 0x0000008596967217 */ /* 0x000fe40003800200 */
.L_x_430:
        /* <DEDUP_REMOVED lines=56> */
.L_x_434:
        /* <DEDUP_REMOVED lines=471> */
.L_x_435:
        /* <DEDUP_REMOVED lines=241> */
.L_x_417:
[----:B------:R-:W-:Y:S05]  /*65f0*/  @P2 EXIT ;  /* 0x000000000000294d */ /* 0x000fea0003800000 */
[----:B------:R-:W2:Y:S01]  /*6600*/  LDL.LU R8, [R1+0x48] ;  /* 0x0000480001087983 */ /* 0x000ea20000300800 */
[----:B------:R-:W-:-:S04]  /*6610*/  ISETP.NE.U32.AND P1, PT, RZ, c[0x0][0x360], PT ;  /* 0x0000d800ff007a0c */ /* 0x000fc80003f25070 */
[----:B------:R-:W-:-:S13]  /*6620*/  ISETP.NE.AND.EX P1, PT, RZ, c[0x0][0x364], PT, P1 ;  /* 0x0000d900ff007a0c */ /* 0x000fda0003f25310 */
[----:B------:R-:W-:Y:S01]  /*6630*/  @P1 IMAD.MOV.U32 R2, RZ, RZ, 0x4 ;  /* 0x00000004ff021424 */ /* 0x000fe200078e00ff */
[----:B------:R-:W1:Y:S03]  /*6640*/  S2R R5, SR_CTAID.Y ;  /* 0x0000000000057919 */ /* 0x000e660000002600 */
[----:B--2---:R-:W-:-:S06]  /*6650*/  @P1 IMAD.WIDE R2, R8, R2, c[0x0][0x360] ;  /* 0x0000d80008021625 */ /* 0x004fcc00078e0202 */
[----:B------:R2:W3:Y:S01]  /*6660*/  @P1 LDG.E R2, [R2.64] ;  /* 0x0000000c02021981 */ /* 0x0004e2000c1e1900 */
[----:B------:R-:W-:Y:S01]  /*6670*/  IMAD.MOV.U32 R0, RZ, RZ, 0x1 ;  /* 0x00000001ff007424 */ /* 0x000fe200078e00ff */
[----:B------:R-:W-:Y:S01]  /*6680*/  ULDC UR6, c[0x0][0x358] ;  /* 0x0000d60000067ab9 */ /* 0x000fe20000000800 */
[----:B-1----:R-:W-:Y:S01]  /*6690*/  IMAD.MOV.U32 R7, RZ, RZ, R5 ;  /* 0x000000ffff077224 */ /* 0x002fe200078e0005 */
[----:B------:R-:W1:Y:S01]  /*66a0*/  S2R R4, SR_TID.X ;  /* 0x0000000000047919 */ /* 0x000e620000002100 */
[----:B------:R-:W-:-:S03]  /*66b0*/  UIMAD UR6, UR5, UR6, URZ ;  /* 0x00000006050672a4 */ /* 0x000fc6000f8e023f */
[----:B------:R-:W-:Y:S01]  /*66c0*/  BAR.SYNC.DEFER_BLOCKING 0x1, 0x100 ;  /* 0x0044000000007b1d */ /* 0x000fe20000010000 */
[----:B------:R-:W-:Y:S01]  /*66d0*/  ISETP.NE.AND P0, PT, R0, c[0x0][0x338], PT ;  /* 0x0000ce0000007a0c */ /* 0x000fe20003f05270 */
[C---:B------:R-:W-:Y:S01]  /*66e0*/  IMAD R0, R8.reuse, c[0x0][0x2f4], RZ ;  /* 0x0000bd0008007a24 */ /* 0x040fe200078e02ff */
[----:B------:R-:W-:Y:S02]  /*66f0*/  SHF.R.S32.HI R16, RZ, 0x1f, R8 ;  /* 0x0000001fff107819 */ /* 0x000fe40000011408 */
[----:B------:R-:W-:Y:S01]  /*6700*/  SEL R12, R8, RZ, !P1 ;  /* 0x000000ff080c7207 */ /* 0x000fe20004800000 */
[----:B------:R-:W-:Y:S01]  /*6710*/  ULDC UR4, c[0x0][0x2f4] ;  /* 0x0000bd0000047ab9 */ /* 0x000fe20000000800 */
[----:B------:R-:W-:Y:S01]  /*6720*/  SHF.R.S32.HI R15, RZ, 0x1f, R0 ;  /* 0x0000001fff0f7819 */ /* 0x000fe20000011400 */
[----:B------:R-:W-:Y:S01]  /*6730*/  UIMAD UR6, UR6, UR4, URZ ;  /* 0x00000004060672a4 */ /* 0x000fe2000f8e023f */
[----:B------:R-:W-:Y:S01]  /*6740*/  BSSY B0, `(.L_x_437) ;  /* 0x000001c000007945 */ /* 0x000fe20003800000 */
[----:B------:R-:W-:-:S02]  /*6750*/  SEL R16, R16, RZ, !P1 ;  /* 0x000000ff10107207 */ /* 0x000fc40004800000 */
[----:B------:R-:W-:Y:S02]  /*6760*/  USHF.R.S32.HI UR4, URZ, 0x1f, UR6 ;  /* 0x0000001f3f047899 */ /* 0x000fe40008011406 */
[----:B--2---:R-:W-:-:S05]  /*6770*/  @P0 IMAD.HI.U32 R3, R5, c[0x0][0x33c], RZ ;  /* 0x0000cf0005030a27 */ /* 0x004fca00078e00ff */
[----:B------:R-:W-:-:S04]  /*6780*/  @P0 SHF.R.U32.HI R7, RZ, c[0x0][0x340], R3 ;  /* 0x0000d000ff070a19 */ /* 0x000fc80000011603 */
[--C-:B------:R-:W-:Y:S01]  /*6790*/  IADD3 R0, P2, P0, R0, UR6, R7.reuse ;  /* 0x0000000600007c10 */ /* 0x100fe2000f85e007 */
[--C-:B------:R-:W-:Y:S01]  /*67a0*/  IMAD.MOV R6, RZ, RZ, -R7.reuse ;  /* 0x000000ffff067224 */ /* 0x100fe200078e0a07 */
[----:B------:R-:W-:-:S03]  /*67b0*/  SHF.R.S32.HI R13, RZ, 0x1f, R7 ;  /* 0x0000001fff0d7819 */ /* 0x000fc60000011407 */
[----:B------:R-:W-:Y:S01]  /*67c0*/  IMAD.SHL.U32 R14, R0, 0x4, RZ ;  /* 0x00000004000e7824 */ /* 0x000fe200078e00ff */
[----:B------:R-:W-:Y:S01]  /*67d0*/  IADD3.X R15, R15, UR4, R13, P2, P0 ;  /* 0x000000040f0f7c10 */ /* 0x000fe200097e040d */
[----:B------:R-:W-:Y:S01]  /*67e0*/  IMAD R6, R6, c[0x0][0x338], R5 ;  /* 0x0000ce0006067a24 */ /* 0x000fe200078e0205 */
[----:B-1----:R-:W-:Y:S02]  /*67f0*/  ISETP.NE.AND P2, PT, R4, RZ, PT ;  /* 0x000000ff0400720c */ /* 0x002fe40003f45270 */
[----:B------:R-:W-:Y:S02]  /*6800*/  SHF.L.U64.HI R15, R0, 0x2, R15 ;  /* 0x00000002000f7819 */ /* 0x000fe4000001020f */
[----:B------:R-:W-:-:S04]  /*6810*/  IADD3 R4, P0, R14, c[0x0][0x350], RZ ;  /* 0x0000d4000e047a10 */ /* 0x000fc80007f1e0ff */
[----:B------:R-:W-:Y:S01]  /*6820*/  IADD3.X R5, R15, c[0x0][0x354], RZ, P0, !PT ;  /* 0x0000d5000f057a10 */ /* 0x000fe200007fe4ff */
[----:B---3--:R-:W-:-:S05]  /*6830*/  @P1 IMAD R2, R8, 0x80, R2 ;  /* 0x0000008008021824 */ /* 0x008fca00078e0202 */
[----:B------:R-:W-:-:S04]  /*6840*/  @P1 SHF.R.S32.HI R3, RZ, 0x1f, R2 ;  /* 0x0000001fff031819 */ /* 0x000fc80000011402 */
[----:B------:R-:W-:-:S04]  /*6850*/  @P1 LEA.HI R2, R3, R2, RZ, 0x7 ;  /* 0x0000000203021211 */ /* 0x000fc800078f38ff */
[----:B------:R-:W-:-:S05]  /*6860*/  @P1 SHF.R.S32.HI R2, RZ, 0x7, R2 ;  /* 0x00000007ff021819 */ /* 0x000fca0000011402 */
[----:B------:R-:W-:-:S05]  /*6870*/  @P1 IMAD R2, R2, 0x3000, RZ ;  /* 0x0000300002021824 */ /* 0x000fca00078e02ff */
[----:B------:R-:W-:Y:S02]  /*6880*/  @P1 SHF.R.S32.HI R3, RZ, 0x1f, R2 ;  /* 0x0000001fff031819 */ /* 0x000fe40000011402 */
[----:B------:R-:W-:Y:S01]  /*6890*/  @!P1 CS2R R2, SRZ ;  /* 0x0000000000029805 */ /* 0x000fe2000001ff00 */
[----:B------:R-:W-:Y:S05]  /*68a0*/  @P2 BRA `(.L_x_438) ;  /* 0x0000005000002947 */ /* 0x000fea0003800000 */
.L_x_439:
[----:B------:R-:W2:Y:S01]  /*68b0*/  LDG.E.STRONG.GPU R0, [R4.64] ;  /* 0x0000000c04007981 */ /* 0x000ea2000c1ef900 */
[----:B------:R-:W-:Y:S01]  /*68c0*/  YIELD ;  /* 0x0000000000007946 */ /* 0x000fe20003800000 */
[----:B--2---:R-:W-:Y:S01]  /*68d0*/  ISETP.NE.AND P0, PT, R0, R6, PT ;  /* 0x000000060000720c */ /* 0x004fe20003f05270 */
[----:B------:R-:W-:-:S12]  /*68e0*/  CCTL.IVALL ;  /* 0x00000000ff00798f */ /* 0x000fd80002000000 */
[----:B------:R-:W-:Y:S05]  /*68f0*/  @P0 BRA `(.L_x_439) ;  /* 0xffffffb000000947 */ /* 0x000fea000383ffff */
.L_x_438:
[----:B------:R-:W-:Y:S05]  /*6900*/  BSYNC B0 ;  /* 0x0000000000007941 */ /* 0x000fea0003800000 */
.L_x_437:
[----:B------:R-:W-:Y:S01]  /*6910*/  MOV R17, 0xffffffff ;  /* 0xffffffff00117802 */ /* 0x000fe20000000f00 */
[----:B------:R-:W-:Y:S05]  /*6920*/  BRA.CONV ~URZ, `(.L_x_440) ;  /* 0x000000237f007947 */ /* 0x000fea000b800000 */
[----:B------:R-:W-:Y:S02]  /*6930*/  MOV R8, 0x6950 ;  /* 0x0000695000087802 */ /* 0x000fe40000000f00 */
[----:B------:R-:W-:Y:S05]  /*6940*/  CALL.REL.NOINC `($__internal_3_$__cuda_sm70_warpsync) ;  /* 0x00000aa000007944 */ /* 0x000fea0003c00000 */
.L_x_440:
[----:B------:R-:W1:Y:S01]  /*6950*/  S2R R0, SR_TID.X ;  /* 0x0000000000007919 */ /* 0x000e620000002100 */
[----:B------:R-:W-:Y:S01]  /*6960*/  UIMAD UR6, UR5, 0x3000, URZ ;  /* 0x00003000050678a4 */ /* 0x000fe2000f8e023f */
[----:B------:R-:W-:-:S06]  /*6970*/  NOP ;  /* 0x0000000000007918 */ /* 0x000fcc0000000000 */
[----:B------:R-:W-:Y:S01]  /*6980*/  USHF.R.S32.HI UR4, URZ, 0x1f, UR6 ;  /* 0x0000001f3f047899 */ /* 0x000fe20008011406 */
[--C-:B-1----:R-:W-:Y:S02]  /*6990*/  SHF.R.S32.HI R8, RZ, 0x1f, R0.reuse ;  /* 0x0000001fff087819 */ /* 0x102fe40000011400 */
[----:B------:R-:W-:Y:S01]  /*69a0*/  IADD3 R10, P1, P0, R2, UR6, R0 ;  /* 0x00000006020a7c10 */ /* 0x000fe2000f83e000 */
[----:B------:R-:W-:-:S03]  /*69b0*/  IMAD R0, R13, c[0x0][0x328], RZ ;  /* 0x0000ca000d007a24 */ /* 0x000fc600078e02ff */
[----:B------:R-:W-:Y:S01]  /*69c0*/  IADD3.X R11, R3, UR4, R8, P1, P0 ;  /* 0x00000004030b7c10 */ /* 0x000fe20008fe0408 */
[C---:B------:R-:W-:Y:S02]  /*69d0*/  IMAD R0, R7.reuse, c[0x0][0x32c], R0 ;  /* 0x0000cb0007007a24 */ /* 0x040fe400078e0200 */
[----:B------:R-:W-:Y:S02]  /*69e0*/  IMAD R8, R16, c[0x0][0x330], RZ ;  /* 0x0000cc0010087a24 */ /* 0x000fe400078e02ff */
        /* <DEDUP_REMOVED lines=57> */
[----:B-1----:R-:W-:Y:S05]  /*6d80*/  CALL.REL.NOINC `($__internal_3_$__cuda_sm70_warpsync) ;  /* 0x0000066000007944 */ /* 0x002fea0003c00000 */
.L_x_441:
        /* <DEDUP_REMOVED lines=12> */
.L_x_443:
[----:B------:R-:W-:Y:S05]  /*6e50*/  BSYNC B0 ;  /* 0x0000000000007941 */ /* 0x000fea0003800000 */
.L_x_442:
[----:B--2---:R-:W-:Y:S01]  /*6e60*/  IADD3 R4, P0, R14, c[0x0][0x348], RZ ;  /* 0x0000d2000e047a10 */ /* 0x004fe20007f1e0ff */
[----:B------:R-:W-:Y:S03]  /*6e70*/  BSSY B0, `(.L_x_444) ;  /* 0x0000008000007945 */ /* 0x000fe60003800000 */
[----:B------:R-:W-:Y:S01]  /*6e80*/  IADD3.X R5, R15, c[0x0][0x34c], RZ, P0, !PT ;  /* 0x0000d3000f057a10 */ /* 0x000fe200007fe4ff */
[----:B------:R-:W-:Y:S05]  /*6e90*/  @P2 BRA `(.L_x_445) ;  /* 0x0000005000002947 */ /* 0x000fea0003800000 */
.L_x_446:
[----:B------:R-:W2:Y:S01]  /*6ea0*/  LDG.E.STRONG.GPU R0, [R4.64] ;  /* 0x0000000c04007981 */ /* 0x000ea2000c1ef900 */
[----:B------:R-:W-:Y:S01]  /*6eb0*/  YIELD ;  /* 0x0000000000007946 */ /* 0x000fe20003800000 */
[----:B--2---:R-:W-:Y:S01]  /*6ec0*/  ISETP.NE.AND P0, PT, R0, R6, PT ;  /* 0x000000060000720c */ /* 0x004fe20003f05270 */
[----:B------:R-:W-:-:S12]  /*6ed0*/  CCTL.IVALL ;  /* 0x00000000ff00798f */ /* 0x000fd80002000000 */
[----:B------:R-:W-:Y:S05]  /*6ee0*/  @P0 BRA `(.L_x_446) ;  /* 0xffffffb000000947 */ /* 0x000fea000383ffff */
.L_x_445:
[----:B------:R-:W-:Y:S05]  /*6ef0*/  BSYNC B0 ;  /* 0x0000000000007941 */ /* 0x000fea0003800000 */
.L_x_444:
[----:B------:R-:W-:Y:S05]  /*6f00*/  BRA.CONV ~URZ, `(.L_x_447) ;  /* 0x000000237f007947 */ /* 0x000fea000b800000 */
[----:B------:R-:W-:Y:S02]  /*6f10*/  MOV R8, 0x6f30 ;  /* 0x00006f3000087802 */ /* 0x000fe40000000f00 */
[----:B-1----:R-:W-:Y:S05]  /*6f20*/  CALL.REL.NOINC `($__internal_3_$__cuda_sm70_warpsync) ;  /* 0x000004c000007944 */ /* 0x002fea0003c00000 */
.L_x_447:
        /* <DEDUP_REMOVED lines=64> */
.L_x_448:
        /* <DEDUP_REMOVED lines=12> */
        .weak           $__internal_3_$__cuda_sm70_warpsync
        .type           $__internal_3_$__cuda_sm70_warpsync,@function
        .size           $__internal_3_$__cuda_sm70_warpsync,(.L_x_1399 - $__internal_3_$__cuda_sm70_warpsync)
$__internal_3_$__cuda_sm70_warpsync:
[----:B------:R-:W-:Y:S01]  /*73f0*/  MOV R9, 0x0 ;  /* 0x0000000000097802 */ /* 0x000fe20000000f00 */
[----:B------:R-:W-:Y:S04]  /*7400*/  WARPSYNC R17 ;  /* 0x0000001100007348 */ /* 0x000fe80003800000 */
[----:B------:R-:W-:Y:S05]  /*7410*/  RET.REL.NODEC R8 `(_ZN7cutlass13device_kernelIN5flash19enable_sm80_to_sm89INS1_16FlashAttnBwdSm80INS1_25CollectiveMainloopBwdSm80ILi2ELi1EN4cute5tupleIJNS5_1CILi64EEENS7_ILi128EEENS7_ILi96EEEEEENS_10bfloat16_tEfNS_4arch4Sm80ELb0ELb1ELb0ELb1ELb1ELb0ELb0ELb0ELi2ELi2ELi4ELi2ELb1EEENS1_24CollectiveEpilogueBwdGQAISB_fSE_Li256ELb1ELb1EEENS1_19SingleTileSchedulerILb1ELb0ELb0ELi128EEEEEEEEEvNT_6ParamsE) ;  /* 0xffff8be008007950 */ /* 0x000fea0003c3ffff */
.L_x_449:
        /* <DEDUP_REMOVED lines=14> */
.L_x_1399:


//--------------------- .text._ZN7cutlass13device_kernelIN5flash19enable_sm80_to_sm89INS1_16FlashAttnBwdSm80INS1_25CollectiveMainloopBwdSm80ILi2ELi1EN4cute5tupleIJNS5_1CILi64EEENS7_ILi128EEENS7_ILi96EEEEEENS_10bfloat16_tEfNS_4arch4Sm80ELb1ELb0ELb0ELb0ELb0ELb0ELb0ELb0ELi2ELi2ELi4ELi2ELb1EEENS1_21CollectiveEpilogueBwdISB_SC_SE_Li256ELb0ELb0ELi2EEENS1_25SingleTileBwdLPTSchedulerILb0ELi128ELb0EEEEEEEEEvNT_6ParamsE --------------------------
	.section	.text._ZN7cutlass13device_kernelIN5flash19enable_sm80_to_sm89INS1_16FlashAttnBwdSm80INS1_25CollectiveMainloopBwdSm80ILi2ELi1EN4cute5tupleIJNS5_1CILi64EEENS7_ILi128EEENS7_ILi96EEEEEENS_10bfloat16_tEfNS_4arch4Sm80ELb1ELb0ELb0ELb0ELb0ELb0ELb0ELb0ELi2ELi2ELi4ELi2ELb1EEENS1_21CollectiveEpilogueBwdISB_SC_SE_Li256ELb0ELb0ELi2EEENS1_25SingleTileBwdLPTSchedulerILb0ELi128ELb0EEEEEEEEEvNT_6ParamsE,"ax",@progbits
	.sectioninfo	@"SHI_REGISTERS=255"
	.align	128
.text._ZN7cutlass13device_kernelIN5flash19enable_sm80_to_sm89INS1_16FlashAttnBwdSm80INS1_25CollectiveMainloopBwdSm80ILi2ELi1EN4cute5tupleIJNS5_1CILi64EEENS7_ILi128EEENS7_ILi96EEEEEENS_10bfloat16_tEfNS_4arch4Sm80ELb1ELb0ELb0ELb0ELb0ELb0ELb0ELb0ELi2ELi2ELi4ELi2ELb1EEENS1_21CollectiveEpilogueBwdISB_SC_SE_Li256ELb0ELb0ELi2EEENS1_25SingleTileBwdLPTSchedulerILb0ELi128ELb0EEEEEEEEEvNT_6ParamsE:
        .type           _ZN7cutlass13device_kernelIN5flash19enable_sm80_to_sm89INS1_16FlashAttnBwdSm80INS1_25CollectiveMainloopBwdSm80ILi2ELi1EN4cute5tupleIJNS5_1CILi64EEENS7_ILi128EEENS7_ILi96EEEEEENS_10bfloat16_tEfNS_4arch4Sm80ELb1ELb0ELb0ELb0ELb0ELb0ELb0ELb0ELi2ELi2ELi4ELi2ELb1EEENS1_21CollectiveEpilogueBwdISB_SC_SE_Li256ELb0ELb0ELi2EEENS1_25SingleTileBwdLPTSchedulerILb0ELi128ELb0EEEEEEEEEvNT_6ParamsE,@function
        .size           _ZN7cutlass13device_kernelIN5flash19enable_sm80_to_sm89INS1_16FlashAttnBwdSm80INS1_25CollectiveMainloopBwdSm80ILi2ELi1EN4cute5tupleIJNS5_1CILi64EEENS7_ILi128EEENS7_ILi96EEEEEENS_10bfloat16_tEfNS_4arch4Sm80ELb1ELb0ELb0ELb0ELb0ELb0ELb0ELb0ELi2ELi2ELi4ELi2ELb1EEENS1_21CollectiveEpilogueBwdISB_SC_SE_Li256ELb0ELb0ELi2EEENS1_25SingleTileBwdLPTSchedulerILb0ELi128ELb0EEEEEEEEEvNT_6ParamsE,(.L_x_1401 - _ZN7cutlass13device_kernelIN5flash19enable_sm80_to_sm89INS1_16FlashAttnBwdSm80INS1_25CollectiveMainloopBwdSm80ILi2ELi1EN4cute5tupleIJNS5_1CILi64EEENS7_ILi128EEENS7_ILi96EEEEEENS_10bfloat16_tEfNS_4arch4Sm80ELb1ELb0ELb0ELb0ELb0ELb0ELb0ELb0ELi2ELi2ELi4ELi2ELb1EEENS1_21CollectiveEpilogueBwdISB_SC_SE_Li256ELb0ELb0ELi2EEENS1_25SingleTileBwdLPTSchedulerILb0ELi128ELb0EEEEEEEEEvNT_6ParamsE)
        .other          _ZN7cutlass13device_kernelIN5flash19enable_sm80_to_sm89INS1_16FlashAttnBwdSm80INS1_25CollectiveMainloopBwdSm80ILi2ELi1EN4cute5tupleIJNS5_1CILi64EEENS7_ILi128EEENS7_ILi96EEEEEENS_10bfloat16_tEfNS_4arch4Sm80ELb1ELb0ELb0ELb0ELb0ELb0ELb0ELb0ELi2ELi2ELi4ELi2ELb1EEENS1_21CollectiveEpilogueBwdISB_SC_SE_Li256ELb0ELb0ELi2EEENS1_25SingleTileBwdLPTSchedulerILb0ELi128ELb0EEEEEEEEEvNT_6ParamsE,@"STO_CUDA_ENTRY STV_DEFAULT"
_ZN7cutlass13device_kernelIN5flash19enable_sm80_to_sm89INS1_16FlashAttnBwdSm80INS1_25CollectiveMainloopBwdSm80ILi2ELi1EN4cute5tupleIJNS5_1CILi64EEENS7_ILi128EEENS7_ILi96EEEEEENS_10bfloat16_tEfNS_4arch4Sm80ELb1ELb0ELb0ELb0ELb0ELb0ELb0ELb0ELi2ELi2ELi4ELi2ELb1EEENS1_21CollectiveEpilogueBwdISB_SC_SE_Li256ELb0ELb0ELi2EEENS1_25SingleTileBwdLPTSchedulerILb0ELi128ELb0EEEEEEEEEvNT_6ParamsE:
[----:B------:R-:W-:-:S03]  /*0000*/  MOV R1, c[0x0][0x28] ;  /* 0x00000a0000017a02 */ /* 0x000fc60000000f00 */
[----:B------:R-:W1:Y:S01]  /*0010*/  S2R R2, SR_TID.X ;  /* 0x0000000000027919 */ /* 0x000e620000002100 */
[----:B------:R-:W-:Y:S01]  /*0020*/  IADD3 R1, R1, -0x28, RZ ;  /* 0xffffffd801017810 */ /* 0x000fe20007ffe0ff */
[----:B------:R-:W2:Y:S01]  /*0030*/  S2UR UR7, SR_CTAID.X ;  /* 0x00000000000779c3 */ /* 0x000ea20000002500 */
[----:B------:R-:W-:Y:S02]  /*0040*/  IMAD.MOV.U32 R35, RZ, RZ, R3 ;  /* 0x000000ffff237224 */ /* 0x000fe400078e0003 */
[--C-:B-1----:R-:W-:Y:S01]  /*0050*/  IMAD.MOV.U32 R34, RZ, RZ, R2.reuse ;  /* 0x000000ffff227224 */ /* 0x102fe200078e0002 */
[----:B------:R-:W-:Y:S01]  /*0060*/  STL [R1], R2 ;  /* 0x0000000201007387 */ /* 0x000fe20000100800 */
[----:B------:R-:W-:-:S05]  /*0070*/  IMAD.MOV.U32 R34, RZ, RZ, R2 ;  /* 0x000000ffff227224 */ /* 0x000fca00078e0002 */
[----:B------:R-:W-:-:S06]  /*0080*/  SHF.R.U32.HI R0, RZ, 0x5, R34 ;  /* 0x00000005ff007819 */ /* 0x000fcc0000011622 */
[----:B------:R-:W1:Y:S02]  /*0090*/  SHFL.IDX PT, R0, R0, RZ, 0x1f ;  /* 0x00001fff00007589 */ /* 0x000e6400000e0000 */
[----:B-1----:R-:W-:-:S13]  /*00a0*/  ISETP.NE.AND P0, PT, R0, RZ, PT ;  /* 0x000000ff0000720c */ /* 0x002fda0003f05270 */
[----:B--2---:R-:W-:Y:S05]  /*00b0*/  @!P0 BRA `(.L_x_450) ;  /* 0x0000026000008947 */ /* 0x004fea0003800000 */
[----:B------:R-:W-:Y:S02]  /*00c0*/  ULDC.64 UR4, c[0x0][0x3b8] ;  /* 0x0000ee0000047ab9 */ /* 0x000fe40000000a00 */
[----:B------:R-:W-:Y:S02]  /*00d0*/  UISETP.NE.AND UP0, UPT, UR4, 0x1, UPT ;  /* 0x000000010400788c */ /* 0x000fe4000bf05270 */
[----:B------:R-:W-:Y:S02]  /*00e0*/  UIMAD.WIDE.U32 UR8, UR7, UR5, URZ ;  /* 0x00000005070872a5 */ /* 0x000fe4000f8e003f */
[----:B------:R-:W-:Y:S02]  /*00f0*/  UMOV UR6, UR7 ;  /* 0x0000000700067c82 */ /* 0x000fe40008000000 */
[----:B------:R-:W-:-:S05]  /*0100*/  ULDC UR5, c[0x0][0x3c0] ;  /* 0x0000f00000057ab9 */ /* 0x000fca0000000800 */
[----:B------:R-:W-:-:S03]  /*0110*/  @UP0 USHF.R.U32.HI UR6, URZ, UR5, UR9 ;  /* 0x000000053f060299 */ /* 0x000fc60008011609 */
[----:B------:R-:W-:Y:S02]  /*0120*/  ULDC UR5, c[0x0][0x3d0] ;  /* 0x0000f40000057ab9 */ /* 0x000fe40000000800 */
[----:B------:R-:W-:Y:S02]  /*0130*/  UISETP.GE.AND UP0, UPT, UR6, UR5, UPT ;  /* 0x000000050600728c */ /* 0x000fe4000bf06270 */
[----:B------:R-:W-:-:S04]  /*0140*/  UIADD3 UR5, -UR6, URZ, URZ ;  /* 0x0000003f06057290 */ /* 0x000fc8000fffe13f */
[----:B------:R-:W-:Y:S01]  /*0150*/  PLOP3.LUT P0, PT, PT, PT, UP0, 0x80, 0x0 ;  /* 0x000000000000781c */ /* 0x000fe20003f0f008 */
[----:B------:R-:W-:-:S12]  /*0160*/  UIMAD UR7, UR5, UR4, UR7 ;  /* 0x00000004050772a4 */ /* 0x000fd8000f8e0207 */
[----:B------:R-:W-:Y:S05]  /*0170*/  @!P0 BRA `(.L_x_451) ;  /* 0x0000008000008947 */ /* 0x000fea0003800000 */
[----:B------:R-:W-:Y:S02]  /*0180*/  ULDC UR8, c[0x0][0x3c4] ;  /* 0x0000f10000087ab9 */ /* 0x000fe40000000800 */
[----:B------:R-:W-:Y:S02]  /*0190*/  UISETP.NE.AND UP0, UPT, UR8, 0x1, UPT ;  /* 0x000000010800788c */ /* 0x000fe4000bf05270 */
[----:B------:R-:W-:Y:S02]  /*01a0*/  ULDC.64 UR4, c[0x0][0x3c8] ;  /* 0x0000f20000047ab9 */ /* 0x000fe40000000a00 */
[----:B------:R-:W-:Y:S02]  /*01b0*/  UIMAD.WIDE.U32 UR10, UR7, UR4, URZ ;  /* 0x00000004070a72a5 */ /* 0x000fe4000f8e003f */
[----:B------:R-:W-:-:S05]  /*01c0*/  UMOV UR12, UR7 ;  /* 0x00000007000c7c82 */ /* 0x000fca0008000000 */
[----:B------:R-:W-:-:S04]  /*01d0*/  @UP0 USHF.R.U32.HI UR12, URZ, UR5, UR11 ;  /* 0x000000053f0c0299 */ /* 0x000fc8000801160b */
[----:B------:R-:W-:Y:S01]  /*01e0*/  UIMAD UR8, UR12, UR8, URZ ;  /* 0x000000080c0872a4 */ /* 0x000fe2000f8e023f */
[----:B------:R-:W-:Y:S05]  /*01f0*/  BRA `(.L_x_452) ;  /* 0x0000007000007947 */ /* 0x000fea0003800000 */
.L_x_451:
[----:B------:R-:W-:Y:S02]  /*0200*/  ULDC UR8, c[0x0][0x3ac] ;  /* 0x0000eb0000087ab9 */ /* 0x000fe40000000800 */
[----:B------:R-:W-:Y:S02]  /*0210*/  UISETP.NE.AND UP0, UPT, UR8, 0x1, UPT ;  /* 0x000000010800788c */ /* 0x000fe4000bf05270 */
[----:B------:R-:W-:Y:S02]  /*0220*/  ULDC.64 UR4, c[0x0][0x3b0] ;  /* 0x0000ec0000047ab9 */ /* 0x000fe40000000a00 */
[----:B------:R-:W-:Y:S02]  /*0230*/  UIMAD.WIDE.U32 UR10, UR7, UR4, URZ ;  /* 0x00000004070a72a5 */ /* 0x000fe4000f8e003f */
[----:B------:R-:W-:-:S05]  /*0240*/  UMOV UR12, UR7 ;  /* 0x00000007000c7c82 */ /* 0x000fca0008000000 */
[----:B------:R-:W-:-:S04]  /*0250*/  @UP0 USHF.R.U32.HI UR12, URZ, UR5, UR11 ;  /* 0x000000053f0c0299 */ /* 0x000fc8000801160b */
[----:B------:R-:W-:Y:S02]  /*0260*/  UIMAD UR8, UR12, UR8, URZ ;  /* 0x000000080c0872a4 */ /* 0x000fe4000f8e023f */
.L_x_452:
[----:B------:R-:W-:Y:S02]  /*0270*/  ULDC.64 UR10, c[0x0][0x3a0] ;  /* 0x0000e800000a7ab9 */ /* 0x000fe40000000a00 */
[----:B------:R-:W-:Y:S02]  /*0280*/  UIADD3 UR7, UR7, -UR8, URZ ;  /* 0x8000000807077290 */ /* 0x000fe4000fffe03f */
[----:B------:R-:W-:Y:S02]  /*0290*/  UISETP.NE.AND UP0, UPT, UR10, 0x1, UPT ;  /* 0x000000010a00788c */ /* 0x000fe4000bf05270 */
[----:B------:R-:W-:Y:S02]  /*02a0*/  ULDC.64 UR4, c[0x0][0x3a8] ;  /* 0x0000ea0000047ab9 */ /* 0x000fe40000000a00 */
[----:B------:R-:W-:-:S04]  /*02b0*/  UIMAD UR5, UR6, UR5, UR7 ;  /* 0x00000005060572a4 */ /* 0x000fc8000f8e0207 */
[----:B------:R-:W-:-:S03]  /*02c0*/  UIMAD.WIDE.U32 UR6, UR5, UR11, URZ ;  /* 0x0000000b050672a5 */ /* 0x000fc6000f8e003f */
[----:B------:R-:W-:Y:S02]  /*02d0*/  UMOV UR11, UR5 ;  /* 0x00000005000b7c82 */ /* 0x000fe40008000000 */
[----:B------:R-:W-:-:S04]  /*02e0*/  @UP0 USHF.R.U32.HI UR11, URZ, UR4, UR7 ;  /* 0x000000043f0b0299 */ /* 0x000fc80008011607 */
[----:B------:R-:W-:-:S04]  /*02f0*/  UIADD3 UR4, -UR11, URZ, URZ ;  /* 0x0000003f0b047290 */ /* 0x000fc8000fffe13f */
[----:B------:R-:W-:Y:S01]  /*0300*/  UIMAD UR10, UR4, UR10, UR5 ;  /* 0x0000000a040a72a4 */ /* 0x000fe2000f8e0205 */
[----:B------:R-:W-:Y:S05]  /*0310*/  BRA `(.L_x_453) ;  /* 0x0000025000007947 */ /* 0x000fea0003800000 */
.L_x_450:
        /* <DEDUP_REMOVED lines=20> */
.L_x_454:
[----:B------:R-:W-:Y:S02]  /*0460*/  ULDC UR8, c[0x0][0x3ac] ;  /* 0x0000eb0000087ab9 */ /* 0x000fe40000000800 */
[----:B------:R-:W-:Y:S02]  /*0470*/  UISETP.NE.AND UP0, UPT, UR8, 0x1, UPT ;  /* 0x000000010800788c */ /* 0x000fe4000bf05270 */
[----:B------:R-:W-:Y:S02]  /*0480*/  ULDC.64 UR4, c[0x0][0x3b0] ;  /* 0x0000ec0000047ab9 */ /* 0x000fe40000000a00 */
[----:B------:R-:W-:Y:S02]  /*0490*/  UIMAD.WIDE.U32 UR10, UR7, UR4, URZ ;  /* 0x00000004070a72a5 */ /* 0x000fe4000f8e003f */
[----:B------:R-:W-:-:S05]  /*04a0*/  UMOV UR12, UR7 ;  /* 0x00000007000c7c82 */ /* 0x000fca0008000000 */
[----:B------:R-:W-:-:S04]  /*04b0*/  @UP0 USHF.R.U32.HI UR12, URZ, UR5, UR11 ;  /* 0x000000053f0c0299 */ /* 0x000fc8000801160b */
[----:B------:R-:W-:Y:S02]  /*04c0*/  UIMAD UR8, UR12, UR8, URZ ;  /* 0x000000080c0872a4 */ /* 0x000fe4000f8e023f */
.L_x_455:
        /* <DEDUP_REMOVED lines=9> */
[----:B------:R-:W-:Y:S02]  /*0560*/  UIMAD UR10, UR4, UR10, UR5 ;  /* 0x0000000a040a72a4 */ /* 0x000fe4000f8e0205 */
.L_x_453:
[----:B------:R-:W-:-:S13]  /*0570*/  ISETP.LE.AND P0, PT, RZ, UR11, PT ;  /* 0x0000000bff007c0c */ /* 0x000fda000bf03270 */
[----:B------:R-:W-:Y:S05]  /*0580*/  @!P0 EXIT ;  /* 0x000000000000894d */ /* 0x000fea0003800000 */
        /* <DEDUP_REMOVED lines=10> */
[----:B------:R-:W-:Y:S01]  /*0630*/  ULDC UR4, c[0x0][0x2a4] ;  /* 0x0000a90000047ab9 */ /* 0x000fe20000000800 */
[----:B------:R-:W-:Y:S01]  /*0640*/  CS2R R146, SRZ ;  /* 0x0000000000927805 */ /* 0x000fe2000001ff00 */
[----:B------:R-:W-:Y:S01]  /*0650*/  UIADD3 UR5, UR5, -UR4, URZ ;  /* 0x8000000405057290 */ /* 0x000fe2000fffe03f */
[----:B------:R-:W-:Y:S01]  /*0660*/  CS2R R144, SRZ ;  /* 0x0000000000907805 */ /* 0x000fe2000001ff00 */
[----:B------:R-:W-:Y:S01]  /*0670*/  UIADD3 UR6, UR6, 0x3f, URZ ;  /* 0x0000003f06067890 */ /* 0x000fe2000fffe03f */
[----:B------:R-:W-:Y:S01]  /*0680*/  CS2R R142, SRZ ;  /* 0x00000000008e7805 */ /* 0x000fe2000001ff00 */
[----:B------:R-:W-:Y:S01]  /*0690*/  USHF.R.S32.HI UR4, URZ, 0x1f, UR5 ;  /* 0x0000001f3f047899 */ /* 0x000fe20008011405 */
[----:B------:R-:W-:Y:S01]  /*06a0*/  CS2R R140, SRZ ;  /* 0x00000000008c7805 */ /* 0x000fe2000001ff00 */
[----:B------:R-:W-:Y:S01]  /*06b0*/  ULDC.64 UR14, c[0x0][0x118] ;  /* 0x00004600000e7ab9 */ /* 0x000fe20000000a00 */
[----:B------:R-:W-:Y:S01]  /*06c0*/  CS2R R134, SRZ ;  /* 0x0000000000867805 */ /* 0x000fe2000001ff00 */
[----:B------:R-:W-:Y:S01]  /*06d0*/  ULEA.HI UR16, UR4, UR5, URZ, 0x6 ;  /* 0x0000000504107291 */ /* 0x000fe2000f8f303f */
[----:B------:R-:W-:Y:S01]  /*06e0*/  CS2R R132, SRZ ;  /* 0x0000000000847805 */ /* 0x000fe2000001ff00 */
[----:B------:R-:W-:Y:S01]  /*06f0*/  USHF.R.S32.HI UR4, URZ, 0x1f, UR6 ;  /* 0x0000001f3f047899 */ /* 0x000fe20008011406 */
[----:B------:R-:W-:Y:S01]  /*0700*/  CS2R R138, SRZ ;  /* 0x00000000008a7805 */ /* 0x000fe2000001ff00 */
[----:B------:R-:W-:Y:S01]  /*0710*/  USHF.R.S32.HI UR16, URZ, 0x6, UR16 ;  /* 0x000000063f107899 */ /* 0x000fe20008011410 */
[----:B------:R-:W-:Y:S01]  /*0720*/  CS2R R136, SRZ ;  /* 0x0000000000887805 */ /* 0x000fe2000001ff00 */
[----:B------:R-:W-:Y:S01]  /*0730*/  ULEA.HI UR4, UR4, UR6, URZ, 0x6 ;  /* 0x0000000604047291 */ /* 0x000fe2000f8f303f */
[----:B------:R-:W-:Y:S01]  /*0740*/  CS2R R130, SRZ ;  /* 0x0000000000827805 */ /* 0x000fe2000001ff00 */
[----:B------:R-:W-:Y:S01]  /*0750*/  UISETP.LT.AND UP0, UPT, URZ, UR16, UPT ;  /* 0x000000103f00728c */ /* 0x000fe2000bf01270 */
[----:B------:R-:W-:Y:S01]  /*0760*/  CS2R R128, SRZ ;  /* 0x0000000000807805 */ /* 0x000fe2000001ff00 */
[----:B------:R-:W-:Y:S01]  /*0770*/  USHF.R.S32.HI UR9, URZ, 0x6, UR4 ;  /* 0x000000063f097899 */ /* 0x000fe20008011404 */
        /* <DEDUP_REMOVED lines=38> */
[----:B------:R-:W-:Y:S01]  /*09e0*/  SHF.R.S32.HI R232, RZ, 0x1f, R34 ;  /* 0x0000001fffe87819 */ /* 0x000fe20000011422 */
[----:B------:R-:W-:Y:S01]  /*09f0*/  USHF.R.S32.HI UR13, URZ, 0x1f, UR10 ;  /* 0x0000001f3f0d7899 */ /* 0x000fe2000801140a */
[----:B------:R-:W-:Y:S01]  /*0a00*/  IMAD.SHL.U32 R2, R34, 0x4, RZ ;  /* 0x0000000422027824 */ /* 0x000fe200078e00ff */
[----:B------:R-:W-:Y:S01]  /*0a10*/  ULDC.64 UR6, c[0x0][0x248] ;  /* 0x0000920000067ab9 */ /* 0x000fe20000000a00 */
[-C--:B------:R-:W-:Y:S01]  /*0a20*/  LEA.HI R0, R232, R34.reuse, RZ, 0x2 ;  /* 0x00000022e8007211 */ /* 0x080fe200078f10ff */
[----:B------:R-:W-:Y:S01]  /*0a30*/  ULDC.64 UR4, c[0x0][0x270] ;  /* 0x00009c0000047ab9 */ /* 0x000fe20000000a00 */
[----:B------:R-:W-:Y:S01]  /*0a40*/  IMAD.U32 R16, RZ, RZ, UR10 ;  /* 0x0000000aff107e24 */ /* 0x000fe2000f8e00ff */
[----:B------:R-:W-:Y:S01]  /*0a50*/  UISETP.NE.AND UP0, UPT, UR6, 0x1, UPT ;  /* 0x000000010600788c */ /* 0x000fe2000bf05270 */
[----:B------:R-:W-:Y:S01]  /*0a60*/  LOP3.LUT R11, R0, 0xfffffffc, RZ, 0xc0, !PT ;  /* 0xfffffffc000b7812 */ /* 0x000fe200078ec0ff */
[----:B------:R-:W-:Y:S01]  /*0a70*/  UIMAD UR4, UR13, UR4, URZ ;  /* 0x000000040d0472a4 */ /* 0x000fe2000f8e023f */
[--C-:B------:R-:W-:Y:S01]  /*0a80*/  SHF.R.S32.HI R3, RZ, 0x1f, R2.reuse ;  /* 0x0000001fff037819 */ /* 0x100fe20000011402 */
[----:B------:R-:W-:Y:S01]  /*0a90*/  UIMAD.WIDE.U32 UR20, UR10, UR7, URZ ;  /* 0x000000070a1472a5 */ /* 0x000fe2000f8e003f */
[----:B------:R-:W-:Y:S01]  /*0aa0*/  IMAD.U32 R24, RZ, RZ, UR10 ;  /* 0x0000000aff187e24 */ /* 0x000fe2000f8e00ff */
[----:B------:R-:W-:Y:S01]  /*0ab0*/  UIMAD UR7, UR10, UR5, UR4 ;  /* 0x000000050a0772a4 */ /* 0x000fe2000f8e0204 */
[----:B------:R-:W-:Y:S01]  /*0ac0*/  IMAD.IADD R11, R34, 0x1, -R11 ;  /* 0x00000001220b7824 */ /* 0x000fe200078e0a0b */
[----:B------:R-:W-:Y:S01]  /*0ad0*/  UMOV UR19, UR10 ;  /* 0x0000000a00137c82 */ /* 0x000fe20008000000 */
[-C--:B------:R-:W-:Y:S01]  /*0ae0*/  LEA.HI R13, R232, R34.reuse, RZ, 0x4 ;  /* 0x00000022e80d7211 */ /* 0x080fe200078f20ff */
[----:B------:R-:W-:Y:S01]  /*0af0*/  ULDC UR4, c[0x0][0x250] ;  /* 0x0000940000047ab9 */ /* 0x000fe20000000800 */
[----:B------:R-:W-:Y:S01]  /*0b00*/  IMAD.SHL.U32 R20, R11, 0x8, RZ ;  /* 0x000000080b147824 */ /* 0x000fe200078e00ff */
[----:B------:R-:W-:Y:S01]  /*0b10*/  @UP0 USHF.R.U32.HI UR19, URZ, UR4, UR21 ;  /* 0x000000043f130299 */ /* 0x000fe20008011615 */
[----:B------:R-:W-:Y:S01]  /*0b20*/  IMAD.WIDE.U32 R16, R16, c[0x0][0x270], R2 ;  /* 0x00009c0010107a25 */ /* 0x000fe200078e0002 */
[----:B------:R-:W-:Y:S01]  /*0b30*/  LEA.HI R22, R232, R34, RZ, 0x3 ;  /* 0x00000022e8167211 */ /* 0x000fe200078f18ff */
[----:B------:R-:W-:Y:S01]  /*0b40*/  ULDC.64 UR4, c[0x0][0x1e0] ;  /* 0x0000780000047ab9 */ /* 0x000fe20000000a00 */
[----:B------:R-:W-:Y:S01]  /*0b50*/  SHF.R.S32.HI R21, RZ, 0x1f, R20 ;  /* 0x0000001fff157819 */ /* 0x000fe20000011414 */
[----:B------:R-:W-:Y:S01]  /*0b60*/  USHF.R.S32.HI UR18, URZ, 0x1f, UR19 ;  /* 0x0000001f3f127899 */ /* 0x000fe20008011413 */
[----:B------:R-:W-:Y:S01]  /*0b70*/  IMAD.WIDE.U32 R24, R24, c[0x0][0x288], R2 ;  /* 0x0000a20018187a25 */ /* 0x000fe200078e0002 */
[----:B------:R-:W-:Y:S01]  /*0b80*/  SHF.R.S32.HI R2, RZ, 0x4, R13 ;  /* 0x00000004ff027819 */ /* 0x000fe2000001140d */
[----:B------:R-:W-:Y:S01]  /*0b90*/  USHF.R.S32.HI UR17, URZ, 0x1f, UR11 ;  /* 0x0000001f3f117899 */ /* 0x000fe2000801140b */
[----:B------:R-:W-:Y:S01]  /*0ba0*/  SHF.R.S32.HI R36, RZ, 0x2, R0 ;  /* 0x00000002ff247819 */ /* 0x000fe20000011400 */
[----:B------:R-:W-:Y:S01]  /*0bb0*/  UIMAD UR4, UR18, UR4, URZ ;  /* 0x00000004120472a4 */ /* 0x000fe2000f8e023f */
[----:B------:R-:W-:Y:S01]  /*0bc0*/  LEA.HI R7, R13, R2, RZ, 0x1 ;  /* 0x000000020d077211 */ /* 0x000fe200078f08ff */
[----:B------:R-:W-:Y:S01]  /*0bd0*/  IMAD.U32 R27, RZ, RZ, UR19 ;  /* 0x00000013ff1b7e24 */ /* 0x000fe2000f8e00ff */
[----:B------:R-:W-:Y:S01]  /*0be0*/  SHF.R.S32.HI R37, RZ, 0x1f, R36 ;  /* 0x0000001fff257819 */ /* 0x000fe20000011424 */
[----:B------:R-:W-:Y:S01]  /*0bf0*/  UIMAD UR6, UR19, UR5, UR4 ;  /* 0x00000005130672a4 */ /* 0x000fe2000f8e0204 */
[----:B------:R-:W-:Y:S01]  /*0c00*/  LOP3.LUT R7, R7, 0xfffffffe, RZ, 0xc0, !PT ;  /* 0xfffffffe07077812 */ /* 0x000fe200078ec0ff */
[----:B------:R-:W-:Y:S01]  /*0c10*/  IMAD.WIDE.U32 R4, R27, c[0x0][0x1e0], R20 ;  /* 0x000078001b047a25 */ /* 0x000fe200078e0014 */
[----:B------:R-:W-:Y:S01]  /*0c20*/  ULDC.64 UR4, c[0x0][0x1e8] ;  /* 0x00007a0000047ab9 */ /* 0x000fe20000000a00 */
[----:B------:R-:W-:Y:S01]  /*0c30*/  LEA.HI R6, R0, R36, RZ, 0x1 ;  /* 0x0000002400067211 */ /* 0x000fe200078f08ff */
[----:B------:R-:W-:Y:S01]  /*0c40*/  UIMAD UR4, UR17, UR4, URZ ;  /* 0x00000004110472a4 */ /* 0x000fe2000f8e023f */
[----:B------:R-:W-:Y:S01]  /*0c50*/  IMAD.SHL.U32 R3, R22, 0x8, RZ ;  /* 0x0000000816037824 */ /* 0x000fe200078e00ff */
[----:B------:R-:W-:Y:S01]  /*0c60*/  IADD3 R5, R5, UR6, RZ ;  /* 0x0000000605057c10 */ /* 0x000fe2000fffe0ff */
[----:B------:R-:W-:Y:S01]  /*0c70*/  IMAD.IADD R7, R2, 0x1, -R7 ;  /* 0x0000000102077824 */ /* 0x000fe200078e0a07 */
[----:B------:R-:W-:Y:S01]  /*0c80*/  UIMAD UR20, UR11, UR5, UR4 ;  /* 0x000000050b1472a4 */ /* 0x000fe2000f8e0204 */
[----:B------:R-:W-:Y:S01]  /*0c90*/  IMAD.U32 R2, RZ, RZ, UR11 ;  /* 0x0000000bff027e24 */ /* 0x000fe2000f8e00ff */
[----:B------:R-:W-:Y:S01]  /*0ca0*/  LOP3.LUT R3, R3, 0xc0, RZ, 0xc0, !PT ;  /* 0x000000c003037812 */ /* 0x000fe200078ec0ff */
[----:B------:R-:W-:Y:S01]  /*0cb0*/  IMAD.U32 R14, RZ, RZ, UR12 ;  /* 0x0000000cff0e7e24 */ /* 0x000fe2000f8e00ff */
[----:B------:R-:W-:Y:S01]  /*0cc0*/  LEA.HI R18, R232, R34, RZ, 0x5 ;  /* 0x00000022e8127211 */ /* 0x000fe200078f28ff */
[----:B------:R-:W-:Y:S01]  /*0cd0*/  IMAD.WIDE.U32 R28, R2, c[0x0][0x1e8], R4 ;  /* 0x00007a00021c7a25 */ /* 0x000fe200078e0004 */
[----:B------:R-:W-:Y:S01]  /*0ce0*/  SHF.R.U32.HI R4, RZ, 0x3, R3 ;  /* 0x00000003ff047819 */ /* 0x000fe20000011603 */
[----:B------:R-:W-:Y:S01]  /*0cf0*/  ULDC.64 UR4, c[0x0][0x1b0] ;  /* 0x00006c0000047ab9 */ /* 0x000fe20000000a00 */
[----:B------:R-:W-:Y:S01]  /*0d00*/  LOP3.LUT R3, R3, 0x18, R20, 0xf8, !PT ;  /* 0x0000001803037812 */ /* 0x000fe200078ef814 */
[----:B------:R-:W-:Y:S01]  /*0d10*/  IMAD.WIDE R14, R14, 0x80, R36 ;  /* 0x000000800e0e7825 */ /* 0x000fe200078e0224 */
[----:B------:R-:W-:Y:S01]  /*0d20*/  LOP3.LUT R6, R6, 0x7fffffe, RZ, 0xc0, !PT ;  /* 0x07fffffe06067812 */ /* 0x000fe200078ec0ff */
[----:B------:R-:W-:Y:S01]  /*0d30*/  UIMAD UR4, UR18, UR4, URZ ;  /* 0x00000004120472a4 */ /* 0x000fe2000f8e023f */
[----:B------:R-:W-:Y:S01]  /*0d40*/  IADD3 R29, R29, UR20, RZ ;  /* 0x000000141d1d7c10 */ /* 0x000fe2000fffe0ff */
[----:B------:R-:W-:Y:S01]  /*0d50*/  IMAD.WIDE.U32 R26, R27, c[0x0][0x1b0], R20 ;  /* 0x00006c001b1a7a25 */ /* 0x000fe200078e0014 */
[----:B------:R-:W-:Y:S01]  /*0d60*/  LOP3.LUT R4, R3, R4, RZ, 0x3c, !PT ;  /* 0x0000000403047212 */ /* 0x000fe200078e3cff */
[----:B------:R-:W-:Y:S01]  /*0d70*/  ULDC UR18, c[0x0][0x198] ;  /* 0x0000660000127ab9 */ /* 0x000fe20000000800 */
[----:B------:R-:W-:Y:S01]  /*0d80*/  SHF.R.S32.HI R9, RZ, 0x5, R18 ;  /* 0x00000005ff097819 */ /* 0x000fe20000011412 */
[----:B------:R-:W-:Y:S01]  /*0d90*/  IMAD R3, R15, c[0x0][0x1d8], RZ ;  /* 0x000076000f037a24 */ /* 0x000fe200078e02ff */
[----:B------:R-:W-:Y:S01]  /*0da0*/  UIADD3 UR18, -UR8, UR18, URZ ;  /* 0x0000001208127290 */ /* 0x000fe2000fffe13f */
[----:B------:R-:W-:Y:S01]  /*0db0*/  IMAD.IADD R6, R36, 0x1, -R6 ;  /* 0x0000000124067824 */ /* 0x000fe200078e0a06 */
[----:B------:R-:W-:Y:S01]  /*0dc0*/  UIMAD UR4, UR19, UR5, UR4 ;  /* 0x00000005130472a4 */ /* 0x000fe2000f8e0204 */
[----:B------:R-:W-:Y:S01]  /*0dd0*/  IMAD R2, R14, c[0x0][0x1dc], R3 ;  /* 0x000077000e027a24 */ /* 0x000fe200078e0203 */
[----:B------:R-:W-:Y:S01]  /*0de0*/  IADD3 R239, R20, 0x40, RZ ;  /* 0x0000004014ef7810 */ /* 0x000fe20007ffe0ff */
[----:B------:R-:W-:Y:S01]  /*0df0*/  IMAD.WIDE.U32 R28, R14, c[0x0][0x1d8], R28 ;  /* 0x000076000e1c7a25 */ /* 0x000fe200078e001c */
[----:B------:R-:W-:Y:S01]  /*0e00*/  ISETP.GE.AND P6, PT, R20, c[0x0][0x1cc], PT ;  /* 0x0000730014007a0c */ /* 0x000fe20003fc6270 */
[----:B------:R-:W-:Y:S01]  /*0e10*/  UMOV UR19, 0x6 ;  /* 0x0000000600137882 */ /* 0x000fe20000000000 */
[----:B------:R-:W-:Y:S01]  /*0e20*/  IADD3 R27, R27, UR4, RZ ;  /* 0x000000041b1b7c10 */ /* 0x000fe2000fffe0ff */
[----:B------:R-:W-:Y:S01]  /*0e30*/  IMAD R237, R9, 0x8, R6 ;  /* 0x0000000809ed7824 */ /* 0x000fe200078e0206 */
[----:B------:R-:W-:Y:S01]  /*0e40*/  LEA R32, P0, R28, c[0x0][0x1c0], 0x1 ;  /* 0x000070001c207a11 */ /* 0x000fe200078008ff */
[----:B------:R-:W-:Y:S01]  /*0e50*/  IMAD.IADD R2, R29, 0x1, R2 ;  /* 0x000000011d027824 */ /* 0x000fe200078e0202 */
[----:B------:R-:W-:Y:S01]  /*0e60*/  IADD3 R6, R20, 0x20, RZ ;  /* 0x0000002014067810 */ /* 0x000fe20007ffe0ff */
[----:B------:R-:W-:Y:S01]  /*0e70*/  IMAD.U32 R237, R237, 0x20, R4 ;  /* 0x00000020eded7824 */ /* 0x000fe200078e0004 */
[----:B------:R-:W-:Y:S01]  /*0e80*/  IADD3 R4, -R36, UR18, RZ ;  /* 0x0000001224047c10 */ /* 0x000fe2000fffe1ff */
[----:B------:R-:W-:Y:S01]  /*0e90*/  IMAD.MOV.U32 R3, RZ, RZ, c[0x0][0x1d8] ;  /* 0x00007600ff037624 */ /* 0x000fe200078e00ff */
[----:B------:R-:W-:Y:S01]  /*0ea0*/  LEA.HI.X R33, R28, c[0x0][0x1c4], R2, 0x1, P0 ;  /* 0x000071001c217a11 */ /* 0x000fe200000f0c02 */
[----:B------:R-:W-:Y:S01]  /*0eb0*/  IMAD.MOV.U32 R2, RZ, RZ, c[0x0][0x1dc] ;  /* 0x00007700ff027624 */ /* 0x000fe200078e00ff */
[----:B------:R-:W-:Y:S01]  /*0ec0*/  ISETP.GE.AND P1, PT, R6, c[0x0][0x1cc], PT ;  /* 0x0000730006007a0c */ /* 0x000fe20003f26270 */
[----:B------:R-:W-:Y:S01]  /*0ed0*/  ULDC.64 UR4, c[0x0][0x1b8] ;  /* 0x00006e0000047ab9 */ /* 0x000fe20000000a00 */
[----:B------:R-:W-:Y:S01]  /*0ee0*/  ISETP.GE.AND P0, PT, R239, c[0x0][0x1cc], PT ;  /* 0x00007300ef007a0c */ /* 0x000fe20003f06270 */
[----:B------:R-:W-:Y:S01]  /*0ef0*/  UIMAD UR4, UR17, UR4, URZ ;  /* 0x00000004110472a4 */ /* 0x000fe2000f8e023f */
[C---:B------:R-:W-:Y:S01]  /*0f00*/  ISETP.LT.OR P2, PT, R4.reuse, 0x1, P6 ;  /* 0x000000010400780c */ /* 0x040fe20003741670 */
[----:B------:R-:W-:Y:S01]  /*0f10*/  IMAD.U32 R5, RZ, RZ, UR11 ;  /* 0x0000000bff057e24 */ /* 0x000fe2000f8e00ff */
[----:B------:R-:W-:Y:S01]  /*0f20*/  LEA R28, P3, R3, R32, 0x7 ;  /* 0x00000020031c7211 */ /* 0x000fe200078638ff */
[----:B------:R-:W-:Y:S01]  /*0f30*/  UIMAD UR4, UR11, UR5, UR4 ;  /* 0x000000050b0472a4 */ /* 0x000fe2000f8e0204 */
[C---:B------:R-:W-:Y:S01]  /*0f40*/  ISETP.LT.OR P5, PT, R4.reuse, 0x1, P1 ;  /* 0x000000010400780c */ /* 0x040fe20000fa1670 */
[----:B------:R-:W-:Y:S01]  /*0f50*/  IMAD.WIDE.U32 R26, R5, c[0x0][0x1b8], R26 ;  /* 0x00006e00051a7a25 */ /* 0x000fe200078e001a */
[C---:B------:R-:W-:Y:S01]  /*0f60*/  ISETP.LT.OR P4, PT, R4.reuse, 0x1, P0 ;  /* 0x000000010400780c */ /* 0x040fe20000781670 */
[----:B------:R1:W-:Y:S01]  /*0f70*/  STL.64 [R1+0x10], R36 ;  /* 0x0000102401007387 */ /* 0x0003e20000100a00 */
[----:B------:R-:W-:Y:S01]  /*0f80*/  LEA.HI.X R29, R3, R33, R2, 0x7, P3 ;  /* 0x00000021031d7211 */ /* 0x000fe200018f3c02 */
[----:B------:R-:W-:Y:S01]  /*0f90*/  IMAD.SHL.U32 R237, R237, 0x2, RZ ;  /* 0x00000002eded7824 */ /* 0x000fe200078e00ff */
[C---:B------:R-:W-:Y:S01]  /*0fa0*/  ISETP.LT.OR P3, PT, R4.reuse, 0x41, P6 ;  /* 0x000000410400780c */ /* 0x040fe20003761670 */
[----:B------:R-:W-:Y:S01]  /*0fb0*/  IMAD R2, R15, c[0x0][0x1a8], RZ ;  /* 0x00006a000f027a24 */ /* 0x000fe200078e02ff */
[C---:B------:R-:W-:Y:S01]  /*0fc0*/  ISETP.LT.OR P1, PT, R4.reuse, 0x41, P1 ;  /* 0x000000410400780c */ /* 0x040fe20000f21670 */
[----:B------:R-:W-:Y:S01]  /*0fd0*/  IMAD R30, R37, c[0x0][0x178], RZ ;  /* 0x00005e00251e7a24 */ /* 0x000fe200078e02ff */
[----:B------:R-:W-:Y:S01]  /*0fe0*/  ISETP.LT.OR P0, PT, R4, 0x41, P0 ;  /* 0x000000410400780c */ /* 0x000fe20000701670 */
[----:B------:R-:W-:Y:S01]  /*0ff0*/  @!PT LDS RZ, [RZ] ;  /* 0x00000000fffff984 */ /* 0x000fe20000000800 */
[----:B------:R-:W-:Y:S01]  /*1000*/  @!PT LDS RZ, [RZ] ;  /* 0x00000000fffff984 */ /* 0x000fe20000000800 */
[----:B------:R-:W-:Y:S01]  /*1010*/  @!PT LDS RZ, [RZ] ;  /* 0x00000000fffff984 */ /* 0x000fe20000000800 */
[----:B------:R2:W-:Y:S01]  /*1020*/  LDGSTS.E.BYPASS.LTC128B.128 [R237+0x6080], [R32.64], !P2 ;  /* 0x0608000020ed7fae */ /* 0x0005e2000d101d4e */
[----:B------:R-:W-:Y:S01]  /*1030*/  IADD3 R27, R27, UR4, RZ ;  /* 0x000000041b1b7c10 */ /* 0x000fe2000fffe0ff */
[----:B------:R-:W-:Y:S01]  /*1040*/  IMAD R2, R14, c[0x0][0x1ac], R2 ;  /* 0x00006b000e027a24 */ /* 0x000fe200078e0202 */
[----:B------:R-:W-:Y:S01]  /*1050*/  SHF.R.S32.HI R3, RZ, 0x1f, R0 ;  /* 0x0000001fff037819 */ /* 0x000fe20000011400 */
[----:B------:R2:W-:Y:S01]  /*1060*/  LDGSTS.E.BYPASS.LTC128B.128 [R237+0x8080], [R32.64+0x40], !P5 ;  /* 0x0808004020ed7fae */ /* 0x0005e2000e901d4e */
[----:B------:R-:W-:Y:S01]  /*1070*/  ISETP.GE.AND P2, PT, R20, c[0x0][0x19c], PT ;  /* 0x0000670014007a0c */ /* 0x000fe20003f46270 */
[----:B------:R-:W-:Y:S01]  /*1080*/  IMAD.WIDE.U32 R14, R14, c[0x0][0x1a8], R26 ;  /* 0x00006a000e0e7a25 */ /* 0x000fe200078e001a */
[----:B------:R-:W-:Y:S01]  /*1090*/  ISETP.GE.AND P6, PT, R6, c[0x0][0x19c], PT ;  /* 0x0000670006007a0c */ /* 0x000fe20003fc6270 */
[----:B------:R2:W-:Y:S01]  /*10a0*/  LDGSTS.E.BYPASS.LTC128B.128 [R237+0xa080], [R32.64+0x80], !P4 ;  /* 0x0a08008020ed7fae */ /* 0x0005e2000e101d4e */
[----:B------:R-:W-:Y:S01]  /*10b0*/  ISETP.GE.AND P4, PT, R239, c[0x0][0x19c], PT ;  /* 0x00006700ef007a0c */ /* 0x000fe20003f86270 */
[----:B------:R-:W-:Y:S01]  /*10c0*/  IMAD R30, R36, c[0x0][0x17c], R30 ;  /* 0x00005f00241e7a24 */ /* 0x000fe200078e021e */
[----:B------:R-:W-:Y:S01]  /*10d0*/  LEA.HI R3, R3, R36, RZ, 0x3 ;  /* 0x0000002403037211 */ /* 0x000fe200078f18ff */
[----:B------:R3:W-:Y:S01]  /*10e0*/  LDGSTS.E.BYPASS.LTC128B.128 [R237+0x7080], [R28.64], !P3 ;  /* 0x070800001ced7fae */ /* 0x0007e2000d901d4e */
[C---:B------:R-:W-:Y:S01]  /*10f0*/  ISETP.LT.OR P5, PT, R4.reuse, 0x1, P2 ;  /* 0x000000010400780c */ /* 0x040fe200017a1670 */
[----:B------:R-:W-:Y:S01]  /*1100*/  IMAD.IADD R2, R15, 0x1, R2 ;  /* 0x000000010f027824 */ /* 0x000fe200078e0202 */
[C---:B------:R-:W-:Y:S01]  /*1110*/  ISETP.LT.OR P3, PT, R4.reuse, 0x1, P6 ;  /* 0x000000010400780c */ /* 0x040fe20003761670 */
[----:B------:R3:W-:Y:S01]  /*1120*/  LDGSTS.E.BYPASS.LTC128B.128 [R237+0x9080], [R28.64+0x40], !P1 ;  /* 0x090800401ced7fae */ /* 0x0007e2000c901d4e */
[C---:B------:R-:W-:Y:S01]  /*1130*/  ISETP.LT.OR P1, PT, R4.reuse, 0x1, P4 ;  /* 0x000000010400780c */ /* 0x040fe20002721670 */
[----:B------:R-:W-:Y:S01]  /*1140*/  IMAD.MOV.U32 R15, RZ, RZ, c[0x0][0x1a8] ;  /* 0x00006a00ff0f7624 */ /* 0x000fe200078e00ff */
[C---:B------:R-:W-:Y:S01]  /*1150*/  ISETP.LT.OR P2, PT, R4.reuse, 0x41, P2 ;  /* 0x000000410400780c */ /* 0x040fe20001741670 */
[----:B------:R3:W-:Y:S01]  /*1160*/  LDGSTS.E.BYPASS.LTC128B.128 [R237+0xb080], [R28.64+0x80], !P0 ;  /* 0x0b0800801ced7fae */ /* 0x0007e2000c101d4e */
[C---:B------:R-:W-:Y:S01]  /*1170*/  ISETP.LT.OR P6, PT, R4.reuse, 0x41, P6 ;  /* 0x000000410400780c */ /* 0x040fe200037c1670 */
[----:B------:R-:W-:Y:S01]  /*1180*/  ULDC.64 UR4, c[0x0][0x208] ;  /* 0x0000820000047ab9 */ /* 0x000fe20000000a00 */
[----:B------:R-:W-:Y:S01]  /*1190*/  ISETP.LT.OR P4, PT, R4, 0x41, P4 ;  /* 0x000000410400780c */ /* 0x000fe20002781670 */
[----:B------:R-:W-:Y:S01]  /*11a0*/  IMAD.WIDE.U32 R4, R36, c[0x0][0x178], R20 ;  /* 0x00005e0024047a25 */ /* 0x000fe200078e0014 */
[C---:B------:R-:W-:Y:S01]  /*11b0*/  LEA R26, P0, R14.reuse, c[0x0][0x190], 0x1 ;  /* 0x000064000e1a7a11 */ /* 0x040fe200078008ff */
[----:B------:R-:W-:Y:S01]  /*11c0*/  USHF.L.U64.HI UR19, UR4, UR19, UR5 ;  /* 0x0000001304137299 */ /* 0x000fe20008010205 */
[----:B------:R-:W-:Y:S01]  /*11d0*/  LOP3.LUT R3, R3, 0xfffffff8, RZ, 0xc0, !PT ;  /* 0xfffffff803037812 */ /* 0x000fe200078ec0ff */
[----:B------:R-:W-:Y:S01]  /*11e0*/  IMAD.IADD R31, R5, 0x1, R30 ;  /* 0x00000001051f7824 */ /* 0x000fe200078e021e */
[----:B------:R-:W-:Y:S01]  /*11f0*/  LEA.HI.X R27, R14, c[0x0][0x194], R2, 0x1, P0 ;  /* 0x000065000e1b7a11 */ /* 0x000fe200000f0c02 */
[----:B------:R-:W-:Y:S01]  /*1200*/  IMAD.MOV.U32 R5, RZ, RZ, c[0x0][0x1ac] ;  /* 0x00006b00ff057624 */ /* 0x000fe200078e00ff */
[----:B------:R-:W-:Y:S01]  /*1210*/  LEA R14, P0, R15, R26, 0x7 ;  /* 0x0000001a0f0e7211 */ /* 0x000fe200078038ff */
[----:B------:R-:W-:Y:S01]  /*1220*/  IMAD.IADD R3, R36, 0x1, -R3 ;  /* 0x0000000124037824 */ /* 0x000fe200078e0a03 */
[----:B------:R-:W-:Y:S01]  /*1230*/  IADD3 R17, R17, UR7, RZ ;  /* 0x0000000711117c10 */ /* 0x000fe2000fffe0ff */
[----:B------:R-:W-:Y:S01]  /*1240*/  ULDC.64 UR6, c[0x0][0x288] ;  /* 0x0000a20000067ab9 */ /* 0x000fe20000000a00 */
[----:B------:R-:W-:Y:S01]  /*1250*/  LEA.HI R230, R232, R34, RZ, 0x6 ;  /* 0x00000022e8e67211 */ /* 0x000fe200078f30ff */
[----:B------:R-:W-:Y:S01]  /*1260*/  UIMAD UR6, UR13, UR6, URZ ;  /* 0x000000060d0672a4 */ /* 0x000fe2000f8e023f */
[----:B------:R-:W-:Y:S01]  /*1270*/  LEA.HI.X R15, R15, R27, R5, 0x7, P0 ;  /* 0x0000001b0f0f7211 */ /* 0x000fe200000f3c05 */
[----:B------:R-:W-:Y:S01]  /*1280*/  USHF.L.U32 UR20, UR4, 0x6, URZ ;  /* 0x0000000604147899 */ /* 0x000fe2000800063f */
[----:B------:R-:W-:Y:S01]  /*1290*/  SHF.R.S32.HI R230, RZ, 0x6, R230 ;  /* 0x00000006ffe67819 */ /* 0x000fe200000114e6 */
[----:B------:R-:W-:Y:S01]  /*12a0*/  UIMAD UR6, UR10, UR7, UR6 ;  /* 0x000000070a0672a4 */ /* 0x000fe2000f8e0206 */
[C---:B------:R-:W-:Y:S01]  /*12b0*/  LOP3.LUT P0, RZ, R3.reuse, 0x4, RZ, 0xc0, !PT ;  /* 0x0000000403ff7812 */ /* 0x040fe2000780c0ff */
[----:B------:R-:W-:Y:S01]  /*12c0*/  IMAD.SHL.U32 R3, R3, 0x40, RZ ;  /* 0x0000004003037824 */ /* 0x000fe200078e00ff */
[----:B------:R-:W-:Y:S01]  /*12d0*/  LEA.HI R2, R18, R9, RZ, 0x1 ;  /* 0x0000000912027211 */ /* 0x000fe200078f08ff */
[----:B------:R-:W-:Y:S01]  /*12e0*/  ULDC.64 UR4, c[0x0][0x188] ;  /* 0x0000620000047ab9 */ /* 0x000fe20000000a00 */
[----:B------:R-:W-:Y:S01]  /*12f0*/  IMAD.SHL.U32 R0, R230, 0x8, RZ ;  /* 0x00000008e6007824 */ /* 0x000fe200078e00ff */
[----:B------:R-:W-:Y:S01]  /*1300*/  UIMAD UR4, UR17, UR4, URZ ;  /* 0x00000004110472a4 */ /* 0x000fe2000f8e023f */
[----:B---3--:R-:W-:Y:S01]  /*1310*/  IMAD R28, R37, c[0x0][0x208], RZ ;  /* 0x00008200251c7a24 */ /* 0x008fe200078e02ff */
[----:B------:R-:W-:Y:S01]  /*1320*/  LOP3.LUT R3, R3, 0x1c0, RZ, 0xc0, !PT ;  /* 0x000001c003037812 */ /* 0x000fe200078ec0ff */
[----:B--2---:R-:W-:Y:S01]  /*1330*/  IMAD.WIDE.U32 R32, R36, c[0x0][0x208], R20 ;  /* 0x0000820024207a25 */ /* 0x004fe200078e0014 */
[----:B------:R-:W-:Y:S01]  /*1340*/  LOP3.LUT R2, R2, 0xfffffffe, RZ, 0xc0, !PT ;  /* 0xfffffffe02027812 */ /* 0x000fe200078ec0ff */
[----:B------:R-:W-:Y:S01]  /*1350*/  UIMAD UR21, UR11, UR5, UR4 ;  /* 0x000000050b1572a4 */ /* 0x000fe2000f8e0204 */
[----:B------:R-:W-:Y:S01]  /*1360*/  IADD3 R25, R25, UR6, RZ ;  /* 0x0000000619197c10 */ /* 0x000fe2000fffe0ff */
[----:B------:R-:W-:Y:S01]  /*1370*/  IMAD R28, R36, c[0x0][0x20c], R28 ;  /* 0x00008300241c7a24 */ /* 0x000fe200078e021c */
[----:B------:R-:W-:Y:S01]  /*1380*/  ULDC.64 UR6, c[0x0][0x180] ;  /* 0x0000600000067ab9 */ /* 0x000fe20000000a00 */
[----:B------:R-:W-:Y:S01]  /*1390*/  LOP3.LUT R0, R0, 0x18, RZ, 0xc0, !PT ;  /* 0x0000001800007812 */ /* 0x000fe200078ec0ff */
[----:B------:R-:W-:Y:S01]  /*13a0*/  IMAD.IADD R2, R9, 0x1, -R2 ;  /* 0x0000000109027824 */ /* 0x000fe200078e0a02 */
[----:B------:R-:W-:Y:S01]  /*13b0*/  SHF.R.U32.HI R5, RZ, 0x3, R3 ;  /* 0x00000003ff057819 */ /* 0x000fe20000011603 */
[----:B------:R-:W-:Y:S01]  /*13c0*/  IMAD.MOV.U32 R30, RZ, RZ, R4 ;  /* 0x000000ffff1e7224 */ /* 0x000fe200078e0004 */
[----:B------:R-:W-:Y:S01]  /*13d0*/  ULDC.64 UR4, c[0x0][0x210] ;  /* 0x0000840000047ab9 */ /* 0x000fe20000000a00 */
[----:B------:R-:W-:Y:S01]  /*13e0*/  IMAD.U32 R4, RZ, RZ, UR10 ;  /* 0x0000000aff047e24 */ /* 0x000fe2000f8e00ff */
[----:B------:R-:W-:Y:S01]  /*13f0*/  UIMAD UR6, UR13, UR6, URZ ;  /* 0x000000060d0672a4 */ /* 0x000fe2000f8e023f */
[----:B------:R-:W-:Y:S01]  /*1400*/  IMAD.IADD R29, R33, 0x1, R28 ;  /* 0x00000001211d7824 */ /* 0x000fe200078e021c */
[----:B------:R-:W-:Y:S01]  /*1410*/  LOP3.LUT R5, R5, R3, R0, 0x1e, !PT ;  /* 0x0000000305057212 */ /* 0x000fe200078e1e00 */
[----:B------:R-:W-:Y:S01]  /*1420*/  UIMAD UR13, UR13, UR4, URZ ;  /* 0x000000040d0d72a4 */ /* 0x000fe2000f8e023f */
[----:B------:R-:W-:Y:S01]  /*1430*/  IMAD.MOV.U32 R28, RZ, RZ, R32 ;  /* 0x000000ffff1c7224 */ /* 0x000fe200078e0020 */
[----:B------:R-:W-:Y:S01]  /*1440*/  UIMAD UR4, UR10, UR7, UR6 ;  /* 0x000000070a0472a4 */ /* 0x000fe2000f8e0206 */
[----:B------:R-:W-:Y:S01]  /*1450*/  IMAD.U32 R3, RZ, RZ, UR10 ;  /* 0x0000000aff037e24 */ /* 0x000fe2000f8e00ff */
[----:B------:R-:W-:Y:S01]  /*1460*/  UIMAD UR6, UR10, UR5, UR13 ;  /* 0x000000050a0672a4 */ /* 0x000fe2000f8e020d */
[----:B------:R-:W-:Y:S01]  /*1470*/  IMAD.SHL.U32 R226, R2, 0x400, RZ ;  /* 0x0000040002e27824 */ /* 0x000fe200078e00ff */
[----:B------:R-:W-:Y:S01]  /*1480*/  USHF.R.S32.HI UR7, URZ, 0x1f, UR16 ;  /* 0x0000001f3f077899 */ /* 0x000fe20008011410 */
[----:B------:R-:W-:Y:S01]  /*1490*/  IMAD.WIDE.U32 R30, R4, c[0x0][0x180], R30 ;  /* 0x00006000041e7a25 */ /* 0x000fe200078e001e */
[----:B------:R-:W-:Y:S01]  /*14a0*/  LOP3.LUT R12, R22, 0xfffffff8, RZ, 0xc0, !PT ;  /* 0xfffffff8160c7812 */ /* 0x000fe200078ec0ff */
[----:B------:R-:W0:Y:S01]  /*14b0*/  LDGDEPBAR ;  /* 0x00000000000079af */ /* 0x000e220000000000 */
[----:B------:R-:W-:Y:S01]  /*14c0*/  SHF.R.S32.HI R21, RZ, 0x1f, R230 ;  /* 0x0000001fff157819 */ /* 0x000fe200000114e6 */
[----:B------:R-:W-:Y:S01]  /*14d0*/  IMAD R4, R11, 0x2, R226 ;  /* 0x000000020b047824 */ /* 0x000fe200078e02e2 */
[----:B------:R-:W-:Y:S01]  /*14e0*/  IADD3 R11, R31, UR4, RZ ;  /* 0x000000041f0b7c10 */ /* 0x000fe2000fffe0ff */
[----:B------:R-:W-:Y:S01]  /*14f0*/  IMAD.WIDE.U32 R28, R3, c[0x0][0x210], R28 ;  /* 0x00008400031c7a25 */ /* 0x000fe200078e001c */
[----:B------:R-:W-:Y:S01]  /*1500*/  ULDC.64 UR4, c[0x0][0x178] ;  /* 0x00005e0000047ab9 */ /* 0x000fe20000000a00 */
[----:B------:R1:W-:Y:S01]  /*1510*/  LDGSTS.E.BYPASS.LTC128B.128 [R237+0x80], [R26.64], !P5 ;  /* 0x000800001aed7fae */ /* 0x0003e2000e901d4e */
[----:B------:R-:W-:Y:S01]  /*1520*/  UIMAD.WIDE.U32 UR22, UR16, UR4, URZ ;  /* 0x00000004101672a5 */ /* 0x000fe2000f8e003f */
[----:B------:R-:W-:Y:S01]  /*1530*/  IMAD.IADD R4, R4, 0x1, R5 ;  /* 0x0000000104047824 */ /* 0x000fe200078e0205 */
[----:B------:R-:W-:Y:S01]  /*1540*/  IADD3 R5, R29, UR6, RZ ;  /* 0x000000061d057c10 */ /* 0x000fe2000fffe0ff */
[----:B------:R-:W-:Y:S01]  /*1550*/  UIMAD UR6, UR7, UR4, URZ ;  /* 0x00000004070672a4 */ /* 0x000fe2000f8e023f */
[----:B------:R-:W-:Y:S01]  /*1560*/  IMAD.U32 R240, RZ, RZ, UR11 ;  /* 0x0000000bfff07e24 */ /* 0x000fe2000f8e00ff */
[----:B------:R1:W-:Y:S01]  /*1570*/  LDGSTS.E.BYPASS.LTC128B.128 [R237+0x2080], [R26.64+0x40], !P3 ;  /* 0x020800401aed7fae */ /* 0x0003e2000d901d4e */
[----:B------:R-:W-:Y:S01]  /*1580*/  IMAD.SHL.U32 R238, R4, 0x2, RZ ;  /* 0x0000000204ee7824 */ /* 0x000fe200078e00ff */
[----:B------:R-:W-:Y:S01]  /*1590*/  UIMAD UR6, UR16, UR5, UR6 ;  /* 0x00000005100672a4 */ /* 0x000fe2000f8e0206 */
[----:B------:R-:W-:Y:S01]  /*15a0*/  IMAD.MOV.U32 R4, RZ, RZ, R28 ;  /* 0x000000ffff047224 */ /* 0x000fe200078e001c */
[----:B------:R1:W-:Y:S01]  /*15b0*/  LDGSTS.E.BYPASS.LTC128B.128 [R237+0x4080], [R26.64+0x80], !P1 ;  /* 0x040800801aed7fae */ /* 0x0003e2000c901d4e */
[----:B------:R-:W-:Y:S01]  /*15c0*/  ULDC.64 UR4, c[0x0][0x218] ;  /* 0x0000860000047ab9 */ /* 0x000fe20000000a00 */
[----:B------:R-:W-:Y:S01]  /*15d0*/  IMAD.MOV.U32 R10, RZ, RZ, R30 ;  /* 0x000000ffff0a7224 */ /* 0x000fe200078e001e */
[----:B------:R-:W-:Y:S01]  /*15e0*/  UIMAD UR13, UR17, UR4, URZ ;  /* 0x00000004110d72a4 */ /* 0x000fe2000f8e023f */
[----:B------:R-:W-:Y:S01]  /*15f0*/  IMAD.U32 R242, RZ, RZ, UR11 ;  /* 0x0000000bfff27e24 */ /* 0x000fe2000f8e00ff */
[----:B------:R-:W-:Y:S01]  /*1600*/  UIADD3 UR4, UR23, UR6, URZ ;  /* 0x0000000617047290 */ /* 0x000fe2000fffe03f */
[----:B------:R-:W-:Y:S01]  /*1610*/  IMAD.WIDE.U32 R240, R240, c[0x0][0x218], R4 ;  /* 0x00008600f0f07a25 */ /* 0x000fe200078e0004 */
[----:B------:R-:W-:Y:S01]  /*1620*/  UIMAD UR13, UR11, UR5, UR13 ;  /* 0x000000050b0d72a4 */ /* 0x000fe2000f8e020d */
[----:B------:R-:W-:Y:S01]  /*1630*/  IADD3 R3, R238, 0xf480, RZ ;  /* 0x0000f480ee037810 */ /* 0x000fe20007ffe0ff */
[----:B------:R-:W-:Y:S01]  /*1640*/  USHF.L.U32 UR6, UR16, 0x6, URZ ;  /* 0x0000000610067899 */ /* 0x000fe2000800063f */
[----:B------:R-:W-:Y:S01]  /*1650*/  IMAD.WIDE.U32 R242, R242, c[0x0][0x188], R10 ;  /* 0x00006200f2f27a25 */ /* 0x000fe200078e000a */
[----:B------:R2:W-:Y:S01]  /*1660*/  LDGSTS.E.BYPASS.LTC128B.128 [R237+0x1080], [R14.64], !P2 ;  /* 0x010800000eed7fae */ /* 0x0005e2000d101d4e */
[----:B------:R-:W-:Y:S01]  /*1670*/  ULDC UR5, c[0x0][0x168] ;  /* 0x00005a0000057ab9 */ /* 0x000fe20000000800 */
[----:B------:R-:W-:Y:S01]  /*1680*/  IADD3 R236, R238, 0xf4c0, RZ ;  /* 0x0000f4c0eeec7810 */ /* 0x000fe20007ffe0ff */
[----:B------:R-:W-:Y:S01]  /*1690*/  IMAD.U32 R28, RZ, RZ, UR22 ;  /* 0x00000016ff1c7e24 */ /* 0x000fe2000f8e00ff */
[----:B------:R2:W-:Y:S01]  /*16a0*/  LDGSTS.E.BYPASS.LTC128B.128 [R237+0x3080], [R14.64+0x40], !P6 ;  /* 0x030800400eed7fae */ /* 0x0005e2000f101d4e */
[----:B------:R-:W-:Y:S01]  /*16b0*/  IMAD.IADD R12, R34, 0x1, -R12 ;  /* 0x00000001220c7824 */ /* 0x000fe200078e0a0c */
[----:B------:R-:W-:Y:S01]  /*16c0*/  IADD3 R39, R241, UR13, RZ ;  /* 0x0000000df1277c10 */ /* 0x000fe2000fffe0ff */
[----:B------:R-:W-:Y:S01]  /*16d0*/  IMAD.U32 R10, RZ, RZ, UR4 ;  /* 0x00000004ff0a7e24 */ /* 0x000fe2000f8e00ff */
[----:B------:R2:W-:Y:S01]  /*16e0*/  LDGSTS.E.BYPASS.LTC128B.128 [R237+0x5080], [R14.64+0x80], !P4 ;  /* 0x050800800eed7fae */ /* 0x0005e2000e101d4e */
[----:B------:R-:W-:Y:S01]  /*16f0*/  @P0 IADD3 R236, R3, -0x40, RZ ;  /* 0xffffffc003ec0810 */ /* 0x000fe20007ffe0ff */
[----:B------:R-:W-:Y:S01]  /*1700*/  UIADD3 UR13, -UR6, UR5, URZ ;  /* 0x00000005060d7290 */ /* 0x000fe2000fffe13f */
[----:B------:R-:W-:Y:S01]  /*1710*/  IADD3 R233, R243, UR21, RZ ;  /* 0x00000015f3e97c10 */ /* 0x000fe2000fffe0ff */
[----:B------:R-:W0:Y:S01]  /*1720*/  LDGDEPBAR ;  /* 0x00000000000079af */ /* 0x000e220000000000 */
[----:B------:R-:W-:Y:S01]  /*1730*/  LEA R8, P0, R28, R242, 0x6 ;  /* 0x000000f21c087211 */ /* 0x000fe200078030ff */
[----:B------:R-:W-:Y:S01]  /*1740*/  UIMAD UR19, UR19, UR16, URZ ;  /* 0x00000010131372a4 */ /* 0x000fe2000f8e023f */
[----:B------:R-:W-:Y:S01]  /*1750*/  LEA.HI R19, R12, R12, RZ, 0x1 ;  /* 0x0000000c0c137211 */ /* 0x000fe200078f08ff */
[----:B------:R-:W-:Y:S01]  /*1760*/  IMAD.U32 R4, RZ, RZ, UR20 ;  /* 0x00000014ff047e24 */ /* 0x000fe2000f8e00ff */
[----:B------:R-:W-:Y:S01]  /*1770*/  LEA.HI.X R3, R28, R233, R10, 0x6, P0 ;  /* 0x000000e91c037211 */ /* 0x000fe200000f340a */
[----:B------:R-:W-:Y:S01]  /*1780*/  IMAD.MOV.U32 R38, RZ, RZ, R240 ;  /* 0x000000ffff267224 */ /* 0x000fe200078e00f0 */
[----:B------:R-:W-:Y:S01]  /*1790*/  LEA.HI R21, R21, R230, RZ, 0x2 ;  /* 0x000000e615157211 */ /* 0x000fe200078f10ff */
[----:B------:R-:W-:Y:S01]  /*17a0*/  UIMAD UR19, UR7, UR20, UR19 ;  /* 0x00000014071372a4 */ /* 0x000fe2000f8e0213 */
[----:B------:R-:W-:Y:S01]  /*17b0*/  ISETP.LT.AND P1, PT, R36, UR13, PT ;  /* 0x0000000d24007c0c */ /* 0x000fe2000bf21270 */
[----:B------:R-:W-:Y:S01]  /*17c0*/  IMAD.WIDE.U32 R10, R4, UR16, R38 ;  /* 0x00000010040a7c25 */ /* 0x000fe2000f8e0026 */
[C---:B------:R-:W-:Y:S01]  /*17d0*/  ISETP.GE.AND P0, PT, R20.reuse, c[0x0][0x16c], PT ;  /* 0x00005b0014007a0c */ /* 0x040fe20003f06270 */
[----:B------:R-:W-:Y:S01]  /*17e0*/  ULDC.64 UR4, c[0x0][0x278] ;  /* 0x00009e0000047ab9 */ /* 0x000fe20000000a00 */
[----:B------:R-:W-:Y:S01]  /*17f0*/  LOP3.LUT R13, R13, 0xfffffff0, RZ, 0xc0, !PT ;  /* 0xfffffff00d0d7812 */ /* 0x000fe200078ec0ff */
[----:B------:R-:W-:Y:S01]  /*1800*/  IMAD.U32 R250, RZ, RZ, UR11 ;  /* 0x0000000bfffa7e24 */ /* 0x000fe2000f8e00ff */
[----:B------:R-:W-:Y:S01]  /*1810*/  LOP3.LUT R21, R21, 0x1ffffffc, RZ, 0xc0, !PT ;  /* 0x1ffffffc15157812 */ /* 0x000fe200078ec0ff */
[----:B------:R-:W-:Y:S01]  /*1820*/  IMAD.SHL.U32 R9, R9, 0x10, RZ ;  /* 0x0000001009097824 */ /* 0x000fe200078e00ff */
[----:B------:R-:W-:Y:S01]  /*1830*/  ISETP.GE.AND P5, PT, R20, c[0x0][0x1fc], PT ;  /* 0x00007f0014007a0c */ /* 0x000fe20003fa6270 */
[----:B------:R-:W-:Y:S01]  /*1840*/  IMAD.IADD R13, R34, 0x1, -R13 ;  /* 0x00000001220d7824 */ /* 0x000fe200078e0a0d */
[----:B------:R-:W-:Y:S01]  /*1850*/  ISETP.GE.OR P2, PT, R20, c[0x0][0x1fc], !P1 ;  /* 0x00007f0014007a0c */ /* 0x000fe20004f46670 */
[----:B------:R-:W-:Y:S01]  /*1860*/  IMAD.IADD R252, R230, 0x1, -R21 ;  /* 0x00000001e6fc7824 */ /* 0x000fe200078e0a15 */
[----:B------:R-:W-:Y:S01]  /*1870*/  SEL R245, RZ, 0x1, P0 ;  /* 0x00000001fff57807 */ /* 0x000fe20000000000 */
[----:B------:R-:W-:Y:S01]  /*1880*/  IMAD.WIDE.U32 R250, R250, c[0x0][0x278], R16 ;  /* 0x00009e00fafa7a25 */ /* 0x000fe200078e0010 */
[----:B--2---:R-:W-:Y:S01]  /*1890*/  LOP3.LUT R15, R19, 0x7fffffe, RZ, 0xc0, !PT ;  /* 0x07fffffe130f7812 */ /* 0x004fe200078ec0ff */
[----:B------:R-:W-:-:S04]  /*18a0*/  DEPBAR.LE SB0, 0x1 ;  /* 0x000080400000791a */ /* 0x000fc80000000000 */
[----:B------:R-:W-:Y:S01]  /*18b0*/  IMAD.IADD R15, R12, 0x1, -R15 ;  /* 0x000000010c0f7824 */ /* 0x000fe200078e0a0f */
[----:B------:R-:W-:Y:S01]  /*18c0*/  LEA R20, P0, R8, c[0x0][0x160], 0x1 ;  /* 0x0000580008147a11 */ /* 0x000fe200078008ff */
[----:B------:R-:W-:Y:S01]  /*18d0*/  IMAD.SHL.U32 R12, R12, 0x40, RZ ;  /* 0x000000400c0c7824 */ /* 0x000fe200078e00ff */
[----:B------:R-:W-:Y:S01]  /*18e0*/  IADD3 R5, R11, UR19, RZ ;  /* 0x000000130b057c10 */ /* 0x000fe2000fffe0ff */
[----:B------:R-:W-:Y:S01]  /*18f0*/  IMAD R230, R7, 0x4, R230 ;  /* 0x0000000407e67824 */ /* 0x000fe200078e02e6 */
[----:B------:R-:W-:Y:S01]  /*1900*/  LEA R4, P3, R10, c[0x0][0x1f0], 0x1 ;  /* 0x00007c000a047a11 */ /* 0x000fe200078608ff */
[----:B------:R-:W-:Y:S01]  /*1910*/  IMAD.MOV.U32 R220, RZ, RZ, 0x20 ;  /* 0x00000020ffdc7424 */ /* 0x000fe200078e00ff */
[----:B------:R-:W-:Y:S01]  /*1920*/  ISETP.GE.AND P6, PT, R239, c[0x0][0x16c], PT ;  /* 0x00005b00ef007a0c */ /* 0x000fe20003fc6270 */
[----:B------:R-:W-:Y:S01]  /*1930*/  IMAD R230, R230, 0x8, R15 ;  /* 0x00000008e6e67824 */ /* 0x000fe200078e020f */
[----:B------:R-:W-:Y:S01]  /*1940*/  SHF.R.S32.HI R19, RZ, 0x1, R19 ;  /* 0x00000001ff137819 */ /* 0x000fe20000011413 */
[----:B------:R-:W-:Y:S01]  /*1950*/  UIMAD UR4, UR17, UR4, URZ ;  /* 0x00000004110472a4 */ /* 0x000fe2000f8e023f */
[----:B------:R-:W-:Y:S01]  /*1960*/  LEA.HI.X R21, R8, c[0x0][0x164], R3, 0x1, P0 ;  /* 0x0000590008157a11 */ /* 0x000fe200000f0c03 */
[----:B------:R-:W-:Y:S01]  /*1970*/  USHF.R.S32.HI UR7, URZ, 0x1f, UR6 ;  /* 0x0000001f3f077899 */ /* 0x000fe20008011406 */
[----:B------:R-:W-:Y:S01]  /*1980*/  LEA.HI.X R5, R10, c[0x0][0x1f4], R5, 0x1, P3 ;  /* 0x00007d000a057a11 */ /* 0x000fe200018f0c05 */
[----:B------:R-:W-:Y:S01]  /*1990*/  UIMAD UR5, UR11, UR5, UR4 ;  /* 0x000000050b0572a4 */ /* 0x000fe2000f8e0204 */
[----:B------:R-:W-:Y:S01]  /*19a0*/  SEL R16, RZ, 0x4, P6 ;  /* 0x00000004ff107807 */ /* 0x000fe20003000000 */
[----:B------:R-:W-:Y:S01]  /*19b0*/  IMAD.U32 R248, RZ, RZ, UR11 ;  /* 0x0000000bfff87e24 */ /* 0x000fe2000f8e00ff */
[C---:B------:R-:W-:Y:S01]  /*19c0*/  LOP3.LUT P0, RZ, R19.reuse, 0x2, RZ, 0xc0, !PT ;  /* 0x0000000213ff7812 */ /* 0x040fe2000780c0ff */
[----:B------:R-:W-:Y:S01]  /*19d0*/  IMAD.SHL.U32 R19, R19, 0x40, RZ ;  /* 0x0000004013137824 */ /* 0x000fe200078e00ff */
[----:B------:R-:W-:Y:S01]  /*19e0*/  ISETP.GE.AND P3, PT, R6, c[0x0][0x16c], PT ;  /* 0x00005b0006007a0c */ /* 0x000fe20003f66270 */
[----:B------:R-:W-:Y:S01]  /*19f0*/  IMAD.WIDE.U32 R248, R248, c[0x0][0x290], R24 ;  /* 0x0000a400f8f87a25 */ /* 0x000fe200078e0018 */
[C---:B------:R-:W-:Y:S01]  /*1a00*/  ISETP.GE.AND P4, PT, R6.reuse, c[0x0][0x1fc], PT ;  /* 0x00007f0006007a0c */ /* 0x040fe20003f86270 */
[----:B------:R1:W-:Y:S01]  /*1a10*/  STL.64 [R1+0x8], R38 ;  /* 0x0000082601007387 */ /* 0x0003e20000100a00 */
[----:B------:R-:W-:Y:S01]  /*1a20*/  ISETP.GE.OR P6, PT, R6, c[0x0][0x1fc], !P1 ;  /* 0x00007f0006007a0c */ /* 0x000fe20004fc6670 */
[----:B------:R-:W-:Y:S01]  /*1a30*/  IMAD.SHL.U32 R234, R7, 0x8, RZ ;  /* 0x0000000807ea7824 */ /* 0x000fe200078e00ff */
[----:B------:R-:W-:Y:S01]  /*1a40*/  LOP3.LUT R12, R12, 0x1c0, RZ, 0xc0, !PT ;  /* 0x000001c00c0c7812 */ /* 0x000fe200078ec0ff */
[----:B------:R-:W-:Y:S01]  /*1a50*/  IMAD.MOV.U32 R231, RZ, RZ, 0x10 ;  /* 0x00000010ffe77424 */ /* 0x000fe200078e00ff */
[----:B------:R-:W-:Y:S01]  /*1a60*/  SHF.R.S32.HI R6, RZ, 0x1f, R13 ;  /* 0x0000001fff067819 */ /* 0x000fe2000001140d */
[----:B------:R-:W-:Y:S01]  /*1a70*/  IMAD.U32 R29, RZ, RZ, UR23 ;  /* 0x00000017ff1d7e24 */ /* 0x000fe2000f8e00ff */
[-C--:B------:R-:W-:Y:S01]  /*1a80*/  LEA.HI R17, R13, R13.reuse, RZ, 0x1 ;  /* 0x0000000d0d117211 */ /* 0x080fe200078f08ff */
[----:B------:R-:W-:Y:S01]  /*1a90*/  CS2R R154, SRZ ;  /* 0x00000000009a7805 */ /* 0x000fe2000001ff00 */
[----:B------:R-:W-:Y:S01]  /*1aa0*/  LOP3.LUT R9, R12, 0x30, R9, 0xf8, !PT ;  /* 0x000000300c097812 */ /* 0x000fe200078ef809 */
[----:B------:R-:W-:Y:S01]  /*1ab0*/  CS2R R152, SRZ ;  /* 0x0000000000987805 */ /* 0x000fe2000001ff00 */
[----:B------:R-:W-:Y:S01]  /*1ac0*/  LEA.HI R11, R6, R13, RZ, 0x3 ;  /* 0x0000000d060b7211 */ /* 0x000fe200078f18ff */
[----:B------:R-:W-:Y:S01]  /*1ad0*/  CS2R R150, SRZ ;  /* 0x0000000000967805 */ /* 0x000fe2000001ff00 */
[----:B------:R-:W-:Y:S01]  /*1ae0*/  LOP3.LUT R19, R19, 0xc0, RZ, 0xc0, !PT ;  /* 0x000000c013137812 */ /* 0x000fe200078ec0ff */
[----:B------:R-:W-:Y:S01]  /*1af0*/  CS2R R148, SRZ ;  /* 0x0000000000947805 */ /* 0x000fe2000001ff00 */
[----:B------:R-:W-:Y:S01]  /*1b00*/  LOP3.LUT R10, R17, 0x7fffffe, RZ, 0xc0, !PT ;  /* 0x07fffffe110a7812 */ /* 0x000fe200078ec0ff */
[----:B------:R-:W-:Y:S01]  /*1b10*/  CS2R R146, SRZ ;  /* 0x0000000000927805 */ /* 0x000fe2000001ff00 */
[----:B------:R-:W-:Y:S01]  /*1b20*/  LOP3.LUT R228, R9, 0x8, R22, 0xf8, !PT ;  /* 0x0000000809e47812 */ /* 0x000fe200078ef816 */
[----:B------:R-:W-:Y:S01]  /*1b30*/  CS2R R144, SRZ ;  /* 0x0000000000907805 */ /* 0x000fe2000001ff00 */
[----:B------:R-:W-:Y:S01]  /*1b40*/  LOP3.LUT R6, R11, 0xfffffff8, RZ, 0xc0, !PT ;  /* 0xfffffff80b067812 */ /* 0x000fe200078ec0ff */
[----:B------:R-:W-:Y:S01]  /*1b50*/  IMAD.IADD R10, R13, 0x1, -R10 ;  /* 0x000000010d0a7824 */ /* 0x000fe200078e0a0a */
[----:B------:R-:W-:Y:S01]  /*1b60*/  LOP3.LUT R22, R19, 0x8, R22, 0xf8, !PT ;  /* 0x0000000813167812 */ /* 0x000fe200078ef816 */
[----:B------:R-:W-:Y:S01]  /*1b70*/  CS2R R142, SRZ ;  /* 0x00000000008e7805 */ /* 0x000fe2000001ff00 */
[----:B------:R-:W-:Y:S01]  /*1b80*/  SHF.R.S32.HI R11, RZ, 0x3, R11 ;  /* 0x00000003ff0b7819 */ /* 0x000fe2000001140b */
[----:B------:R-:W-:Y:S01]  /*1b90*/  IMAD.IADD R6, R13, 0x1, -R6 ;  /* 0x000000010d067824 */ /* 0x000fe200078e0a06 */
[----:B------:R-:W-:Y:S01]  /*1ba0*/  SHF.R.U32.HI R19, RZ, 0x3, R19 ;  /* 0x00000003ff137819 */ /* 0x000fe20000011613 */
[----:B------:R-:W-:Y:S01]  /*1bb0*/  CS2R R140, SRZ ;  /* 0x00000000008c7805 */ /* 0x000fe2000001ff00 */
[----:B------:R-:W-:Y:S01]  /*1bc0*/  SEL R13, RZ, 0x2, P3 ;  /* 0x00000002ff0d7807 */ /* 0x000fe20001800000 */
[C---:B------:R-:W-:Y:S01]  /*1bd0*/  IMAD R227, R11.reuse, 0x8, R10 ;  /* 0x000000080be37824 */ /* 0x040fe200078e020a */
[----:B------:R-:W-:Y:S01]  /*1be0*/  LOP3.LUT R19, R22, R19, RZ, 0x3c, !PT ;  /* 0x0000001316137212 */ /* 0x000fe200078e3cff */
[----:B------:R-:W-:Y:S01]  /*1bf0*/  IMAD R226, R11, 0x200, R226 ;  /* 0x000002000be27824 */ /* 0x000fe200078e02e2 */
[----:B------:R-:W-:Y:S01]  /*1c00*/  SEL R10, RZ, 0xffffffff, P3 ;  /* 0xffffffffff0a7807 */ /* 0x000fe20001800000 */
[----:B------:R-:W-:Y:S01]  /*1c10*/  IMAD.SHL.U32 R227, R227, 0x20, RZ ;  /* 0x00000020e3e37824 */ /* 0x000fe200078e00ff */
[----:B------:R-:W-:Y:S01]  /*1c20*/  ISETP.GT.AND P3, PT, R34, 0xf, PT ;  /* 0x0000000f2200780c */ /* 0x000fe20003f64270 */
[----:B------:R-:W-:Y:S01]  /*1c30*/  IMAD.U32 R230, R230, 0x20, R19 ;  /* 0x00000020e6e67824 */ /* 0x000fe200078e0013 */
[----:B------:R-:W-:Y:S01]  /*1c40*/  SEL R221, R220, 0xffffffe0, !P0 ;  /* 0xffffffe0dcdd7807 */ /* 0x000fe20004000000 */
[----:B------:R-:W-:Y:S01]  /*1c50*/  IMAD.SHL.U32 R10, R10, 0x2, RZ ;  /* 0x000000020a0a7824 */ /* 0x000fe200078e00ff */
[----:B------:R-:W-:Y:S01]  /*1c60*/  IADD3 R235, R251, UR5, RZ ;  /* 0x00000005fbeb7c10 */ /* 0x000fe2000fffe0ff */
[----:B------:R-:W-:Y:S01]  /*1c70*/  IMAD.SHL.U32 R230, R230, 0x2, RZ ;  /* 0x00000002e6e67824 */ /* 0x000fe200078e00ff */
[----:B------:R-:W-:Y:S01]  /*1c80*/  BAR.SYNC.DEFER_BLOCKING 0x0 ;  /* 0x0000000000007b1d */ /* 0x000fe20000010000 */
[----:B------:R-:W-:Y:S01]  /*1c90*/  IADD3 R13, R16, R13, R245 ;  /* 0x0000000d100d7210 */ /* 0x000fe20007ffe0f5 */
[----:B------:R-:W-:Y:S01]  /*1ca0*/  CS2R R138, SRZ ;  /* 0x00000000008a7805 */ /* 0x000fe2000001ff00 */
[----:B------:R-:W-:Y:S01]  /*1cb0*/  IMAD.IADD R221, R230, 0x1, R221 ;  /* 0x00000001e6dd7824 */ /* 0x000fe200078e02dd */
[----:B------:R-:W-:Y:S01]  /*1cc0*/  LOP3.LUT R18, R18, 0xffffffe0, RZ, 0xc0, !PT ;  /* 0xffffffe012127812 */ /* 0x000fe200078ec0ff */
[----:B------:R-:W-:Y:S01]  /*1cd0*/  CS2R R136, SRZ ;  /* 0x0000000000887805 */ /* 0x000fe2000001ff00 */
[----:B------:R-:W-:Y:S01]  /*1ce0*/  ULDC.64 UR4, c[0x0][0x290] ;  /* 0x0000a40000047ab9 */ /* 0x000fe20000000a00 */
[----:B------:R-:W-:Y:S01]  /*1cf0*/  @!P3 IADD3 R9, P0, R250, UR6, RZ ;  /* 0x00000006fa09bc10 */ /* 0x000fe2000ff1e0ff */
[----:B------:R-:W-:Y:S01]  /*1d00*/  UIMAD UR4, UR17, UR4, URZ ;  /* 0x00000004110472a4 */ /* 0x000fe2000f8e023f */
[----:B------:R-:W-:Y:S01]  /*1d10*/  LEA.HI R232, R232, R34, RZ, 0x7 ;  /* 0x00000022e8e87211 */ /* 0x000fe200078f38ff */
[----:B------:R-:W-:Y:S01]  /*1d20*/  IMAD.IADD R18, R34, 0x1, -R18 ;  /* 0x0000000122127824 */ /* 0x000fe200078e0a12 */
[----:B------:R-:W-:Y:S01]  /*1d30*/  @!P3 IADD3.X R8, R235, UR7, RZ, P0, !PT ;  /* 0x00000007eb08bc10 */ /* 0x000fe200087fe4ff */
[----:B------:R-:W-:Y:S01]  /*1d40*/  UIMAD UR4, UR11, UR5, UR4 ;  /* 0x000000050b0472a4 */ /* 0x000fe2000f8e0204 */
[C---:B------:R-:W-:Y:S01]  /*1d50*/  @!P3 LEA R14, P0, R9.reuse, c[0x0][0x258], 0x2 ;  /* 0x00009600090eba11 */ /* 0x040fe200078010ff */
[----:B------:R-:W-:Y:S01]  /*1d60*/  CS2R R134, SRZ ;  /* 0x0000000000867805 */ /* 0x000fe2000001ff00 */
[----:B------:R-:W-:Y:S01]  /*1d70*/  SHF.R.U32.HI R19, RZ, 0x3, R12 ;  /* 0x00000003ff137819 */ /* 0x000fe2000001160c */
[----:B------:R-:W-:Y:S01]  /*1d80*/  CS2R R132, SRZ ;  /* 0x0000000000847805 */ /* 0x000fe2000001ff00 */
[----:B------:R-:W-:Y:S01]  /*1d90*/  @!P3 LEA.HI.X R15, R9, c[0x0][0x25c], R8, 0x2, P0 ;  /* 0x00009700090fba11 */ /* 0x000fe200000f1408 */
[----:B------:R-:W-:Y:S01]  /*1da0*/  CS2R R130, SRZ ;  /* 0x0000000000827805 */ /* 0x000fe2000001ff00 */
[C---:B------:R-:W-:Y:S01]  /*1db0*/  LOP3.LUT P0, RZ, R13.reuse, 0x1, RZ, 0xc0, !PT ;  /* 0x000000010dff7812 */ /* 0x040fe2000780c0ff */
[----:B------:R-:W-:Y:S01]  /*1dc0*/  CS2R R128, SRZ ;  /* 0x0000000000807805 */ /* 0x000fe2000001ff00 */
[----:B------:R-:W-:Y:S01]  /*1dd0*/  SEL R9, RZ, 0x1, P5 ;  /* 0x00000001ff097807 */ /* 0x000fe20002800000 */
[----:B------:R-:W-:Y:S01]  /*1de0*/  CS2R R126, SRZ ;  /* 0x00000000007e7805 */ /* 0x000fe2000001ff00 */
[C---:B------:R-:W-:Y:S01]  /*1df0*/  ISETP.GE.OR P0, PT, R36.reuse, UR13, !P0 ;  /* 0x0000000d24007c0c */ /* 0x040fe2000c706670 */
[----:B------:R1:W2:Y:S01]  /*1e00*/  LDSM.16.M88.4 R164, [R230+0x6080] ;  /* 0x00608000e6a4783b */ /* 0x0002a20000000200 */
[----:B------:R-:W-:Y:S01]  /*1e10*/  LOP3.LUT P5, RZ, R13, 0x2, RZ, 0xc0, !PT ;  /* 0x000000020dff7812 */ /* 0x000fe200078ac0ff */
[----:B------:R-:W-:Y:S01]  /*1e20*/  CS2R R124, SRZ ;  /* 0x00000000007c7805 */ /* 0x000fe2000001ff00 */
[--C-:B------:R-:W-:Y:S01]  /*1e30*/  SHF.R.S32.HI R8, RZ, 0x1, R17.reuse ;  /* 0x00000001ff087819 */ /* 0x100fe20000011411 */
[----:B------:R1:W3:Y:S01]  /*1e40*/  LDSM.16.M88.4 R172, [R230+0x7080] ;  /* 0x00708000e6ac783b */ /* 0x0002e20000000200 */
[----:B------:R-:W-:Y:S01]  /*1e50*/  ISETP.GE.OR P5, PT, R36, UR13, !P5 ;  /* 0x0000000d24007c0c */ /* 0x000fe2000efa6670 */
[----:B------:R-:W-:Y:S01]  /*1e60*/  CS2R R122, SRZ ;  /* 0x00000000007a7805 */ /* 0x000fe2000001ff00 */
[----:B------:R-:W-:Y:S01]  /*1e70*/  SHF.R.S32.HI R17, RZ, 0x1f, R17 ;  /* 0x0000001fff117819 */ /* 0x000fe20000011411 */
[----:B------:R1:W4:Y:S01]  /*1e80*/  LDSM.16.M88.4 R176, [R221+0x6080] ;  /* 0x00608000ddb0783b */ /* 0x0003220000000200 */
[----:B------:R-:W-:Y:S01]  /*1e90*/  SEL R12, RZ, 0xffffffff, P4 ;  /* 0xffffffffff0c7807 */ /* 0x000fe20002000000 */
[----:B------:R-:W-:Y:S01]  /*1ea0*/  CS2R R120, SRZ ;  /* 0x0000000000787805 */ /* 0x000fe2000001ff00 */
[----:B------:R-:W-:Y:S01]  /*1eb0*/  LEA.HI R17, R17, R8, RZ, 0x2 ;  /* 0x0000000811117211 */ /* 0x000fe200078f10ff */
[----:B------:R1:W1:Y:S01]  /*1ec0*/  LDSM.16.M88.4 R184, [R221+0x7080] ;  /* 0x00708000ddb8783b */ /* 0x0002620000000200 */
[----:B------:R-:W-:Y:S01]  /*1ed0*/  SHF.R.U32.HI R232, RZ, 0x4, R232 ;  /* 0x00000004ffe87819 */ /* 0x000fe200000116e8 */
[----:B------:R-:W-:Y:S01]  /*1ee0*/  IMAD.SHL.U32 R12, R12, 0x2, RZ ;  /* 0x000000020c0c7824 */ /* 0x000fe200078e00ff */
[----:B------:R-:W-:Y:S01]  /*1ef0*/  LOP3.LUT R228, R228, R19, RZ, 0x3c, !PT ;  /* 0x00000013e4e47212 */ /* 0x000fe200078e3cff */
[----:B------:R1:W1:Y:S01]  /*1f00*/  LDSM.16.M88.4 R188, [R230+0x8080] ;  /* 0x00808000e6bc783b */ /* 0x0002620000000200 */
[----:B------:R-:W-:Y:S01]  /*1f10*/  LOP3.LUT R17, R17, 0xfffffffc, RZ, 0xc0, !PT ;  /* 0xfffffffc11117812 */ /* 0x000fe200078ec0ff */
[----:B------:R-:W-:Y:S01]  /*1f20*/  CS2R R118, SRZ ;  /* 0x0000000000767805 */ /* 0x000fe2000001ff00 */
[----:B------:R-:W-:Y:S01]  /*1f30*/  SHF.R.S32.HI R3, RZ, 0x1f, R18 ;  /* 0x0000001fff037819 */ /* 0x000fe20000011412 */
[----:B------:R1:W1:Y:S01]  /*1f40*/  LDSM.16.M88.4 R192, [R230+0x9080] ;  /* 0x00908000e6c0783b */ /* 0x0002620000000200 */
[----:B------:R-:W-:Y:S01]  /*1f50*/  IMAD R228, R7, 0x200, R228 ;  /* 0x0000020007e47824 */ /* 0x000fe200078e02e4 */
[----:B------:R-:W-:Y:S01]  /*1f60*/  IADD3 R244, R249, UR4, RZ ;  /* 0x00000004f9f47c10 */ /* 0x000fe2000fffe0ff */
[----:B------:R-:W-:Y:S01]  /*1f70*/  IMAD.IADD R8, R8, 0x1, -R17 ;  /* 0x0000000108087824 */ /* 0x000fe200078e0a11 */
[----:B------:R1:W1:Y:S01]  /*1f80*/  LDSM.16.M88.4 R196, [R221+0x8080] ;  /* 0x00808000ddc4783b */ /* 0x0002620000000200 */
[----:B------:R-:W-:Y:S01]  /*1f90*/  LEA.HI R3, R3, R18, RZ, 0x2 ;  /* 0x0000001203037211 */ /* 0x000fe200078f10ff */
[----:B------:R-:W-:Y:S01]  /*1fa0*/  CS2R R116, SRZ ;  /* 0x0000000000747805 */ /* 0x000fe2000001ff00 */
[----:B------:R-:W-:Y:S01]  /*1fb0*/  LOP3.LUT R9, R12, 0x2, R9, 0xe2, !PT ;  /* 0x000000020c097812 */ /* 0x000fe200078ee209 */
[----:B------:R1:W1:Y:S01]  /*1fc0*/  LDSM.16.M88.4 R200, [R221+0x9080] ;  /* 0x00908000ddc8783b */ /* 0x0002620000000200 */
[----:B------:R-:W-:Y:S01]  /*1fd0*/  LOP3.LUT R11, R3, 0x7ffffffc, RZ, 0xc0, !PT ;  /* 0x7ffffffc030b7812 */ /* 0x000fe200078ec0ff */
[----:B------:R-:W-:Y:S01]  /*1fe0*/  CS2R R114, SRZ ;  /* 0x0000000000727805 */ /* 0x000fe2000001ff00 */
[----:B------:R-:W-:Y:S01]  /*1ff0*/  LOP3.LUT R245, R10, 0x2, R245, 0xe2, !PT ;  /* 0x000000020af57812 */ /* 0x000fe200078ee2f5 */
[----:B------:R1:W1:Y:S01]  /*2000*/  LDSM.16.M88.4 R204, [R230+0xa080] ;  /* 0x00a08000e6cc783b */ /* 0x0002620000000200 */
[C---:B------:R-:W-:Y:S01]  /*2010*/  IMAD.SHL.U32 R10, R6.reuse, 0x40, RZ ;  /* 0x00000040060a7824 */ /* 0x040fe200078e00ff */
[----:B------:R-:W-:Y:S01]  /*2020*/  LOP3.LUT P4, RZ, R6, 0x2, RZ, 0xc0, !PT ;  /* 0x0000000206ff7812 */ /* 0x000fe2000788c0ff */
[----:B------:R-:W-:Y:S01]  /*2030*/  IMAD.IADD R11, R18, 0x1, -R11 ;  /* 0x00000001120b7824 */ /* 0x000fe200078e0a0b */
[----:B------:R1:W1:Y:S01]  /*2040*/  LDSM.16.M88.4 R208, [R230+0xb080] ;  /* 0x00b08000e6d0783b */ /* 0x0002620000000200 */
[----:B------:R-:W-:Y:S01]  /*2050*/  LOP3.LUT R234, R234, 0x8, RZ, 0xc0, !PT ;  /* 0x00000008eaea7812 */ /* 0x000fe200078ec0ff */
[----:B------:R-:W-:Y:S01]  /*2060*/  CS2R R112, SRZ ;  /* 0x0000000000707805 */ /* 0x000fe2000001ff00 */
[----:B------:R-:W-:Y:S01]  /*2070*/  LOP3.LUT R10, R10, 0x1c0, RZ, 0xc0, !PT ;  /* 0x000001c00a0a7812 */ /* 0x000fe200078ec0ff */
[----:B------:R1:W1:Y:S01]  /*2080*/  LDSM.16.M88.4 R212, [R221+0xa080] ;  /* 0x00a08000ddd4783b */ /* 0x0002620000000200 */
[----:B------:R-:W-:Y:S01]  /*2090*/  IMAD R252, R252, 0x4, R11 ;  /* 0x00000004fcfc7824 */ /* 0x000fe200078e020b */
[----:B------:R-:W-:Y:S01]  /*20a0*/  ISETP.GE.OR P1, PT, R239, c[0x0][0x1fc], !P1 ;  /* 0x00007f00ef007a0c */ /* 0x000fe20004f26670 */
[----:B------:R-:W-:Y:S01]  /*20b0*/  CS2R R110, SRZ ;  /* 0x00000000006e7805 */ /* 0x000fe2000001ff00 */
[----:B------:R1:W1:Y:S01]  /*20c0*/  LDSM.16.M88.4 R216, [R221+0xb080] ;  /* 0x00b08000ddd8783b */ /* 0x0002620000000200 */
[----:B------:R-:W-:Y:S01]  /*20d0*/  SHF.R.U32.HI R11, RZ, 0x3, R10 ;  /* 0x00000003ff0b7819 */ /* 0x000fe2000001160a */
[----:B------:R-:W-:Y:S01]  /*20e0*/  IMAD.SHL.U32 R252, R252, 0x2, RZ ;  /* 0x00000002fcfc7824 */ /* 0x000fe200078e00ff */
[----:B------:R-:W-:Y:S01]  /*20f0*/  SHF.R.S32.HI R247, RZ, 0x2, R3 ;  /* 0x00000002fff77819 */ /* 0x000fe20000011403 */
[----:B------:R-:W-:Y:S01]  /*2100*/  BAR.SYNC.DEFER_BLOCKING 0x0 ;  /* 0x0000000000007b1d */ /* 0x000fe20000010000 */
[----:B------:R-:W-:Y:S01]  /*2110*/  LOP3.LUT R11, R11, R10, R234, 0x1e, !PT ;  /* 0x0000000a0b0b7212 */ /* 0x000fe200078e1eea */
[C---:B------:R-:W-:Y:S01]  /*2120*/  IMAD R3, R2.reuse, 0x200, R227 ;  /* 0x0000020002037824 */ /* 0x040fe200078e02e3 */
[----:B------:R-:W-:Y:S01]  /*2130*/  SHF.R.S32.HI R35, RZ, 0x1f, R34 ;  /* 0x0000001fff237819 */ /* 0x000fe20000011422 */
[----:B------:R-:W-:Y:S01]  /*2140*/  IMAD R247, R2, 0x10, R247 ;  /* 0x0000001002f77824 */ /* 0x000fe200078e02f7 */
[----:B------:R-:W-:Y:S01]  /*2150*/  IADD3 R2, -R252, UR18, RZ ;  /* 0x00000012fc027c10 */ /* 0x000fe2000fffe1ff */
[----:B------:R-:W-:Y:S01]  /*2160*/  IMAD.IADD R226, R226, 0x1, R11 ;  /* 0x00000001e2e27824 */ /* 0x000fe200078e020b */
[----:B------:R-:W-:Y:S01]  /*2170*/  SEL R223, R231, 0xfffffff0, !P4 ;  /* 0xfffffff0e7df7807 */ /* 0x000fe20006000000 */
[----:B------:R-:W-:Y:S01]  /*2180*/  CS2R R108, SRZ ;  /* 0x00000000006c7805 */ /* 0x000fe2000001ff00 */
[----:B------:R-:W-:Y:S01]  /*2190*/  CS2R R106, SRZ ;  /* 0x00000000006a7805 */ /* 0x000fe2000001ff00 */
[----:B------:R1:W-:Y:S01]  /*21a0*/  STL [R1+0x18], R2 ;  /* 0x0000180201007387 */ /* 0x0003e20000100800 */
[----:B------:R-:W-:Y:S01]  /*21b0*/  LEA R226, R226, 0x13480, 0x1 ;  /* 0x00013480e2e27811 */ /* 0x000fe200078e08ff */
[----:B------:R-:W-:Y:S01]  /*21c0*/  CS2R R104, SRZ ;  /* 0x0000000000687805 */ /* 0x000fe2000001ff00 */
[----:B------:R-:W-:Y:S01]  /*21d0*/  CS2R R102, SRZ ;  /* 0x0000000000667805 */ /* 0x000fe2000001ff00 */
[----:B------:R1:W-:Y:S01]  /*21e0*/  STL [R1+0x4], R35 ;  /* 0x0000042301007387 */ /* 0x0003e20000100800 */
        /* <DEDUP_REMOVED lines=9> */
[----:B------:R-:W-:Y:S01]  /*2280*/  @!PT LDS RZ, [RZ] ;  /* 0x00000000fffff984 */ /* 0x000fe20000000800 */
[----:B------:R-:W-:Y:S01]  /*2290*/  @!PT LDS RZ, [RZ] ;  /* 0x00000000fffff984 */ /* 0x000fe20000000800 */
[----:B------:R-:W-:Y:S01]  /*22a0*/  @!PT LDS RZ, [RZ] ;  /* 0x00000000fffff984 */ /* 0x000fe20000000800 */
[----:B------:R1:W-:Y:S01]  /*22b0*/  LDGSTS.E.BYPASS.LTC128B.128 [R237+0x6080], [R20.64], !P0 ;  /* 0x0608000014ed7fae */ /* 0x0003e2000c101d4e */
[----:B------:R-:W-:Y:S01]  /*22c0*/  LOP3.LUT P0, RZ, R13, 0x4, RZ, 0xc0, !PT ;  /* 0x000000040dff7812 */ /* 0x000fe2000780c0ff */
[----:B------:R-:W-:Y:S01]  /*22d0*/  IMAD.SHL.U32 R13, R7, 0x10, RZ ;  /* 0x00000010070d7824 */ /* 0x000fe200078e00ff */
[----:B------:R-:W-:Y:S01]  /*22e0*/  CS2R R84, SRZ ;  /* 0x0000000000547805 */ /* 0x000fe2000001ff00 */
[----:B------:R1:W-:Y:S01]  /*22f0*/  LDGSTS.E.BYPASS.LTC128B.128 [R237+0x7080], [R20.64+0x40], !P5 ;  /* 0x0708004014ed7fae */ /* 0x0003e2000e901d4e */
[----:B------:R-:W-:Y:S01]  /*2300*/  ISETP.GE.OR P0, PT, R36, UR13, !P0 ;  /* 0x0000000d24007c0c */ /* 0x000fe2000c706670 */
[----:B------:R-:W-:Y:S01]  /*2310*/  CS2R R82, SRZ ;  /* 0x0000000000527805 */ /* 0x000fe2000001ff00 */
[----:B------:R-:W-:Y:S01]  /*2320*/  LOP3.LUT R13, R13, 0x10, RZ, 0xc0, !PT ;  /* 0x000000100d0d7812 */ /* 0x000fe200078ec0ff */
[----:B------:R-:W-:Y:S01]  /*2330*/  CS2R R80, SRZ ;  /* 0x0000000000507805 */ /* 0x000fe2000001ff00 */
[----:B------:R-:W-:Y:S01]  /*2340*/  LOP3.LUT P5, RZ, R6, 0x4, RZ, 0xc0, !PT ;  /* 0x0000000406ff7812 */ /* 0x000fe200078ac0ff */
[----:B------:R-:W-:Y:S01]  /*2350*/  CS2R R78, SRZ ;  /* 0x00000000004e7805 */ /* 0x000fe2000001ff00 */
[----:B------:R-:W-:Y:S01]  /*2360*/  LOP3.LUT R232, R13, 0x8, R232, 0xf8, !PT ;  /* 0x000000080de87812 */ /* 0x000fe200078ef8e8 */
[----:B------:R-:W-:Y:S01]  /*2370*/  @!P3 IMAD.SHL.U32 R13, R34, 0x10, RZ ;  /* 0x00000010220db824 */ /* 0x000fe200078e00ff */
[----:B------:R-:W-:Y:S01]  /*2380*/  SEL R220, R220, 0xffffffe0, !P5 ;  /* 0xffffffe0dcdc7807 */ /* 0x000fe20006800000 */
[----:B------:R-:W-:Y:S01]  /*2390*/  CS2R R76, SRZ ;  /* 0x00000000004c7805 */ /* 0x000fe2000001ff00 */
[----:B------:R-:W-:Y:S01]  /*23a0*/  CS2R R74, SRZ ;  /* 0x00000000004a7805 */ /* 0x000fe2000001ff00 */
[----:B------:R-:W-:Y:S01]  /*23b0*/  CS2R R72, SRZ ;  /* 0x0000000000487805 */ /* 0x000fe2000001ff00 */
[----:B------:R-:W-:Y:S01]  /*23c0*/  CS2R R70, SRZ ;  /* 0x0000000000467805 */ /* 0x000fe2000001ff00 */
[----:B------:R1:W-:Y:S01]  /*23d0*/  LDGSTS.E.BYPASS.LTC128B.128 [R237+0x8080], [R20.64+0x80], !P0 ;  /* 0x0808008014ed7fae */ /* 0x0003e2000c101d4e */
[----:B------:R-:W-:Y:S01]  /*23e0*/  ISETP.GE.AND P0, PT, R239, c[0x0][0x1fc], PT ;  /* 0x00007f00ef007a0c */ /* 0x000fe20003f06270 */
[----:B------:R-:W-:Y:S01]  /*23f0*/  IMAD R224, R220, 0x2, R226 ;  /* 0x00000002dce07824 */ /* 0x000fe200078e02e2 */
[----:B------:R-:W-:Y:S01]  /*2400*/  CS2R R68, SRZ ;  /* 0x0000000000447805 */ /* 0x000fe2000001ff00 */
[----:B------:R1:W-:Y:S01]  /*2410*/  @!P3 LDGSTS.E.BYPASS.LTC128B.128 [R13+0xf080], [R14.64] ;  /* 0x0f0800000e0dbfae */ /* 0x0003e2000b901d4e */
[----:B------:R-:W-:Y:S01]  /*2420*/  SEL R246, RZ, 0x4, P0 ;  /* 0x00000004fff67807 */ /* 0x000fe20000000000 */
[----:B------:R-:W-:Y:S01]  /*2430*/  CS2R R66, SRZ ;  /* 0x0000000000427805 */ /* 0x000fe2000001ff00 */
[----:B------:R-:W-:Y:S01]  /*2440*/  IADD3 R7, P0, R248, UR6, RZ ;  /* 0x00000006f8077c10 */ /* 0x000fe2000ff1e0ff */
[----:B------:R-:W0:Y:S01]  /*2450*/  LDGDEPBAR ;  /* 0x00000000000079af */ /* 0x000e220000000000 */
[----:B------:R-:W-:Y:S01]  /*2460*/  LOP3.LUT R246, R9, R246, RZ, 0xfc, !PT ;  /* 0x000000f609f67212 */ /* 0x000fe200078efcff */
[----:B------:R-:W-:Y:S01]  /*2470*/  CS2R R64, SRZ ;  /* 0x0000000000407805 */ /* 0x000fe2000001ff00 */
[----:B------:R-:W-:Y:S01]  /*2480*/  IADD3.X R12, R244, UR7, RZ, P0, !PT ;  /* 0x00000007f40c7c10 */ /* 0x000fe200087fe4ff */
[----:B------:R1:W-:Y:S01]  /*2490*/  LDGSTS.E.BYPASS.LTC128B.128 [R237+0xc080], [R4.64], !P2 ;  /* 0x0c08000004ed7fae */ /* 0x0003e2000d101d4e */
[C---:B------:R-:W-:Y:S01]  /*24a0*/  LOP3.LUT P0, RZ, R8.reuse, 0x2, RZ, 0xc0, !PT ;  /* 0x0000000208ff7812 */ /* 0x040fe2000780c0ff */
[----:B------:R-:W-:Y:S01]  /*24b0*/  IMAD.SHL.U32 R8, R8, 0x40, RZ ;  /* 0x0000004008087824 */ /* 0x000fe200078e00ff */
[----:B------:R-:W-:Y:S01]  /*24c0*/  LEA R6, P2, R7, c[0x0][0x280], 0x2 ;  /* 0x0000a00007067a11 */ /* 0x000fe200078410ff */
[----:B------:R1:W-:Y:S01]  /*24d0*/  LDGSTS.E.BYPASS.LTC128B.128 [R237+0xd080], [R4.64+0x40], !P6 ;  /* 0x0d08004004ed7fae */ /* 0x0003e2000f101d4e */
[----:B------:R-:W-:Y:S01]  /*24e0*/  SEL R231, R231, 0xfffffff0, !P0 ;  /* 0xfffffff0e7e77807 */ /* 0x000fe20004000000 */
[----:B------:R-:W-:Y:S01]  /*24f0*/  CS2R R62, SRZ ;  /* 0x00000000003e7805 */ /* 0x000fe2000001ff00 */
[----:B------:R-:W-:Y:S01]  /*2500*/  LEA.HI.X R7, R7, c[0x0][0x284], R12, 0x2, P2 ;  /* 0x0000a10007077a11 */ /* 0x000fe200010f140c */
[----:B------:R1:W-:Y:S01]  /*2510*/  LDGSTS.E.BYPASS.LTC128B.128 [R237+0xe080], [R4.64+0x80], !P1 ;  /* 0x0e08008004ed7fae */ /* 0x0003e2000c901d4e */
[----:B------:R-:W-:Y:S01]  /*2520*/  LOP3.LUT R9, R8, 0xc0, RZ, 0xc0, !PT ;  /* 0x000000c008097812 */ /* 0x000fe200078ec0ff */
[----:B------:R-:W-:Y:S01]  /*2530*/  CS2R R60, SRZ ;  /* 0x00000000003c7805 */ /* 0x000fe2000001ff00 */
[----:B------:R-:W-:Y:S01]  /*2540*/  ISETP.GE.AND P2, PT, R34, 0x10, PT ;  /* 0x000000102200780c */ /* 0x000fe20003f46270 */
[----:B------:R-:W-:Y:S01]  /*2550*/  IMAD.SHL.U32 R228, R228, 0x2, RZ ;  /* 0x00000002e4e47824 */ /* 0x000fe200078e00ff */
[----:B------:R-:W-:Y:S01]  /*2560*/  SHF.R.U32.HI R8, RZ, 0x3, R9 ;  /* 0x00000003ff087819 */ /* 0x000fe20000011609 */
[----:B------:R-:W-:Y:S01]  /*2570*/  IMAD R223, R223, 0x2, R224 ;  /* 0x00000002dfdf7824 */ /* 0x000fe200078e02e0 */
[----:B------:R-:W-:Y:S01]  /*2580*/  UMOV UR4, URZ ;  /* 0x0000003f00047c82 */ /* 0x000fe20008000000 */
[----:B------:R-:W-:Y:S01]  /*2590*/  IMAD R220, R220, 0x2, R225 ;  /* 0x00000002dcdc7824 */ /* 0x000fe200078e02e1 */
[CC--:B------:R-:W-:Y:S01]  /*25a0*/  LOP3.LUT R234, R8.reuse, R9.reuse, R234, 0x1e, !PT ;  /* 0x0000000908ea7212 */ /* 0x0c0fe200078e1eea */
[----:B------:R-:W-:Y:S01]  /*25b0*/  UMOV UR19, 0x1 ;  /* 0x0000000100137882 */ /* 0x000fe20000000000 */
[C---:B------:R-:W-:Y:S01]  /*25c0*/  LOP3.LUT R232, R8.reuse, R232, R9, 0x1e, !PT ;  /* 0x000000e808e87212 */ /* 0x040fe200078e1e09 */
[----:B------:R-:W-:Y:S01]  /*25d0*/  UMOV UR17, 0xffffffc0 ;  /* 0xffffffc000117882 */ /* 0x000fe20000000000 */
[----:B------:R-:W-:Y:S01]  /*25e0*/  LOP3.LUT R0, R8, R9, R0, 0x1e, !PT ;  /* 0x0000000908007212 */ /* 0x000fe200078e1e00 */
[----:B------:R-:W-:Y:S01]  /*25f0*/  IMAD.IADD R234, R3, 0x1, R234 ;  /* 0x0000000103ea7824 */ /* 0x000fe200078e02ea */
[----:B------:R-:W-:Y:S01]  /*2600*/  ULDC UR13, c[0x0][0x168] ;  /* 0x00005a00000d7ab9 */ /* 0x000fe20000000800 */
[----:B------:R-:W-:Y:S01]  /*2610*/  @!P2 IMAD.SHL.U32 R3, R34, 0x10, RZ ;  /* 0x000000102203a824 */ /* 0x000fe200078e00ff */
[----:B------:R-:W-:Y:S01]  /*2620*/  ULDC UR5, c[0x0][0x198] ;  /* 0x0000660000057ab9 */ /* 0x000fe20000000800 */
[C---:B------:R-:W-:Y:S01]  /*2630*/  IMAD.IADD R232, R227.reuse, 0x1, R232 ;  /* 0x00000001e3e87824 */ /* 0x040fe200078e02e8 */
[----:B------:R-:W-:Y:S01]  /*2640*/  ULDC UR18, c[0x0][0x168] ;  /* 0x00005a0000127ab9 */ /* 0x000fe20000000800 */
[----:B------:R-:W-:Y:S01]  /*2650*/  IMAD.IADD R227, R227, 0x1, R0 ;  /* 0x00000001e3e37824 */ /* 0x000fe200078e0200 */
[----:B------:R1:W-:Y:S01]  /*2660*/  @!P2 LDGSTS.E.BYPASS.LTC128B.128 [R3+0xf280], [R6.64] ;  /* 0x0f2800000603afae */ /* 0x0003e2000b901d4e */
[----:B------:R-:W-:-:S02]  /*2670*/  IMAD.SHL.U32 R0, R234, 0x2, RZ ;  /* 0x00000002ea007824 */ /* 0x000fc400078e00ff */
[----:B------:R-:W-:Y:S01]  /*2680*/  IMAD.IADD R222, R234, 0x1, R231 ;  /* 0x00000001eade7824 */ /* 0x000fe200078e02e7 */
[----:B------:R-:W0:Y:S01]  /*2690*/  LDGDEPBAR ;  /* 0x00000000000079af */ /* 0x000e220000000000 */
[----:B------:R-:W-:Y:S02]  /*26a0*/  LEA R227, R227, 0x80, 0x1 ;  /* 0x00000080e3e37811 */ /* 0x000fe400078e08ff */
[----:B------:R-:W-:Y:S01]  /*26b0*/  IADD3 R0, R0, 0xc080, RZ ;  /* 0x0000c08000007810 */ /* 0x000fe20007ffe0ff */
[----:B------:R-:W0:Y:S04]  /*26c0*/  LDGDEPBAR ;  /* 0x00000000000079af */ /* 0x000e280000000000 */
[----:B------:R-:W-:Y:S02]  /*26d0*/  IMAD R229, R231, 0x2, R0 ;  /* 0x00000002e7e57824 */ /* 0x000fe400078e0200 */
[----:B--234-:R-:W-:-:S02]  /*26e0*/  IMAD.SHL.U32 R0, R234, 0x2, RZ ;  /* 0x00000002ea007824 */ /* 0x01cfc400078e00ff */
.L_x_459:
[----:B------:R-:W-:Y:S04]  /*26f0*/  DEPBAR.LE SB0, 0x1 ;  /* 0x000080400000791a */ /* 0x000fe80000000000 */
[----:B------:R-:W-:Y:S01]  /*2700*/  BAR.SYNC.DEFER_BLOCKING 0x0 ;  /* 0x0000000000007b1d */ /* 0x000fe20000010000 */
[----:B-1----:R-:W-:Y:S01]  /*2710*/  MOV R37, UR4 ;  /* 0x0000000400257c02 */ /* 0x002fe20008000f00 */
[----:B------:R-:W-:Y:S01]  /*2720*/  IMAD.U32 R52, RZ, RZ, UR4 ;  /* 0x00000004ff347e24 */ /* 0x000fe2000f8e00ff */
[----:B------:R-:W-:Y:S01]  /*2730*/  MOV R170, UR4 ;  /* 0x0000000400aa7c02 */ /* 0x000fe20008000f00 */
[----:B------:R-:W-:Y:S02]  /*2740*/  UIADD3 UR22, UR16, 0x1, URZ ;  /* 0x0000000110167890 */ /* 0x000fe4000fffe03f */
[----:B------:R-:W-:Y:S01]  /*2750*/  IMAD R37, R37, 0x1800, R234 ;  /* 0x0000180025257824 */ /* 0x000fe200078e02ea */
[----:B------:R-:W-:Y:S01]  /*2760*/  LEA R181, R170, R247, 0x6 ;  /* 0x000000f7aab57211 */ /* 0x000fe200078e30ff */
[----:B------:R-:W-:Y:S01]  /*2770*/  IMAD R53, R52, 0x1800, R231 ;  /* 0x0000180034357824 */ /* 0x000fe200078e02e7 */
[----:B------:R-:W-:Y:S02]  /*2780*/  UISETP.GE.AND UP0, UPT, UR22, UR9, UPT ;  /* 0x000000091600728c */ /* 0x000fe4000bf06270 */
[----:B------:R-:W-:Y:S02]  /*2790*/  SHF.L.U32 R3, R37, 0x1, RZ ;  /* 0x0000000125037819 */ /* 0x000fe400000006ff */
[----:B------:R-:W-:Y:S02]  /*27a0*/  IADD3 R52, R234, R53, RZ ;  /* 0x00000035ea347210 */ /* 0x000fe40007ffe0ff */
[----:B------:R-:W-:Y:S03]  /*27b0*/  PLOP3.LUT P0, PT, PT, PT, UP0, 0x80, 0x0 ;  /* 0x000000000000781c */ /* 0x000fe60003f0f008 */
[----:B------:R-:W-:Y:S01]  /*27c0*/  IMAD.SHL.U32 R2, R52, 0x2, RZ ;  /* 0x0000000234027824 */ /* 0x000fe200078e00ff */
[----:B------:R-:W-:Y:S01]  /*27d0*/  LDSM.16.M88.4 R40, [R230+0x80] ;  /* 0x00008000e628783b */ /* 0x000fe20000000200 */
[----:B------:R-:W-:Y:S04]  /*27e0*/  UMOV UR20, UR16 ;  /* 0x0000001000147c82 */ /* 0x000fe80008000000 */
[----:B------:R-:W1:Y:S05]  /*27f0*/  LDSM.16.M88.4 R36, [R3+0x6080] ;  /* 0x006080000324783b */ /* 0x000e6a0000000200 */
[----:B------:R-:W2:Y:S05]  /*2800*/  LDSM.16.M88.4 R44, [R3+0x6880] ;  /* 0x00688000032c783b */ /* 0x000eaa0000000200 */
[----:B------:R-:W3:Y:S05]  /*2810*/  LDSM.16.M88.4 R48, [R230+0x1080] ;  /* 0x00108000e630783b */ /* 0x000eea0000000200 */
[----:B------:R-:W-:Y:S05]  /*2820*/  LDSM.16.M88.4 R56, [R221+0x80] ;  /* 0x00008000dd38783b */ /* 0x000fea0000000200 */
[----:B------:R-:W4:Y:S05]  /*2830*/  LDSM.16.M88.4 R52, [R2+0x6080] ;  /* 0x006080000234783b */ /* 0x000f2a0000000200 */
[----:B------:R-:W5:Y:S05]  /*2840*/  LDSM.16.M88.4 R156, [R2+0x6880] ;  /* 0x00688000029c783b */ /* 0x000f6a0000000200 */
[----:B------:R-:W3:Y:S01]  /*2850*/  LDSM.16.M88.4 R160, [R221+0x1080] ;  /* 0x00108000dda0783b */ /* 0x000ee20000000200 */
[-C--:B-1----:R-:W-:Y:S08]  /*2860*/  HMMA.16816.F32.BF16 R4, R36, R40.reuse, RZ ;  /* 0x000000282404723c */ /* 0x082ff000000418ff */
[C---:B--2---:R-:W-:Y:S08]  /*2870*/  HMMA.16816.F32.BF16 R8, R44.reuse, R40, RZ ;  /* 0x000000282c08723c */ /* 0x044ff000000418ff */
[-C--:B------:R-:W-:Y:S08]  /*2880*/  HMMA.16816.F32.BF16 R12, R44, R42.reuse, RZ ;  /* 0x0000002a2c0c723c */ /* 0x080ff000000418ff */
[C---:B------:R-:W-:Y:S01]  /*2890*/  HMMA.16816.F32.BF16 R16, R36.reuse, R42, RZ ;  /* 0x0000002a2410723c */ /* 0x040fe200000418ff */
[----:B------:R-:W-:Y:S07]  /*28a0*/  LDSM.16.M88.4 R40, [R230+0x2080] ;  /* 0x00208000e628783b */ /* 0x000fee0000000200 */
[-C--:B---3--:R-:W-:Y:S08]  /*28b0*/  HMMA.16816.F32.BF16 R20, R36, R48.reuse, RZ ;  /* 0x000000302414723c */ /* 0x088ff000000418ff */
[C---:B------:R-:W-:Y:S07]  /*28c0*/  HMMA.16816.F32.BF16 R24, R44.reuse, R48, RZ ;  /* 0x000000302c18723c */ /* 0x040fee00000418ff */
[----:B------:R-:W-:Y:S01]  /*28d0*/  MOV R49, UR4 ;  /* 0x0000000400317c02 */ /* 0x000fe20008000f00 */
[-C--:B------:R-:W-:Y:S01]  /*28e0*/  HMMA.16816.F32.BF16 R28, R44, R50.reuse, RZ ;  /* 0x000000322c1c723c */ /* 0x080fe200000418ff */
[----:B------:R-:W-:Y:S03]  /*28f0*/  LDSM.16.M88.4 R44, [R3+0x7880] ;  /* 0x00788000032c783b */ /* 0x000fe60000000200 */
[----:B------:R-:W-:Y:S04]  /*2900*/  IMAD R49, R49, 0x1800, R222 ;  /* 0x0000180031317824 */ /* 0x000fe800078e02de */
[----:B------:R-:W-:Y:S01]  /*2910*/  HMMA.16816.F32.BF16 R32, R36, R50, RZ ;  /* 0x000000322420723c */ /* 0x000fe200000418ff */
[----:B------:R-:W1:Y:S03]  /*2920*/  LDSM.16.M88.4 R36, [R3+0x7080] ;  /* 0x007080000324783b */ /* 0x000e660000000200 */
[----:B------:R-:W-:Y:S02]  /*2930*/  IMAD.SHL.U32 R168, R49, 0x2, RZ ;  /* 0x0000000231a87824 */ /* 0x000fe400078e00ff */
[----:B------:R-:W2:Y:S02]  /*2940*/  LDSM.16.M88.4 R48, [R230+0x3080] ;  /* 0x00308000e630783b */ /* 0x000ea40000000200 */
        /* <DEDUP_REMOVED lines=20> */
[----:B------:R-:W-:Y:S07]  /*2a90*/  LDSM.16.M88.4 R44, [R3+0x8880] ;  /* 0x00888000032c783b */ /* 0x000fee0000000200 */
[----:B------:R-:W-:Y:S01]  /*2aa0*/  HMMA.16816.F32.BF16 R32, R36, R50, R32 ;  /* 0x000000322420723c */ /* 0x000fe20000041820 */
[----:B------:R-:W1:Y:S05]  /*2ab0*/  LDSM.16.M88.4 R36, [R3+0x8080] ;  /* 0x008080000324783b */ /* 0x000e6a0000000200 */
[----:B------:R-:W2:Y:S02]  /*2ac0*/  LDSM.16.M88.4 R48, [R230+0x5080] ;  /* 0x00508000e630783b */ /* 0x000ea40000000200 */
[-C--:B---3--:R-:W-:Y:S08]  /*2ad0*/  HMMA.16816.F32.BF16 R4, R52, R56.reuse, R4 ;  /* 0x000000383404723c */ /* 0x088ff00000041804 */
[C---:B------:R-:W-:Y:S08]  /*2ae0*/  HMMA.16816.F32.BF16 R8, R156.reuse, R56, R8 ;  /* 0x000000389c08723c */ /* 0x040ff00000041808 */
[-C--:B------:R-:W-:Y:S08]  /*2af0*/  HMMA.16816.F32.BF16 R12, R156, R58.reuse, R12 ;  /* 0x0000003a9c0c723c */ /* 0x080ff0000004180c */
[C---:B------:R-:W-:Y:S01]  /*2b00*/  HMMA.16816.F32.BF16 R16, R52.reuse, R58, R16 ;  /* 0x0000003a3410723c */ /* 0x040fe20000041810 */
[----:B------:R-:W-:Y:S07]  /*2b10*/  LDSM.16.M88.4 R56, [R168+0x8080] ;  /* 0x00808000a838783b */ /* 0x000fee0000000200 */
[-C--:B----4-:R-:W-:Y:S08]  /*2b20*/  HMMA.16816.F32.BF16 R20, R52, R160.reuse, R20 ;  /* 0x000000a03414723c */ /* 0x090ff00000041814 */
[C---:B------:R-:W-:Y:S08]  /*2b30*/  HMMA.16816.F32.BF16 R24, R156.reuse, R160, R24 ;  /* 0x000000a09c18723c */ /* 0x040ff00000041818 */
[-C--:B------:R-:W-:Y:S01]  /*2b40*/  HMMA.16816.F32.BF16 R28, R156, R162.reuse, R28 ;  /* 0x000000a29c1c723c */ /* 0x080fe2000004181c */
[----:B------:R-:W3:Y:S07]  /*2b50*/  LDSM.16.M88.4 R156, [R221+0x4080] ;  /* 0x00408000dd9c783b */ /* 0x000eee0000000200 */
[----:B------:R-:W-:Y:S01]  /*2b60*/  HMMA.16816.F32.BF16 R32, R52, R162, R32 ;  /* 0x000000a23420723c */ /* 0x000fe20000041820 */
[----:B------:R-:W4:Y:S05]  /*2b70*/  LDSM.16.M88.4 R52, [R2+0x8880] ;  /* 0x008880000234783b */ /* 0x000f2a0000000200 */
[----:B------:R-:W-:Y:S02]  /*2b80*/  LDS R2, [R181.X4+0xf080] ;  /* 0x00f08000b5027984 */ /* 0x000fe40000004800 */
[-C--:B-1----:R-:W-:Y:S08]  /*2b90*/  HMMA.16816.F32.BF16 R4, R36, R40.reuse, R4 ;  /* 0x000000282404723c */ /* 0x082ff00000041804 */
[C---:B------:R-:W-:Y:S08]  /*2ba0*/  HMMA.16816.F32.BF16 R8, R44.reuse, R40, R8 ;  /* 0x000000282c08723c */ /* 0x040ff00000041808 */
[-C--:B------:R-:W-:Y:S08]  /*2bb0*/  HMMA.16816.F32.BF16 R12, R44, R42.reuse, R12 ;  /* 0x0000002a2c0c723c */ /* 0x080ff0000004180c */
[C---:B------:R-:W-:Y:S08]  /*2bc0*/  HMMA.16816.F32.BF16 R16, R36.reuse, R42, R16 ;  /* 0x0000002a2410723c */ /* 0x040ff00000041810 */
[-C--:B--2---:R-:W-:Y:S08]  /*2bd0*/  HMMA.16816.F32.BF16 R20, R36, R48.reuse, R20 ;  /* 0x000000302414723c */ /* 0x084ff00000041814 */
[C---:B------:R-:W-:Y:S01]  /*2be0*/  HMMA.16816.F32.BF16 R24, R44.reuse, R48, R24 ;  /* 0x000000302c18723c */ /* 0x040fe20000041818 */
[----:B------:R-:W-:Y:S07]  /*2bf0*/  LDS R49, [R181.X4+0xf0a0] ;  /* 0x00f0a000b5317984 */ /* 0x000fee0000004800 */
[-C--:B------:R-:W-:Y:S08]  /*2c00*/  HMMA.16816.F32.BF16 R28, R44, R50.reuse, R28 ;  /* 0x000000322c1c723c */ /* 0x080ff0000004181c */
[----:B------:R-:W-:Y:S01]  /*2c10*/  HMMA.16816.F32.BF16 R32, R36, R50, R32 ;  /* 0x000000322420723c */ /* 0x000fe20000041820 */
[----:B------:R-:W1:Y:S05]  /*2c20*/  LDSM.16.M88.4 R36, [R221+0x5080] ;  /* 0x00508000dd24783b */ /* 0x000e6a0000000200 */
[----:B------:R2:W2:Y:S02]  /*2c30*/  LDS R51, [R181.X4+0xf100] ;  /* 0x00f10000b5337984 */ /* 0x0004a40000004800 */
[-C--:B---3--:R-:W-:Y:S03]  /*2c40*/  HMMA.16816.F32.BF16 R4, R56, R156.reuse, R4 ;  /* 0x0000009c3804723c */ /* 0x088fe60000041804 */
[----:B------:R3:W2:Y:S01]  /*2c50*/  LDS R50, [R181.X4+0xf120] ;  /* 0x00f12000b5327984 */ /* 0x0006a20000004800 */
[----:B------:R-:W-:Y:S04]  /*2c60*/  DEPBAR.LE SB0, 0x0 ;  /* 0x000080000000791a */ /* 0x000fe80000000000 */
[C---:B----4-:R-:W-:Y:S01]  /*2c70*/  HMMA.16816.F32.BF16 R8, R52.reuse, R156, R8 ;  /* 0x0000009c3408723c */ /* 0x050fe20000041808 */
[----:B------:R-:W-:Y:S07]  /*2c80*/  BAR.SYNC.DEFER_BLOCKING 0x0 ;  /* 0x0000000000007b1d */ /* 0x000fee0000010000 */
[-C--:B------:R-:W-:Y:S08]  /*2c90*/  HMMA.16816.F32.BF16 R12, R52, R158.reuse, R12 ;  /* 0x0000009e340c723c */ /* 0x080ff0000004180c */
[C---:B------:R-:W-:Y:S08]  /*2ca0*/  HMMA.16816.F32.BF16 R16, R56.reuse, R158, R16 ;  /* 0x0000009e3810723c */ /* 0x040ff00000041810 */
[-C--:B-1----:R-:W-:Y:S01]  /*2cb0*/  HMMA.16816.F32.BF16 R20, R56, R36.reuse, R20 ;  /* 0x000000243814723c */ /* 0x082fe20000041814 */
[----:B------:R3:W1:Y:S05]  /*2cc0*/  LDSM.16.M88.4 R160, [R0+0xc080] ;  /* 0x00c0800000a0783b */ /* 0x00066a0000000200 */
[----:B------:R3:W4:Y:S02]  /*2cd0*/  LDSM.16.M88.4 R168, [R0+0xc880] ;  /* 0x00c8800000a8783b */ /* 0x0007240000000200 */
[C---:B------:R-:W-:Y:S03]  /*2ce0*/  HMMA.16816.F32.BF16 R24, R52.reuse, R36, R24 ;  /* 0x000000243418723c */ /* 0x040fe60000041818 */
[----:B------:R3:W1:Y:S05]  /*2cf0*/  LDSM.16.M88.4 R156, [R229] ;  /* 0x00000000e59c783b */ /* 0x00066a0000000200 */
[-C--:B------:R-:W-:Y:S01]  /*2d00*/  HMMA.16816.F32.BF16 R28, R52, R38.reuse, R28 ;  /* 0x00000026341c723c */ /* 0x080fe2000004181c */
[----:B------:R3:W1:Y:S07]  /*2d10*/  LDSM.16.M88.4 R180, [R229+0x800] ;  /* 0x00080000e5b4783b */ /* 0x00066e0000000200 */
[----:B------:R-:W-:Y:S01]  /*2d20*/  HMMA.16816.F32.BF16 R32, R56, R38, R32 ;  /* 0x000000263820723c */ /* 0x000fe20000041820 */
[----:B------:R-:W-:-:S07]  /*2d30*/  @P0 BRA `(.L_x_457) ;  /* 0x000002a000000947 */ /* 0x000fce0003800000 */
[C---:B--2---:R-:W-:Y:S01]  /*2d40*/  LOP3.LUT P6, RZ, R245.reuse, 0x1, RZ, 0xc0, !PT ;  /* 0x00000001f5ff7812 */ /* 0x044fe200078cc0ff */
[----:B------:R-:W2:Y:S01]  /*2d50*/  LDL.64 R46, [R1+0x10] ;  /* 0x00001000012e7983 */ /* 0x000ea20000100a00 */
[----:B------:R-:W-:Y:S01]  /*2d60*/  LOP3.LUT P5, RZ, R245, 0x2, RZ, 0xc0, !PT ;  /* 0x00000002f5ff7812 */ /* 0x000fe200078ac0ff */
[----:B------:R-:W-:Y:S01]  /*2d70*/  USHF.R.S32.HI UR21, URZ, 0x1f, UR22 ;  /* 0x0000001f3f157899 */ /* 0x000fe20008011416 */
[----:B------:R-:W-:Y:S01]  /*2d80*/  IADD3 R37, R237, 0x6080, RZ ;  /* 0x00006080ed257810 */ /* 0x000fe20007ffe0ff */
[----:B------:R-:W5:Y:S01]  /*2d90*/  LDL.64 R42, [R1] ;  /* 0x00000000012a7983 */ /* 0x000f620000100a00 */
[----:B------:R-:W-:Y:S01]  /*2da0*/  ULDC.64 UR6, c[0x0][0x178] ;  /* 0x00005e0000067ab9 */ /* 0x000fe20000000a00 */
[----:B------:R-:W-:Y:S01]  /*2db0*/  IMAD.U32 R41, RZ, RZ, UR16 ;  /* 0x00000010ff297e24 */ /* 0x000fe2000f8e00ff */
[----:B------:R-:W-:Y:S02]  /*2dc0*/  UIMAD UR21, UR21, UR6, URZ ;  /* 0x00000006151572a4 */ /* 0x000fe4000f8e023f */
[----:B------:R-:W-:Y:S02]  /*2dd0*/  UIMAD.WIDE.U32 UR24, UR22, UR6, URZ ;  /* 0x00000006161872a5 */ /* 0x000fe4000f8e003f */
[----:B------:R-:W-:Y:S01]  /*2de0*/  @!P3 LEA R41, R41, 0x40, 0x6 ;  /* 0x000000402929b811 */ /* 0x000fe200078e30ff */
[----:B------:R-:W-:Y:S02]  /*2df0*/  UIMAD UR21, UR22, UR7, UR21 ;  /* 0x00000007161572a4 */ /* 0x000fe4000f8e0215 */
[----:B------:R-:W-:Y:S01]  /*2e00*/  UIMAD UR22, UR22, UR17, UR13 ;  /* 0x00000011161672a4 */ /* 0x000fe2000f8e020d */
[----:B------:R-:W-:Y:S01]  /*2e10*/  IMAD.U32 R3, RZ, RZ, UR24 ;  /* 0x00000018ff037e24 */ /* 0x000fe2000f8e00ff */
[----:B------:R-:W-:Y:S01]  /*2e20*/  UIADD3 UR21, UR25, UR21, URZ ;  /* 0x0000001519157290 */ /* 0x000fe2000fffe03f */
[----:B------:R-:W-:Y:S03]  /*2e30*/  IMAD.U32 R39, RZ, RZ, UR24 ;  /* 0x00000018ff277e24 */ /* 0x000fe6000f8e00ff */
[----:B------:R-:W-:Y:S01]  /*2e40*/  LEA R40, P1, R3, R242, 0x6 ;  /* 0x000000f203287211 */ /* 0x000fe200078230ff */
[----:B------:R-:W-:Y:S02]  /*2e50*/  IMAD.U32 R3, RZ, RZ, UR19 ;  /* 0x00000013ff037e24 */ /* 0x000fe4000f8e00ff */
[----:B------:R-:W-:Y:S05]  /*2e60*/  IMAD.U32 R36, RZ, RZ, UR21 ;  /* 0x00000015ff247e24 */ /* 0x000fea000f8e00ff */
[----:B------:R-:W-:Y:S01]  /*2e70*/  LEA.HI.X R39, R39, R233, R36, 0x6, P1 ;  /* 0x000000e927277211 */ /* 0x000fe200008f3424 */
[----:B------:R-:W-:Y:S04]  /*2e80*/  IMAD.U32 R36, RZ, RZ, UR19 ;  /* 0x00000013ff247e24 */ /* 0x000fe8000f8e00ff */
[----:B------:R-:W-:Y:S01]  /*2e90*/  IMAD R37, R36, 0x3000, R37 ;  /* 0x0000300024257824 */ /* 0x000fe200078e0225 */
[C---:B--2---:R-:W-:Y:S02]  /*2ea0*/  ISETP.GE.OR P6, PT, R46.reuse, UR22, !P6 ;  /* 0x000000162e007c0c */ /* 0x044fe4000f7c6670 */
[C---:B------:R-:W-:Y:S02]  /*2eb0*/  ISETP.LT.AND P4, PT, R46.reuse, UR22, PT ;  /* 0x000000162e007c0c */ /* 0x040fe4000bf81270 */
[----:B------:R-:W-:Y:S01]  /*2ec0*/  ISETP.GE.OR P5, PT, R46, UR22, !P5 ;  /* 0x000000162e007c0c */ /* 0x000fe2000efa6670 */
[----:B-----5:R-:W-:Y:S01]  /*2ed0*/  IMAD.SHL.U32 R38, R42, 0x4, RZ ;  /* 0x000000042a267824 */ /* 0x020fe200078e00ff */
[C---:B------:R-:W-:Y:S02]  /*2ee0*/  LEA R46, P2, R40.reuse, c[0x0][0x160], 0x1 ;  /* 0x00005800282e7a11 */ /* 0x040fe400078408ff */
[----:B------:R-:W-:Y:S01]  /*2ef0*/  ISETP.GE.OR P4, PT, R239, c[0x0][0x16c], !P4 ;  /* 0x00005b00ef007a0c */ /* 0x000fe20006786670 */
[----:B------:R-:W-:Y:S01]  /*2f00*/  @!P3 IMAD R3, R3, 0x40, R38 ;  /* 0x000000400303b824 */ /* 0x000fe200078e0226 */
[----:B------:R-:W-:Y:S02]  /*2f10*/  LEA.HI.X R47, R40, c[0x0][0x164], R39, 0x1, P2 ;  /* 0x00005900282f7a11 */ /* 0x000fe400010f0c27 */
[----:B------:R-:W-:Y:S01]  /*2f20*/  @!P3 IADD3 R42, P1, R41, R250, RZ ;  /* 0x000000fa292ab210 */ /* 0x000fe20007f3e0ff */
[----:B------:R-:W-:Y:S02]  /*2f30*/  @!P3 IMAD.SHL.U32 R39, R3, 0x4, RZ ;  /* 0x000000040327b824 */ /* 0x000fe400078e00ff */
[----:B------:R-:W-:Y:S01]  /*2f40*/  @!PT LDS RZ, [RZ] ;  /* 0x00000000fffff984 */ /* 0x000fe20000000800 */
[----:B------:R-:W-:Y:S01]  /*2f50*/  @!PT LDS RZ, [RZ] ;  /* 0x00000000fffff984 */ /* 0x000fe20000000800 */
[----:B------:R-:W-:Y:S01]  /*2f60*/  @!PT LDS RZ, [RZ] ;  /* 0x00000000fffff984 */ /* 0x000fe20000000800 */
[----:B------:R2:W-:Y:S01]  /*2f70*/  LDGSTS.E.BYPASS.LTC128B.128 [R37], [R46.64], !P6 ;  /* 0x000000002e257fae */ /* 0x0005e2000f101d4e */
[----:B------:R-:W-:Y:S02]  /*2f80*/  @!P3 LEA.HI.X.SX32 R41, R41, R235, 0x1, P1 ;  /* 0x000000eb2929b211 */ /* 0x000fe400008f0eff */
[C---:B------:R-:W-:Y:S01]  /*2f90*/  @!P3 LEA R44, P1, R42.reuse, c[0x0][0x258], 0x2 ;  /* 0x000096002a2cba11 */ /* 0x040fe200078210ff */
[----:B------:R2:W-:Y:S03]  /*2fa0*/  LDGSTS.E.BYPASS.LTC128B.128 [R37+0x1000], [R46.64+0x40], !P5 ;  /* 0x010000402e257fae */ /* 0x0005e6000e901d4e */
[----:B------:R-:W-:Y:S01]  /*2fb0*/  @!P3 LEA.HI.X R45, R42, c[0x0][0x25c], R41, 0x2, P1 ;  /* 0x000097002a2dba11 */ /* 0x000fe200008f1429 */
[----:B------:R2:W-:Y:S04]  /*2fc0*/  LDGSTS.E.BYPASS.LTC128B.128 [R37+0x2000], [R46.64+0x80], !P4 ;  /* 0x020000802e257fae */ /* 0x0005e8000e101d4e */
[----:B------:R2:W-:Y:S04]  /*2fd0*/  @!P3 LDGSTS.E.BYPASS.LTC128B.128 [R39+0xf080], [R44.64] ;  /* 0x0f0800002c27bfae */ /* 0x0005e8000b901d4e */
.L_x_457:
[----:B--2---:R-:W2:Y:S01]  /*2fe0*/  LDL R36, [R1+0x18] ;  /* 0x0000180001247983 */ /* 0x004ea20000100800 */
[----:B------:R-:W-:Y:S02]  /*2ff0*/  ULEA UR6, UR16, 0x1, 0x6 ;  /* 0x0000000110067891 */ /* 0x000fe4000f8e303f */
[----:B------:R-:W-:Y:S01]  /*3000*/  UIADD3 UR16, UR16, 0x1, URZ ;  /* 0x0000000110107890 */ /* 0x000fe2000fffe03f */
[----:B------:R-:W-:Y:S01]  /*3010*/  STL [R1+0x20], R109 ;  /* 0x0000206d01007387 */ /* 0x000fe20000100800 */
[----:B------:R-:W-:Y:S03]  /*3020*/  UIADD3 UR6, UR6, UR5, -UR8 ;  /* 0x0000000506067290 */ /* 0x000fe6000fffe808 */
[----:B------:R3:W-:Y:S03]  /*3030*/  STL [R1+0x1c], R108 ;  /* 0x00001c6c01007387 */ /* 0x0007e60000100800 */
[----:B------:R-:W-:Y:S01]  /*3040*/  IMAD.U32 R40, RZ, RZ, UR6 ;  /* 0x00000006ff287e24 */ /* 0x000fe2000f8e00ff */
[----:B------:R-:W0:Y:S04]  /*3050*/  LDGDEPBAR ;  /* 0x00000000000079af */ /* 0x000e280000000000 */
[----:B------:R-:W-:Y:S05]  /*3060*/  IADD3 R41, R247, -c[0x0][0x168], R40 ;  /* 0x80005a00f7297a10 */ /* 0x000fea0007ffe028 */
[----:B------:R-:W-:Y:S05]  /*3070*/  IMAD.IADD R41, R41, 0x1, -R252 ;  /* 0x0000000129297824 */ /* 0x000fea00078e0afc */
[C---:B------:R-:W-:Y:S02]  /*3080*/  IADD3 R40, R41.reuse, 0x8, RZ ;  /* 0x0000000829287810 */ /* 0x040fe40007ffe0ff */
[----:B------:R-:W-:Y:S02]  /*3090*/  IADD3 R43, R41, 0x20, RZ ;  /* 0x00000020292b7810 */ /* 0x000fe40007ffe0ff */
[C---:B--2---:R-:W-:Y:S02]  /*30a0*/  IMNMX R40, R36.reuse, R40, PT ;  /* 0x0000002824287217 */ /* 0x044fe40003800200 */
[----:B------:R-:W-:Y:S02]  /*30b0*/  IMNMX R42, R36, R41, PT ;  /* 0x00000029242a7217 */ /* 0x000fe40003800200 */
[----:B------:R-:W-:Y:S02]  /*30c0*/  ISETP.GT.AND P1, PT, R40, 0x1, PT ;  /* 0x000000012800780c */ /* 0x000fe40003f24270 */
[C---:B------:R-:W-:Y:S02]  /*30d0*/  ISETP.GT.AND P5, PT, R42.reuse, RZ, PT ;  /* 0x000000ff2a00720c */ /* 0x040fe40003fa4270 */
[----:B------:R-:W-:Y:S02]  /*30e0*/  FSEL R44, R7, -INF , P1 ;  /* 0xff800000072c7808 */ /* 0x000fe40000800000 */
[----:B------:R-:W-:Y:S02]  /*30f0*/  ISETP.GT.AND P1, PT, R42, 0x20, PT ;  /* 0x000000202a00780c */ /* 0x000fe40003f24270 */
[----:B------:R-:W-:Y:S01]  /*3100*/  ISETP.GT.AND P2, PT, R40, RZ, PT ;  /* 0x000000ff2800720c */ /* 0x000fe20003f44270 */
[--C-:B---3--:R-:W-:Y:S01]  /*3110*/  FFMA.FTZ R108, R44, c[0x0][0x29c], -R49.reuse ;  /* 0x0000a7002c6c7a23 */ /* 0x108fe20000010831 */
[----:B------:R-:W-:Y:S02]  /*3120*/  FSEL R56, R16, -INF , P1 ;  /* 0xff80000010387808 */ /* 0x000fe40000800000 */
[----:B------:R-:W-:Y:S02]  /*3130*/  ISETP.GT.AND P1, PT, R40, 0x21, PT ;  /* 0x000000212800780c */ /* 0x000fe40003f24270 */
[----:B------:R-:W-:Y:S02]  /*3140*/  ISETP.GT.AND P4, PT, R42, 0x1, PT ;  /* 0x000000012a00780c */ /* 0x000fe40003f84270 */
[----:B------:R-:W-:Y:S02]  /*3150*/  FSEL R52, R4, -INF , P5 ;  /* 0xff80000004347808 */ /* 0x000fe40002800000 */
[----:B------:R-:W-:Y:S02]  /*3160*/  ISETP.GT.AND P5, PT, R40, 0x20, PT ;  /* 0x000000202800780c */ /* 0x000fe40003fa4270 */
[----:B------:R-:W-:Y:S02]  /*3170*/  ISETP.GT.AND P6, PT, R42, 0x21, PT ;  /* 0x000000212a00780c */ /* 0x000fe40003fc4270 */
[----:B------:R-:W-:Y:S02]  /*3180*/  FSEL R46, R6, -INF , P2 ;  /* 0xff800000062e7808 */ /* 0x000fe40001000000 */
[----:B------:R-:W-:Y:S02]  /*3190*/  FSEL R47, R19, -INF , P1 ;  /* 0xff800000132f7808 */ /* 0x000fe40000800000 */
[----:B------:R-:W-:Y:S01]  /*31a0*/  FSEL R54, R17, -INF , P6 ;  /* 0xff80000011367808 */ /* 0x000fe20003000000 */
[--C-:B------:R-:W-:Y:S01]  /*31b0*/  FFMA.FTZ R109, R46, c[0x0][0x29c], -R49.reuse ;  /* 0x0000a7002e6d7a23 */ /* 0x100fe20000010831 */
[----:B------:R-:W-:Y:S02]  /*31c0*/  ISETP.GT.AND P1, PT, R40, 0x40, PT ;  /* 0x000000402800780c */ /* 0x000fe40003f24270 */
[----:B------:R-:W-:Y:S01]  /*31d0*/  FSEL R3, R5, -INF , P4 ;  /* 0xff80000005037808 */ /* 0x000fe20002000000 */
[--C-:B------:R-:W-:Y:S01]  /*31e0*/  FFMA.FTZ R7, R54, c[0x0][0x29c], -R2.reuse ;  /* 0x0000a70036077a23 */ /* 0x100fe20000010802 */
[C---:B------:R-:W-:Y:S02]  /*31f0*/  ISETP.GT.AND P4, PT, R42.reuse, 0x40, PT ;  /* 0x000000402a00780c */ /* 0x040fe40003f84270 */
[C---:B------:R-:W-:Y:S02]  /*3200*/  ISETP.GT.AND P2, PT, R42.reuse, 0x41, PT ;  /* 0x000000412a00780c */ /* 0x040fe40003f44270 */
[----:B------:R-:W-:Y:S02]  /*3210*/  ISETP.GT.AND P6, PT, R42, 0x60, PT ;  /* 0x000000602a00780c */ /* 0x000fe40003fc4270 */
[----:B------:R-:W-:Y:S02]  /*3220*/  FSEL R18, R18, -INF , P5 ;  /* 0xff80000012127808 */ /* 0x000fe40002800000 */
[----:B------:R-:W-:Y:S02]  /*3230*/  ISETP.GT.AND P5, PT, R42, 0x61, PT ;  /* 0x000000612a00780c */ /* 0x000fe40003fa4270 */
[----:B------:R-:W-:Y:S01]  /*3240*/  IADD3 R42, R41, 0x28, RZ ;  /* 0x00000028292a7810 */ /* 0x000fe20007ffe0ff */
[--C-:B------:R-:W-:Y:S01]  /*3250*/  FFMA.FTZ R4, R18, c[0x0][0x29c], -R49.reuse ;  /* 0x0000a70012047a23 */ /* 0x100fe20000010831 */
[----:B------:R-:W-:Y:S02]  /*3260*/  FSEL R6, R20, -INF , P4 ;  /* 0xff80000014067808 */ /* 0x000fe40002000000 */
[----:B------:R-:W-:Y:S02]  /*3270*/  ISETP.GT.AND P4, PT, R40, 0x41, PT ;  /* 0x000000412800780c */ /* 0x000fe40003f84270 */
[----:B------:R-:W-:Y:S01]  /*3280*/  FSEL R5, R21, -INF , P2 ;  /* 0xff80000015057808 */ /* 0x000fe20001000000 */
[--C-:B------:R-:W-:Y:S01]  /*3290*/  FFMA.FTZ R6, R6, c[0x0][0x29c], -R2.reuse ;  /* 0x0000a70006067a23 */ /* 0x100fe20000010802 */
[----:B------:R-:W-:Y:S02]  /*32a0*/  ISETP.GT.AND P2, PT, R40, 0x60, PT ;  /* 0x000000602800780c */ /* 0x000fe40003f44270 */
[----:B------:R-:W-:Y:S01]  /*32b0*/  FSEL R17, R22, -INF , P1 ;  /* 0xff80000016117808 */ /* 0x000fe20000800000 */
[--C-:B------:R-:W-:Y:S01]  /*32c0*/  FFMA.FTZ R5, R5, c[0x0][0x29c], -R2.reuse ;  /* 0x0000a70005057a23 */ /* 0x100fe20000010802 */
[----:B------:R-:W-:Y:S02]  /*32d0*/  ISETP.GT.AND P1, PT, R40, 0x61, PT ;  /* 0x000000612800780c */ /* 0x000fe40003f24270 */
[C---:B------:R-:W-:Y:S01]  /*32e0*/  IMNMX R40, R36.reuse, R42, PT ;  /* 0x0000002a24287217 */ /* 0x040fe20003800200 */
[--C-:B------:R-:W-:Y:S01]  /*32f0*/  FFMA.FTZ R20, R17, c[0x0][0x29c], -R49.reuse ;  /* 0x0000a70011147a23 */ /* 0x100fe20000010831 */
[----:B------:R-:W-:Y:S02]  /*3300*/  IMNMX R41, R36, R43, PT ;  /* 0x0000002b24297217 */ /* 0x000fe40003800200 */
[-C--:B-1----:R-:W-:Y:S03]  /*3310*/  HMMA.16816.F32.BF16 R36, R160, R164.reuse, RZ ;  /* 0x000000a4a024723c */ /* 0x082fe600000418ff */
[----:B------:R-:W-:Y:S02]  /*3320*/  FSEL R19, R34, -INF , P2 ;  /* 0xff80000022137808 */ /* 0x000fe40001000000 */
[C---:B------:R-:W-:Y:S02]  /*3330*/  ISETP.GT.AND P2, PT, R40.reuse, RZ, PT ;  /* 0x000000ff2800720c */ /* 0x040fe40003f44270 */
[----:B------:R-:W-:Y:S02]  /*3340*/  FSEL R35, R35, -INF , P1 ;  /* 0xff80000023237808 */ /* 0x000fe40000800000 */
[----:B------:R-:W-:Y:S03]  /*3350*/  ISETP.GT.AND P1, PT, R40, 0x1, PT ;  /* 0x000000012800780c */ /* 0x000fe60003f24270 */
[----:B------:R-:W-:Y:S02]  /*3360*/  FSEL R33, R33, -INF , P5 ;  /* 0xff80000021217808 */ /* 0x000fe40002800000 */
[----:B------:R-:W-:Y:S02]  /*3370*/  ISETP.GT.AND P5, PT, R41, RZ, PT ;  /* 0x000000ff2900720c */ /* 0x000fe40003fa4270 */
[----:B------:R-:W-:Y:S02]  /*3380*/  FSEL R55, R10, -INF , P2 ;  /* 0xff8000000a377808 */ /* 0x000fe40001000000 */
[----:B------:R-:W-:Y:S01]  /*3390*/  FSEL R53, R11, -INF , P1 ;  /* 0xff8000000b357808 */ /* 0x000fe20000800000 */
[----:B------:R-:W-:Y:S01]  /*33a0*/  FFMA.FTZ R11, R56, c[0x0][0x29c], -R2 ;  /* 0x0000a700380b7a23 */ /* 0x000fe20000010802 */
[----:B------:R-:W-:Y:S01]  /*33b0*/  ISETP.GT.AND P2, PT, R41, 0x20, PT ;  /* 0x000000202900780c */ /* 0x000fe20003f44270 */
[--C-:B------:R-:W-:Y:S01]  /*33c0*/  FFMA.FTZ R18, R55, c[0x0][0x29c], -R50.reuse ;  /* 0x0000a70037127a23 */ /* 0x100fe20000010832 */
[----:B------:R-:W-:Y:S01]  /*33d0*/  ISETP.GT.AND P1, PT, R40, 0x21, PT ;  /* 0x000000212800780c */ /* 0x000fe20003f24270 */
[----:B------:R-:W-:Y:S01]  /*33e0*/  FFMA.FTZ R17, R53, c[0x0][0x29c], -R50 ;  /* 0x0000a70035117a23 */ /* 0x000fe20000010832 */
[----:B------:R-:W-:Y:S02]  /*33f0*/  FSEL R22, R23, -INF , P4 ;  /* 0xff80000017167808 */ /* 0x000fe40002000000 */
[----:B------:R-:W-:Y:S01]  /*3400*/  ISETP.GT.AND P4, PT, R41, 0x1, PT ;  /* 0x000000012900780c */ /* 0x000fe20003f84270 */
[----:B------:R-:W-:Y:S01]  /*3410*/  MUFU.EX2 R18, R18 ;  /* 0x0000001200127308 */ /* 0x000fe20000000800 */
[----:B------:R-:W-:Y:S01]  /*3420*/  FSEL R45, R8, -INF , P5 ;  /* 0xff800000082d7808 */ /* 0x000fe20002800000 */
[--C-:B------:R-:W-:Y:S01]  /*3430*/  FFMA.FTZ R16, R22, c[0x0][0x29c], -R49.reuse ;  /* 0x0000a70016107a23 */ /* 0x100fe20000010831 */
[----:B------:R-:W-:Y:S01]  /*3440*/  FSEL R21, R32, -INF , P6 ;  /* 0xff80000020157808 */ /* 0x000fe20003000000 */
[--C-:B------:R-:W-:Y:S01]  /*3450*/  FFMA.FTZ R32, R47, c[0x0][0x29c], -R49.reuse ;  /* 0x0000a7002f207a23 */ /* 0x100fe20000010831 */
[----:B------:R-:W-:Y:S01]  /*3460*/  FSEL R58, R9, -INF , P4 ;  /* 0xff800000093a7808 */ /* 0x000fe20002000000 */
[----:B------:R-:W-:Y:S01]  /*3470*/  FFMA.FTZ R8, R35, c[0x0][0x29c], -R49 ;  /* 0x0000a70023087a23 */ /* 0x000fe20000010831 */
[C---:B------:R-:W-:Y:S02]  /*3480*/  ISETP.GT.AND P6, PT, R41.reuse, 0x21, PT ;  /* 0x000000212900780c */ /* 0x040fe40003fc4270 */
[----:B------:R-:W-:Y:S01]  /*3490*/  ISETP.GT.AND P5, PT, R40, 0x20, PT ;  /* 0x000000202800780c */ /* 0x000fe20003fa4270 */
[----:B------:R-:W-:Y:S01]  /*34a0*/  FFMA.FTZ R35, R58, c[0x0][0x29c], -R51 ;  /* 0x0000a7003a237a23 */ /* 0x000fe20000010833 */
[----:B------:R-:W-:Y:S01]  /*34b0*/  ISETP.GT.AND P4, PT, R41, 0x40, PT ;  /* 0x000000402900780c */ /* 0x000fe20003f84270 */
[----:B------:R-:W-:Y:S01]  /*34c0*/  MUFU.EX2 R8, R8 ;  /* 0x0000000800087308 */ /* 0x000fe20000000800 */
[----:B------:R-:W-:Y:S01]  /*34d0*/  FSEL R34, R12, -INF , P2 ;  /* 0xff8000000c227808 */ /* 0x000fe20001000000 */
[----:B------:R-:W-:Y:S01]  /*34e0*/  FFMA.FTZ R12, R19, c[0x0][0x29c], -R49 ;  /* 0x0000a700130c7a23 */ /* 0x000fe20000010831 */
[----:B------:R-:W-:Y:S01]  /*34f0*/  ISETP.GT.AND P2, PT, R41, 0x41, PT ;  /* 0x000000412900780c */ /* 0x000fe20003f44270 */
[----:B------:R-:W-:Y:S01]  /*3500*/  IMAD.MOV.U32 R49, RZ, RZ, R4 ;  /* 0x000000ffff317224 */ /* 0x000fe200078e0004 */
[----:B------:R-:W-:Y:S01]  /*3510*/  FSEL R57, R15, -INF , P1 ;  /* 0xff8000000f397808 */ /* 0x000fe20000800000 */
[--C-:B------:R-:W-:Y:S01]  /*3520*/  FFMA.FTZ R15, R52, c[0x0][0x29c], -R2.reuse ;  /* 0x0000a700340f7a23 */ /* 0x100fe20000010802 */
[----:B------:R-:W-:Y:S01]  /*3530*/  ISETP.GT.AND P1, PT, R40, 0x40, PT ;  /* 0x000000402800780c */ /* 0x000fe20003f24270 */
[--C-:B------:R-:W-:Y:S01]  /*3540*/  FFMA.FTZ R4, R45, c[0x0][0x29c], -R51.reuse ;  /* 0x0000a7002d047a23 */ /* 0x100fe20000010833 */
[----:B------:R-:W-:Y:S01]  /*3550*/  FSEL R10, R13, -INF , P6 ;  /* 0xff8000000d0a7808 */ /* 0x000fe20003000000 */
[--C-:B------:R-:W-:Y:S01]  /*3560*/  FFMA.FTZ R13, R3, c[0x0][0x29c], -R2.reuse ;  /* 0x0000a700030d7a23 */ /* 0x100fe20000010802 */
[----:B------:R-:W-:Y:S01]  /*3570*/  ISETP.GT.AND P6, PT, R41, 0x60, PT ;  /* 0x000000602900780c */ /* 0x000fe20003fc4270 */
[--C-:B------:R-:W-:Y:S01]  /*3580*/  FFMA.FTZ R3, R21, c[0x0][0x29c], -R2.reuse ;  /* 0x0000a70015037a23 */ /* 0x100fe20000010802 */
[----:B------:R-:W-:Y:S01]  /*3590*/  FSEL R59, R14, -INF , P5 ;  /* 0xff8000000e3b7808 */ /* 0x000fe20002800000 */
[--C-:B------:R-:W-:Y:S01]  /*35a0*/  FFMA.FTZ R34, R34, c[0x0][0x29c], -R51.reuse ;  /* 0x0000a70022227a23 */ /* 0x100fe20000010833 */
[----:B------:R-:W-:Y:S01]  /*35b0*/  ISETP.GT.AND P5, PT, R41, 0x61, PT ;  /* 0x000000612900780c */ /* 0x000fe20003fa4270 */
[----:B------:R-:W-:Y:S01]  /*35c0*/  FFMA.FTZ R2, R33, c[0x0][0x29c], -R2 ;  /* 0x0000a70021027a23 */ /* 0x000fe20000010802 */
[----:B------:R-:W-:Y:S01]  /*35d0*/  FSEL R23, R24, -INF , P4 ;  /* 0xff80000018177808 */ /* 0x000fe20002000000 */
[--C-:B------:R-:W-:Y:S01]  /*35e0*/  FFMA.FTZ R33, R10, c[0x0][0x29c], -R51.reuse ;  /* 0x0000a7000a217a23 */ /* 0x100fe20000010833 */
[C---:B------:R-:W-:Y:S01]  /*35f0*/  ISETP.GT.AND P4, PT, R40.reuse, 0x41, PT ;  /* 0x000000412800780c */ /* 0x040fe20003f84270 */
[----:B------:R-:W-:Y:S01]  /*3600*/  MUFU.EX2 R3, R3 ;  /* 0x0000000300037308 */ /* 0x000fe20000000800 */
[----:B------:R-:W-:Y:S01]  /*3610*/  FSEL R14, R25, -INF , P2 ;  /* 0xff800000190e7808 */ /* 0x000fe20001000000 */
[--C-:B------:R-:W-:Y:S01]  /*3620*/  FFMA.FTZ R23, R23, c[0x0][0x29c], -R51.reuse ;  /* 0x0000a70017177a23 */ /* 0x100fe20000010833 */
[----:B------:R-:W-:Y:S02]  /*3630*/  ISETP.GT.AND P2, PT, R40, 0x60, PT ;  /* 0x000000602800780c */ /* 0x000fe40003f44270 */
[----:B------:R-:W-:Y:S01]  /*3640*/  FSEL R48, R26, -INF , P1 ;  /* 0xff8000001a307808 */ /* 0x000fe20000800000 */
[----:B------:R-:W-:Y:S01]  /*3650*/  FFMA.FTZ R22, R14, c[0x0][0x29c], -R51 ;  /* 0x0000a7000e167a23 */ /* 0x000fe20000010833 */
[----:B------:R-:W-:Y:S01]  /*3660*/  ISETP.GT.AND P1, PT, R40, 0x61, PT ;  /* 0x000000612800780c */ /* 0x000fe20003f24270 */
[--C-:B------:R-:W-:Y:S01]  /*3670*/  FFMA.FTZ R14, R57, c[0x0][0x29c], -R50.reuse ;  /* 0x0000a700390e7a23 */ /* 0x100fe20000010832 */
[C---:B----4-:R-:W-:Y:S01]  /*3680*/  HMMA.16816.F32.BF16 R40, R168.reuse, R164, RZ ;  /* 0x000000a4a828723c */ /* 0x050fe200000418ff */
[----:B------:R-:W-:Y:S01]  /*3690*/  MUFU.EX2 R2, R2 ;  /* 0x0000000200027308 */ /* 0x000fe20000000800 */
[----:B------:R-:W-:Y:S01]  /*36a0*/  FSEL R52, R27, -INF , P4 ;  /* 0xff8000001b347808 */ /* 0x000fe20002000000 */
[----:B------:R-:W-:Y:S01]  /*36b0*/  IMAD.MOV.U32 R57, RZ, RZ, R11 ;  /* 0x000000ffff397224 */ /* 0x000fe200078e000b */
[----:B------:R-:W-:Y:S02]  /*36c0*/  FSEL R21, R28, -INF , P6 ;  /* 0xff8000001c157808 */ /* 0x000fe40003000000 */
[----:B------:R-:W-:Y:S01]  /*36d0*/  FSEL R9, R29, -INF , P5 ;  /* 0xff8000001d097808 */ /* 0x000fe20002800000 */
[--C-:B------:R-:W-:Y:S01]  /*36e0*/  FFMA.FTZ R11, R52, c[0x0][0x29c], -R50.reuse ;  /* 0x0000a700340b7a23 */ /* 0x100fe20000010832 */
[-C--:B------:R-:W-:Y:S01]  /*36f0*/  HMMA.16816.F32.BF16 R24, R168, R166.reuse, RZ ;  /* 0x000000a6a818723c */ /* 0x080fe200000418ff */
[----:B------:R-:W-:Y:S02]  /*3700*/  FSEL R56, R30, -INF , P2 ;  /* 0xff8000001e387808 */ /* 0x000fe40001000000 */
[----:B------:R-:W-:Y:S01]  /*3710*/  MUFU.EX2 R4, R4 ;  /* 0x0000000400047308 */ /* 0x000fe20000000800 */
[----:B------:R-:W-:Y:S01]  /*3720*/  FSEL R54, R31, -INF , P1 ;  /* 0xff8000001f367808 */ /* 0x000fe20000800000 */
[----:B------:R-:W-:Y:S01]  /*3730*/  FFMA.FTZ R21, R21, c[0x0][0x29c], -R51 ;  /* 0x0000a70015157a23 */ /* 0x000fe20000010833 */
[----:B------:R-:W-:Y:S01]  /*3740*/  MOV R58, R15 ;  /* 0x0000000f003a7202 */ /* 0x000fe20000000f00 */
[--C-:B------:R-:W-:Y:S01]  /*3750*/  FFMA.FTZ R15, R59, c[0x0][0x29c], -R50.reuse ;  /* 0x0000a7003b0f7a23 */ /* 0x100fe20000010832 */
[C---:B------:R-:W-:Y:S04]  /*3760*/  HMMA.16816.F32.BF16 R28, R160.reuse, R166, RZ ;  /* 0x000000a6a01c723c */ /* 0x040fe800000418ff */
[----:B------:R-:W-:Y:S01]  /*3770*/  IMAD.MOV.U32 R59, RZ, RZ, R13 ;  /* 0x000000ffff3b7224 */ /* 0x000fe200078e000d */
[----:B------:R-:W-:Y:S01]  /*3780*/  MUFU.EX2 R35, R35 ;  /* 0x0000002300237308 */ /* 0x000fe20000000800 */
[--C-:B------:R-:W-:Y:S02]  /*3790*/  FFMA.FTZ R13, R48, c[0x0][0x29c], -R50.reuse ;  /* 0x0000a700300d7a23 */ /* 0x100fe40000010832 */
[-C--:B------:R-:W-:Y:S01]  /*37a0*/  HMMA.16816.F32.BF16 R44, R160, R172.reuse, RZ ;  /* 0x000000aca02c723c */ /* 0x080fe200000418ff */
[--C-:B------:R-:W-:Y:S03]  /*37b0*/  FFMA.FTZ R10, R56, c[0x0][0x29c], -R50.reuse ;  /* 0x0000a700380a7a23 */ /* 0x100fe60000010832 */
[----:B------:R-:W-:Y:S01]  /*37c0*/  MOV R56, R49 ;  /* 0x0000003100387202 */ /* 0x000fe20000000f00 */
[----:B------:R-:W-:Y:S02]  /*37d0*/  FFMA.FTZ R19, R9, c[0x0][0x29c], -R51 ;  /* 0x0000a70009137a23 */ /* 0x000fe40000010833 */
[----:B------:R-:W-:Y:S01]  /*37e0*/  FFMA.FTZ R9, R54, c[0x0][0x29c], -R50 ;  /* 0x0000a70036097a23 */ /* 0x000fe20000010832 */
[----:B------:R-:W-:Y:S01]  /*37f0*/  MUFU.EX2 R22, R22 ;  /* 0x0000001600167308 */ /* 0x000fe20000000800 */
[C---:B------:R-:W-:Y:S08]  /*3800*/  HMMA.16816.F32.BF16 R48, R168.reuse, R172, RZ ;  /* 0x000000aca830723c */ /* 0x040ff000000418ff */
[-C--:B------:R-:W-:Y:S01]  /*3810*/  HMMA.16816.F32.BF16 R52, R168, R174.reuse, RZ ;  /* 0x000000aea834723c */ /* 0x080fe200000418ff */
[----:B------:R-:W-:Y:S06]  /*3820*/  MUFU.EX2 R19, R19 ;  /* 0x0000001300137308 */ /* 0x000fec0000000800 */
[----:B------:R-:W-:Y:S01]  /*3830*/  IMAD.MOV.U32 R171, RZ, RZ, R56 ;  /* 0x000000ffffab7224 */ /* 0x000fe200078e0038 */
[----:B------:R-:W-:Y:S01]  /*3840*/  MOV R169, R59 ;  /* 0x0000003b00a97202 */ /* 0x000fe20000000f00 */
[----:B------:R-:W-:Y:S02]  /*3850*/  IMAD.MOV.U32 R170, RZ, RZ, R57 ;  /* 0x000000ffffaa7224 */ /* 0x000fe400078e0039 */
[----:B------:R-:W-:Y:S01]  /*3860*/  MUFU.EX2 R17, R17 ;  /* 0x0000001100117308 */ /* 0x000fe20000000800 */
[----:B------:R-:W-:Y:S02]  /*3870*/  IMAD.MOV.U32 R168, RZ, RZ, R58 ;  /* 0x000000ffffa87224 */ /* 0x000fe400078e003a */
[----:B------:R-:W-:Y:S07]  /*3880*/  HMMA.16816.F32.BF16 R56, R160, R174, RZ ;  /* 0x000000aea038723c */ /* 0x000fee00000418ff */
[----:B------:R-:W-:Y:S01]  /*3890*/  MOV R163, R108 ;  /* 0x0000006c00a37202 */ /* 0x000fe20000000f00 */
[-C--:B------:R-:W-:Y:S01]  /*38a0*/  HMMA.16816.F32.BF16 R36, R156, R176.reuse, R36 ;  /* 0x000000b09c24723c */ /* 0x080fe20000041824 */
[----:B------:R-:W1:Y:S04]  /*38b0*/  MUFU.EX2 R169, R169 ;  /* 0x000000a900a97308 */ /* 0x000e680000000800 */
[----:B------:R-:W-:Y:S02]  /*38c0*/  IMAD.MOV.U32 R162, RZ, RZ, R109 ;  /* 0x000000ffffa27224 */ /* 0x000fe400078e006d */
[----:B------:R2:W5:Y:S01]  /*38d0*/  LDL.LU R109, [R1+0x20] ;  /* 0x00002000016d7983 */ /* 0x0005620000300800 */
[C---:B------:R-:W-:Y:S03]  /*38e0*/  HMMA.16816.F32.BF16 R40, R180.reuse, R176, R40 ;  /* 0x000000b0b428723c */ /* 0x040fe60000041828 */
[----:B------:R2:W5:Y:S01]  /*38f0*/  LDL.LU R108, [R1+0x1c] ;  /* 0x00001c00016c7983 */ /* 0x0005620000300800 */
[----:B------:R-:W3:Y:S04]  /*3900*/  MUFU.EX2 R168, R168 ;  /* 0x000000a800a87308 */ /* 0x000ee80000000800 */
[-C--:B------:R-:W-:Y:S06]  /*3910*/  HMMA.16816.F32.BF16 R24, R180, R178.reuse, R24 ;  /* 0x000000b2b418723c */ /* 0x080fec0000041818 */
[----:B------:R-:W4:Y:S02]  /*3920*/  MUFU.EX2 R170, R170 ;  /* 0x000000aa00aa7308 */ /* 0x000f240000000800 */
[C---:B------:R-:W-:Y:S08]  /*3930*/  HMMA.16816.F32.BF16 R28, R156.reuse, R178, R28 ;  /* 0x000000b29c1c723c */ /* 0x040ff0000004181c */
[-C--:B------:R-:W-:Y:S01]  /*3940*/  HMMA.16816.F32.BF16 R44, R156, R184.reuse, R44 ;  /* 0x000000b89c2c723c */ /* 0x080fe2000004182c */
[----:B------:R-:W-:Y:S07]  /*3950*/  MUFU.EX2 R21, R21 ;  /* 0x0000001500157308 */ /* 0x000fee0000000800 */
[C---:B------:R-:W-:Y:S08]  /*3960*/  HMMA.16816.F32.BF16 R48, R180.reuse, R184, R48 ;  /* 0x000000b8b430723c */ /* 0x040ff00000041830 */
[-C--:B------:R-:W-:Y:S01]  /*3970*/  HMMA.16816.F32.BF16 R52, R180, R186.reuse, R52 ;  /* 0x000000bab434723c */ /* 0x080fe20000041834 */
[----:B------:R-:W1:Y:S06]  /*3980*/  MUFU.EX2 R181, R7 ;  /* 0x0000000700b57308 */ /* 0x000e6c0000000800 */
[----:B------:R-:W-:Y:S01]  /*3990*/  IMAD.MOV.U32 R182, RZ, RZ, R162 ;  /* 0x000000ffffb67224 */ /* 0x000fe200078e00a2 */
[----:B------:R-:W-:Y:S01]  /*39a0*/  HMMA.16816.F32.BF16 R56, R156, R186, R56 ;  /* 0x000000ba9c38723c */ /* 0x000fe20000041838 */
[----:B------:R-:W1:Y:S02]  /*39b0*/  LDSM.16.M88.4 R156, [R0+0xd080] ;  /* 0x00d08000009c783b */ /* 0x000e640000000200 */
[----:B------:R-:W-:Y:S01]  /*39c0*/  MUFU.EX2 R180, R6 ;  /* 0x0000000600b47308 */ /* 0x000fe20000000800 */
[----:B------:R-:W-:Y:S05]  /*39d0*/  IMAD.MOV.U32 R183, RZ, RZ, R163 ;  /* 0x000000ffffb77224 */ /* 0x000fea00078e00a3 */
[----:B------:R-:W2:Y:S04]  /*39e0*/  LDSM.16.M88.4 R160, [R0+0xd880] ;  /* 0x00d8800000a0783b */ /* 0x000ea80000000200 */
[----:B------:R-:W-:Y:S10]  /*39f0*/  MUFU.EX2 R182, R182 ;  /* 0x000000b600b67308 */ /* 0x000ff40000000800 */
[----:B------:R-:W-:Y:S10]  /*3a00*/  MUFU.EX2 R7, R16 ;  /* 0x0000001000077308 */ /* 0x000ff40000000800 */
[----:B------:R-:W-:Y:S01]  /*3a10*/  MUFU.EX2 R6, R12 ;  /* 0x0000000c00067308 */ /* 0x000fe20000000800 */
[-C--:B-1----:R-:W-:Y:S08]  /*3a20*/  HMMA.16816.F32.BF16 R36, R156, R188.reuse, R36 ;  /* 0x000000bc9c24723c */ /* 0x082ff00000041824 */
[C---:B--2---:R-:W-:Y:S08]  /*3a30*/  HMMA.16816.F32.BF16 R40, R160.reuse, R188, R40 ;  /* 0x000000bca028723c */ /* 0x044ff00000041828 */
        /* <DEDUP_REMOVED lines=34> */
[-C--:B------:R-:W-:Y:S07]  /*3c60*/  HMMA.16816.F32.BF16 R52, R160, R218.reuse, R52 ;  /* 0x000000daa034723c */ /* 0x080fee0000041834 */
[----:B------:R-:W-:Y:S01]  /*3c70*/  IMAD.MOV.U32 R163, RZ, RZ, R171 ;  /* 0x000000ffffa37224 */ /* 0x000fe200078e00ab */
[----:B------:R-:W-:Y:S01]  /*3c80*/  HMMA.16816.F32.BF16 R56, R156, R218, R56 ;  /* 0x000000da9c38723c */ /* 0x000fe20000041838 */
[----:B------:R-:W1:Y:S01]  /*3c90*/  LDS R171, [R247.X4+0xf280] ;  /* 0x00f28000f7ab7984 */ /* 0x000e620000004800 */
[----:B------:R2:W-:Y:S02]  /*3ca0*/  MUFU.EX2 R159, R23 ;  /* 0x00000017009f7308 */ /* 0x0005e40000000800 */
[----:B------:R-:W-:Y:S01]  /*3cb0*/  MOV R162, R183 ;  /* 0x000000b700a27202 */ /* 0x000fe20000000f00 */
[----:B------:R-:W3:Y:S07]  /*3cc0*/  LDS R156, [R247.X4+0xf2a0] ;  /* 0x00f2a000f79c7984 */ /* 0x000eee0000004800 */
[----:B------:R1:W-:Y:S10]  /*3cd0*/  MUFU.EX2 R157, R34 ;  /* 0x00000022009d7308 */ /* 0x0003f40000000800 */
[----:B------:R-:W-:Y:S10]  /*3ce0*/  MUFU.EX2 R161, R162 ;  /* 0x000000a200a17308 */ /* 0x000ff40000000800 */
[----:B------:R-:W4:Y:S01]  /*3cf0*/  MUFU.EX2 R162, R163 ;  /* 0x000000a300a27308 */ /* 0x000f220000000800 */
[--C-:B-1----:R-:W-:Y:S09]  /*3d00*/  FADD.FTZ R37, R37, -R171.reuse ;  /* 0x800000ab25257221 */ /* 0x102ff20000010000 */
[----:B------:R-:W1:Y:S01]  /*3d10*/  MUFU.EX2 R163, R32 ;  /* 0x0000002000a37308 */ /* 0x000e620000000800 */
[--C-:B--2---:R-:W-:Y:S02]  /*3d20*/  FADD.FTZ R23, R36, -R171.reuse ;  /* 0x800000ab24177221 */ /* 0x104fe40000010000 */
[C---:B------:R-:W-:Y:S02]  /*3d30*/  FMUL.FTZ R34, R169.reuse, R37 ;  /* 0x00000025a9227220 */ /* 0x040fe40000410000 */
[----:B---3--:R-:W-:Y:S01]  /*3d40*/  FMUL.FTZ R23, R168, R23 ;  /* 0x00000017a8177220 */ /* 0x008fe20000410000 */
[----:B------:R-:W-:Y:S01]  /*3d50*/  F2FP.BF16.PACK_AB R168, R169, R168 ;  /* 0x000000a8a9a8723e */ /* 0x000fe200000010ff */
[--C-:B------:R-:W-:Y:S01]  /*3d60*/  FADD.FTZ R30, R30, -R156.reuse ;  /* 0x8000009c1e1e7221 */ /* 0x100fe20000010000 */
[----:B------:R-:W2:Y:S01]  /*3d70*/  LDS R169, [R247.X4+0xf300] ;  /* 0x00f30000f7a97984 */ /* 0x000ea20000004800 */
[--C-:B------:R-:W-:Y:S01]  /*3d80*/  FADD.FTZ R56, R56, -R171.reuse ;  /* 0x800000ab38387221 */ /* 0x100fe20000010000 */
[----:B------:R-:W3:Y:S01]  /*3d90*/  MUFU.EX2 R183, R5 ;  /* 0x0000000500b77308 */ /* 0x000ee20000000800 */
[--C-:B------:R-:W-:Y:S02]  /*3da0*/  FADD.FTZ R57, R57, -R171.reuse ;  /* 0x800000ab39397221 */ /* 0x100fe40000010000 */
[--C-:B------:R-:W-:Y:S02]  /*3db0*/  FADD.FTZ R28, R28, -R171.reuse ;  /* 0x800000ab1c1c7221 */ /* 0x100fe40000010000 */
[--C-:B------:R-:W-:Y:S02]  /*3dc0*/  FADD.FTZ R29, R29, -R171.reuse ;  /* 0x800000ab1d1d7221 */ /* 0x100fe40000010000 */
[----:B------:R-:W-:Y:S01]  /*3dd0*/  FMUL.FTZ R56, R3, R56 ;  /* 0x0000003803387220 */ /* 0x000fe20000410000 */
[C---:B------:R-:W-:Y:S01]  /*3de0*/  F2FP.BF16.PACK_AB R3, R2.reuse, R3 ;  /* 0x000000030203723e */ /* 0x040fe200000010ff */
[----:B------:R-:W-:Y:S01]  /*3df0*/  FMUL.FTZ R57, R2, R57 ;  /* 0x0000003902397220 */ /* 0x000fe20000410000 */
[----:B------:R-:W2:Y:S01]  /*3e00*/  MUFU.EX2 R5, R20 ;  /* 0x0000001400057308 */ /* 0x000ea20000000800 */
[--C-:B------:R-:W-:Y:S02]  /*3e10*/  FADD.FTZ R2, R31, -R156.reuse ;  /* 0x8000009c1f027221 */ /* 0x100fe40000010000 */
[--C-:B------:R-:W-:Y:S01]  /*3e20*/  FADD.FTZ R44, R44, -R171.reuse ;  /* 0x800000ab2c2c7221 */ /* 0x100fe20000010000 */
[----:B------:R-:W-:Y:S01]  /*3e30*/  F2FP.BF16.PACK_AB R57, R57, R56 ;  /* 0x000000383939723e */ /* 0x000fe200000010ff */
[----:B------:R-:W-:Y:S02]  /*3e40*/  FADD.FTZ R45, R45, -R171 ;  /* 0x800000ab2d2d7221 */ /* 0x000fe40000010000 */
[----:B----4-:R-:W-:Y:S02]  /*3e50*/  FMUL.FTZ R28, R170, R28 ;  /* 0x0000001caa1c7220 */ /* 0x010fe40000410000 */
[C---:B------:R-:W-:Y:S01]  /*3e60*/  FMUL.FTZ R29, R181.reuse, R29 ;  /* 0x0000001db51d7220 */ /* 0x040fe20000410000 */
[----:B------:R-:W4:Y:S01]  /*3e70*/  MUFU.EX2 R158, R33 ;  /* 0x00000021009e7308 */ /* 0x000f220000000800 */
[----:B------:R-:W-:Y:S01]  /*3e80*/  FMUL.FTZ R30, R162, R30 ;  /* 0x0000001ea21e7220 */ /* 0x000fe20000410000 */
[----:B------:R-:W-:Y:S01]  /*3e90*/  F2FP.BF16.PACK_AB R181, R181, R170 ;  /* 0x000000aab5b5723e */ /* 0x000fe200000010ff */
[----:B-1----:R-:W-:Y:S01]  /*3ea0*/  FMUL.FTZ R2, R163, R2 ;  /* 0x00000002a3027220 */ /* 0x002fe20000410000 */
[----:B------:R-:W-:Y:S01]  /*3eb0*/  F2FP.BF16.PACK_AB R29, R29, R28 ;  /* 0x0000001c1d1d723e */ /* 0x000fe200000010ff */
[----:B------:R-:W-:Y:S01]  /*3ec0*/  FMUL.FTZ R44, R180, R44 ;  /* 0x0000002cb42c7220 */ /* 0x000fe20000410000 */
[----:B------:R-:W-:Y:S01]  /*3ed0*/  F2FP.BF16.PACK_AB R170, R34, R23 ;  /* 0x0000001722aa723e */ /* 0x000fe200000010ff */
[----:B---3--:R-:W-:Y:S01]  /*3ee0*/  FMUL.FTZ R45, R183, R45 ;  /* 0x0000002db72d7220 */ /* 0x008fe20000410000 */
[----:B------:R-:W-:Y:S01]  /*3ef0*/  F2FP.BF16.PACK_AB R2, R2, R30 ;  /* 0x0000001e0202723e */ /* 0x000fe200000010ff */
[--C-:B------:R-:W-:Y:S01]  /*3f00*/  FADD.FTZ R171, R38, -R156.reuse ;  /* 0x8000009c26ab7221 */ /* 0x100fe20000010000 */
[----:B------:R-:W-:Y:S01]  /*3f10*/  MUFU.EX2 R28, R15 ;  /* 0x0000000f001c7308 */ /* 0x000fe20000000800 */
[--C-:B------:R-:W-:Y:S01]  /*3f20*/  FADD.FTZ R46, R46, -R156.reuse ;  /* 0x8000009c2e2e7221 */ /* 0x100fe20000010000 */
[----:B------:R-:W-:Y:S01]  /*3f30*/  F2FP.BF16.PACK_AB R45, R45, R44 ;  /* 0x0000002c2d2d723e */ /* 0x000fe200000010ff */
[--C-:B------:R-:W-:Y:S01]  /*3f40*/  FADD.FTZ R44, R39, -R156.reuse ;  /* 0x8000009c272c7221 */ /* 0x100fe20000010000 */
[----:B------:R-:W1:Y:S01]  /*3f50*/  LDS R30, [R247.X4+0xf320] ;  /* 0x00f32000f71e7984 */ /* 0x000e620000004800 */
[--C-:B------:R-:W-:Y:S01]  /*3f60*/  FADD.FTZ R47, R47, -R156.reuse ;  /* 0x8000009c2f2f7221 */ /* 0x100fe20000010000 */
[----:B------:R-:W-:Y:S01]  /*3f70*/  F2FP.BF16.PACK_AB R183, R183, R180 ;  /* 0x000000b4b7b7723e */ /* 0x000fe200000010ff */
[----:B------:R-:W-:Y:S01]  /*3f80*/  FMUL.FTZ R171, R182, R171 ;  /* 0x000000abb6ab7220 */ /* 0x000fe20000410000 */
[C---:B------:R-:W-:Y:S01]  /*3f90*/  F2FP.BF16.PACK_AB R182, R161.reuse, R182 ;  /* 0x000000b6a1b6723e */ /* 0x040fe200000010ff */
[----:B------:R-:W-:Y:S01]  /*3fa0*/  FMUL.FTZ R44, R161, R44 ;  /* 0x0000002ca12c7220 */ /* 0x000fe20000410000 */
[----:B------:R-:W3:Y:S01]  /*3fb0*/  MUFU.EX2 R31, R14 ;  /* 0x0000000e001f7308 */ /* 0x000ee20000000800 */
[----:B--2---:R-:W-:Y:S01]  /*3fc0*/  FMUL.FTZ R46, R5, R46 ;  /* 0x0000002e052e7220 */ /* 0x004fe20000410000 */
[----:B------:R-:W-:Y:S01]  /*3fd0*/  F2FP.BF16.PACK_AB R180, R163, R162 ;  /* 0x000000a2a3b4723e */ /* 0x000fe200000010ff */
[----:B------:R-:W-:Y:S01]  /*3fe0*/  FMUL.FTZ R47, R7, R47 ;  /* 0x0000002f072f7220 */ /* 0x000fe20000410000 */
[----:B------:R-:W-:Y:S01]  /*3ff0*/  STS [R238+0xf480], R168 ;  /* 0x00f480a8ee007388 */ /* 0x000fe20000000800 */
[--C-:B------:R-:W-:Y:S01]  /*4000*/  FADD.FTZ R25, R25, -R169.reuse ;  /* 0x800000a919197221 */ /* 0x100fe20000010000 */
[----:B------:R-:W-:Y:S01]  /*4010*/  F2FP.BF16.PACK_AB R171, R44, R171 ;  /* 0x000000ab2cab723e */ /* 0x000fe200000010ff */
[--C-:B------:R-:W-:Y:S01]  /*4020*/  FADD.FTZ R24, R24, -R169.reuse ;  /* 0x800000a918187221 */ /* 0x100fe20000010000 */
[----:B------:R-:W-:Y:S01]  /*4030*/  STS [R238+0xf880], R182 ;  /* 0x00f880b6ee007388 */ /* 0x000fe20000000800 */
[--C-:B------:R-:W-:Y:S01]  /*4040*/  FADD.FTZ R58, R58, -R156.reuse ;  /* 0x8000009c3a3a7221 */ /* 0x100fe20000010000 */
[----:B------:R-:W-:Y:S01]  /*4050*/  F2FP.BF16.PACK_AB R47, R47, R46 ;  /* 0x0000002e2f2f723e */ /* 0x000fe200000010ff */
[----:B------:R-:W-:Y:S01]  /*4060*/  FADD.FTZ R59, R59, -R156 ;  /* 0x8000009c3b3b7221 */ /* 0x000fe20000010000 */
[----:B------:R1:W-:Y:S01]  /*4070*/  STS [R236], R181 ;  /* 0x000000b5ec007388 */ /* 0x0003e20000000800 */
[----:B----4-:R-:W-:Y:S01]  /*4080*/  FMUL.FTZ R25, R158, R25 ;  /* 0x000000199e197220 */ /* 0x010fe20000410000 */
[----:B------:R-:W-:Y:S01]  /*4090*/  MUFU.EX2 R156, R13 ;  /* 0x0000000d009c7308 */ /* 0x000fe20000000800 */
[----:B------:R-:W-:Y:S01]  /*40a0*/  FMUL.FTZ R24, R157, R24 ;  /* 0x000000189d187220 */ /* 0x000fe20000410000 */
[----:B------:R-:W-:Y:S01]  /*40b0*/  STS [R236+0x400], R180 ;  /* 0x000400b4ec007388 */ /* 0x000fe20000000800 */
[--C-:B------:R-:W-:Y:S01]  /*40c0*/  FADD.FTZ R46, R41, -R169.reuse ;  /* 0x800000a9292e7221 */ /* 0x100fe20000010000 */
[----:B------:R-:W-:Y:S01]  /*40d0*/  F2FP.BF16.PACK_AB R41, R35, R4 ;  /* 0x000000042329723e */ /* 0x000fe200000010ff */
[----:B------:R-:W-:Y:S01]  /*40e0*/  FMUL.FTZ R58, R6, R58 ;  /* 0x0000003a063a7220 */ /* 0x000fe20000410000 */
[----:B------:R-:W-:Y:S01]  /*40f0*/  F2FP.BF16.PACK_AB R25, R25, R24 ;  /* 0x000000181919723e */ /* 0x000fe200000010ff */
[----:B------:R-:W-:Y:S01]  /*4100*/  FMUL.FTZ R59, R8, R59 ;  /* 0x0000003b083b7220 */ /* 0x000fe20000410000 */
[----:B------:R-:W-:Y:S01]  /*4110*/  F2FP.BF16.PACK_AB R157, R158, R157 ;  /* 0x0000009d9e9d723e */ /* 0x000fe200000010ff */
[--C-:B------:R-:W-:Y:S01]  /*4120*/  FADD.FTZ R48, R48, -R169.reuse ;  /* 0x800000a930307221 */ /* 0x100fe20000010000 */
[----:B------:R-:W2:Y:S01]  /*4130*/  MUFU.EX2 R44, R11 ;  /* 0x0000000b002c7308 */ /* 0x000ea20000000800 */
[--C-:B------:R-:W-:Y:S01]  /*4140*/  FADD.FTZ R49, R49, -R169.reuse ;  /* 0x800000a931317221 */ /* 0x100fe20000010000 */
[----:B------:R4:W-:Y:S01]  /*4150*/  STS [R238+0x10480], R41 ;  /* 0x01048029ee007388 */ /* 0x0009e20000000800 */
[----:B------:R-:W-:Y:S01]  /*4160*/  FMUL.FTZ R48, R159, R48 ;  /* 0x000000309f307220 */ /* 0x000fe20000410000 */
[----:B------:R-:W-:Y:S01]  /*4170*/  F2FP.BF16.PACK_AB R59, R59, R58 ;  /* 0x0000003a3b3b723e */ /* 0x000fe200000010ff */
[----:B------:R-:W-:Y:S01]  /*4180*/  FMUL.FTZ R49, R22, R49 ;  /* 0x0000003116317220 */ /* 0x000fe20000410000 */
[----:B------:R-:W-:Y:S01]  /*4190*/  F2FP.BF16.PACK_AB R5, R7, R5 ;  /* 0x000000050705723e */ /* 0x000fe200000010ff */
[--C-:B------:R-:W-:Y:S01]  /*41a0*/  FADD.FTZ R40, R40, -R169.reuse ;  /* 0x800000a928287221 */ /* 0x100fe20000010000 */
[----:B------:R-:W-:Y:S01]  /*41b0*/  F2FP.BF16.PACK_AB R7, R8, R6 ;  /* 0x000000060807723e */ /* 0x000fe200000010ff */
[--C-:B------:R-:W-:Y:S01]  /*41c0*/  FADD.FTZ R58, R53, -R169.reuse ;  /* 0x800000a9353a7221 */ /* 0x100fe20000010000 */
[----:B------:R-:W-:Y:S01]  /*41d0*/  MUFU.EX2 R56, R10 ;  /* 0x0000000a00387308 */ /* 0x000fe20000000800 */
[----:B------:R-:W-:Y:S01]  /*41e0*/  FMUL.FTZ R40, R4, R40 ;  /* 0x0000002804287220 */ /* 0x000fe20000410000 */
[----:B------:R-:W-:Y:S01]  /*41f0*/  F2FP.BF16.PACK_AB R159, R22, R159 ;  /* 0x0000009f169f723e */ /* 0x000fe200000010ff */
[----:B------:R-:W-:Y:S01]  /*4200*/  FMUL.FTZ R46, R35, R46 ;  /* 0x0000002e232e7220 */ /* 0x000fe20000410000 */
[C---:B------:R-:W-:Y:S01]  /*4210*/  F2FP.BF16.PACK_AB R53, R19.reuse, R21 ;  /* 0x000000151335723e */ /* 0x040fe200000010ff */
[----:B------:R-:W-:Y:S02]  /*4220*/  FADD.FTZ R52, R52, -R169 ;  /* 0x800000a934347221 */ /* 0x000fe40000010000 */
[----:B------:R-:W-:Y:S01]  /*4230*/  FMUL.FTZ R169, R19, R58 ;  /* 0x0000003a13a97220 */ /* 0x000fe20000410000 */
[----:B------:R-:W-:Y:S01]  /*4240*/  F2FP.BF16.PACK_AB R58, R49, R48 ;  /* 0x00000030313a723e */ /* 0x000fe200000010ff */
[--C-:B-1----:R-:W-:Y:S01]  /*4250*/  FADD.FTZ R181, R42, -R30.reuse ;  /* 0x8000001e2ab57221 */ /* 0x102fe20000010000 */
[----:B------:R-:W4:Y:S01]  /*4260*/  MUFU.EX2 R24, R9 ;  /* 0x0000000900187308 */ /* 0x000f220000000800 */
[----:B------:R-:W-:Y:S01]  /*4270*/  F2FP.BF16.PACK_AB R49, R17, R18 ;  /* 0x000000121131723e */ /* 0x000fe200000010ff */
[--C-:B------:R-:W-:Y:S01]  /*4280*/  FADD.FTZ R42, R43, -R30.reuse ;  /* 0x8000001e2b2a7221 */ /* 0x100fe20000010000 */
[----:B------:R-:W-:Y:S01]  /*4290*/  F2FP.BF16.PACK_AB R40, R46, R40 ;  /* 0x000000282e28723e */ /* 0x000fe200000010ff */
[--C-:B------:R-:W-:Y:S01]  /*42a0*/  FADD.FTZ R43, R26, -R30.reuse ;  /* 0x8000001e1a2b7221 */ /* 0x100fe20000010000 */
[----:B---3--:R-:W-:Y:S01]  /*42b0*/  F2FP.BF16.PACK_AB R46, R31, R28 ;  /* 0x0000001c1f2e723e */ /* 0x008fe200000010ff */
[----:B------:R-:W-:Y:S01]  /*42c0*/  STS [R238+0x10880], R49 ;  /* 0x01088031ee007388 */ /* 0x000fe20000000800 */
[----:B--2---:R-:W-:Y:S01]  /*42d0*/  F2FP.BF16.PACK_AB R48, R44, R156 ;  /* 0x0000009c2c30723e */ /* 0x004fe200000010ff */
[----:B------:R-:W-:Y:S02]  /*42e0*/  FMUL.FTZ R42, R17, R42 ;  /* 0x0000002a112a7220 */ /* 0x000fe40000410000 */
[----:B------:R-:W-:Y:S01]  /*42f0*/  STS [R236+0x1000], R157 ;  /* 0x0010009dec007388 */ /* 0x000fe20000000800 */
[--C-:B------:R-:W-:Y:S02]  /*4300*/  FADD.FTZ R26, R27, -R30.reuse ;  /* 0x8000001e1b1a7221 */ /* 0x100fe40000010000 */
[----:B------:R-:W-:Y:S01]  /*4310*/  FMUL.FTZ R181, R18, R181 ;  /* 0x000000b512b57220 */ /* 0x000fe20000410000 */
[----:B------:R-:W-:Y:S01]  /*4320*/  STS [R236+0x1400], R46 ;  /* 0x0014002eec007388 */ /* 0x000fe20000000800 */
[----:B------:R-:W-:Y:S02]  /*4330*/  FMUL.FTZ R43, R28, R43 ;  /* 0x0000002b1c2b7220 */ /* 0x000fe40000410000 */
[----:B------:R-:W-:Y:S01]  /*4340*/  FMUL.FTZ R26, R31, R26 ;  /* 0x0000001a1f1a7220 */ /* 0x000fe20000410000 */
[----:B------:R-:W-:Y:S01]  /*4350*/  STS [R238+0x11480], R183 ;  /* 0x011480b7ee007388 */ /* 0x000fe20000000800 */
[----:B------:R-:W-:Y:S01]  /*4360*/  F2FP.BF16.PACK_AB R181, R42, R181 ;  /* 0x000000b52ab5723e */ /* 0x000fe200000010ff */
[--C-:B------:R-:W-:Y:S02]  /*4370*/  FADD.FTZ R51, R51, -R30.reuse ;  /* 0x8000001e33337221 */ /* 0x100fe40000010000 */
[----:B------:R-:W-:Y:S01]  /*4380*/  STS [R238+0x11880], R5 ;  /* 0x01188005ee007388 */ /* 0x000fe20000000800 */
[----:B------:R-:W-:Y:S01]  /*4390*/  F2FP.BF16.PACK_AB R43, R26, R43 ;  /* 0x0000002b1a2b723e */ /* 0x000fe200000010ff */
[--C-:B------:R-:W-:Y:S01]  /*43a0*/  FADD.FTZ R27, R54, -R30.reuse ;  /* 0x8000001e361b7221 */ /* 0x100fe20000010000 */
[----:B----4-:R-:W-:Y:S01]  /*43b0*/  F2FP.BF16.PACK_AB R41, R24, R56 ;  /* 0x000000381829723e */ /* 0x010fe200000010ff */
[----:B------:R1:W-:Y:S01]  /*43c0*/  STS [R236+0x2000], R3 ;  /* 0x00200003ec007388 */ /* 0x0003e20000000800 */
[--C-:B------:R-:W-:Y:S02]  /*43d0*/  FADD.FTZ R55, R55, -R30.reuse ;  /* 0x8000001e37377221 */ /* 0x100fe40000010000 */
[----:B------:R-:W-:Y:S01]  /*43e0*/  FMUL.FTZ R44, R44, R51 ;  /* 0x000000332c2c7220 */ /* 0x000fe20000410000 */
[----:B------:R-:W-:Y:S01]  /*43f0*/  STS [R236+0x2400], R7 ;  /* 0x00240007ec007388 */ /* 0x000fe20000000800 */
[----:B------:R-:W-:Y:S02]  /*4400*/  FMUL.FTZ R52, R21, R52 ;  /* 0x0000003415347220 */ /* 0x000fe40000410000 */
[----:B------:R-:W-:Y:S01]  /*4410*/  FMUL.FTZ R27, R56, R27 ;  /* 0x0000001b381b7220 */ /* 0x000fe20000410000 */
[----:B------:R-:W-:Y:S01]  /*4420*/  STS [R238+0x12480], R159 ;  /* 0x0124809fee007388 */ /* 0x000fe20000000800 */
[----:B------:R-:W-:Y:S01]  /*4430*/  FMUL.FTZ R24, R24, R55 ;  /* 0x0000003718187220 */ /* 0x000fe20000410000 */
[----:B------:R-:W-:Y:S02]  /*4440*/  F2FP.BF16.PACK_AB R169, R169, R52 ;  /* 0x00000034a9a9723e */ /* 0x000fe400000010ff */
[----:B------:R-:W-:Y:S04]  /*4450*/  STS [R238+0x12880], R48 ;  /* 0x01288030ee007388 */ /* 0x000fe80000000800 */
[----:B------:R-:W-:Y:S04]  /*4460*/  STS [R236+0x3000], R53 ;  /* 0x00300035ec007388 */ /* 0x000fe80000000800 */
[----:B------:R-:W-:Y:S04]  /*4470*/  STS [R236+0x3400], R41 ;  /* 0x00340029ec007388 */ /* 0x000fe80000000800 */
[----:B------:R-:W-:Y:S01]  /*4480*/  BAR.SYNC.DEFER_BLOCKING 0x0 ;  /* 0x0000000000007b1d */ /* 0x000fe20000010000 */
[----:B-1----:R-:W-:Y:S04]  /*4490*/  FADD.FTZ R3, R50, -R30 ;  /* 0x8000001e32037221 */ /* 0x002fe80000010000 */
[----:B------:R-:W-:Y:S05]  /*44a0*/  FMUL.FTZ R3, R156, R3 ;  /* 0x000000039c037220 */ /* 0x000fea0000410000 */
[----:B------:R-:W-:Y:S01]  /*44b0*/  F2FP.BF16.PACK_AB R3, R44, R3 ;  /* 0x000000032c03723e */ /* 0x000fe200000010ff */
[----:B------:R-:W-:Y:S04]  /*44c0*/  STS [R238+0x13480], R170 ;  /* 0x013480aaee007388 */ /* 0x000fe80000000800 */
[----:B------:R1:W-:Y:S04]  /*44d0*/  STS [R238+0x13880], R171 ;  /* 0x013880abee007388 */ /* 0x0003e80000000800 */
[----:B------:R2:W-:Y:S04]  /*44e0*/  STS [R236+0x4400], R2 ;  /* 0x00440002ec007388 */ /* 0x0005e80000000800 */
[----:B------:R-:W-:Y:S04]  /*44f0*/  STS [R236+0x4000], R29 ;  /* 0x0040001dec007388 */ /* 0x000fe80000000800 */
[----:B------:R-:W-:Y:S04]  /*4500*/  STS [R238+0x14480], R40 ;  /* 0x01448028ee007388 */ /* 0x000fe80000000800 */
[----:B------:R-:W-:Y:S04]  /*4510*/  STS [R238+0x14880], R181 ;  /* 0x014880b5ee007388 */ /* 0x000fe80000000800 */
[----:B------:R-:W-:Y:S04]  /*4520*/  STS [R236+0x5000], R25 ;  /* 0x00500019ec007388 */ /* 0x000fe80000000800 */
[----:B------:R-:W-:Y:S01]  /*4530*/  STS [R236+0x5400], R43 ;  /* 0x0054002bec007388 */ /* 0x000fe20000000800 */
[----:B-1----:R-:W-:Y:S03]  /*4540*/  F2FP.BF16.PACK_AB R171, R24, R27 ;  /* 0x0000001b18ab723e */ /* 0x002fe600000010ff */
[----:B------:R-:W-:Y:S01]  /*4550*/  STS [R238+0x15480], R45 ;  /* 0x0154802dee007388 */ /* 0x000fe20000000800 */
[----:B--2---:R-:W-:Y:S03]  /*4560*/  SHF.L.U32 R2, R232, 0x1, RZ ;  /* 0x00000001e8027819 */ /* 0x004fe600000006ff */
        /* <DEDUP_REMOVED lines=59> */
[C---:B------:R-:W-:Y:S08]  /*4920*/  HMMA.16816.F32.BF16 R88, R40.reuse, R50, R88 ;  /* 0x000000322858723c */ /* 0x040ff00000041858 */
[-C--:B--2---:R-:W-:Y:S08]  /*4930*/  HMMA.16816.F32.BF16 R92, R40, R56.reuse, R92 ;  /* 0x00000038285c723c */ /* 0x084ff0000004185c */
[C---:B------:R-:W-:Y:S08]  /*4940*/  HMMA.16816.F32.BF16 R96, R24.reuse, R56, R96 ;  /* 0x000000381860723c */ /* 0x040ff00000041860 */
[-C--:B------:R-:W-:Y:S08]  /*4950*/  HMMA.16816.F32.BF16 R100, R24, R58.reuse, R100 ;  /* 0x0000003a1864723c */ /* 0x080ff00000041864 */
[----:B------:R-:W-:Y:S08]  /*4960*/  HMMA.16816.F32.BF16 R104, R40, R58, R104 ;  /* 0x0000003a2868723c */ /* 0x000ff00000041868 */
[-C--:B------:R-:W-:Y:S08]  /*4970*/  HMMA.16816.F32.BF16 R60, R168, R180.reuse, R60 ;  /* 0x000000b4a83c723c */ /* 0x080ff0000004183c */
[C---:B------:R-:W-:Y:S08]  /*4980*/  HMMA.16816.F32.BF16 R64, R160.reuse, R180, R64 ;  /* 0x000000b4a040723c */ /* 0x040ff00000041840 */
[-C--:B------:R-:W-:Y:S01]  /*4990*/  HMMA.16816.F32.BF16 R68, R160, R182.reuse, R68 ;  /* 0x000000b6a044723c */ /* 0x080fe20000041844 */
[----:B------:R1:W2:Y:S06]  /*49a0*/  LDSM.16.MT88.2 R2, [R227] ;  /* 0x00000000e302783b */ /* 0x0002ac0000004100 */
[----:B------:R1:W4:Y:S01]  /*49b0*/  LDSM.16.MT88.2 R48, [R227+0x2000] ;  /* 0x00200000e330783b */ /* 0x0003220000004100 */
[C---:B------:R-:W-:Y:S05]  /*49c0*/  HMMA.16816.F32.BF16 R72, R168.reuse, R182, R72 ;  /* 0x000000b6a848723c */ /* 0x040fea0000041848 */
[----:B------:R1:W5:Y:S03]  /*49d0*/  LDL.64 R182, [R1] ;  /* 0x0000000001b67983 */ /* 0x0003660000100a00 */
[-C--:B------:R-:W-:Y:S03]  /*49e0*/  HMMA.16816.F32.BF16 R76, R168, R28.reuse, R76 ;  /* 0x0000001ca84c723c */ /* 0x080fe6000004184c */
[----:B------:R1:W1:Y:S05]  /*49f0*/  LDSM.16.MT88.2 R50, [R227+0x4000] ;  /* 0x00400000e332783b */ /* 0x00026a0000004100 */
[C---:B------:R-:W-:Y:S01]  /*4a00*/  HMMA.16816.F32.BF16 R80, R160.reuse, R28, R80 ;  /* 0x0000001ca050723c */ /* 0x040fe20000041850 */
[----:B------:R1:W1:Y:S06]  /*4a10*/  LDSM.16.MT88.2 R56, [R227+0x400] ;  /* 0x00040000e338783b */ /* 0x00026c0000004100 */
[----:B------:R1:W1:Y:S01]  /*4a20*/  LDSM.16.MT88.2 R58, [R227+0x2400] ;  /* 0x00240000e33a783b */ /* 0x0002620000004100 */
[-C--:B------:R-:W-:Y:S05]  /*4a30*/  HMMA.16816.F32.BF16 R84, R160, R30.reuse, R84 ;  /* 0x0000001ea054723c */ /* 0x080fea0000041854 */
[----:B------:R1:W1:Y:S03]  /*4a40*/  LDSM.16.MT88.2 R180, [R227+0x4400] ;  /* 0x00440000e3b4783b */ /* 0x0002660000004100 */
[C---:B------:R-:W-:Y:S03]  /*4a50*/  HMMA.16816.F32.BF16 R88, R168.reuse, R30, R88 ;  /* 0x0000001ea858723c */ /* 0x040fe60000041858 */
[----:B------:R1:W1:Y:S05]  /*4a60*/  LDSM.16.M88.4 R40, [R226] ;  /* 0x00000000e228783b */ /* 0x00026a0000000200 */
[-C--:B---3--:R-:W-:Y:S03]  /*4a70*/  HMMA.16816.F32.BF16 R92, R168, R44.reuse, R92 ;  /* 0x0000002ca85c723c */ /* 0x088fe6000004185c */
[----:B------:R3:W1:Y:S05]  /*4a80*/  LDSM.16.M88.4 R24, [R226+0x1000] ;  /* 0x00100000e218783b */ /* 0x00066a0000000200 */
[C---:B------:R-:W-:Y:S03]  /*4a90*/  HMMA.16816.F32.BF16 R96, R160.reuse, R44, R96 ;  /* 0x0000002ca060723c */ /* 0x040fe60000041860 */
[----:B------:R3:W1:Y:S05]  /*4aa0*/  LDSM.16.M88.4 R52, [R225] ;  /* 0x00000000e134783b */ /* 0x00066a0000000200 */
[-C--:B------:R-:W-:Y:S03]  /*4ab0*/  HMMA.16816.F32.BF16 R100, R160, R46.reuse, R100 ;  /* 0x0000002ea064723c */ /* 0x080fe60000041864 */
[----:B------:R3:W1:Y:S05]  /*4ac0*/  LDSM.16.M88.4 R156, [R225+0x1000] ;  /* 0x00100000e19c783b */ /* 0x00066a0000000200 */
[----:B------:R-:W-:Y:S01]  /*4ad0*/  HMMA.16816.F32.BF16 R104, R168, R46, R104 ;  /* 0x0000002ea868723c */ /* 0x000fe20000041868 */
[----:B------:R-:W-:-:S07]  /*4ae0*/  @P0 BRA `(.L_x_458) ;  /* 0x0000024000000947 */ /* 0x000fce0003800000 */
[C---:B--2-4-:R-:W-:Y:S01]  /*4af0*/  LOP3.LUT P5, RZ, R246.reuse, 0x1, RZ, 0xc0, !PT ;  /* 0x00000001f6ff7812 */ /* 0x054fe200078ac0ff */
[----:B------:R-:W2:Y:S01]  /*4b00*/  LDL.64 R32, [R1+0x10] ;  /* 0x0000100001207983 */ /* 0x000ea20000100a00 */
[C---:B------:R-:W-:Y:S01]  /*4b10*/  LOP3.LUT P4, RZ, R246.reuse, 0x2, RZ, 0xc0, !PT ;  /* 0x00000002f6ff7812 */ /* 0x040fe2000788c0ff */
[----:B------:R-:W-:Y:S01]  /*4b20*/  USHF.R.S32.HI UR21, URZ, 0x1f, UR16 ;  /* 0x0000001f3f157899 */ /* 0x000fe20008011410 */
[----:B------:R-:W-:Y:S01]  /*4b30*/  LOP3.LUT P2, RZ, R246, 0x4, RZ, 0xc0, !PT ;  /* 0x00000004f6ff7812 */ /* 0x000fe2000784c0ff */
[----:B------:R-:W4:Y:S01]  /*4b40*/  LDL.64 R36, [R1+0x8] ;  /* 0x0000080001247983 */ /* 0x000f220000100a00 */
[----:B------:R-:W-:Y:S02]  /*4b50*/  ULDC.64 UR6, c[0x0][0x208] ;  /* 0x0000820000067ab9 */ /* 0x000fe40000000a00 */
[----:B------:R-:W-:Y:S02]  /*4b60*/  UIMAD UR21, UR21, UR6, URZ ;  /* 0x00000006151572a4 */ /* 0x000fe4000f8e023f */
[----:B------:R-:W-:Y:S02]  /*4b70*/  UIMAD.WIDE.U32 UR22, UR16, UR6, URZ ;  /* 0x00000006101672a5 */ /* 0x000fe4000f8e003f */
[----:B------:R-:W-:Y:S02]  /*4b80*/  UIMAD UR21, UR16, UR7, UR21 ;  /* 0x00000007101572a4 */ /* 0x000fe4000f8e0215 */
[----:B------:R-:W-:Y:S02]  /*4b90*/  USHF.L.U32 UR6, UR16, 0x6, URZ ;  /* 0x0000000610067899 */ /* 0x000fe4000800063f */
[----:B------:R-:W-:Y:S01]  /*4ba0*/  UIADD3 UR21, UR23, UR21, URZ ;  /* 0x0000001517157290 */ /* 0x000fe2000fffe03f */
[----:B------:R-:W-:Y:S01]  /*4bb0*/  IMAD.U32 R7, RZ, RZ, UR22 ;  /* 0x00000016ff077e24 */ /* 0x000fe2000f8e00ff */
[----:B------:R-:W-:Y:S01]  /*4bc0*/  UIADD3 UR7, -UR6, UR18, URZ ;  /* 0x0000001206077290 */ /* 0x000fe2000fffe13f */
[----:B------:R-:W-:Y:S03]  /*4bd0*/  IMAD.U32 R5, RZ, RZ, UR22 ;  /* 0x00000016ff057e24 */ /* 0x000fe6000f8e00ff */
[----:B------:R-:W-:Y:S01]  /*4be0*/  LEA R6, P1, R7, R240, 0x6 ;  /* 0x000000f007067211 */ /* 0x000fe200078230ff */
[----:B------:R-:W-:Y:S01]  /*4bf0*/  IMAD.U32 R4, RZ, RZ, UR21 ;  /* 0x00000015ff047e24 */ /* 0x000fe2000f8e00ff */
[----:B------:R-:W-:Y:S02]  /*4c00*/  IADD3 R7, P0, R248, UR6, RZ ;  /* 0x00000006f8077c10 */ /* 0x000fe4000ff1e0ff */
[C---:B--2---:R-:W-:Y:S02]  /*4c10*/  ISETP.GE.OR P5, PT, R32.reuse, UR7, !P5 ;  /* 0x0000000720007c0c */ /* 0x044fe4000efa6670 */
[----:B------:R-:W-:Y:S02]  /*4c20*/  ISETP.GE.OR P4, PT, R32, UR7, !P4 ;  /* 0x0000000720007c0c */ /* 0x000fe4000e786670 */
[----:B----4-:R-:W-:Y:S01]  /*4c30*/  LEA.HI.X R9, R5, R37, R4, 0x6, P1 ;  /* 0x0000002505097211 */ /* 0x010fe200008f3404 */
[----:B------:R-:W-:Y:S01]  /*4c40*/  IMAD.U32 R5, RZ, RZ, UR6 ;  /* 0x00000006ff057e24 */ /* 0x000fe2000f8e00ff */
[----:B------:R-:W-:Y:S02]  /*4c50*/  LEA R8, P1, R6, c[0x0][0x1f0], 0x1 ;  /* 0x00007c0006087a11 */ /* 0x000fe400078208ff */
[----:B------:R-:W-:Y:S02]  /*4c60*/  ISETP.GE.OR P2, PT, R32, UR7, !P2 ;  /* 0x0000000720007c0c */ /* 0x000fe4000d746670 */
[----:B------:R-:W-:Y:S02]  /*4c70*/  LEA.HI.X R9, R6, c[0x0][0x1f4], R9, 0x1, P1 ;  /* 0x00007d0006097a11 */ /* 0x000fe400008f0c09 */
[----:B------:R-:W-:Y:S02]  /*4c80*/  LEA.HI.X.SX32 R4, R5, R244, 0x1, P0 ;  /* 0x000000f405047211 */ /* 0x000fe400000f0eff */
[C---:B------:R-:W-:Y:S01]  /*4c90*/  LEA R10, P0, R7.reuse, c[0x0][0x280], 0x2 ;  /* 0x0000a000070a7a11 */ /* 0x040fe200078010ff */
[----:B------:R-:W-:Y:S01]  /*4ca0*/  @!PT LDS RZ, [RZ] ;  /* 0x00000000fffff984 */ /* 0x000fe20000000800 */
[----:B------:R-:W-:Y:S01]  /*4cb0*/  @!PT LDS RZ, [RZ] ;  /* 0x00000000fffff984 */ /* 0x000fe20000000800 */
[----:B------:R-:W-:Y:S01]  /*4cc0*/  @!PT LDS RZ, [RZ] ;  /* 0x00000000fffff984 */ /* 0x000fe20000000800 */
[----:B------:R2:W-:Y:S03]  /*4cd0*/  LDGSTS.E.BYPASS.LTC128B.128 [R237+0xc080], [R8.64], !P5 ;  /* 0x0c08000008ed7fae */ /* 0x0005e6000e901d4e */
[----:B------:R-:W-:Y:S01]  /*4ce0*/  LEA.HI.X R11, R7, c[0x0][0x284], R4, 0x2, P0 ;  /* 0x0000a100070b7a11 */ /* 0x000fe200000f1404 */
[----:B------:R2:W-:Y:S01]  /*4cf0*/  LDGSTS.E.BYPASS.LTC128B.128 [R237+0xd080], [R8.64+0x40], !P4 ;  /* 0x0d08004008ed7fae */ /* 0x0005e2000e101d4e */
[----:B-----5:R-:W-:Y:S03]  /*4d00*/  @!P3 IMAD.SHL.U32 R4, R182, 0x10, RZ ;  /* 0x00000010b604b824 */ /* 0x020fe600078e00ff */
[----:B------:R2:W-:Y:S04]  /*4d10*/  LDGSTS.E.BYPASS.LTC128B.128 [R237+0xe080], [R8.64+0x80], !P2 ;  /* 0x0e08008008ed7fae */ /* 0x0005e8000d101d4e */
[----:B------:R2:W-:Y:S02]  /*4d20*/  @!P3 LDGSTS.E.BYPASS.LTC128B.128 [R4+0xf280], [R10.64] ;  /* 0x0f2800000a04bfae */ /* 0x0005e4000b901d4e */
.L_x_458:
[-C--:B-12-4-:R-:W-:Y:S01]  /*4d30*/  HMMA.16816.F32.BF16 R4, R40, R2.reuse, RZ ;  /* 0x000000022804723c */ /* 0x096fe200000418ff */
[----:B------:R-:W-:Y:S01]  /*4d40*/  LDSM.16.M88.4 R28, [R224] ;  /* 0x00000000e01c783b */ /* 0x000fe20000000200 */
[----:B------:R-:W-:Y:S02]  /*4d50*/  ULDC.64 UR6, c[0x0][0x238] ;  /* 0x00008e0000067ab9 */ /* 0x000fe40000000a00 */
[----:B------:R-:W-:Y:S01]  /*4d60*/  USHF.R.S32.HI UR21, URZ, 0x1f, UR10 ;  /* 0x0000001f3f157899 */ /* 0x000fe2000801140a */
[----:B------:R-:W-:Y:S01]  /*4d70*/  LDSM.16.M88.4 R32, [R224+0x1000] ;  /* 0x00100000e020783b */ /* 0x000fe20000000200 */
[----:B------:R-:W-:Y:S02]  /*4d80*/  UIMAD UR22, UR20, 0x1800, URZ ;  /* 0x00001800141678a4 */ /* 0x000fe4000f8e023f */
[C---:B------:R-:W-:Y:S01]  /*4d90*/  HMMA.16816.F32.BF16 R8, R24.reuse, R2, RZ ;  /* 0x000000021808723c */ /* 0x040fe200000418ff */
[----:B------:R-:W1:Y:S01]  /*4da0*/  LDSM.16.MT88.2 R2, [R227+0x800] ;  /* 0x00080000e302783b */ /* 0x000e620000004100 */
[----:B------:R-:W-:Y:S02]  /*4db0*/  UIMAD UR21, UR21, UR6, URZ ;  /* 0x00000006151572a4 */ /* 0x000fe4000f8e023f */
[----:B------:R-:W-:Y:S01]  /*4dc0*/  USHF.R.S32.HI UR20, URZ, 0x1f, UR11 ;  /* 0x0000001f3f147899 */ /* 0x000fe2000801140b */
[----:B------:R-:W2:Y:S01]  /*4dd0*/  LDSM.16.MT88.2 R36, [R227+0x2800] ;  /* 0x00280000e324783b */ /* 0x000ea20000004100 */
[----:B------:R-:W-:Y:S02]  /*4de0*/  UIMAD UR21, UR10, UR7, UR21 ;  /* 0x000000070a1572a4 */ /* 0x000fe4000f8e0215 */
[-C--:B------:R-:W-:Y:S01]  /*4df0*/  HMMA.16816.F32.BF16 R12, R24, R48.reuse, RZ ;  /* 0x00000030180c723c */ /* 0x080fe200000418ff */
[----:B------:R-:W4:Y:S01]  /*4e00*/  LDSM.16.MT88.2 R38, [R227+0x4800] ;  /* 0x00480000e326783b */ /* 0x000f220000004100 */
[----:B------:R-:W-:Y:S02]  /*4e10*/  ULDC.64 UR6, c[0x0][0x240] ;  /* 0x0000900000067ab9 */ /* 0x000fe40000000a00 */
[----:B------:R-:W-:Y:S01]  /*4e20*/  UIMAD UR6, UR20, UR6, URZ ;  /* 0x00000006140672a4 */ /* 0x000fe2000f8e023f */
[----:B------:R-:W-:Y:S01]  /*4e30*/  LDSM.16.MT88.2 R44, [R227+0xc00] ;  /* 0x000c0000e32c783b */ /* 0x000fe20000004100 */
[----:B------:R-:W-:Y:S02]  /*4e40*/  UISETP.GE.AND UP0, UPT, UR16, UR9, UPT ;  /* 0x000000091000728c */ /* 0x000fe4000bf06270 */
[C---:B------:R-:W-:Y:S01]  /*4e50*/  HMMA.16816.F32.BF16 R16, R40.reuse, R48, RZ ;  /* 0x000000302810723c */ /* 0x040fe200000418ff */
[----:B------:R-:W-:Y:S01]  /*4e60*/  LDSM.16.MT88.2 R46, [R227+0x2c00] ;  /* 0x002c0000e32e783b */ /* 0x000fe20000004100 */
[----:B------:R-:W-:Y:S02]  /*4e70*/  UIMAD UR6, UR11, UR7, UR6 ;  /* 0x000000070b0672a4 */ /* 0x000fe4000f8e0206 */
[----:B------:R-:W-:Y:S01]  /*4e80*/  UIADD3 UR7, UR4, 0x1, URZ ;  /* 0x0000000104077890 */ /* 0x000fe2000fffe03f */
[----:B------:R-:W0:Y:S01]  /*4e90*/  LDGDEPBAR ;  /* 0x00000000000079af */ /* 0x000e220000000000 */
[----:B------:R-:W-:Y:S02]  /*4ea0*/  UISETP.GE.AND UP2, UPT, UR4, 0x1, UPT ;  /* 0x000000010400788c */ /* 0x000fe4000bf46270 */
[-C--:B------:R-:W-:Y:S01]  /*4eb0*/  HMMA.16816.F32.BF16 R20, R40, R50.reuse, RZ ;  /* 0x000000322814723c */ /* 0x080fe200000418ff */
[----:B------:R-:W3:Y:S01]  /*4ec0*/  LDSM.16.M88.4 R40, [R223] ;  /* 0x00000000df28783b */ /* 0x000ee20000000200 */
[----:B------:R-:W-:Y:S06]  /*4ed0*/  UISETP.GE.AND UP1, UPT, UR19, 0x1, UPT ;  /* 0x000000011300788c */ /* 0x000fec000bf26270 */
        /* <DEDUP_REMOVED lines=8> */
[----:B------:R-:W3:Y:S04]  /*4f60*/  LDSM.16.MT88.2 R52, [R227+0x4c00] ;  /* 0x004c0000e334783b */ /* 0x000ee80000004100 */
[----:B------:R-:W-:Y:S03]  /*4f70*/  LDSM.16.MT88.2 R54, [R227+0x5000] ;  /* 0x00500000e336783b */ /* 0x000fe60000004100 */
[----:B------:R-:W-:Y:S08]  /*4f80*/  HMMA.16816.F32.BF16 R24, R156, R180, R24 ;  /* 0x000000b49c18723c */ /* 0x000ff00000041818 */
[-C--:B-1----:R-:W-:Y:S08]  /*4f90*/  HMMA.16816.F32.BF16 R4, R28, R2.reuse, R4 ;  /* 0x000000021c04723c */ /* 0x082ff00000041804 */
[C---:B------:R-:W-:Y:S01]  /*4fa0*/  HMMA.16816.F32.BF16 R8, R32.reuse, R2, R8 ;  /* 0x000000022008723c */ /* 0x040fe20000041808 */
[----:B------:R-:W-:Y:S07]  /*4fb0*/  LDSM.16.MT88.2 R2, [R227+0x1000] ;  /* 0x00100000e302783b */ /* 0x000fee0000004100 */
[-C--:B--2---:R-:W-:Y:S08]  /*4fc0*/  HMMA.16816.F32.BF16 R12, R32, R36.reuse, R12 ;  /* 0x00000024200c723c */ /* 0x084ff0000004180c */
[C---:B------:R-:W-:Y:S01]  /*4fd0*/  HMMA.16816.F32.BF16 R16, R28.reuse, R36, R16 ;  /* 0x000000241c10723c */ /* 0x040fe20000041810 */
[----:B------:R-:W-:Y:S07]  /*4fe0*/  LDSM.16.MT88.2 R36, [R227+0x3000] ;  /* 0x00300000e324783b */ /* 0x000fee0000004100 */
[-C--:B----4-:R-:W-:Y:S01]  /*4ff0*/  HMMA.16816.F32.BF16 R20, R28, R38.reuse, R20 ;  /* 0x000000261c14723c */ /* 0x090fe20000041814 */
[----:B------:R-:W1:Y:S07]  /*5000*/  LDSM.16.M88.4 R28, [R226+0x2000] ;  /* 0x00200000e21c783b */ /* 0x000e6e0000000200 */
[----:B------:R-:W-:Y:S01]  /*5010*/  HMMA.16816.F32.BF16 R24, R32, R38, R24 ;  /* 0x000000262018723c */ /* 0x000fe20000041818 */
[----:B------:R-:W-:Y:S04]  /*5020*/  LDSM.16.MT88.2 R38, [R227+0x1400] ;  /* 0x00140000e326783b */ /* 0x000fe80000004100 */
[----:B------:R-:W2:Y:S03]  /*5030*/  LDSM.16.M88.4 R32, [R225+0x2000] ;  /* 0x00200000e120783b */ /* 0x000ea60000000200 */
[-C--:B---3--:R-:W-:Y:S08]  /*5040*/  HMMA.16816.F32.BF16 R4, R40, R44.reuse, R4 ;  /* 0x0000002c2804723c */ /* 0x088ff00000041804 */
[C---:B------:R-:W-:Y:S01]  /*5050*/  HMMA.16816.F32.BF16 R8, R48.reuse, R44, R8 ;  /* 0x0000002c3008723c */ /* 0x040fe20000041808 */
[----:B------:R-:W-:Y:S07]  /*5060*/  LDSM.16.MT88.2 R44, [R227+0x3400] ;  /* 0x00340000e32c783b */ /* 0x000fee0000004100 */
[-C--:B------:R-:W-:Y:S08]  /*5070*/  HMMA.16816.F32.BF16 R12, R48, R46.reuse, R12 ;  /* 0x0000002e300c723c */ /* 0x080ff0000004180c */
[C---:B------:R-:W-:Y:S01]  /*5080*/  HMMA.16816.F32.BF16 R16, R40.reuse, R46, R16 ;  /* 0x0000002e2810723c */ /* 0x040fe20000041810 */
[----:B------:R-:W-:Y:S07]  /*5090*/  LDSM.16.MT88.2 R46, [R227+0x5400] ;  /* 0x00540000e32e783b */ /* 0x000fee0000004100 */
[-C--:B------:R-:W-:Y:S01]  /*50a0*/  HMMA.16816.F32.BF16 R20, R40, R52.reuse, R20 ;  /* 0x000000342814723c */ /* 0x080fe20000041814 */
[----:B------:R-:W3:Y:S07]  /*50b0*/  LDSM.16.M88.4 R40, [R225+0x3000] ;  /* 0x00300000e128783b */ /* 0x000eee0000000200 */
[----:B------:R-:W-:Y:S01]  /*50c0*/  HMMA.16816.F32.BF16 R24, R48, R52, R24 ;  /* 0x000000343018723c */ /* 0x000fe20000041818 */
[----:B------:R-:W-:Y:S04]  /*50d0*/  LDSM.16.M88.4 R48, [R224+0x3000] ;  /* 0x00300000e030783b */ /* 0x000fe80000000200 */
[----:B------:R-:W-:Y:S03]  /*50e0*/  LDSM.16.MT88.2 R52, [R227+0x5800] ;  /* 0x00580000e334783b */ /* 0x000fe60000004100 */
[-C--:B-1----:R-:W-:Y:S08]  /*50f0*/  HMMA.16816.F32.BF16 R4, R28, R2.reuse, R4 ;  /* 0x000000021c04723c */ /* 0x082ff00000041804 */
[C---:B------:R-:W-:Y:S01]  /*5100*/  HMMA.16816.F32.BF16 R8, R56.reuse, R2, R8 ;  /* 0x000000023808723c */ /* 0x040fe20000041808 */
[----:B------:R-:W-:Y:S07]  /*5110*/  LDSM.16.MT88.2 R2, [R227+0x1800] ;  /* 0x00180000e302783b */ /* 0x000fee0000004100 */
[-C--:B------:R-:W-:Y:S08]  /*5120*/  HMMA.16816.F32.BF16 R12, R56, R36.reuse, R12 ;  /* 0x00000024380c723c */ /* 0x080ff0000004180c */
[C---:B------:R-:W-:Y:S01]  /*5130*/  HMMA.16816.F32.BF16 R16, R28.reuse, R36, R16 ;  /* 0x000000241c10723c */ /* 0x040fe20000041810 */
[----:B------:R-:W-:Y:S07]  /*5140*/  LDSM.16.MT88.2 R36, [R227+0x3800] ;  /* 0x00380000e324783b */ /* 0x000fee0000004100 */
[-C--:B------:R-:W-:Y:S01]  /*5150*/  HMMA.16816.F32.BF16 R20, R28, R54.reuse, R20 ;  /* 0x000000361c14723c */ /* 0x080fe20000041814 */
[----:B------:R-:W1:Y:S07]  /*5160*/  LDSM.16.M88.4 R28, [R224+0x2000] ;  /* 0x00200000e01c783b */ /* 0x000e6e0000000200 */
[----:B------:R-:W-:Y:S01]  /*5170*/  HMMA.16816.F32.BF16 R24, R56, R54, R24 ;  /* 0x000000363818723c */ /* 0x000fe20000041818 */
[----:B------:R-:W-:Y:S07]  /*5180*/  LDSM.16.M88.4 R56, [R220+0x2000] ;  /* 0x00200000dc38783b */ /* 0x000fee0000000200 */
[-C--:B--2---:R-:W-:Y:S08]  /*5190*/  HMMA.16816.F32.BF16 R4, R32, R38.reuse, R4 ;  /* 0x000000262004723c */ /* 0x084ff00000041804 */
[C---:B---3--:R-:W-:Y:S01]  /*51a0*/  HMMA.16816.F32.BF16 R8, R40.reuse, R38, R8 ;  /* 0x000000262808723c */ /* 0x048fe20000041808 */
[----:B------:R-:W2:Y:S07]  /*51b0*/  LDSM.16.MT88.2 R38, [R227+0x1c00] ;  /* 0x001c0000e326783b */ /* 0x000eae0000004100 */
[-C--:B------:R-:W-:Y:S08]  /*51c0*/  HMMA.16816.F32.BF16 R12, R40, R44.reuse, R12 ;  /* 0x0000002c280c723c */ /* 0x080ff0000004180c */
[C---:B------:R-:W-:Y:S08]  /*51d0*/  HMMA.16816.F32.BF16 R16, R32.reuse, R44, R16 ;  /* 0x0000002c2010723c */ /* 0x040ff00000041810 */
[-C--:B------:R-:W-:Y:S01]  /*51e0*/  HMMA.16816.F32.BF16 R20, R32, R46.reuse, R20 ;  /* 0x0000002e2014723c */ /* 0x080fe20000041814 */
[----:B------:R-:W3:Y:S07]  /*51f0*/  LDSM.16.M88.4 R32, [R220+0x3000] ;  /* 0x00300000dc20783b */ /* 0x000eee0000000200 */
[----:B------:R-:W-:Y:S01]  /*5200*/  HMMA.16816.F32.BF16 R24, R40, R46, R24 ;  /* 0x0000002e2818723c */ /* 0x000fe20000041818 */
[----:B------:R-:W4:Y:S07]  /*5210*/  LDSM.16.MT88.2 R40, [R227+0x3c00] ;  /* 0x003c0000e328783b */ /* 0x000f2e0000004100 */
[-C--:B-1----:R-:W-:Y:S08]  /*5220*/  HMMA.16816.F32.BF16 R4, R28, R2.reuse, R4 ;  /* 0x000000021c04723c */ /* 0x082ff00000041804 */
[C---:B------:R-:W-:Y:S01]  /*5230*/  HMMA.16816.F32.BF16 R8, R48.reuse, R2, R8 ;  /* 0x000000023008723c */ /* 0x040fe20000041808 */
[----:B------:R-:W1:Y:S07]  /*5240*/  LDSM.16.MT88.2 R2, [R227+0x5c00] ;  /* 0x005c0000e302783b */ /* 0x000e6e0000004100 */
[-C--:B------:R-:W-:Y:S08]  /*5250*/  HMMA.16816.F32.BF16 R12, R48, R36.reuse, R12 ;  /* 0x00000024300c723c */ /* 0x080ff0000004180c */
[C---:B------:R-:W-:Y:S08]  /*5260*/  HMMA.16816.F32.BF16 R16, R28.reuse, R36, R16 ;  /* 0x000000241c10723c */ /* 0x040ff00000041810 */
[-C--:B------:R-:W-:Y:S07]  /*5270*/  HMMA.16816.F32.BF16 R20, R28, R52.reuse, R20 ;  /* 0x000000341c14723c */ /* 0x080fee0000041814 */
[----:B------:R-:W-:Y:S01]  /*5280*/  IMAD.U32 R28, RZ, RZ, UR10 ;  /* 0x0000000aff1c7e24 */ /* 0x000fe2000f8e00ff */
[----:B------:R-:W-:Y:S04]  /*5290*/  HMMA.16816.F32.BF16 R24, R48, R52, R24 ;  /* 0x000000343018723c */ /* 0x000fe80000041818 */
[----:B-----5:R-:W-:Y:S04]  /*52a0*/  IMAD.WIDE.U32 R30, R28, c[0x0][0x238], R182 ;  /* 0x00008e001c1e7a25 */ /* 0x020fe800078e00b6 */
[-C--:B--2---:R-:W-:Y:S01]  /*52b0*/  HMMA.16816.F32.BF16 R4, R56, R38.reuse, R4 ;  /* 0x000000263804723c */ /* 0x084fe20000041804 */
[----:B------:R-:W-:Y:S04]  /*52c0*/  IMAD.U32 R28, RZ, RZ, UR11 ;  /* 0x0000000bff1c7e24 */ /* 0x000fe8000f8e00ff */
[----:B------:R-:W-:Y:S01]  /*52d0*/  IADD3 R31, R31, UR21, RZ ;  /* 0x000000151f1f7c10 */ /* 0x000fe2000fffe0ff */
[----:B------:R-:W-:Y:S02]  /*52e0*/  USHF.R.S32.HI UR21, URZ, 0x1f, UR22 ;  /* 0x0000001f3f157899 */ /* 0x000fe40008011416 */
[C---:B---3--:R-:W-:Y:S04]  /*52f0*/  HMMA.16816.F32.BF16 R8, R32.reuse, R38, R8 ;  /* 0x000000262008723c */ /* 0x048fe80000041808 */
[----:B------:R-:W-:Y:S01]  /*5300*/  IMAD.WIDE.U32 R30, R28, c[0x0][0x240], R30 ;  /* 0x000090001c1e7a25 */ /* 0x000fe200078e001e */
[----:B------:R-:W-:Y:S03]  /*5310*/  MOV R28, UR21 ;  /* 0x00000015001c7c02 */ /* 0x000fe60008000f00 */
[-C--:B----4-:R-:W-:Y:S04]  /*5320*/  HMMA.16816.F32.BF16 R12, R32, R40.reuse, R12 ;  /* 0x00000028200c723c */ /* 0x090fe8000004180c */
[----:B------:R-:W-:Y:S04]  /*5330*/  IADD3 R29, P0, R30, UR22, RZ ;  /* 0x000000161e1d7c10 */ /* 0x000fe8000ff1e0ff */
[C---:B------:R-:W-:Y:S04]  /*5340*/  HMMA.16816.F32.BF16 R16, R56.reuse, R40, R16 ;  /* 0x000000283810723c */ /* 0x040fe80000041810 */
[----:B------:R-:W-:Y:S01]  /*5350*/  IADD3.X R28, R28, UR6, R31, P0, !PT ;  /* 0x000000061c1c7c10 */ /* 0x000fe200087fe41f */
[----:B------:R-:W-:Y:S01]  /*5360*/  UIADD3 UR6, UR19, 0x1, URZ ;  /* 0x0000000113067890 */ /* 0x000fe2000fffe03f */
[C---:B------:R-:W-:Y:S02]  /*5370*/  LEA R44, P0, R29.reuse, c[0x0][0x220], 0x2 ;  /* 0x000088001d2c7a11 */ /* 0x040fe400078010ff */
[-C--:B-1----:R-:W-:Y:S01]  /*5380*/  HMMA.16816.F32.BF16 R20, R56, R2.reuse, R20 ;  /* 0x000000023814723c */ /* 0x082fe20000041814 */
[----:B------:R-:W-:Y:S03]  /*5390*/  USEL UR19, UR6, URZ, !UP1 ;  /* 0x0000003f06137287 */ /* 0x000fe6000c800000 */
[----:B------:R-:W-:Y:S02]  /*53a0*/  LEA.HI.X R45, R29, c[0x0][0x224], R28, 0x2, P0 ;  /* 0x000089001d2d7a11 */ /* 0x000fe400000f141c */
[----:B------:R-:W-:Y:S02]  /*53b0*/  PLOP3.LUT P0, PT, PT, PT, UP0, 0x80, 0x0 ;  /* 0x000000000000781c */ /* 0x000fe40003f0f008 */
[----:B------:R-:W-:Y:S01]  /*53c0*/  HMMA.16816.F32.BF16 R24, R32, R2, R24 ;  /* 0x000000022018723c */ /* 0x000fe20000041818 */
[----:B------:R-:W-:Y:S04]  /*53d0*/  RED.E.ADD.F32.FTZ.RN.STRONG.GPU [R44.64], R4 ;  /* 0x000000042c00798e */ /* 0x000fe8000c10e78e */
[----:B------:R-:W-:Y:S02]  /*53e0*/  RED.E.ADD.F32.FTZ.RN.STRONG.GPU [R44.64+0x400], R5 ;  /* 0x000400052c00798e */ /* 0x000fe4000c10e78e */
[----:B------:R-:W-:Y:S01]  /*53f0*/  IMAD.U32 R3, RZ, RZ, UR4 ;  /* 0x00000004ff037e24 */ /* 0x000fe2000f8e00ff */
[----:B------:R-:W-:Y:S01]  /*5400*/  USEL UR4, UR7, URZ, !UP2 ;  /* 0x0000003f07047287 */ /* 0x000fe2000d000000 */
[----:B------:R-:W-:Y:S03]  /*5410*/  RED.E.ADD.F32.FTZ.RN.STRONG.GPU [R44.64+0x800], R6 ;  /* 0x000800062c00798e */ /* 0x000fe6000c10e78e */
[----:B------:R-:W-:Y:S01]  /*5420*/  IMAD R3, R3, 0x1800, R232 ;  /* 0x0000180003037824 */ /* 0x000fe200078e02e8 */
[----:B------:R-:W-:Y:S04]  /*5430*/  RED.E.ADD.F32.FTZ.RN.STRONG.GPU [R44.64+0xc00], R7 ;  /* 0x000c00072c00798e */ /* 0x000fe8000c10e78e */
[----:B------:R-:W-:Y:S01]  /*5440*/  RED.E.ADD.F32.FTZ.RN.STRONG.GPU [R44.64+0x1000], R8 ;  /* 0x001000082c00798e */ /* 0x000fe2000c10e78e */
[----:B------:R-:W-:Y:S03]  /*5450*/  SHF.L.U32 R2, R3, 0x1, RZ ;  /* 0x0000000103027819 */ /* 0x000fe600000006ff */
        /* <DEDUP_REMOVED lines=20> */
[----:B------:R-:W-:Y:S04]  /*55a0*/  LDSM.16.MT88.4 R32, [R228+0x13c80] ;  /* 0x013c8000e420783b */ /* 0x000fe80000004200 */
[----:B------:R-:W4:Y:S01]  /*55b0*/  LDSM.16.MT88.4 R36, [R2+0x6480] ;  /* 0x006480000224783b */ /* 0x000f220000004200 */
[-C--:B-1----:R-:W-:Y:S03]  /*55c0*/  HMMA.16816.F32.BF16 R108, R8, R12.reuse, R108 ;  /* 0x0000000c086c723c */ /* 0x082fe6000004186c */
[----:B------:R-:W-:Y:S04]  /*55d0*/  LDSM.16.MT88.4 R40, [R2+0x7480] ;  /* 0x007480000228783b */ /* 0x000fe80000004200 */
[----:B------:R-:W-:Y:S01]  /*55e0*/  RED.E.ADD.F32.FTZ.RN.STRONG.GPU [R44.64+0x5000], R24 ;  /* 0x005000182c00798e */ /* 0x000fe2000c10e78e */
[C---:B--2---:R-:W-:Y:S03]  /*55f0*/  HMMA.16816.F32.BF16 R112, R16.reuse, R12, R112 ;  /* 0x0000000c1070723c */ /* 0x044fe60000041870 */
[----:B------:R-:W-:Y:S04]  /*5600*/  RED.E.ADD.F32.FTZ.RN.STRONG.GPU [R44.64+0x5400], R25 ;  /* 0x005400192c00798e */ /* 0x000fe8000c10e78e */
[----:B------:R-:W-:Y:S01]  /*5610*/  RED.E.ADD.F32.FTZ.RN.STRONG.GPU [R44.64+0x5800], R26 ;  /* 0x0058001a2c00798e */ /* 0x000fe2000c10e78e */
[-C--:B------:R-:W-:Y:S03]  /*5620*/  HMMA.16816.F32.BF16 R116, R16, R14.reuse, R116 ;  /* 0x0000000e1074723c */ /* 0x080fe60000041874 */
[----:B------:R-:W-:Y:S04]  /*5630*/  RED.E.ADD.F32.FTZ.RN.STRONG.GPU [R44.64+0x5c00], R27 ;  /* 0x005c001b2c00798e */ /* 0x000fe8000c10e78e */
[----:B------:R-:W1:Y:S01]  /*5640*/  LDSM.16.MT88.4 R24, [R228+0x15c80] ;  /* 0x015c8000e418783b */ /* 0x000e620000004200 */
[C---:B------:R-:W-:Y:S03]  /*5650*/  HMMA.16816.F32.BF16 R120, R8.reuse, R14, R120 ;  /* 0x0000000e0878723c */ /* 0x040fe60000041878 */
[----:B------:R-:W2:Y:S04]  /*5660*/  LDSM.16.MT88.4 R12, [R2+0x8480] ;  /* 0x00848000020c783b */ /* 0x000ea80000004200 */
[----:B------:R-:W-:Y:S01]  /*5670*/  LDSM.16.MT88.4 R44, [R228+0x16c80] ;  /* 0x016c8000e42c783b */ /* 0x000fe20000004200 */
        /* <DEDUP_REMOVED lines=103> */
.L_x_456:
[----:B------:R-:W-:Y:S05]  /*5cf0*/  @P1 BRA `(.L_x_460) ;  /* 0x000010b000001947 */ /* 0x000fea0003800000 */
[----:B------:R-:W2:Y:S01]  /*5d00*/  LDL.LU.64 R12, [R1] ;  /* 0x00000000010c7983 */ /* 0x000ea20000300a00 */
[----:B------:R-:W-:Y:S01]  /*5d10*/  F2FP.BF16.PACK_AB R60, R61, R60 ;  /* 0x0000003c3d3c723e */ /* 0x000fe200000010ff */
[----:B------:R-:W-:Y:S01]  /*5d20*/  USHF.R.S32.HI UR6, URZ, 0x1f, UR10 ;  /* 0x0000001f3f067899 */ /* 0x000fe2000801140a */
[----:B------:R-:W-:Y:S01]  /*5d30*/  F2FP.BF16.PACK_AB R62, R63, R62 ;  /* 0x0000003e3f3e723e */ /* 0x000fe200000010ff */
[----:B------:R-:W-:Y:S01]  /*5d40*/  ULDC.64 UR4, c[0x0][0x338] ;  /* 0x0000ce0000047ab9 */ /* 0x000fe20000000a00 */
[----:B------:R-:W-:Y:S01]  /*5d50*/  F2FP.BF16.PACK_AB R72, R73, R72 ;  /* 0x000000484948723e */ /* 0x000fe200000010ff */
[----:B------:R-:W-:Y:S01]  /*5d60*/  UIMAD UR4, UR6, UR4, URZ ;  /* 0x00000004060472a4 */ /* 0x000fe2000f8e023f */
[----:B------:R-:W-:Y:S01]  /*5d70*/  F2FP.BF16.PACK_AB R74, R75, R74 ;  /* 0x0000004a4b4a723e */ /* 0x000fe200000010ff */
[----:B------:R-:W-:Y:S01]  /*5d80*/  USHF.R.S32.HI UR7, URZ, 0x1f, UR11 ;  /* 0x0000001f3f077899 */ /* 0x000fe2000801140b */
[----:B------:R-:W-:Y:S01]  /*5d90*/  F2FP.BF16.PACK_AB R64, R65, R64 ;  /* 0x000000404140723e */ /* 0x000fe200000010ff */
[----:B------:R-:W-:Y:S01]  /*5da0*/  UIMAD UR5, UR10, UR5, UR4 ;  /* 0x000000050a0572a4 */ /* 0x000fe2000f8e0204 */
[----:B------:R-:W-:Y:S01]  /*5db0*/  F2FP.BF16.PACK_AB R66, R67, R66 ;  /* 0x000000424342723e */ /* 0x000fe200000010ff */
[----:B------:R-:W-:Y:S01]  /*5dc0*/  BSSY B0, `(.L_x_461) ;  /* 0x00000b9000007945 */ /* 0x000fe20003800000 */
[----:B------:R-:W-:Y:S01]  /*5dd0*/  F2FP.BF16.PACK_AB R68, R69, R68 ;  /* 0x000000444544723e */ /* 0x000fe200000010ff */
[----:B------:R-:W-:Y:S01]  /*5de0*/  ULDC UR4, c[0x0][0x2f0] ;  /* 0x0000bc0000047ab9 */ /* 0x000fe20000000800 */
[----:B------:R-:W-:Y:S01]  /*5df0*/  F2FP.BF16.PACK_AB R70, R71, R70 ;  /* 0x000000464746723e */ /* 0x000fe200000010ff */
[----:B------:R-:W-:Y:S01]  /*5e00*/  UIADD3 UR8, -UR8, UR4, URZ ;  /* 0x0000000408087290 */ /* 0x000fe2000fffe13f */
[----:B------:R-:W-:-:S02]  /*5e10*/  F2FP.BF16.PACK_AB R76, R77, R76 ;  /* 0x0000004c4d4c723e */ /* 0x000fc400000010ff */
[----:B------:R-:W-:Y:S01]  /*5e20*/  F2FP.BF16.PACK_AB R78, R79, R78 ;  /* 0x0000004e4f4e723e */ /* 0x000fe200000010ff */
[----:B------:R-:W-:Y:S01]  /*5e30*/  UISETP.LT.AND UP0, UPT, UR8, 0x80, UPT ;  /* 0x000000800800788c */ /* 0x000fe2000bf01270 */
[----:B------:R-:W-:Y:S02]  /*5e40*/  F2FP.BF16.PACK_AB R88, R89, R88 ;  /* 0x000000585958723e */ /* 0x000fe400000010ff */
[----:B------:R-:W-:Y:S01]  /*5e50*/  F2FP.BF16.PACK_AB R90, R91, R90 ;  /* 0x0000005a5b5a723e */ /* 0x000fe200000010ff */
[----:B------:R-:W-:Y:S01]  /*5e60*/  USEL UR8, UR8, 0x80, UP0 ;  /* 0x0000008008087887 */ /* 0x000fe20008000000 */
        /* <DEDUP_REMOVED lines=35> */
[----:B------:R-:W-:Y:S01]  /*60a0*/  F2FP.BF16.PACK_AB R150, R151, R150 ;  /* 0x000000969796723e */ /* 0x000fe200000010ff */
[----:B------:R-:W-:Y:S01]  /*60b0*/  BAR.SYNC.DEFER_BLOCKING 0x1, 0x100 ;  /* 0x0044000000007b1d */ /* 0x000fe20000010000 */
[----:B--2---:R-:W-:-:S04]  /*60c0*/  SHF.R.S32.HI R0, RZ, 0x1f, R12 ;  /* 0x0000001fff007819 */ /* 0x004fc8000001140c */
[----:B------:R-:W-:-:S04]  /*60d0*/  LEA.HI R2, R0, R12, RZ, 0x2 ;  /* 0x0000000c00027211 */ /* 0x000fc800078f10ff */
[--C-:B------:R-:W-:Y:S02]  /*60e0*/  SHF.R.S32.HI R4, RZ, 0x2, R2.reuse ;  /* 0x00000002ff047819 */ /* 0x100fe40000011402 */
[----:B------:R-:W-:Y:S02]  /*60f0*/  SHF.R.S32.HI R3, RZ, 0x1f, R2 ;  /* 0x0000001fff037819 */ /* 0x000fe40000011402 */
[C---:B------:R-:W-:Y:S02]  /*6100*/  LOP3.LUT R7, R2.reuse, 0xfffffffc, RZ, 0xc0, !PT ;  /* 0xfffffffc02077812 */ /* 0x040fe400078ec0ff */
[-C--:B------:R-:W-:Y:S02]  /*6110*/  LEA.HI R3, R3, R4.reuse, RZ, 0x3 ;  /* 0x0000000403037211 */ /* 0x080fe400078f18ff */
[----:B------:R-:W-:Y:S01]  /*6120*/  LEA.HI R2, R2, R4, RZ, 0x1 ;  /* 0x0000000402027211 */ /* 0x000fe200078f08ff */
[----:B------:R-:W-:Y:S01]  /*6130*/  IMAD.IADD R7, R12, 0x1, -R7 ;  /* 0x000000010c077824 */ /* 0x000fe200078e0a07 */
[----:B------:R-:W-:-:S02]  /*6140*/  LOP3.LUT R5, R3, 0xfffffff8, RZ, 0xc0, !PT ;  /* 0xfffffff803057812 */ /* 0x000fc400078ec0ff */
[----:B------:R-:W-:Y:S02]  /*6150*/  LEA.HI R3, R0, R12, RZ, 0x5 ;  /* 0x0000000c00037211 */ /* 0x000fe400078f28ff */
[C---:B------:R-:W-:Y:S01]  /*6160*/  ISETP.GE.AND P4, PT, R4.reuse, UR8, PT ;  /* 0x0000000804007c0c */ /* 0x040fe2000bf86270 */
[----:B------:R-:W-:Y:S01]  /*6170*/  IMAD.IADD R6, R4, 0x1, -R5 ;  /* 0x0000000104067824 */ /* 0x000fe200078e0a05 */
[--C-:B------:R-:W-:Y:S02]  /*6180*/  SHF.R.S32.HI R5, RZ, 0x5, R3.reuse ;  /* 0x00000005ff057819 */ /* 0x100fe40000011403 */
[----:B------:R-:W-:Y:S02]  /*6190*/  SHF.R.S32.HI R8, RZ, 0x1f, R3 ;  /* 0x0000001fff087819 */ /* 0x000fe40000011403 */
[----:B------:R-:W-:Y:S02]  /*61a0*/  LEA.HI R3, R6, R6, RZ, 0x1 ;  /* 0x0000000606037211 */ /* 0x000fe400078f08ff */
[----:B------:R-:W-:-:S02]  /*61b0*/  LEA.HI R10, R8, R5, RZ, 0x2 ;  /* 0x00000005080a7211 */ /* 0x000fc400078f10ff */
[----:B------:R-:W-:Y:S02]  /*61c0*/  SHF.R.S32.HI R11, RZ, 0x1, R3 ;  /* 0x00000001ff0b7819 */ /* 0x000fe40000011403 */
[----:B------:R-:W-:Y:S02]  /*61d0*/  LEA.HI R8, R0, R12, RZ, 0x7 ;  /* 0x0000000c00087211 */ /* 0x000fe400078f38ff */
[----:B------:R-:W-:Y:S01]  /*61e0*/  LOP3.LUT R10, R10, 0x7ffffc, RZ, 0xc0, !PT ;  /* 0x007ffffc0a0a7812 */ /* 0x000fe200078ec0ff */
[----:B------:R-:W-:Y:S01]  /*61f0*/  IMAD.SHL.U32 R9, R11, 0x40, RZ ;  /* 0x000000400b097824 */ /* 0x000fe200078e00ff */
[----:B------:R-:W-:Y:S02]  /*6200*/  SHF.R.U32.HI R8, RZ, 0x4, R8 ;  /* 0x00000004ff087819 */ /* 0x000fe40000011608 */
[----:B------:R-:W-:Y:S01]  /*6210*/  LOP3.LUT R3, R3, 0x3fffffe, RZ, 0xc0, !PT ;  /* 0x03fffffe03037812 */ /* 0x000fe200078ec0ff */
[----:B------:R-:W-:Y:S01]  /*6220*/  IMAD.IADD R10, R5, 0x1, -R10 ;  /* 0x00000001050a7824 */ /* 0x000fe200078e0a0a */
[----:B------:R-:W-:-:S02]  /*6230*/  LOP3.LUT R9, R9, 0xc0, RZ, 0xc0, !PT ;  /* 0x000000c009097812 */ /* 0x000fc400078ec0ff */
[----:B------:R-:W-:Y:S01]  /*6240*/  LOP3.LUT P0, RZ, R11, 0x2, RZ, 0xc0, !PT ;  /* 0x000000020bff7812 */ /* 0x000fe2000780c0ff */
[----:B------:R-:W-:Y:S01]  /*6250*/  IMAD.IADD R3, R6, 0x1, -R3 ;  /* 0x0000000106037824 */ /* 0x000fe200078e0a03 */
[----:B------:R-:W-:Y:S01]  /*6260*/  LOP3.LUT R8, R9, 0x8, R8, 0xf8, !PT ;  /* 0x0000000809087812 */ /* 0x000fe200078ef808 */
[----:B------:R-:W-:Y:S01]  /*6270*/  IMAD R10, R10, 0x100, R7 ;  /* 0x000001000a0a7824 */ /* 0x000fe200078e0207 */
[----:B------:R-:W-:Y:S02]  /*6280*/  SHF.R.U32.HI R9, RZ, 0x3, R9 ;  /* 0x00000003ff097819 */ /* 0x000fe40000011609 */
[----:B------:R-:W-:Y:S01]  /*6290*/  LEA.HI R0, R0, R12, RZ, 0x3 ;  /* 0x0000000c00007211 */ /* 0x000fe200078f18ff */
[----:B------:R-:W-:Y:S01]  /*62a0*/  IMAD R3, R3, 0x10, R10 ;  /* 0x0000001003037824 */ /* 0x000fe200078e020a */
[----:B------:R-:W-:Y:S02]  /*62b0*/  LOP3.LUT R8, R8, R9, RZ, 0x3c, !PT ;  /* 0x0000000908087212 */ /* 0x000fe400078e3cff */
[----:B------:R-:W-:Y:S01]  /*62c0*/  LOP3.LUT R9, R2, 0x3fffffe, RZ, 0xc0, !PT ;  /* 0x03fffffe02097812 */ /* 0x000fe200078ec0ff */
[----:B------:R-:W-:-:S02]  /*62d0*/  IMAD.SHL.U32 R0, R0, 0x8, RZ ;  /* 0x0000000800007824 */ /* 0x000fc400078e00ff */
[----:B------:R-:W-:Y:S02]  /*62e0*/  IMAD.U32 R3, R3, 0x2, R8 ;  /* 0x0000000203037824 */ /* 0x000fe400078e0008 */
[----:B------:R-:W-:Y:S01]  /*62f0*/  IMAD.IADD R6, R4, 0x1, -R9 ;  /* 0x0000000104067824 */ /* 0x000fe200078e0a09 */
[----:B------:R-:W-:Y:S01]  /*6300*/  LOP3.LUT R0, R0, 0xc0, RZ, 0xc0, !PT ;  /* 0x000000c000007812 */ /* 0x000fe200078ec0ff */
[----:B------:R-:W-:Y:S02]  /*6310*/  IMAD.SHL.U32 R3, R3, 0x2, RZ ;  /* 0x0000000203037824 */ /* 0x000fe400078e00ff */
[----:B------:R-:W-:Y:S01]  /*6320*/  IMAD R6, R5, 0x8, R6 ;  /* 0x0000000805067824 */ /* 0x000fe200078e0206 */
[----:B------:R-:W-:Y:S01]  /*6330*/  SHF.R.U32.HI R2, RZ, 0x3, R0 ;  /* 0x00000003ff027819 */ /* 0x000fe20000011600 */
[----:B------:R-:W-:Y:S01]  /*6340*/  IMAD.SHL.U32 R8, R7, 0x8, RZ ;  /* 0x0000000807087824 */ /* 0x000fe200078e00ff */
[C---:B------:R-:W-:Y:S01]  /*6350*/  IADD3 R5, R3.reuse, 0x20, RZ ;  /* 0x0000002003057810 */ /* 0x040fe20007ffe0ff */
[----:B------:R-:W-:Y:S01]  /*6360*/  STS [R3+0x6080], R60 ;  /* 0x0060803c03007388 */ /* 0x000fe20000000800 */
[----:B------:R-:W-:-:S02]  /*6370*/  @P0 IADD3 R5, R3, -0x20, RZ ;  /* 0xffffffe003050810 */ /* 0x000fc40007ffe0ff */
[--C-:B------:R-:W-:Y:S01]  /*6380*/  LOP3.LUT R7, R0, 0x18, R8.reuse, 0xf8, !PT ;  /* 0x0000001800077812 */ /* 0x100fe200078ef808 */
[----:B------:R-:W-:Y:S01]  /*6390*/  STS [R3+0x6280], R62 ;  /* 0x0062803e03007388 */ /* 0x000fe20000000800 */
[----:B------:R-:W-:Y:S01]  /*63a0*/  SHF.R.S32.HI R9, RZ, 0x1f, R8 ;  /* 0x0000001fff097819 */ /* 0x000fe20000011408 */
[----:B------:R-:W-:Y:S01]  /*63b0*/  IMAD.U32 R0, RZ, RZ, UR11 ;  /* 0x0000000bff007e24 */ /* 0x000fe2000f8e00ff */
[----:B------:R-:W-:Y:S01]  /*63c0*/  LOP3.LUT R7, R7, R2, RZ, 0x3c, !PT ;  /* 0x0000000207077212 */ /* 0x000fe200078e3cff */
[----:B------:R-:W-:Y:S01]  /*63d0*/  STS [R5+0x6080], R72 ;  /* 0x0060804805007388 */ /* 0x000fe20000000800 */
[----:B------:R-:W-:-:S03]  /*63e0*/  IADD3 R2, R8, 0x20, RZ ;  /* 0x0000002008027810 */ /* 0x000fc60007ffe0ff */
[----:B------:R-:W-:Y:S01]  /*63f0*/  STS [R5+0x6280], R74 ;  /* 0x0062804a05007388 */ /* 0x000fe20000000800 */
[----:B------:R-:W-:-:S03]  /*6400*/  IMAD.U32 R6, R6, 0x20, R7 ;  /* 0x0000002006067824 */ /* 0x000fc600078e0007 */
[----:B------:R-:W-:Y:S01]  /*6410*/  STS [R3+0x7080], R64 ;  /* 0x0070804003007388 */ /* 0x000fe20000000800 */
[----:B------:R-:W-:-:S03]  /*6420*/  IMAD.SHL.U32 R6, R6, 0x2, RZ ;  /* 0x0000000206067824 */ /* 0x000fc600078e00ff */
        /* <DEDUP_REMOVED lines=43> */
[----:B------:R-:W-:Y:S01]  /*66e0*/  BAR.SYNC.DEFER_BLOCKING 0x1, 0x100 ;  /* 0x0044000000007b1d */ /* 0x000fe20000010000 */
[----:B-1----:R-:W-:-:S04]  /*66f0*/  IMAD.U32 R3, RZ, RZ, UR10 ;  /* 0x0000000aff037e24 */ /* 0x002fc8000f8e00ff */
[----:B------:R-:W-:Y:S01]  /*6700*/  IMAD.WIDE.U32 R60, R3, c[0x0][0x338], R8 ;  /* 0x0000ce00033c7a25 */ /* 0x000fe200078e0008 */
[----:B--2---:R-:W-:-:S03]  /*6710*/  SHF.R.S32.HI R5, RZ, 0x1f, R4 ;  /* 0x0000001fff057819 */ /* 0x004fc60000011404 */
[----:B------:R-:W-:Y:S01]  /*6720*/  IMAD.U32 R3, RZ, RZ, UR12 ;  /* 0x0000000cff037e24 */ /* 0x000fe2000f8e00ff */
[----:B------:R-:W-:Y:S01]  /*6730*/  IADD3 R61, R61, UR5, RZ ;  /* 0x000000053d3d7c10 */ /* 0x000fe2000fffe0ff */
[----:B------:R1:W2:Y:S01]  /*6740*/  LDS.128 R56, [R6+0x7080] ;  /* 0x0070800006387984 */ /* 0x0002a20000000c00 */
[----:B------:R-:W-:Y:S01]  /*6750*/  ULDC.64 UR4, c[0x0][0x340] ;  /* 0x0000d00000047ab9 */ /* 0x000fe20000000a00 */
[----:B------:R-:W-:Y:S01]  /*6760*/  IMAD.WIDE R10, R3, 0x80, R4 ;  /* 0x00000080030a7825 */ /* 0x000fe200078e0204 */
[----:B------:R-:W-:Y:S01]  /*6770*/  UIMAD UR4, UR7, UR4, URZ ;  /* 0x00000004070472a4 */ /* 0x000fe2000f8e023f */
[----:B------:R1:W3:Y:S02]  /*6780*/  LDS.128 R52, [R6+0x9080] ;  /* 0x0090800006347984 */ /* 0x0002e40000000c00 */
[----:B------:R-:W-:Y:S01]  /*6790*/  IMAD.WIDE.U32 R60, R0, c[0x0][0x340], R60 ;  /* 0x0000d000003c7a25 */ /* 0x000fe200078e003c */
[----:B------:R-:W-:Y:S01]  /*67a0*/  UIMAD UR4, UR11, UR5, UR4 ;  /* 0x000000050b0472a4 */ /* 0x000fe2000f8e0204 */
[----:B------:R1:W4:Y:S04]  /*67b0*/  LDS.128 R48, [R6+0xb080] ;  /* 0x00b0800006307984 */ /* 0x0003280000000c00 */
[----:B------:R1:W1:Y:S01]  /*67c0*/  LDS.128 R44, [R6+0x80] ;  /* 0x00008000062c7984 */ /* 0x0002620000000c00 */
[----:B------:R-:W-:-:S03]  /*67d0*/  IADD3 R7, R61, UR4, RZ ;  /* 0x000000043d077c10 */ /* 0x000fc6000fffe0ff */
        /* <DEDUP_REMOVED lines=8> */
[----:B------:R-:W-:Y:S01]  /*6860*/  IMAD R3, R11, c[0x0][0x330], RZ ;  /* 0x0000cc000b037a24 */ /* 0x000fe200078e02ff */
[----:B------:R-:W-:-:S02]  /*6870*/  IADD3 R0, R8, 0x40, RZ ;  /* 0x0000004008007810 */ /* 0x000fc40007ffe0ff */
[----:B------:R-:W-:Y:S01]  /*6880*/  LDS.128 R16, [R6+0xa080] ;  /* 0x00a0800006107984 */ /* 0x000fe20000000c00 */
[----:B------:R-:W-:Y:S01]  /*6890*/  IMAD R3, R10, c[0x0][0x334], R3 ;  /* 0x0000cd000a037a24 */ /* 0x000fe200078e0203 */
[----:B------:R-:W-:Y:S02]  /*68a0*/  ISETP.GE.AND P2, PT, R2, c[0x0][0x324], PT ;  /* 0x0000c90002007a0c */ /* 0x000fe40003f46270 */
[----:B------:R-:W-:-:S04]  /*68b0*/  ISETP.GE.AND P1, PT, R0, c[0x0][0x324], PT ;  /* 0x0000c90000007a0c */ /* 0x000fc80003f26270 */
[----:B------:R4:W3:Y:S02]  /*68c0*/  @!P3 LDS.128 R12, [R6+0x6080] ;  /* 0x00608000060cb984 */ /* 0x0008e40000000c00 */
[----:B-1--4-:R-:W-:-:S04]  /*68d0*/  IMAD.MOV.U32 R6, RZ, RZ, R60 ;  /* 0x000000ffff067224 */ /* 0x012fc800078e003c */
[----:B------:R-:W-:-:S04]  /*68e0*/  IMAD.WIDE.U32 R62, R10, c[0x0][0x330], R6 ;  /* 0x0000cc000a3e7a25 */ /* 0x000fc800078e0006 */
[----:B------:R-:W-:Y:S01]  /*68f0*/  IMAD.IADD R3, R63, 0x1, R3 ;  /* 0x000000013f037824 */ /* 0x000fe200078e0203 */
[----:B------:R-:W-:-:S04]  /*6900*/  LEA R64, P0, R62, c[0x0][0x318], 0x1 ;  /* 0x0000c6003e407a11 */ /* 0x000fc800078008ff */
[----:B------:R-:W-:-:S05]  /*6910*/  LEA.HI.X R65, R62, c[0x0][0x31c], R3, 0x1, P0 ;  /* 0x0000c7003e417a11 */ /* 0x000fca00000f0c03 */
[----:B-----5:R1:W-:Y:S04]  /*6920*/  @!P2 STG.E.128 [R64.64+0x40], R20 ;  /* 0x000040144000a986 */ /* 0x0203e8000c101d0e */
[----:B---3--:R1:W-:Y:S04]  /*6930*/  @!P3 STG.E.128 [R64.64], R12 ;  /* 0x0000000c4000b986 */ /* 0x0083e8000c101d0e */
[----:B------:R1:W-:Y:S02]  /*6940*/  @!P1 STG.E.128 [R64.64+0x80], R16 ;  /* 0x0000801040009986 */ /* 0x0003e4000c101d0e */
.L_x_462:
[----:B------:R-:W-:Y:S05]  /*6950*/  BSYNC B0 ;  /* 0x0000000000007941 */ /* 0x000fea0003800000 */
.L_x_461:
[----:B------:R-:W-:Y:S01]  /*6960*/  IADD3 R4, R4, 0x40, RZ ;  /* 0x0000004004047810 */ /* 0x000fe20007ffe0ff */
[----:B------:R-:W-:Y:S03]  /*6970*/  BSSY B0, `(.L_x_463) ;  /* 0x0000013000007945 */ /* 0x000fe60003800000 */
[----:B------:R-:W-:-:S13]  /*6980*/  ISETP.GE.AND P3, PT, R4, UR8, PT ;  /* 0x0000000804007c0c */ /* 0x000fda000bf66270 */
[----:B------:R-:W-:Y:S05]  /*6990*/  @P3 BRA `(.L_x_464) ;  /* 0x0000010000003947 */ /* 0x000fea0003800000 */
[----:B------:R-:W-:Y:S01]  /*69a0*/  IADD3 R4, P0, R10, 0x40, RZ ;  /* 0x000000400a047810 */ /* 0x000fe20007f1e0ff */
[----:B-1----:R-:W-:Y:S01]  /*69b0*/  IMAD.MOV.U32 R6, RZ, RZ, R60 ;  /* 0x000000ffff067224 */ /* 0x002fe200078e003c */
[C---:B------:R-:W-:Y:S02]  /*69c0*/  IADD3 R0, R8.reuse, 0x40, RZ ;  /* 0x0000004008007810 */ /* 0x040fe40007ffe0ff */
[----:B------:R-:W-:Y:S01]  /*69d0*/  ISETP.GE.AND P2, PT, R8, c[0x0][0x324], PT ;  /* 0x0000c90008007a0c */ /* 0x000fe20003f46270 */
[----:B------:R-:W-:Y:S01]  /*69e0*/  IMAD.X R3, RZ, RZ, R11, P0 ;  /* 0x000000ffff037224 */ /* 0x000fe200000e060b */
[----:B------:R-:W-:Y:S01]  /*69f0*/  ISETP.GE.AND P0, PT, R0, c[0x0][0x324], PT ;  /* 0x0000c90000007a0c */ /* 0x000fe20003f06270 */
[----:B------:R-:W-:Y:S01]  /*6a00*/  IMAD.WIDE.U32 R6, R4, c[0x0][0x330], R6 ;  /* 0x0000cc0004067a25 */ /* 0x000fe200078e0006 */
[----:B------:R-:W-:-:S03]  /*6a10*/  ISETP.GE.AND P1, PT, R2, c[0x0][0x324], PT ;  /* 0x0000c90002007a0c */ /* 0x000fc60003f26270 */
[----:B------:R-:W-:-:S04]  /*6a20*/  IMAD R3, R3, c[0x0][0x330], RZ ;  /* 0x0000cc0003037a24 */ /* 0x000fc800078e02ff */
[----:B------:R-:W-:Y:S01]  /*6a30*/  IMAD R3, R4, c[0x0][0x334], R3 ;  /* 0x0000cd0004037a24 */ /* 0x000fe200078e0203 */
[----:B------:R-:W-:-:S03]  /*6a40*/  LEA R4, P5, R6, c[0x0][0x318], 0x1 ;  /* 0x0000c60006047a11 */ /* 0x000fc600078a08ff */
[----:B------:R-:W-:-:S05]  /*6a50*/  IMAD.IADD R3, R7, 0x1, R3 ;  /* 0x0000000107037824 */ /* 0x000fca00078e0203 */
[----:B------:R-:W-:-:S05]  /*6a60*/  LEA.HI.X R5, R6, c[0x0][0x31c], R3, 0x1, P5 ;  /* 0x0000c70006057a11 */ /* 0x000fca00028f0c03 */
[----:B--2---:R1:W-:Y:S04]  /*6a70*/  @!P2 STG.E.128 [R4.64], R56 ;  /* 0x000000380400a986 */ /* 0x0043e8000c101d0e */
[----:B---3--:R1:W-:Y:S04]  /*6a80*/  @!P1 STG.E.128 [R4.64+0x40], R52 ;  /* 0x0000403404009986 */ /* 0x0083e8000c101d0e */
[----:B----4-:R1:W-:Y:S02]  /*6a90*/  @!P0 STG.E.128 [R4.64+0x80], R48 ;  /* 0x0000803004008986 */ /* 0x0103e4000c101d0e */
.L_x_464:
[----:B------:R-:W-:Y:S05]  /*6aa0*/  BSYNC B0 ;  /* 0x0000000000007941 */ /* 0x000fea0003800000 */
.L_x_463:
[----:B------:R-:W-:Y:S01]  /*6ab0*/  ULDC.64 UR4, c[0x0][0x308] ;  /* 0x0000c20000047ab9 */ /* 0x000fe20000000a00 */
[----:B------:R-:W-:Y:S01]  /*6ac0*/  MOV R3, UR10 ;  /* 0x0000000a00037c02 */ /* 0x000fe20008000f00 */
[----:B------:R-:W-:Y:S01]  /*6ad0*/  UIMAD UR4, UR6, UR4, URZ ;  /* 0x00000004060472a4 */ /* 0x000fe2000f8e023f */
[----:B------:R-:W-:Y:S01]  /*6ae0*/  MOV R0, UR11 ;  /* 0x0000000b00007c02 */ /* 0x000fe20008000f00 */
[----:B------:R-:W-:Y:S02]  /*6af0*/  BSSY B0, `(.L_x_465) ;  /* 0x0000018000007945 */ /* 0x000fe40003800000 */
[----:B------:R-:W-:Y:S01]  /*6b00*/  UIMAD UR10, UR10, UR5, UR4 ;  /* 0x000000050a0a72a4 */ /* 0x000fe2000f8e0204 */
[----:B-1----:R-:W-:-:S02]  /*6b10*/  IMAD.WIDE.U32 R4, R3, c[0x0][0x308], R8 ;  /* 0x0000c20003047a25 */ /* 0x002fc400078e0008 */
[----:B------:R-:W-:Y:S02]  /*6b20*/  ULDC.64 UR4, c[0x0][0x310] ;  /* 0x0000c40000047ab9 */ /* 0x000fe40000000a00 */
[----:B------:R-:W-:Y:S01]  /*6b30*/  UIMAD UR4, UR7, UR4, URZ ;  /* 0x00000004070472a4 */ /* 0x000fe2000f8e023f */
[----:B------:R-:W-:-:S03]  /*6b40*/  IADD3 R5, R5, UR10, RZ ;  /* 0x0000000a05057c10 */ /* 0x000fc6000fffe0ff */
[----:B------:R-:W-:Y:S02]  /*6b50*/  UIMAD UR4, UR11, UR5, UR4 ;  /* 0x000000050b0472a4 */ /* 0x000fe4000f8e0204 */
[----:B------:R-:W-:-:S05]  /*6b60*/  IMAD.WIDE.U32 R4, R0, c[0x0][0x310], R4 ;  /* 0x0000c40000047a25 */ /* 0x000fca00078e0004 */
[----:B------:R-:W-:Y:S01]  /*6b70*/  IADD3 R7, R5, UR4, RZ ;  /* 0x0000000405077c10 */ /* 0x000fe2000fffe0ff */
        /* <DEDUP_REMOVED lines=15> */
.L_x_466:
[----:B------:R-:W-:Y:S05]  /*6c70*/  BSYNC B0 ;  /* 0x0000000000007941 */ /* 0x000fea0003800000 */
.L_x_465:
        /* <DEDUP_REMOVED lines=19> */
.L_x_460:
[----:B------:R-:W2:Y:S01]  /*6db0*/  LDL.LU.64 R2, [R1] ;  /* 0x0000000001027983 */ /* 0x000ea20000300a00 */
[----:B------:R-:W-:Y:S01]  /*6dc0*/  USHF.R.S32.HI UR6, URZ, 0x1f, UR10 ;  /* 0x0000001f3f067899 */ /* 0x000fe2000801140a */
[----:B------:R-:W-:Y:S01]  /*6dd0*/  IMAD.U32 R8, RZ, RZ, UR11 ;  /* 0x0000000bff087e24 */ /* 0x000fe2000f8e00ff */
[----:B------:R-:W-:Y:S01]  /*6de0*/  ULDC.64 UR4, c[0x0][0x308] ;  /* 0x0000c20000047ab9 */ /* 0x000fe20000000a00 */
[----:B------:R-:W-:Y:S01]  /*6df0*/  IMAD.U32 R7, RZ, RZ, UR12 ;  /* 0x0000000cff077e24 */ /* 0x000fe2000f8e00ff */
[----:B------:R-:W-:Y:S01]  /*6e00*/  UIMAD UR4, UR6, UR4, URZ ;  /* 0x00000004060472a4 */ /* 0x000fe2000f8e023f */
[----:B------:R-:W-:Y:S01]  /*6e10*/  BSSY B0, `(.L_x_467) ;  /* 0x0000027000007945 */ /* 0x000fe20003800000 */
[----:B------:R-:W-:-:S02]  /*6e20*/  ULDC UR9, c[0x0][0x2f0] ;  /* 0x0000bc0000097ab9 */ /* 0x000fc40000000800 */
[----:B------:R-:W-:Y:S02]  /*6e30*/  UIMAD UR5, UR10, UR5, UR4 ;  /* 0x000000050a0572a4 */ /* 0x000fe4000f8e0204 */
[----:B------:R-:W-:Y:S02]  /*6e40*/  UIADD3 UR9, -UR8, UR9, URZ ;  /* 0x0000000908097290 */ /* 0x000fe4000fffe13f */
[----:B------:R-:W-:Y:S01]  /*6e50*/  USHF.R.S32.HI UR7, URZ, 0x1f, UR11 ;  /* 0x0000001f3f077899 */ /* 0x000fe2000801140b */
[----:B--2---:R-:W-:Y:S01]  /*6e60*/  SHF.R.S32.HI R14, RZ, 0x1f, R2 ;  /* 0x0000001fff0e7819 */ /* 0x004fe20000011402 */
[----:B------:R-:W-:-:S03]  /*6e70*/  IMAD.U32 R3, RZ, RZ, UR10 ;  /* 0x0000000aff037e24 */ /* 0x000fc6000f8e00ff */
[----:B------:R-:W-:-:S04]  /*6e80*/  LEA.HI R14, R14, R2, RZ, 0x2 ;  /* 0x000000020e0e7211 */ /* 0x000fc800078f10ff */
[----:B------:R-:W-:Y:S02]  /*6e90*/  LOP3.LUT R0, R14, 0x1ffffffc, RZ, 0xc0, !PT ;  /* 0x1ffffffc0e007812 */ /* 0x000fe400078ec0ff */
[----:B------:R-:W-:-:S03]  /*6ea0*/  SHF.R.S32.HI R14, RZ, 0x2, R14 ;  /* 0x00000002ff0e7819 */ /* 0x000fc6000001140e */
[----:B------:R-:W-:Y:S01]  /*6eb0*/  IMAD.IADD R0, R2, 0x1, -R0 ;  /* 0x0000000102007824 */ /* 0x000fe200078e0a00 */
[----:B------:R-:W-:Y:S02]  /*6ec0*/  ISETP.GE.AND P4, PT, R14, UR9, PT ;  /* 0x000000090e007c0c */ /* 0x000fe4000bf86270 */
[----:B------:R-:W-:Y:S01]  /*6ed0*/  SHF.R.S32.HI R15, RZ, 0x1f, R14 ;  /* 0x0000001fff0f7819 */ /* 0x000fe2000001140e */
[----:B------:R-:W-:-:S04]  /*6ee0*/  IMAD.SHL.U32 R12, R0, 0x8, RZ ;  /* 0x00000008000c7824 */ /* 0x000fc800078e00ff */
[----:B------:R-:W-:Y:S01]  /*6ef0*/  IMAD.WIDE R6, R7, 0x80, R14 ;  /* 0x0000008007067825 */ /* 0x000fe200078e020e */
[----:B------:R-:W-:Y:S02]  /*6f00*/  SHF.R.S32.HI R13, RZ, 0x1f, R12 ;  /* 0x0000001fff0d7819 */ /* 0x000fe4000001140c */
[----:B------:R-:W-:-:S03]  /*6f10*/  IADD3 R4, R12, 0x20, RZ ;  /* 0x000000200c047810 */ /* 0x000fc60007ffe0ff */
[----:B------:R-:W-:-:S05]  /*6f20*/  IMAD.WIDE.U32 R2, R3, c[0x0][0x308], R12 ;  /* 0x0000c20003027a25 */ /* 0x000fca00078e000c */
[----:B------:R-:W-:Y:S01]  /*6f30*/  IADD3 R3, R3, UR5, RZ ;  /* 0x0000000503037c10 */ /* 0x000fe2000fffe0ff */
[----:B------:R-:W-:Y:S02]  /*6f40*/  ULDC.64 UR4, c[0x0][0x310] ;  /* 0x0000c40000047ab9 */ /* 0x000fe40000000a00 */
[----:B------:R-:W-:Y:S02]  /*6f50*/  UIMAD UR4, UR7, UR4, URZ ;  /* 0x00000004070472a4 */ /* 0x000fe4000f8e023f */
[----:B------:R-:W-:Y:S01]  /*6f60*/  IMAD.WIDE.U32 R8, R8, c[0x0][0x310], R2 ;  /* 0x0000c40008087a25 */ /* 0x000fe200078e0002 */
[----:B------:R-:W-:Y:S01]  /*6f70*/  IADD3 R2, R12, 0x40, RZ ;  /* 0x000000400c027810 */ /* 0x000fe20007ffe0ff */
[----:B------:R-:W-:-:S06]  /*6f80*/  UIMAD UR4, UR11, UR5, UR4 ;  /* 0x000000050b0472a4 */ /* 0x000fcc000f8e0204 */
[----:B------:R-:W-:Y:S01]  /*6f90*/  IADD3 R11, R9, UR4, RZ ;  /* 0x00000004090b7c10 */ /* 0x000fe2000fffe0ff */
[----:B------:R-:W-:Y:S05]  /*6fa0*/  @P4 BRA `(.L_x_468) ;  /* 0x000000d000004947 */ /* 0x000fea0003800000 */
[----:B------:R-:W-:Y:S01]  /*6fb0*/  IMAD R3, R7, c[0x0][0x300], RZ ;  /* 0x0000c00007037a24 */ /* 0x000fe200078e02ff */
[----:B------:R-:W-:Y:S01]  /*6fc0*/  ISETP.GE.AND P3, PT, R12, c[0x0][0x2f4], PT ;  /* 0x0000bd000c007a0c */ /* 0x000fe20003f66270 */
[----:B------:R-:W-:Y:S01]  /*6fd0*/  IMAD.MOV.U32 R10, RZ, RZ, R8 ;  /* 0x000000ffff0a7224 */ /* 0x000fe200078e0008 */
[----:B------:R-:W-:Y:S01]  /*6fe0*/  ISETP.GE.AND P2, PT, R4, c[0x0][0x2f4], PT ;  /* 0x0000bd0004007a0c */ /* 0x000fe20003f46270 */
[----:B------:R-:W-:Y:S01]  /*6ff0*/  IMAD R0, R6, c[0x0][0x304], R3 ;  /* 0x0000c10006007a24 */ /* 0x000fe200078e0203 */
        /* <DEDUP_REMOVED lines=8> */
.L_x_468:
[----:B------:R-:W-:Y:S05]  /*7080*/  BSYNC B0 ;  /* 0x0000000000007941 */ /* 0x000fea0003800000 */
.L_x_467:
[----:B------:R-:W-:Y:S01]  /*7090*/  IADD3 R0, R14, 0x40, RZ ;  /* 0x000000400e007810 */ /* 0x000fe20007ffe0ff */
[----:B------:R-:W-:Y:S03]  /*70a0*/  BSSY B0, `(.L_x_469) ;  /* 0x0000012000007945 */ /* 0x000fe60003800000 */
[----:B------:R-:W-:-:S13]  /*70b0*/  ISETP.GE.AND P3, PT, R0, UR9, PT ;  /* 0x0000000900007c0c */ /* 0x000fda000bf66270 */
        /* <DEDUP_REMOVED lines=16> */
.L_x_470:
[----:B------:R-:W-:Y:S05]  /*71c0*/  BSYNC B0 ;  /* 0x0000000000007941 */ /* 0x000fea0003800000 */
.L_x_469:
[----:B------:R-:W-:Y:S01]  /*71d0*/  ULDC.64 UR4, c[0x0][0x338] ;  /* 0x0000ce0000047ab9 */ /* 0x000fe20000000a00 */
[----:B------:R-:W-:Y:S01]  /*71e0*/  MOV R3, UR10 ;  /* 0x0000000a00037c02 */ /* 0x000fe20008000f00 */
[----:B------:R-:W-:Y:S01]  /*71f0*/  UIMAD UR4, UR6, UR4, URZ ;  /* 0x00000004060472a4 */ /* 0x000fe2000f8e023f */
[----:B------:R-:W-:Y:S01]  /*7200*/  MOV R8, UR11 ;  /* 0x0000000b00087c02 */ /* 0x000fe20008000f00 */
[----:B------:R-:W-:Y:S02]  /*7210*/  BSSY B0, `(.L_x_471) ;  /* 0x0000017000007945 */ /* 0x000fe40003800000 */
[----:B------:R-:W-:Y:S01]  /*7220*/  UIMAD UR10, UR10, UR5, UR4 ;  /* 0x000000050a0a72a4 */ /* 0x000fe2000f8e0204 */
[----:B--2---:R-:W-:-:S02]  /*7230*/  IMAD.WIDE.U32 R10, R3, c[0x0][0x338], R12 ;  /* 0x0000ce00030a7a25 */ /* 0x004fc400078e000c */
        /* <DEDUP_REMOVED lines=20> */
.L_x_472:
[----:B------:R-:W-:Y:S05]  /*7380*/  BSYNC B0 ;  /* 0x0000000000007941 */ /* 0x000fea0003800000 */
.L_x_471:
[----:B------:R-:W-:Y:S05]  /*7390*/  @P3 EXIT ;  /* 0x000000000000394d */ /* 0x000fea0003800000 */
[----:B------:R-:W-:Y:S02]  /*73a0*/  IADD3 R0, P0, R6, 0x40, RZ ;  /* 0x0000004006007810 */ /* 0x000fe40007f1e0ff */
[----:B------:R-:W-:-:S03]  /*73b0*/  ISETP.GE.AND P1, PT, R12, c[0x0][0x324], PT ;  /* 0x0000c9000c007a0c */ /* 0x000fc60003f26270 */
[----:B------:R-:W-:Y:S01]  /*73c0*/  IMAD.X R6, RZ, RZ, R7, P0 ;  /* 0x000000ffff067224 */ /* 0x000fe200000e0607 */
[----:B------:R-:W-:Y:S02]  /*73d0*/  MOV R7, R11 ;  /* 0x0000000b00077202 */ /* 0x000fe40000000f00 */
[----:B------:R-:W-:Y:S01]  /*73e0*/  ISETP.GE.AND P0, PT, R4, c[0x0][0x324], PT ;  /* 0x0000c90004007a0c */ /* 0x000fe20003f06270 */
[----:B------:R-:W-:Y:S02]  /*73f0*/  IMAD R3, R6, c[0x0][0x330], RZ ;  /* 0x0000cc0006037a24 */ /* 0x000fe400078e02ff */
[----:B------:R-:W-:Y:S02]  /*7400*/  IMAD.MOV.U32 R6, RZ, RZ, R8 ;  /* 0x000000ffff067224 */ /* 0x000fe400078e0008 */
[C---:B------:R-:W-:Y:S02]  /*7410*/  IMAD R3, R0.reuse, c[0x0][0x334], R3 ;  /* 0x0000cd0000037a24 */ /* 0x040fe400078e0203 */
[----:B------:R-:W-:-:S04]  /*7420*/  IMAD.WIDE.U32 R6, R0, c[0x0][0x330], R6 ;  /* 0x0000cc0000067a25 */ /* 0x000fc800078e0006 */
[----:B------:R-:W-:Y:S01]  /*7430*/  IMAD.IADD R3, R7, 0x1, R3 ;  /* 0x0000000107037824 */ /* 0x000fe200078e0203 */
[----:B------:R-:W-:-:S04]  /*7440*/  LEA R4, P2, R6, c[0x0][0x318], 0x1 ;  /* 0x0000c60006047a11 */ /* 0x000fc800078408ff */
[----:B------:R-:W-:-:S05]  /*7450*/  LEA.HI.X R5, R6, c[0x0][0x31c], R3, 0x1, P2 ;  /* 0x0000c70006057a11 */ /* 0x000fca00010f0c03 */
[----:B------:R3:W-:Y:S01]  /*7460*/  @!P0 STG.E.128 [R4.64+0x40], RZ ;  /* 0x000040ff04008986 */ /* 0x0007e2000c101d0e */
[----:B------:R-:W-:-:S03]  /*7470*/  ISETP.GE.AND P0, PT, R2, c[0x0][0x324], PT ;  /* 0x0000c90002007a0c */ /* 0x000fc60003f06270 */
[----:B------:R3:W-:Y:S10]  /*7480*/  @!P1 STG.E.128 [R4.64], RZ ;  /* 0x000000ff04009986 */ /* 0x0007f4000c101d0e */
[----:B------:R-:W-:Y:S05]  /*7490*/  @P0 EXIT ;  /* 0x000000000000094d */ /* 0x000fea0003800000 */
[----:B------:R-:W-:Y:S01]  /*74a0*/  STG.E.128 [R4.64+0x80], RZ ;  /* 0x000080ff04007986 */ /* 0x000fe2000c101d0e */
[----:B------:R-:W-:Y:S05]  /*74b0*/  EXIT ;  /* 0x000000000000794d */ /* 0x000fea0003800000 */
.L_x_473:
        /* <DEDUP_REMOVED lines=12> */
.L_x_1401:


//--------------------- .text._ZN7cutlass13device_kernelIN5flash19enable_sm80_to_sm89INS1_16FlashAttnBwdSm80INS1_25CollectiveMainloopBwdSm80ILi2ELi1EN4cute5tupleIJNS5_1CILi64EEENS7_ILi128EEENS7_ILi96EEEEEENS_10bfloat16_tEfNS_4arch4Sm80ELb1ELb0ELb0ELb0ELb1ELb0ELb0ELb0ELi2ELi2ELi4ELi2ELb1EEENS1_21CollectiveEpilogueBwdISB_SC_SE_Li256ELb0ELb0ELi2EEENS1_25SingleTileBwdLPTSchedulerILb0ELi128ELb1EEEEEEEEEvNT_6ParamsE --------------------------
	.section	.text._ZN7cutlass13device_kernelIN5flash19enable_sm80_to_sm89INS1_16FlashAttnBwdSm80INS1_25CollectiveMainloopBwdSm80ILi2ELi1EN4cute5tupleIJNS5_1CILi64EEENS7_ILi128EEENS7_ILi96EEEEEENS_10bfloat16_tEfNS_4arch4Sm80ELb1ELb0ELb0ELb0ELb1ELb0ELb0ELb0ELi2ELi2ELi4ELi2ELb1EEENS1_21CollectiveEpilogueBwdISB_SC_SE_Li256ELb0ELb0ELi2EEENS1_25SingleTileBwdLPTSchedulerILb0ELi128ELb1EEEEEEEEEvNT_6ParamsE,"ax",@progbits
	.sectioninfo	@"SHI_REGISTERS=255"
	.align	128
.text._ZN7cutlass13device_kernelIN5flash19enable_sm80_to_sm89INS1_16FlashAttnBwdSm80INS1_25CollectiveMainloopBwdSm80ILi2ELi1EN4cute5tupleIJNS5_1CILi64EEENS7_ILi128EEENS7_ILi96EEEEEENS_10bfloat16_tEfNS_4arch4Sm80ELb1ELb0ELb0ELb0ELb1ELb0ELb0ELb0ELi2ELi2ELi4ELi2ELb1EEENS1_21CollectiveEpilogueBwdISB_SC_SE_Li256ELb0ELb0ELi2EEENS1_25SingleTileBwdLPTSchedulerILb0ELi128ELb1EEEEEEEEEvNT_6ParamsE:
        .type           _ZN7cutlass13device_kernelIN5flash19enable_sm80_to_sm89INS1_16FlashAttnBwdSm80INS1_25CollectiveMainloopBwdSm80ILi2ELi1EN4cute5tupleIJNS5_1CILi64EEENS7_ILi128EEENS7_ILi96EEEEEENS_10bfloat16_tEfNS_4arch4Sm80ELb1ELb0ELb0ELb0ELb1ELb0ELb0ELb0ELi2ELi2ELi4ELi2ELb1EEENS1_21CollectiveEpilogueBwdISB_SC_SE_Li256ELb0ELb0ELi2EEENS1_25SingleTileBwdLPTSchedulerILb0ELi128ELb1EEEEEEEEEvNT_6ParamsE,@function
        .size           _ZN7cutlass13device_kernelIN5flash19enable_sm80_to_sm89INS1_16FlashAttnBwdSm80INS1_25CollectiveMainloopBwdSm80ILi2ELi1EN4cute5tupleIJNS5_1CILi64EEENS7_ILi128EEENS7_ILi96EEEEEENS_10bfloat16_tEfNS_4arch4Sm80ELb1ELb0ELb0ELb0ELb1ELb0ELb0ELb0ELi2ELi2ELi4ELi2ELb1EEENS1_21CollectiveEpilogueBwdISB_SC_SE_Li256ELb0ELb0ELi2EEENS1_25SingleTileBwdLPTSchedulerILb0ELi128ELb1EEEEEEEEEvNT_6ParamsE,(.L_x_1402 - _ZN7cutlass13device_kernelIN5flash19enable_sm80_to_sm89INS1_16FlashAttnBwdSm80INS1_25CollectiveMainloopBwdSm80ILi2ELi1EN4cute5tupleIJNS5_1CILi64EEENS7_ILi128EEENS7_ILi96EEEEEENS_10bfloat16_tEfNS_4arch4Sm80ELb1ELb0ELb0ELb0ELb1ELb0ELb0ELb0ELi2ELi2ELi4ELi2ELb1EEENS1_21CollectiveEpilogueBwdISB_SC_SE_Li256ELb0ELb0ELi2EEENS1_25SingleTileBwdLPTSchedulerILb0ELi128ELb1EEEEEEEEEvNT_6ParamsE)
        .other          _ZN7cutlass13device_kernelIN5flash19enable_sm80_to_sm89INS1_16FlashAttnBwdSm80INS1_25CollectiveMainloopBwdSm80ILi2ELi1EN4cute5tupleIJNS5_1CILi64EEENS7_ILi128EEENS7_ILi96EEEEEENS_10bfloat16_tEfNS_4arch4Sm80ELb1ELb0ELb0ELb0ELb1ELb0ELb0ELb0ELi2ELi2ELi4ELi2ELb1EEENS1_21CollectiveEpilogueBwdISB_SC_SE_Li256ELb0ELb0ELi2EEENS1_25SingleTileBwdLPTSchedulerILb0ELi128ELb1EEEEEEEEEvNT_6ParamsE,@"STO_CUDA_ENTRY STV_DEFAULT"
_ZN7cutlass13device_kernelIN5flash19enable_sm80_to_sm89INS1_16FlashAttnBwdSm80INS1_25CollectiveMainloopBwdSm80ILi2ELi1EN4cute5tupleIJNS5_1CILi64EEENS7_ILi128EEENS7_ILi96EEEEEENS_10bfloat16_tEfNS_4arch4Sm80ELb1ELb0ELb0ELb0ELb1ELb0ELb0ELb0ELi2ELi2ELi4ELi2ELb1EEENS1_21CollectiveEpilogueBwdISB_SC_SE_Li256ELb0ELb0ELi2EEENS1_25SingleTileBwdLPTSchedulerILb0ELi128ELb1EEEEEEEEEvNT_6ParamsE:
        /* <DEDUP_REMOVED lines=15> */
[----:B------:R-:W-:Y:S02]  /*00f0*/  ULDC UR5, c[0x0][0x3c0] ;  /* 0x0000f00000057ab9 */ /* 0x000fe40000000800 */
[----:B------:R-:W-:-:S05]  /*0100*/  UMOV UR9, UR4 ;  /* 0x0000000400097c82 */ /* 0x000fca0008000000 */
        /* <DEDUP_REMOVED lines=15> */
.L_x_475:
[----:B------:R-:W-:Y:S02]  /*0200*/  ULDC UR7, c[0x0][0x3ac] ;  /* 0x0000eb0000077ab9 */ /* 0x000fe40000000800 */
[----:B------:R-:W-:Y:S02]  /*0210*/  UISETP.NE.AND UP0, UPT, UR7, 0x1, UPT ;  /* 0x000000010700788c */ /* 0x000fe4000bf05270 */
[----:B------:R-:W-:Y:S02]  /*0220*/  ULDC.64 UR4, c[0x0][0x3b0] ;  /* 0x0000ec0000047ab9 */ /* 0x000fe40000000a00 */
[----:B------:R-:W-:Y:S02]  /*0230*/  UIMAD.WIDE.U32 UR10, UR6, UR4, URZ ;  /* 0x00000004060a72a5 */ /* 0x000fe4000f8e003f */
[----:B------:R-:W-:-:S05]  /*0240*/  UMOV UR8, UR6 ;  /* 0x0000000600087c82 */ /* 0x000fca0008000000 */
[----:B------:R-:W-:-:S04]  /*0250*/  @UP0 USHF.R.U32.HI UR8, URZ, UR5, UR11 ;  /* 0x000000053f080299 */ /* 0x000fc8000801160b */
[----:B------:R-:W-:Y:S02]  /*0260*/  UIMAD UR7, UR8, UR7, URZ ;  /* 0x00000007080772a4 */ /* 0x000fe4000f8e023f */
.L_x_476:
[----:B------:R-:W-:Y:S02]  /*0270*/  ULDC.64 UR4, c[0x0][0x3a0] ;  /* 0x0000e80000047ab9 */ /* 0x000fe40000000a00 */
[----:B------:R-:W-:Y:S02]  /*0280*/  UIADD3 UR10, UR6, -UR7, URZ ;  /* 0x80000007060a7290 */ /* 0x000fe4000fffe03f */
[----:B------:R-:W-:Y:S02]  /*0290*/  UISETP.NE.AND UP0, UPT, UR4, 0x1, UPT ;  /* 0x000000010400788c */ /* 0x000fe4000bf05270 */
[----:B------:R-:W-:Y:S02]  /*02a0*/  ULDC.64 UR6, c[0x0][0x3a8] ;  /* 0x0000ea0000067ab9 */ /* 0x000fe40000000a00 */
[----:B------:R-:W-:Y:S02]  /*02b0*/  UIMAD UR7, UR9, UR7, UR10 ;  /* 0x00000007090772a4 */ /* 0x000fe4000f8e020a */
[----:B------:R-:W-:-:S02]  /*02c0*/  ULOP3.LUT UR8, URZ, UR8, URZ, 0x33, !UPT ;  /* 0x000000083f087292 */ /* 0x000fc4000f8e333f */
[----:B------:R-:W-:-:S03]  /*02d0*/  UIMAD.WIDE.U32 UR10, UR7, UR5, URZ ;  /* 0x00000005070a72a5 */ /* 0x000fc6000f8e003f */
[----:B------:R-:W-:Y:S02]  /*02e0*/  UMOV UR12, UR7 ;  /* 0x00000007000c7c82 */ /* 0x000fe40008000000 */
[----:B------:R-:W-:Y:S02]  /*02f0*/  @UP0 USHF.R.U32.HI UR12, URZ, UR6, UR11 ;  /* 0x000000063f0c0299 */ /* 0x000fe4000801160b */
[----:B------:R-:W-:Y:S02]  /*0300*/  ULDC UR10, c[0x0][0x394] ;  /* 0x0000e500000a7ab9 */ /* 0x000fe40000000800 */
[----:B------:R-:W-:Y:S02]  /*0310*/  UIADD3 UR11, -UR12, URZ, URZ ;  /* 0x0000003f0c0b7290 */ /* 0x000fe4000fffe13f */
[----:B------:R-:W-:Y:S02]  /*0320*/  UIADD3 UR10, UR8, UR10, URZ ;  /* 0x0000000a080a7290 */ /* 0x000fe4000fffe03f */
[----:B------:R-:W-:Y:S01]  /*0330*/  UIMAD UR11, UR11, UR4, UR7 ;  /* 0x000000040b0b72a4 */ /* 0x000fe2000f8e0207 */
[----:B------:R-:W-:Y:S05]  /*0340*/  BRA `(.L_x_477) ;  /* 0x0000028000007947 */ /* 0x000fea0003800000 */
.L_x_474:
[----:B------:R-:W-:Y:S02]  /*0350*/  ULDC.64 UR6, c[0x0][0x3b8] ;  /* 0x0000ee0000067ab9 */ /* 0x000fe40000000a00 */
[----:B------:R-:W-:-:S02]  /*0360*/  UISETP.NE.AND UP0, UPT, UR6, 0x1, UPT ;  /* 0x000000010600788c */ /* 0x000fc4000bf05270 */
        /* <DEDUP_REMOVED lines=18> */
.L_x_478:
[----:B------:R-:W-:Y:S02]  /*0490*/  ULDC UR7, c[0x0][0x3ac] ;  /* 0x0000eb0000077ab9 */ /* 0x000fe40000000800 */
[----:B------:R-:W-:Y:S02]  /*04a0*/  UISETP.NE.AND UP0, UPT, UR7, 0x1, UPT ;  /* 0x000000010700788c */ /* 0x000fe4000bf05270 */
[----:B------:R-:W-:Y:S02]  /*04b0*/  ULDC.64 UR4, c[0x0][0x3b0] ;  /* 0x0000ec0000047ab9 */ /* 0x000fe40000000a00 */
[----:B------:R-:W-:Y:S02]  /*04c0*/  UIMAD.WIDE.U32 UR10, UR6, UR4, URZ ;  /* 0x00000004060a72a5 */ /* 0x000fe4000f8e003f */
[----:B------:R-:W-:-:S05]  /*04d0*/  UMOV UR8, UR6 ;  /* 0x0000000600087c82 */ /* 0x000fca0008000000 */
[----:B------:R-:W-:-:S04]  /*04e0*/  @UP0 USHF.R.U32.HI UR8, URZ, UR5, UR11 ;  /* 0x000000053f080299 */ /* 0x000fc8000801160b */
[----:B------:R-:W-:Y:S02]  /*04f0*/  UIMAD UR7, UR8, UR7, URZ ;  /* 0x00000007080772a4 */ /* 0x000fe4000f8e023f */
.L_x_479:
        /* <DEDUP_REMOVED lines=12> */
[----:B------:R-:W-:-:S02]  /*05c0*/  UIMAD UR11, UR11, UR4, UR7 ;  /* 0x000000040b0b72a4 */ /* 0x000fc4000f8e0207 */
.L_x_477:
        /* <DEDUP_REMOVED lines=536> */
.L_x_483:
        /* <DEDUP_REMOVED lines=143> */
.L_x_481:
        /* <DEDUP_REMOVED lines=469> */
.L_x_482:
        /* <DEDUP_REMOVED lines=252> */
.L_x_480:
        /* <DEDUP_REMOVED lines=198> */
.L_x_486:
[----:B------:R-:W-:Y:S05]  /*69b0*/  BSYNC B0 ;  /* 0x0000000000007941 */ /* 0x000fea0003800000 */
.L_x_485:
        /* <DEDUP_REMOVED lines=20> */
.L_x_488:
[----:B------:R-:W-:Y:S05]  /*6b00*/  BSYNC B0 ;  /* 0x0000000000007941 */ /* 0x000fea0003800000 */
.L_x_487:
        /* <DEDUP_REMOVED lines=28> */
.L_x_490:
[----:B------:R-:W-:Y:S05]  /*6cd0*/  BSYNC B0 ;  /* 0x0000000000007941 */ /* 0x000fea0003800000 */
.L_x_489:
        /* <DEDUP_REMOVED lines=19> */
.L_x_484:
        /* <DEDUP_REMOVED lines=45> */
.L_x_492:
[----:B------:R-:W-:Y:S05]  /*70e0*/  BSYNC B0 ;  /* 0x0000000000007941 */ /* 0x000fea0003800000 */
.L_x_491:
        /* <DEDUP_REMOVED lines=19> */
.L_x_494:
[----:B------:R-:W-:Y:S05]  /*7220*/  BSYNC B0 ;  /* 0x0000000000007941 */ /* 0x000fea0003800000 */
.L_x_493:
        /* <DEDUP_REMOVED lines=27> */
.L_x_496:
[----:B------:R-:W-:Y:S05]  /*73e0*/  BSYNC B0 ;  /* 0x0000000000007941 */ /* 0x000fea0003800000 */
.L_x_495:
        /* <DEDUP_REMOVED lines=19> */
.L_x_497:
        /* <DEDUP_REMOVED lines=14> */
.L_x_1402:


//--------------------- .text._ZN7cutlass13device_kernelIN5flash19enable_sm80_to_sm89INS1_16FlashAttnBwdSm80INS1_25CollectiveMainloopBwdSm80ILi2ELi1EN4cute5tupleIJNS5_1CILi64EEENS7_ILi128EEENS7_ILi96EEEEEENS_10bfloat16_tEfNS_4arch4Sm80ELb1ELb0ELb0ELb0ELb0ELb0ELb0ELb0ELi2ELi2ELi4ELi2ELb1EEENS1_24CollectiveEpilogueBwdGQAISB_fSE_Li256ELb0ELb0EEENS1_25SingleTileBwdLPTSchedulerILb0ELi128ELb0EEEEEEEEEvNT_6ParamsE --------------------------
	.section	.text._ZN7cutlass13device_kernelIN5flash19enable_sm80_to_sm89INS1_16FlashAttnBwdSm80INS1_25CollectiveMainloopBwdSm80ILi2ELi1EN4cute5tupleIJNS5_1CILi64EEENS7_ILi128EEENS7_ILi96EEEEEENS_10bfloat16_tEfNS_4arch4Sm80ELb1ELb0ELb0ELb0ELb0ELb0ELb0ELb0ELi2ELi2ELi4ELi2ELb1EEENS1_24CollectiveEpilogueBwdGQAISB_fSE_Li256ELb0ELb0EEENS1_25SingleTileBwdLPTSchedulerILb0ELi128ELb0EEEEEEEEEvNT_6ParamsE,"ax",@progbits
	.sectioninfo	@"SHI_REGISTERS=255"
	.align	128
.text._ZN7cutlass13device_kernelIN5flash19enable_sm80_to_sm89INS1_16FlashAttnBwdSm80INS1_25CollectiveMainloopBwdSm80ILi2ELi1EN4cute5tupleIJNS5_1CILi64EEENS7_ILi128EEENS7_ILi96EEEEEENS_10bfloat16_tEfNS_4arch4Sm80ELb1ELb0ELb0ELb0ELb0ELb0ELb0ELb0ELi2ELi2ELi4ELi2ELb1EEENS1_24CollectiveEpilogueBwdGQAISB_fSE_Li256ELb0ELb0EEENS1_25SingleTileBwdLPTSchedulerILb0ELi128ELb0EEEEEEEEEvNT_6ParamsE:
        .type           _ZN7cutlass13device_kernelIN5flash19enable_sm80_to_sm89INS1_16FlashAttnBwdSm80INS1_25CollectiveMainloopBwdSm80ILi2ELi1EN4cute5tupleIJNS5_1CILi64EEENS7_ILi128EEENS7_ILi96EEEEEENS_10bfloat16_tEfNS_4arch4Sm80ELb1ELb0ELb0ELb0ELb0ELb0ELb0ELb0ELi2ELi2ELi4ELi2ELb1EEENS1_24CollectiveEpilogueBwdGQAISB_fSE_Li256ELb0ELb0EEENS1_25SingleTileBwdLPTSchedulerILb0ELi128ELb0EEEEEEEEEvNT_6ParamsE,@function
        .size           _ZN7cutlass13device_kernelIN5flash19enable_sm80_to_sm89INS1_16FlashAttnBwdSm80INS1_25CollectiveMainloopBwdSm80ILi2ELi1EN4cute5tupleIJNS5_1CILi64EEENS7_ILi128EEENS7_ILi96EEEEEENS_10bfloat16_tEfNS_4arch4Sm80ELb1ELb0ELb0ELb0ELb0ELb0ELb0ELb0ELi2ELi2ELi4ELi2ELb1EEENS1_24CollectiveEpilogueBwdGQAISB_fSE_Li256ELb0ELb0EEENS1_25SingleTileBwdLPTSchedulerILb0ELi128ELb0EEEEEEEEEvNT_6ParamsE,(.L_x_1403 - _ZN7cutlass13device_kernelIN5flash19enable_sm80_to_sm89INS1_16FlashAttnBwdSm80INS1_25CollectiveMainloopBwdSm80ILi2ELi1EN4cute5tupleIJNS5_1CILi64EEENS7_ILi128EEENS7_ILi96EEEEEENS_10bfloat16_tEfNS_4arch4Sm80ELb1ELb0ELb0ELb0ELb0ELb0ELb0ELb0ELi2ELi2ELi4ELi2ELb1EEENS1_24CollectiveEpilogueBwdGQAISB_fSE_Li256ELb0ELb0EEENS1_25SingleTileBwdLPTSchedulerILb0ELi128ELb0EEEEEEEEEvNT_6ParamsE)
        .other          _ZN7cutlass13device_kernelIN5flash19enable_sm80_to_sm89INS1_16FlashAttnBwdSm80INS1_25CollectiveMainloopBwdSm80ILi2ELi1EN4cute5tupleIJNS5_1CILi64EEENS7_ILi128EEENS7_ILi96EEEEEENS_10bfloat16_tEfNS_4arch4Sm80ELb1ELb0ELb0ELb0ELb0ELb0ELb0ELb0ELi2ELi2ELi4ELi2ELb1EEENS1_24CollectiveEpilogueBwdGQAISB_fSE_Li256ELb0ELb0EEENS1_25SingleTileBwdLPTSchedulerILb0ELi128ELb0EEEEEEEEEvNT_6ParamsE,@"STO_CUDA_ENTRY STV_DEFAULT"
_ZN7cutlass13device_kernelIN5flash19enable_sm80_to_sm89INS1_16FlashAttnBwdSm80INS1_25CollectiveMainloopBwdSm80ILi2ELi1EN4cute5tupleIJNS5_1CILi64EEENS7_ILi128EEENS7_ILi96EEEEEENS_10bfloat16_tEfNS_4arch4Sm80ELb1ELb0ELb0ELb0ELb0ELb0ELb0ELb0ELi2ELi2ELi4ELi2ELb1EEENS1_24CollectiveEpilogueBwdGQAISB_fSE_Li256ELb0ELb0EEENS1_25SingleTileBwdLPTSchedulerILb0ELi128ELb0EEEEEEEEEvNT_6ParamsE:
        /* <DEDUP_REMOVED lines=32> */
.L_x_499:
[----:B------:R-:W-:Y:S02]  /*0200*/  ULDC UR8, c[0x0][0x3b4] ;  /* 0x0000ed0000087ab9 */ /* 0x000fe40000000800 */
[----:B------:R-:W-:Y:S02]  /*0210*/  UISETP.NE.AND UP0, UPT, UR8, 0x1, UPT ;  /* 0x000000010800788c */ /* 0x000fe4000bf05270 */
[----:B------:R-:W-:Y:S02]  /*0220*/  ULDC.64 UR4, c[0x0][0x3b8] ;  /* 0x0000ee0000047ab9 */ /* 0x000fe40000000a00 */
[----:B------:R-:W-:Y:S02]  /*0230*/  UIMAD.WIDE.U32 UR10, UR7, UR4, URZ ;  /* 0x00000004070a72a5 */ /* 0x000fe4000f8e003f */
[----:B------:R-:W-:-:S05]  /*0240*/  UMOV UR12, UR7 ;  /* 0x00000007000c7c82 */ /* 0x000fca0008000000 */
[----:B------:R-:W-:-:S04]  /*0250*/  @UP0 USHF.R.U32.HI UR12, URZ, UR5, UR11 ;  /* 0x000000053f0c0299 */ /* 0x000fc8000801160b */
[----:B------:R-:W-:Y:S02]  /*0260*/  UIMAD UR8, UR12, UR8, URZ ;  /* 0x000000080c0872a4 */ /* 0x000fe4000f8e023f */
.L_x_500:
        /* <DEDUP_REMOVED lines=11> */
.L_x_498:
        /* <DEDUP_REMOVED lines=20> */
.L_x_502:
[----:B------:R-:W-:Y:S02]  /*0460*/  ULDC UR8, c[0x0][0x3b4] ;  /* 0x0000ed0000087ab9 */ /* 0x000fe40000000800 */
[----:B------:R-:W-:Y:S02]  /*0470*/  UISETP.NE.AND UP0, UPT, UR8, 0x1, UPT ;  /* 0x000000010800788c */ /* 0x000fe4000bf05270 */
[----:B------:R-:W-:Y:S02]  /*0480*/  ULDC.64 UR4, c[0x0][0x3b8] ;  /* 0x0000ee0000047ab9 */ /* 0x000fe40000000a00 */
[----:B------:R-:W-:Y:S02]  /*0490*/  UIMAD.WIDE.U32 UR10, UR7, UR4, URZ ;  /* 0x00000004070a72a5 */ /* 0x000fe4000f8e003f */
[----:B------:R-:W-:-:S05]  /*04a0*/  UMOV UR12, UR7 ;  /* 0x00000007000c7c82 */ /* 0x000fca0008000000 */
[----:B------:R-:W-:-:S04]  /*04b0*/  @UP0 USHF.R.U32.HI UR12, URZ, UR5, UR11 ;  /* 0x000000053f0c0299 */ /* 0x000fc8000801160b */
[----:B------:R-:W-:Y:S02]  /*04c0*/  UIMAD UR8, UR12, UR8, URZ ;  /* 0x000000080c0872a4 */ /* 0x000fe4000f8e023f */
.L_x_503:
        /* <DEDUP_REMOVED lines=10> */
.L_x_501:
        /* <DEDUP_REMOVED lines=71> */
[----:B------:R-:W-:Y:S01]  /*09e0*/  ULDC.64 UR4, c[0x0][0x248] ;  /* 0x0000920000047ab9 */ /* 0x000fe20000000a00 */
[----:B------:R-:W-:Y:S01]  /*09f0*/  SHF.R.S32.HI R232, RZ, 0x1f, R32 ;  /* 0x0000001fffe87819 */ /* 0x000fe20000011420 */
[----:B------:R-:W-:Y:S01]  /*0a00*/  UISETP.NE.AND UP0, UPT, UR4, 0x1, UPT ;  /* 0x000000010400788c */ /* 0x000fe2000bf05270 */
[----:B------:R-:W-:Y:S01]  /*0a10*/  IMAD.SHL.U32 R2, R32, 0x4, RZ ;  /* 0x0000000420027824 */ /* 0x000fe200078e00ff */
[----:B------:R-:W-:Y:S01]  /*0a20*/  UIMAD.WIDE.U32 UR6, UR10, UR5, URZ ;  /* 0x000000050a0672a5 */ /* 0x000fe2000f8e003f */
[CC--:B------:R-:W-:Y:S01]  /*0a30*/  LEA.HI R4, R232.reuse, R32.reuse, RZ, 0x2 ;  /* 0x00000020e8047211 */ /* 0x0c0fe200078f10ff */
[----:B------:R-:W-:Y:S01]  /*0a40*/  ULDC UR4, c[0x0][0x250] ;  /* 0x0000940000047ab9 */ /* 0x000fe20000000800 */
[-C--:B------:R-:W-:Y:S01]  /*0a50*/  LEA.HI R22, R232, R32.reuse, RZ, 0x3 ;  /* 0x00000020e8167211 */ /* 0x080fe200078f18ff */
[----:B------:R-:W-:Y:S01]  /*0a60*/  UMOV UR8, UR10 ;  /* 0x0000000a00087c82 */ /* 0x000fe20008000000 */
[----:B------:R-:W-:Y:S01]  /*0a70*/  LOP3.LUT R5, R4, 0xfffffffc, RZ, 0xc0, !PT ;  /* 0xfffffffc04057812 */ /* 0x000fe200078ec0ff */
[----:B------:R-:W-:Y:S01]  /*0a80*/  IMAD.U32 R14, RZ, RZ, UR10 ;  /* 0x0000000aff0e7e24 */ /* 0x000fe2000f8e00ff */
[----:B------:R-:W-:Y:S01]  /*0a90*/  LEA.HI R13, R232, R32, RZ, 0x4 ;  /* 0x00000020e80d7211 */ /* 0x000fe200078f20ff */
[----:B------:R-:W-:Y:S01]  /*0aa0*/  IMAD.SHL.U32 R9, R22, 0x8, RZ ;  /* 0x0000000816097824 */ /* 0x000fe200078e00ff */
[----:B------:R-:W-:Y:S01]  /*0ab0*/  @UP0 UMOV UR5, UR7 ;  /* 0x0000000700050c82 */ /* 0x000fe20008000000 */
[----:B------:R-:W-:Y:S01]  /*0ac0*/  IMAD.IADD R5, R32, 0x1, -R5 ;  /* 0x0000000120057824 */ /* 0x000fe200078e0a05 */
[----:B------:R-:W-:Y:S01]  /*0ad0*/  @UP0 USHF.R.U32.HI UR8, URZ, UR4, UR5 ;  /* 0x000000043f080299 */ /* 0x000fe20008011605 */
[--C-:B------:R-:W-:Y:S01]  /*0ae0*/  SHF.R.S32.HI R3, RZ, 0x1f, R2.reuse ;  /* 0x0000001fff037819 */ /* 0x100fe20000011402 */
[----:B------:R-:W-:Y:S01]  /*0af0*/  IMAD.U32 R24, RZ, RZ, UR10 ;  /* 0x0000000aff187e24 */ /* 0x000fe2000f8e00ff */
[----:B------:R-:W-:Y:S01]  /*0b00*/  ULDC.64 UR4, c[0x0][0x1e0] ;  /* 0x0000780000047ab9 */ /* 0x000fe20000000a00 */
[----:B------:R-:W-:Y:S01]  /*0b10*/  IMAD.SHL.U32 R20, R5, 0x8, RZ ;  /* 0x0000000805147824 */ /* 0x000fe200078e00ff */
[----:B------:R-:W-:Y:S01]  /*0b20*/  USHF.R.S32.HI UR17, URZ, 0x1f, UR8 ;  /* 0x0000001f3f117899 */ /* 0x000fe20008011408 */
[----:B------:R-:W-:Y:S01]  /*0b30*/  SHF.R.S32.HI R0, RZ, 0x4, R13 ;  /* 0x00000004ff007819 */ /* 0x000fe2000001140d */
[----:B------:R-:W-:Y:S01]  /*0b40*/  IMAD.WIDE.U32 R14, R14, c[0x0][0x270], R2 ;  /* 0x00009c000e0e7a25 */ /* 0x000fe200078e0002 */
[----:B------:R-:W-:Y:S01]  /*0b50*/  LOP3.LUT R9, R9, 0xc0, RZ, 0xc0, !PT ;  /* 0x000000c009097812 */ /* 0x000fe200078ec0ff */
[----:B------:R-:W-:Y:S01]  /*0b60*/  UIMAD UR4, UR17, UR4, URZ ;  /* 0x00000004110472a4 */ /* 0x000fe2000f8e023f */
[----:B------:R-:W-:Y:S01]  /*0b70*/  SHF.R.S32.HI R21, RZ, 0x1f, R20 ;  /* 0x0000001fff157819 */ /* 0x000fe20000011414 */
[----:B------:R-:W-:Y:S01]  /*0b80*/  IMAD.WIDE.U32 R24, R24, c[0x0][0x288], R2 ;  /* 0x0000a20018187a25 */ /* 0x000fe200078e0002 */
[----:B------:R-:W-:Y:S01]  /*0b90*/  LEA.HI R7, R13, R0, RZ, 0x1 ;  /* 0x000000000d077211 */ /* 0x000fe200078f08ff */
[----:B------:R-:W-:Y:S01]  /*0ba0*/  UIMAD UR18, UR8, UR5, UR4 ;  /* 0x00000005081272a4 */ /* 0x000fe2000f8e0204 */
[----:B------:R-:W-:Y:S01]  /*0bb0*/  SHF.R.U32.HI R2, RZ, 0x3, R9 ;  /* 0x00000003ff027819 */ /* 0x000fe20000011609 */
[----:B------:R-:W-:Y:S01]  /*0bc0*/  IMAD.U32 R3, RZ, RZ, UR8 ;  /* 0x00000008ff037e24 */ /* 0x000fe2000f8e00ff */
[----:B------:R-:W-:Y:S01]  /*0bd0*/  ULDC.64 UR4, c[0x0][0x1b0] ;  /* 0x00006c0000047ab9 */ /* 0x000fe20000000a00 */
[--C-:B------:R-:W-:Y:S01]  /*0be0*/  LOP3.LUT R9, R9, 0x18, R20.reuse, 0xf8, !PT ;  /* 0x0000001809097812 */ /* 0x100fe200078ef814 */
[----:B------:R-:W-:Y:S01]  /*0bf0*/  UIMAD UR4, UR17, UR4, URZ ;  /* 0x00000004110472a4 */ /* 0x000fe2000f8e023f */
[----:B------:R-:W-:Y:S01]  /*0c00*/  LOP3.LUT R7, R7, 0xfffffffe, RZ, 0xc0, !PT ;  /* 0xfffffffe07077812 */ /* 0x000fe200078ec0ff */
[----:B------:R-:W-:Y:S01]  /*0c10*/  IMAD.WIDE.U32 R10, R3, c[0x0][0x1e0], R20 ;  /* 0x00007800030a7a25 */ /* 0x000fe200078e0014 */
[----:B------:R-:W-:Y:S01]  /*0c20*/  USHF.R.S32.HI UR13, URZ, 0x1f, UR11 ;  /* 0x0000001f3f0d7899 */ /* 0x000fe2000801140b */
[----:B------:R-:W-:Y:S01]  /*0c30*/  LOP3.LUT R2, R9, R2, RZ, 0x3c, !PT ;  /* 0x0000000209027212 */ /* 0x000fe200078e3cff */
[----:B------:R-:W-:Y:S01]  /*0c40*/  UIMAD UR4, UR8, UR5, UR4 ;  /* 0x00000005080472a4 */ /* 0x000fe2000f8e0204 */
[----:B------:R-:W-:Y:S01]  /*0c50*/  SHF.R.S32.HI R34, RZ, 0x2, R4 ;  /* 0x00000002ff227819 */ /* 0x000fe20000011404 */
[----:B------:R-:W-:Y:S01]  /*0c60*/  ULDC.64 UR6, c[0x0][0x1e8] ;  /* 0x00007a0000067ab9 */ /* 0x000fe20000000a00 */
[----:B------:R-:W-:Y:S01]  /*0c70*/  IMAD.WIDE.U32 R8, R3, c[0x0][0x1b0], R20 ;  /* 0x00006c0003087a25 */ /* 0x000fe200078e0014 */
[----:B------:R-:W-:Y:S01]  /*0c80*/  IADD3 R11, R11, UR18, RZ ;  /* 0x000000120b0b7c10 */ /* 0x000fe2000fffe0ff */
[----:B------:R-:W-:Y:S01]  /*0c90*/  UIMAD UR6, UR13, UR6, URZ ;  /* 0x000000060d0672a4 */ /* 0x000fe2000f8e023f */
[----:B------:R-:W-:Y:S01]  /*0ca0*/  SHF.R.S32.HI R35, RZ, 0x1f, R34 ;  /* 0x0000001fff237819 */ /* 0x000fe20000011422 */
[----:B------:R-:W-:Y:S01]  /*0cb0*/  IMAD.IADD R7, R0, 0x1, -R7 ;  /* 0x0000000100077824 */ /* 0x000fe200078e0a07 */
[----:B------:R-:W-:Y:S01]  /*0cc0*/  LEA.HI R6, R4, R34, RZ, 0x1 ;  /* 0x0000002204067211 */ /* 0x000fe200078f08ff */
[----:B------:R-:W-:Y:S01]  /*0cd0*/  IMAD.U32 R0, RZ, RZ, UR11 ;  /* 0x0000000bff007e24 */ /* 0x000fe2000f8e00ff */
[----:B------:R-:W-:Y:S01]  /*0ce0*/  IADD3 R9, R9, UR4, RZ ;  /* 0x0000000409097c10 */ /* 0x000fe2000fffe0ff */
[----:B------:R-:W-:Y:S01]  /*0cf0*/  IMAD.U32 R28, RZ, RZ, UR12 ;  /* 0x0000000cff1c7e24 */ /* 0x000fe2000f8e00ff */
[----:B------:R-:W-:Y:S01]  /*0d00*/  UIMAD UR17, UR11, UR7, UR6 ;  /* 0x000000070b1172a4 */ /* 0x000fe2000f8e0206 */
[----:B------:R-:W-:Y:S01]  /*0d10*/  IMAD.WIDE.U32 R16, R0, c[0x0][0x1e8], R10 ;  /* 0x00007a0000107a25 */ /* 0x000fe200078e000a */
[----:B------:R-:W-:Y:S01]  /*0d20*/  ULDC.64 UR4, c[0x0][0x1b8] ;  /* 0x00006e0000047ab9 */ /* 0x000fe20000000a00 */
[----:B------:R-:W-:Y:S01]  /*0d30*/  LEA.HI R18, R232, R32, RZ, 0x5 ;  /* 0x00000020e8127211 */ /* 0x000fe200078f28ff */
[----:B------:R-:W-:Y:S01]  /*0d40*/  UIMAD UR4, UR13, UR4, URZ ;  /* 0x000000040d0472a4 */ /* 0x000fe2000f8e023f */
[----:B------:R-:W-:Y:S01]  /*0d50*/  IMAD.U32 R10, RZ, RZ, UR11 ;  /* 0x0000000bff0a7e24 */ /* 0x000fe2000f8e00ff */
[----:B------:R-:W-:Y:S01]  /*0d60*/  LOP3.LUT R6, R6, 0x7fffffe, RZ, 0xc0, !PT ;  /* 0x07fffffe06067812 */ /* 0x000fe200078ec0ff */
[----:B------:R-:W-:Y:S01]  /*0d70*/  IMAD.WIDE R28, R28, 0x80, R34 ;  /* 0x000000801c1c7825 */ /* 0x000fe200078e0222 */
[----:B------:R-:W-:Y:S01]  /*0d80*/  IADD3 R17, R17, UR17, RZ ;  /* 0x0000001111117c10 */ /* 0x000fe2000fffe0ff */
[----:B------:R-:W-:Y:S01]  /*0d90*/  UIMAD UR4, UR11, UR5, UR4 ;  /* 0x000000050b0472a4 */ /* 0x000fe2000f8e0204 */
[----:B------:R-:W-:Y:S01]  /*0da0*/  IADD3 R239, R20, 0x40, RZ ;  /* 0x0000004014ef7810 */ /* 0x000fe20007ffe0ff */
[----:B------:R-:W-:Y:S01]  /*0db0*/  IMAD.WIDE.U32 R10, R10, c[0x0][0x1b8], R8 ;  /* 0x00006e000a0a7a25 */ /* 0x000fe200078e0008 */
[----:B------:R-:W-:Y:S01]  /*0dc0*/  SHF.R.S32.HI R9, RZ, 0x5, R18 ;  /* 0x00000005ff097819 */ /* 0x000fe20000011412 */
[----:B------:R-:W-:Y:S01]  /*0dd0*/  ULDC UR5, c[0x0][0x198] ;  /* 0x0000660000057ab9 */ /* 0x000fe20000000800 */
[----:B------:R-:W-:Y:S01]  /*0de0*/  ISETP.GE.AND P6, PT, R20, c[0x0][0x1cc], PT ;  /* 0x0000730014007a0c */ /* 0x000fe20003fc6270 */
[----:B------:R-:W-:Y:S01]  /*0df0*/  IMAD R3, R29, c[0x0][0x1d8], RZ ;  /* 0x000076001d037a24 */ /* 0x000fe200078e02ff */
[----:B------:R-:W-:Y:S01]  /*0e00*/  UIADD3 UR16, -UR16, UR5, URZ ;  /* 0x0000000510107290 */ /* 0x000fe2000fffe13f */
[----:B------:R-:W-:Y:S01]  /*0e10*/  IMAD.IADD R6, R34, 0x1, -R6 ;  /* 0x0000000122067824 */ /* 0x000fe200078e0a06 */
[----:B------:R-:W-:Y:S01]  /*0e20*/  ISETP.GE.AND P5, PT, R239, c[0x0][0x1cc], PT ;  /* 0x00007300ef007a0c */ /* 0x000fe20003fa6270 */
[C---:B------:R-:W-:Y:S01]  /*0e30*/  IMAD R0, R28.reuse, c[0x0][0x1dc], R3 ;  /* 0x000077001c007a24 */ /* 0x040fe200078e0203 */
[----:B------:R-:W-:Y:S01]  /*0e40*/  IADD3 R11, R11, UR4, RZ ;  /* 0x000000040b0b7c10 */ /* 0x000fe2000fffe0ff */
[----:B------:R-:W-:Y:S01]  /*0e50*/  IMAD.WIDE.U32 R16, R28, c[0x0][0x1d8], R16 ;  /* 0x000076001c107a25 */ /* 0x000fe200078e0010 */
[----:B------:R-:W-:Y:S01]  /*0e60*/  IADD3 R8, -R34, UR16, RZ ;  /* 0x0000001022087c10 */ /* 0x000fe2000fffe1ff */
[----:B------:R-:W-:Y:S01]  /*0e70*/  USHF.R.S32.HI UR8, URZ, 0x1f, UR10 ;  /* 0x0000001f3f087899 */ /* 0x000fe2000801140a */
[----:B------:R-:W-:Y:S01]  /*0e80*/  SHF.R.S32.HI R4, RZ, 0x1f, R4 ;  /* 0x0000001fff047819 */ /* 0x000fe20000011404 */
[----:B------:R-:W-:Y:S01]  /*0e90*/  IMAD R237, R9, 0x8, R6 ;  /* 0x0000000809ed7824 */ /* 0x000fe200078e0206 */
[----:B------:R-:W-:Y:S01]  /*0ea0*/  IADD3 R6, R20, 0x20, RZ ;  /* 0x0000002014067810 */ /* 0x000fe20007ffe0ff */
[----:B------:R-:W-:Y:S01]  /*0eb0*/  IMAD.IADD R0, R17, 0x1, R0 ;  /* 0x0000000111007824 */ /* 0x000fe200078e0200 */
[----:B------:R-:W-:Y:S01]  /*0ec0*/  LEA R26, P0, R16, c[0x0][0x1c0], 0x1 ;  /* 0x00007000101a7a11 */ /* 0x000fe200078008ff */
[----:B------:R-:W-:Y:S01]  /*0ed0*/  IMAD.U32 R237, R237, 0x20, R2 ;  /* 0x00000020eded7824 */ /* 0x000fe200078e0002 */
[----:B------:R-:W-:Y:S01]  /*0ee0*/  ISETP.GE.AND P1, PT, R6, c[0x0][0x1cc], PT ;  /* 0x0000730006007a0c */ /* 0x000fe20003f26270 */
[----:B------:R-:W-:Y:S01]  /*0ef0*/  IMAD.MOV.U32 R3, RZ, RZ, c[0x0][0x1d8] ;  /* 0x00007600ff037624 */ /* 0x000fe200078e00ff */
[----:B------:R-:W-:Y:S01]  /*0f00*/  ISETP.LT.OR P2, PT, R8, 0x1, P6 ;  /* 0x000000010800780c */ /* 0x000fe20003741670 */
[----:B------:R-:W-:Y:S01]  /*0f10*/  IMAD.MOV.U32 R2, RZ, RZ, c[0x0][0x1dc] ;  /* 0x00007700ff027624 */ /* 0x000fe200078e00ff */
[----:B------:R-:W-:Y:S01]  /*0f20*/  LEA.HI.X R27, R16, c[0x0][0x1c4], R0, 0x1, P0 ;  /* 0x00007100101b7a11 */ /* 0x000fe200000f0c00 */
[----:B------:R-:W-:Y:S01]  /*0f30*/  IMAD.SHL.U32 R237, R237, 0x2, RZ ;  /* 0x00000002eded7824 */ /* 0x000fe200078e00ff */
[C---:B------:R-:W-:Y:S01]  /*0f40*/  ISETP.LT.OR P4, PT, R8.reuse, 0x1, P1 ;  /* 0x000000010800780c */ /* 0x040fe20000f81670 */
[----:B------:R-:W-:Y:S01]  /*0f50*/  IMAD R0, R29, c[0x0][0x1a8], RZ ;  /* 0x00006a001d007a24 */ /* 0x000fe200078e02ff */
[----:B------:R-:W-:Y:S01]  /*0f60*/  ISETP.LT.OR P0, PT, R8, 0x1, P5 ;  /* 0x000000010800780c */ /* 0x000fe20002f01670 */
[----:B------:R-:W-:Y:S01]  /*0f70*/  IMAD.WIDE.U32 R10, R28, c[0x0][0x1a8], R10 ;  /* 0x00006a001c0a7a25 */ /* 0x000fe200078e000a */
[C---:B------:R-:W-:Y:S01]  /*0f80*/  LEA R16, P3, R3.reuse, R26, 0x7 ;  /* 0x0000001a03107211 */ /* 0x040fe200078638ff */
[----:B------:R-:W-:Y:S01]  /*0f90*/  ULDC.64 UR6, c[0x0][0x270] ;  /* 0x00009c0000067ab9 */ /* 0x000fe20000000a00 */
[----:B------:R-:W-:Y:S01]  /*0fa0*/  ISETP.LT.OR P1, PT, R8, 0x41, P1 ;  /* 0x000000410800780c */ /* 0x000fe20000f21670 */
[----:B------:R-:W-:Y:S01]  /*0fb0*/  IMAD R0, R28, c[0x0][0x1ac], R0 ;  /* 0x00006b001c007a24 */ /* 0x000fe200078e0200 */
[----:B------:R-:W-:Y:S01]  /*0fc0*/  LEA.HI.X R17, R3, R27, R2, 0x7, P3 ;  /* 0x0000001b03117211 */ /* 0x000fe200018f3c02 */
[----:B------:R-:W-:Y:S01]  /*0fd0*/  @!PT LDS RZ, [RZ] ;  /* 0x00000000fffff984 */ /* 0x000fe20000000800 */
[----:B------:R-:W-:Y:S01]  /*0fe0*/  @!PT LDS RZ, [RZ] ;  /* 0x00000000fffff984 */ /* 0x000fe20000000800 */
[----:B------:R-:W-:Y:S01]  /*0ff0*/  @!PT LDS RZ, [RZ] ;  /* 0x00000000fffff984 */ /* 0x000fe20000000800 */
[----:B------:R1:W-:Y:S01]  /*1000*/  LDGSTS.E.BYPASS.LTC128B.128 [R237+0x6080], [R26.64], !P2 ;  /* 0x060800001aed7fae */ /* 0x0003e2000d101d4e */
[----:B------:R-:W-:Y:S01]  /*1010*/  ISETP.LT.OR P3, PT, R8, 0x41, P6 ;  /* 0x000000410800780c */ /* 0x000fe20003761670 */
[----:B------:R-:W-:Y:S01]  /*1020*/  IMAD R28, R35, c[0x0][0x178], RZ ;  /* 0x00005e00231c7a24 */ /* 0x000fe200078e02ff */
[----:B------:R-:W-:Y:S01]  /*1030*/  LEA.HI R4, R4, R34, RZ, 0x3 ;  /* 0x0000002204047211 */ /* 0x000fe200078f18ff */
[----:B------:R1:W-:Y:S01]  /*1040*/  LDGSTS.E.BYPASS.LTC128B.128 [R237+0x8080], [R26.64+0x40], !P4 ;  /* 0x080800401aed7fae */ /* 0x0003e2000e101d4e */
[----:B------:R-:W-:Y:S01]  /*1050*/  IMAD.WIDE.U32 R2, R34, c[0x0][0x178], R20 ;  /* 0x00005e0022027a25 */ /* 0x000fe200078e0014 */
[----:B------:R-:W-:Y:S01]  /*1060*/  LEA.HI R230, R232, R32, RZ, 0x6 ;  /* 0x00000020e8e67211 */ /* 0x000fe200078f30ff */
[----:B------:R-:W-:Y:S01]  /*1070*/  UIMAD UR6, UR8, UR6, URZ ;  /* 0x00000006080672a4 */ /* 0x000fe2000f8e023f */
[----:B------:R1:W-:Y:S01]  /*1080*/  LDGSTS.E.BYPASS.LTC128B.128 [R237+0xa080], [R26.64+0x80], !P0 ;  /* 0x0a0800801aed7fae */ /* 0x0003e2000c101d4e */
[----:B------:R-:W-:Y:S01]  /*1090*/  ISETP.LT.OR P0, PT, R8, 0x41, P5 ;  /* 0x000000410800780c */ /* 0x000fe20002f01670 */
[----:B------:R-:W-:Y:S01]  /*10a0*/  IMAD R28, R34, c[0x0][0x17c], R28 ;  /* 0x00005f00221c7a24 */ /* 0x000fe200078e021c */
[----:B------:R-:W-:Y:S01]  /*10b0*/  LOP3.LUT R4, R4, 0xfffffff8, RZ, 0xc0, !PT ;  /* 0xfffffff804047812 */ /* 0x000fe200078ec0ff */
[----:B------:R-:W-:Y:S01]  /*10c0*/  IMAD.IADD R0, R11, 0x1, R0 ;  /* 0x000000010b007824 */ /* 0x000fe200078e0200 */
[----:B------:R-:W-:Y:S01]  /*10d0*/  ULDC.64 UR4, c[0x0][0x188] ;  /* 0x0000620000047ab9 */ /* 0x000fe20000000a00 */
[----:B------:R2:W-:Y:S01]  /*10e0*/  LDGSTS.E.BYPASS.LTC128B.128 [R237+0x7080], [R16.64], !P3 ;  /* 0x0708000010ed7fae */ /* 0x0005e2000d901d4e */
[----:B------:R-:W-:Y:S01]  /*10f0*/  IMAD.MOV.U32 R11, RZ, RZ, c[0x0][0x1a8] ;  /* 0x00006a00ff0b7624 */ /* 0x000fe200078e00ff */
[----:B------:R-:W-:Y:S01]  /*1100*/  SHF.R.S32.HI R230, RZ, 0x6, R230 ;  /* 0x00000006ffe67819 */ /* 0x000fe200000114e6 */
[----:B------:R-:W-:Y:S01]  /*1110*/  IMAD.IADD R29, R3, 0x1, R28 ;  /* 0x00000001031d7824 */ /* 0x000fe200078e021c */
[----:B------:R2:W-:Y:S01]  /*1120*/  LDGSTS.E.BYPASS.LTC128B.128 [R237+0x9080], [R16.64+0x40], !P1 ;  /* 0x0908004010ed7fae */ /* 0x0005e2000c901d4e */
[----:B------:R-:W-:Y:S01]  /*1130*/  IMAD.MOV.U32 R3, RZ, RZ, c[0x0][0x1ac] ;  /* 0x00006b00ff037624 */ /* 0x000fe200078e00ff */
[----:B------:R-:W-:Y:S01]  /*1140*/  UIMAD UR4, UR13, UR4, URZ ;  /* 0x000000040d0472a4 */ /* 0x000fe2000f8e023f */
[----:B------:R-:W-:Y:S01]  /*1150*/  IMAD.IADD R4, R34, 0x1, -R4 ;  /* 0x0000000122047824 */ /* 0x000fe200078e0a04 */
[----:B------:R2:W-:Y:S01]  /*1160*/  LDGSTS.E.BYPASS.LTC128B.128 [R237+0xb080], [R16.64+0x80], !P0 ;  /* 0x0b08008010ed7fae */ /* 0x0005e2000c101d4e */
[----:B------:R-:W-:Y:S01]  /*1170*/  IMAD.MOV.U32 R28, RZ, RZ, R2 ;  /* 0x000000ffff1c7224 */ /* 0x000fe200078e0002 */
[----:B------:R-:W-:Y:S01]  /*1180*/  LEA.HI R2, R18, R9, RZ, 0x1 ;  /* 0x0000000912027211 */ /* 0x000fe200078f08ff */
[----:B------:R-:W-:Y:S01]  /*1190*/  UIMAD UR6, UR10, UR7, UR6 ;  /* 0x000000070a0672a4 */ /* 0x000fe2000f8e0206 */
[----:B------:R-:W-:Y:S01]  /*11a0*/  ISETP.GE.AND P2, PT, R20, c[0x0][0x19c], PT ;  /* 0x0000670014007a0c */ /* 0x000fe20003f46270 */
[----:B------:R-:W-:Y:S01]  /*11b0*/  UMOV UR17, 0x6 ;  /* 0x0000000600117882 */ /* 0x000fe20000000000 */
[----:B------:R-:W-:Y:S01]  /*11c0*/  LOP3.LUT R2, R2, 0xfffffffe, RZ, 0xc0, !PT ;  /* 0xfffffffe02027812 */ /* 0x000fe200078ec0ff */
[----:B------:R-:W-:Y:S01]  /*11d0*/  ULDC.64 UR18, c[0x0][0x208] ;  /* 0x0000820000127ab9 */ /* 0x000fe20000000a00 */
[----:B------:R-:W-:Y:S01]  /*11e0*/  ISETP.GE.AND P6, PT, R6, c[0x0][0x19c], PT ;  /* 0x0000670006007a0c */ /* 0x000fe20003fc6270 */
[----:B------:R-:W-:Y:S01]  /*11f0*/  USHF.L.U64.HI UR17, UR18, UR17, UR19 ;  /* 0x0000001112117299 */ /* 0x000fe20008010213 */
[----:B------:R-:W-:Y:S01]  /*1200*/  IADD3 R15, R15, UR6, RZ ;  /* 0x000000060f0f7c10 */ /* 0x000fe2000fffe0ff */
[----:B------:R-:W-:Y:S01]  /*1210*/  UIMAD UR19, UR11, UR5, UR4 ;  /* 0x000000050b1372a4 */ /* 0x000fe2000f8e0204 */
[----:B------:R-:W-:Y:S01]  /*1220*/  IMAD.IADD R2, R9, 0x1, -R2 ;  /* 0x0000000109027824 */ /* 0x000fe200078e0a02 */
[C---:B-1----:R-:W-:Y:S01]  /*1230*/  LEA R26, P0, R10.reuse, c[0x0][0x190], 0x1 ;  /* 0x000064000a1a7a11 */ /* 0x042fe200078008ff */
[----:B------:R-:W-:Y:S01]  /*1240*/  ULDC.64 UR4, c[0x0][0x210] ;  /* 0x0000840000047ab9 */ /* 0x000fe20000000a00 */
[----:B------:R-:W-:Y:S01]  /*1250*/  ISETP.GE.AND P4, PT, R239, c[0x0][0x19c], PT ;  /* 0x00006700ef007a0c */ /* 0x000fe20003f86270 */
[----:B------:R-:W-:Y:S01]  /*1260*/  ULDC.64 UR6, c[0x0][0x180] ;  /* 0x0000600000067ab9 */ /* 0x000fe20000000a00 */
[----:B------:R-:W-:Y:S01]  /*1270*/  LEA.HI.X R27, R10, c[0x0][0x194], R0, 0x1, P0 ;  /* 0x000065000a1b7a11 */ /* 0x000fe200000f0c00 */
[----:B------:R-:W-:Y:S01]  /*1280*/  IMAD.SHL.U32 R0, R230, 0x8, RZ ;  /* 0x00000008e6007824 */ /* 0x000fe200078e00ff */
[C---:B------:R-:W-:Y:S01]  /*1290*/  LEA R10, P0, R11.reuse, R26, 0x7 ;  /* 0x0000001a0b0a7211 */ /* 0x040fe200078038ff */
[----:B------:R-:W-:Y:S01]  /*12a0*/  IMAD.WIDE.U32 R30, R34, c[0x0][0x208], R20 ;  /* 0x00008200221e7a25 */ /* 0x000fe200078e0014 */
[----:B------:R-:W-:Y:S01]  /*12b0*/  UIMAD UR4, UR8, UR4, URZ ;  /* 0x00000004080472a4 */ /* 0x000fe2000f8e023f */
[----:B------:R-:W-:Y:S01]  /*12c0*/  ISETP.LT.OR P5, PT, R8, 0x1, P2 ;  /* 0x000000010800780c */ /* 0x000fe200017a1670 */
[----:B------:R-:W-:Y:S01]  /*12d0*/  UIMAD UR6, UR8, UR6, URZ ;  /* 0x00000006080672a4 */ /* 0x000fe2000f8e023f */
[----:B------:R-:W-:Y:S01]  /*12e0*/  LEA.HI.X R11, R11, R27, R3, 0x7, P0 ;  /* 0x0000001b0b0b7211 */ /* 0x000fe200000f3c03 */
[----:B------:R-:W-:Y:S01]  /*12f0*/  IMAD.SHL.U32 R226, R2, 0x400, RZ ;  /* 0x0000040002e27824 */ /* 0x000fe200078e00ff */
[C---:B------:R-:W-:Y:S01]  /*1300*/  LOP3.LUT P0, RZ, R4.reuse, 0x4, RZ, 0xc0, !PT ;  /* 0x0000000404ff7812 */ /* 0x040fe2000780c0ff */
[----:B------:R-:W-:Y:S01]  /*1310*/  IMAD.SHL.U32 R4, R4, 0x40, RZ ;  /* 0x0000004004047824 */ /* 0x000fe200078e00ff */
[----:B------:R-:W-:Y:S01]  /*1320*/  LOP3.LUT R0, R0, 0x18, RZ, 0xc0, !PT ;  /* 0x0000001800007812 */ /* 0x000fe200078ec0ff */
[----:B--2---:R-:W-:Y:S01]  /*1330*/  IMAD R16, R35, c[0x0][0x208], RZ ;  /* 0x0000820023107a24 */ /* 0x004fe200078e02ff */
[----:B------:R-:W-:Y:S01]  /*1340*/  ISETP.LT.OR P3, PT, R8, 0x1, P6 ;  /* 0x000000010800780c */ /* 0x000fe20003761670 */
[----:B------:R-:W-:Y:S01]  /*1350*/  UIMAD UR7, UR10, UR7, UR6 ;  /* 0x000000070a0772a4 */ /* 0x000fe2000f8e0206 */
[----:B------:R-:W-:Y:S01]  /*1360*/  LOP3.LUT R4, R4, 0x1c0, RZ, 0xc0, !PT ;  /* 0x000001c004047812 */ /* 0x000fe200078ec0ff */
[----:B------:R-:W-:Y:S01]  /*1370*/  IMAD R16, R34, c[0x0][0x20c], R16 ;  /* 0x0000830022107a24 */ /* 0x000fe200078e0210 */
[C---:B------:R-:W-:Y:S01]  /*1380*/  ISETP.LT.OR P1, PT, R8.reuse, 0x1, P4 ;  /* 0x000000010800780c */ /* 0x040fe20002721670 */
[----:B------:R-:W-:Y:S01]  /*1390*/  USHF.R.S32.HI UR21, URZ, 0x1f, UR20 ;  /* 0x0000001f3f157899 */ /* 0x000fe20008011414 */
[----:B------:R-:W-:Y:S01]  /*13a0*/  SHF.R.U32.HI R3, RZ, 0x3, R4 ;  /* 0x00000003ff037819 */ /* 0x000fe20000011604 */
[----:B------:R-:W-:Y:S01]  /*13b0*/  IMAD.IADD R17, R31, 0x1, R16 ;  /* 0x000000011f117824 */ /* 0x000fe200078e0210 */
[C---:B------:R-:W-:Y:S01]  /*13c0*/  ISETP.LT.OR P2, PT, R8.reuse, 0x41, P2 ;  /* 0x000000410800780c */ /* 0x040fe20001741670 */
[----:B------:R-:W-:Y:S01]  /*13d0*/  IMAD.MOV.U32 R16, RZ, RZ, R30 ;  /* 0x000000ffff107224 */ /* 0x000fe200078e001e */
[----:B------:R-:W-:Y:S01]  /*13e0*/  LOP3.LUT R4, R3, R4, R0, 0x1e, !PT ;  /* 0x0000000403047212 */ /* 0x000fe200078e1e00 */
[----:B------:R-:W-:Y:S01]  /*13f0*/  IMAD.U32 R3, RZ, RZ, UR10 ;  /* 0x0000000aff037e24 */ /* 0x000fe2000f8e00ff */
[C---:B------:R-:W-:Y:S01]  /*1400*/  ISETP.LT.OR P6, PT, R8.reuse, 0x41, P6 ;  /* 0x000000410800780c */ /* 0x040fe200037c1670 */
[----:B------:R-:W-:Y:S01]  /*1410*/  UIMAD UR6, UR10, UR5, UR4 ;  /* 0x000000050a0672a4 */ /* 0x000fe2000f8e0204 */
[----:B------:R-:W-:Y:S01]  /*1420*/  ISETP.LT.OR P4, PT, R8, 0x41, P4 ;  /* 0x000000410800780c */ /* 0x000fe20002781670 */
[----:B------:R-:W-:Y:S01]  /*1430*/  IMAD.U32 R8, RZ, RZ, UR10 ;  /* 0x0000000aff087e24 */ /* 0x000fe2000f8e00ff */
[----:B------:R-:W-:Y:S01]  /*1440*/  ULDC.64 UR4, c[0x0][0x178] ;  /* 0x00005e0000047ab9 */ /* 0x000fe20000000a00 */
[----:B------:R-:W-:Y:S01]  /*1450*/  IMAD R5, R5, 0x2, R226 ;  /* 0x0000000205057824 */ /* 0x000fe200078e02e2 */
[----:B------:R-:W-:Y:S01]  /*1460*/  UIMAD UR22, UR21, UR4, URZ ;  /* 0x00000004151672a4 */ /* 0x000fe2000f8e023f */
[----:B------:R-:W-:Y:S01]  /*1470*/  IMAD.WIDE.U32 R16, R3, c[0x0][0x210], R16 ;  /* 0x0000840003107a25 */ /* 0x000fe200078e0010 */
[----:B------:R-:W-:Y:S01]  /*1480*/  UIMAD.WIDE.U32 UR24, UR20, UR4, URZ ;  /* 0x00000004141872a5 */ /* 0x000fe2000f8e003f */
[----:B------:R-:W0:Y:S01]  /*1490*/  LDGDEPBAR ;  /* 0x00000000000079af */ /* 0x000e220000000000 */
[----:B------:R-:W-:Y:S01]  /*14a0*/  UIMAD UR22, UR20, UR5, UR22 ;  /* 0x00000005141672a4 */ /* 0x000fe2000f8e0216 */
[----:B------:R-:W-:Y:S01]  /*14b0*/  IMAD.WIDE.U32 R28, R8, c[0x0][0x180], R28 ;  /* 0x00006000081c7a25 */ /* 0x000fe200078e001c */
[----:B------:R-:W-:Y:S01]  /*14c0*/  IADD3 R17, R17, UR6, RZ ;  /* 0x0000000611117c10 */ /* 0x000fe2000fffe0ff */
[----:B------:R-:W-:Y:S01]  /*14d0*/  ULDC.64 UR4, c[0x0][0x218] ;  /* 0x0000860000047ab9 */ /* 0x000fe20000000a00 */
[----:B------:R1:W-:Y:S01]  /*14e0*/  LDGSTS.E.BYPASS.LTC128B.128 [R237+0x80], [R26.64], !P5 ;  /* 0x000800001aed7fae */ /* 0x0003e2000e901d4e */
[----:B------:R-:W-:Y:S01]  /*14f0*/  IMAD.IADD R4, R5, 0x1, R4 ;  /* 0x0000000105047824 */ /* 0x000fe200078e0204 */
[----:B------:R-:W-:Y:S01]  /*1500*/  IADD3 R29, R29, UR7, RZ ;  /* 0x000000071d1d7c10 */ /* 0x000fe2000fffe0ff */
[----:B------:R-:W-:Y:S01]  /*1510*/  IMAD.U32 R240, RZ, RZ, UR11 ;  /* 0x0000000bfff07e24 */ /* 0x000fe2000f8e00ff */
[----:B------:R-:W-:Y:S01]  /*1520*/  UIADD3 UR22, UR25, UR22, URZ ;  /* 0x0000001619167290 */ /* 0x000fe2000fffe03f */
[----:B------:R-:W-:Y:S01]  /*1530*/  IMAD.SHL.U32 R238, R4, 0x2, RZ ;  /* 0x0000000204ee7824 */ /* 0x000fe200078e00ff */
[----:B------:R-:W-:Y:S01]  /*1540*/  UIMAD UR4, UR13, UR4, URZ ;  /* 0x000000040d0472a4 */ /* 0x000fe2000f8e023f */
[----:B------:R-:W-:Y:S01]  /*1550*/  IMAD.U32 R242, RZ, RZ, UR11 ;  /* 0x0000000bfff27e24 */ /* 0x000fe2000f8e00ff */
[----:B------:R-:W-:Y:S01]  /*1560*/  ULDC.64 UR6, c[0x0][0x288] ;  /* 0x0000a20000067ab9 */ /* 0x000fe20000000a00 */
[----:B------:R-:W-:Y:S01]  /*1570*/  IMAD.WIDE.U32 R240, R240, c[0x0][0x218], R16 ;  /* 0x00008600f0f07a25 */ /* 0x000fe200078e0010 */
[C---:B------:R-:W-:Y:S01]  /*1580*/  IADD3 R3, R238.reuse, 0xf480, RZ ;  /* 0x0000f480ee037810 */ /* 0x040fe20007ffe0ff */
[----:B------:R-:W-:Y:S01]  /*1590*/  UIMAD UR6, UR8, UR6, URZ ;  /* 0x00000006080672a4 */ /* 0x000fe2000f8e023f */
[----:B------:R-:W-:Y:S01]  /*15a0*/  IADD3 R236, R238, 0xf4c0, RZ ;  /* 0x0000f4c0eeec7810 */ /* 0x000fe20007ffe0ff */
[----:B------:R-:W-:Y:S01]  /*15b0*/  IMAD.WIDE.U32 R242, R242, c[0x0][0x188], R28 ;  /* 0x00006200f2f27a25 */ /* 0x000fe200078e001c */
[----:B------:R-:W-:Y:S01]  /*15c0*/  @P0 IADD3 R236, R3, -0x40, RZ ;  /* 0xffffffc003ec0810 */ /* 0x000fe20007ffe0ff */
[----:B------:R-:W-:Y:S01]  /*15d0*/  UIMAD UR4, UR11, UR5, UR4 ;  /* 0x000000050b0472a4 */ /* 0x000fe2000f8e0204 */
[----:B------:R1:W-:Y:S01]  /*15e0*/  LDGSTS.E.BYPASS.LTC128B.128 [R237+0x2080], [R26.64+0x40], !P3 ;  /* 0x020800401aed7fae */ /* 0x0003e2000d901d4e */
[----:B------:R-:W-:Y:S01]  /*15f0*/  IMAD.U32 R16, RZ, RZ, UR24 ;  /* 0x00000018ff107e24 */ /* 0x000fe2000f8e00ff */
[----:B------:R-:W-:Y:S01]  /*1600*/  IADD3 R233, R243, UR19, RZ ;  /* 0x00000013f3e97c10 */ /* 0x000fe2000fffe0ff */
[----:B------:R-:W-:Y:S01]  /*1610*/  IMAD.U32 R12, RZ, RZ, UR22 ;  /* 0x00000016ff0c7e24 */ /* 0x000fe2000f8e00ff */
[----:B------:R-:W-:Y:S01]  /*1620*/  UIMAD UR6, UR10, UR7, UR6 ;  /* 0x000000070a0672a4 */ /* 0x000fe2000f8e0206 */
[----:B------:R1:W-:Y:S01]  /*1630*/  LDGSTS.E.BYPASS.LTC128B.128 [R237+0x4080], [R26.64+0x80], !P1 ;  /* 0x040800801aed7fae */ /* 0x0003e2000c901d4e */
[C---:B------:R-:W-:Y:S01]  /*1640*/  LEA R8, P0, R16.reuse, R242, 0x6 ;  /* 0x000000f210087211 */ /* 0x040fe200078030ff */
[----:B------:R-:W-:Y:S01]  /*1650*/  USHF.L.U32 UR18, UR18, 0x6, URZ ;  /* 0x0000000612127899 */ /* 0x000fe2000800063f */
[----:B------:R-:W-:Y:S01]  /*1660*/  IADD3 R37, R241, UR4, RZ ;  /* 0x00000004f1257c10 */ /* 0x000fe2000fffe0ff */
[----:B------:R-:W-:Y:S01]  /*1670*/  USHF.L.U32 UR7, UR20, 0x6, URZ ;  /* 0x0000000614077899 */ /* 0x000fe2000800063f */
[----:B------:R-:W-:Y:S01]  /*1680*/  LEA.HI.X R3, R16, R233, R12, 0x6, P0 ;  /* 0x000000e910037211 */ /* 0x000fe200000f340c */
[----:B------:R2:W-:Y:S01]  /*1690*/  LDGSTS.E.BYPASS.LTC128B.128 [R237+0x1080], [R10.64], !P2 ;  /* 0x010800000aed7fae */ /* 0x0005e2000d101d4e */
[----:B------:R-:W-:Y:S01]  /*16a0*/  LOP3.LUT R12, R22, 0xfffffff8, RZ, 0xc0, !PT ;  /* 0xfffffff8160c7812 */ /* 0x000fe200078ec0ff */
[----:B------:R-:W-:Y:S01]  /*16b0*/  ULDC UR5, c[0x0][0x168] ;  /* 0x00005a0000057ab9 */ /* 0x000fe20000000800 */
[----:B------:R-:W-:Y:S01]  /*16c0*/  IMAD.U32 R250, RZ, RZ, UR11 ;  /* 0x0000000bfffa7e24 */ /* 0x000fe2000f8e00ff */
[----:B------:R2:W-:Y:S01]  /*16d0*/  LDGSTS.E.BYPASS.LTC128B.128 [R237+0x3080], [R10.64+0x40], !P6 ;  /* 0x030800400aed7fae */ /* 0x0005e2000f101d4e */
[----:B------:R-:W-:Y:S01]  /*16e0*/  UIMAD UR4, UR17, UR20, URZ ;  /* 0x00000014110472a4 */ /* 0x000fe2000f8e023f */
[----:B------:R-:W-:Y:S01]  /*16f0*/  IMAD.IADD R12, R32, 0x1, -R12 ;  /* 0x00000001200c7824 */ /* 0x000fe200078e0a0c */
[----:B------:R-:W-:Y:S01]  /*1700*/  UIADD3 UR17, -UR7, UR5, URZ ;  /* 0x0000000507117290 */ /* 0x000fe2000fffe13f */
[----:B------:R2:W-:Y:S01]  /*1710*/  LDGSTS.E.BYPASS.LTC128B.128 [R237+0x5080], [R10.64+0x80], !P4 ;  /* 0x050800800aed7fae */ /* 0x0005e2000e101d4e */
[----:B------:R-:W-:Y:S01]  /*1720*/  SHF.R.S32.HI R21, RZ, 0x1f, R230 ;  /* 0x0000001fff157819 */ /* 0x000fe200000114e6 */
[----:B------:R-:W-:Y:S01]  /*1730*/  IMAD.U32 R4, RZ, RZ, UR18 ;  /* 0x00000012ff047e24 */ /* 0x000fe2000f8e00ff */
[----:B------:R-:W-:Y:S01]  /*1740*/  LEA.HI R19, R12, R12, RZ, 0x1 ;  /* 0x0000000c0c137211 */ /* 0x000fe200078f08ff */
[----:B------:R-:W0:Y:S01]  /*1750*/  LDGDEPBAR ;  /* 0x00000000000079af */ /* 0x000e220000000000 */
[----:B------:R-:W-:Y:S01]  /*1760*/  IMAD.MOV.U32 R36, RZ, RZ, R240 ;  /* 0x000000ffff247224 */ /* 0x000fe200078e00f0 */
[----:B------:R-:W-:Y:S01]  /*1770*/  UIMAD UR4, UR21, UR18, UR4 ;  /* 0x00000012150472a4 */ /* 0x000fe2000f8e0204 */
[----:B------:R-:W-:Y:S01]  /*1780*/  IMAD.U32 R17, RZ, RZ, UR25 ;  /* 0x00000019ff117e24 */ /* 0x000fe2000f8e00ff */
[----:B------:R-:W-:Y:S01]  /*1790*/  LEA.HI R21, R21, R230, RZ, 0x2 ;  /* 0x000000e615157211 */ /* 0x000fe200078f10ff */
[----:B------:R-:W-:Y:S01]  /*17a0*/  IMAD.WIDE.U32 R250, R250, c[0x0][0x278], R14 ;  /* 0x00009e00fafa7a25 */ /* 0x000fe200078e000e */
[----:B------:R-:W-:Y:S01]  /*17b0*/  ISETP.LT.AND P1, PT, R34, UR17, PT ;  /* 0x0000001122007c0c */ /* 0x000fe2000bf21270 */
[----:B------:R1:W-:Y:S01]  /*17c0*/  STL.64 [R1+0x10], R34 ;  /* 0x0000102201007387 */ /* 0x0003e20000100a00 */
[----:B------:R-:W-:Y:S01]  /*17d0*/  ISETP.GE.AND P0, PT, R20, c[0x0][0x16c], PT ;  /* 0x00005b0014007a0c */ /* 0x000fe20003f06270 */
[----:B------:R-:W-:Y:S01]  /*17e0*/  IMAD.WIDE.U32 R16, R4, UR20, R36 ;  /* 0x0000001404107c25 */ /* 0x000fe2000f8e0024 */
[----:B------:R-:W-:Y:S01]  /*17f0*/  LOP3.LUT R15, R19, 0x7fffffe, RZ, 0xc0, !PT ;  /* 0x07fffffe130f7812 */ /* 0x000fe200078ec0ff */
[----:B------:R1:W-:Y:S01]  /*1800*/  STL.64 [R1+0x8], R36 ;  /* 0x0000082401007387 */ /* 0x0003e20000100a00 */
[----:B------:R-:W-:Y:S01]  /*1810*/  LOP3.LUT R13, R13, 0xfffffff0, RZ, 0xc0, !PT ;  /* 0xfffffff00d0d7812 */ /* 0x000fe200078ec0ff */
[----:B------:R-:W-:Y:S01]  /*1820*/  IMAD.SHL.U32 R9, R9, 0x10, RZ ;  /* 0x0000001009097824 */ /* 0x000fe200078e00ff */
[----:B------:R-:W-:Y:S01]  /*1830*/  LOP3.LUT R21, R21, 0x1ffffffc, RZ, 0xc0, !PT ;  /* 0x1ffffffc15157812 */ /* 0x000fe200078ec0ff */
[----:B------:R-:W-:Y:S01]  /*1840*/  IMAD.IADD R15, R12, 0x1, -R15 ;  /* 0x000000010c0f7824 */ /* 0x000fe200078e0a0f */
[----:B------:R-:W-:Y:S01]  /*1850*/  ISETP.GE.AND P5, PT, R20, c[0x0][0x1fc], PT ;  /* 0x00007f0014007a0c */ /* 0x000fe20003fa6270 */
[----:B------:R-:W-:Y:S01]  /*1860*/  IMAD.SHL.U32 R12, R12, 0x40, RZ ;  /* 0x000000400c0c7824 */ /* 0x000fe200078e00ff */
[----:B------:R-:W-:Y:S01]  /*1870*/  ISETP.GE.OR P2, PT, R20, c[0x0][0x1fc], !P1 ;  /* 0x00007f0014007a0c */ /* 0x000fe20004f46670 */
[----:B------:R-:W-:Y:S01]  /*1880*/  IMAD.IADD R13, R32, 0x1, -R13 ;  /* 0x00000001200d7824 */ /* 0x000fe200078e0a0d */
[----:B------:R-:W-:Y:S01]  /*1890*/  SEL R245, RZ, 0x1, P0 ;  /* 0x00000001fff57807 */ /* 0x000fe20000000000 */
[----:B------:R-:W-:Y:S01]  /*18a0*/  IMAD.IADD R252, R230, 0x1, -R21 ;  /* 0x00000001e6fc7824 */ /* 0x000fe200078e0a15 */
[----:B------:R-:W-:Y:S01]  /*18b0*/  IADD3 R5, R17, UR4, RZ ;  /* 0x0000000411057c10 */ /* 0x000fe2000fffe0ff */
[----:B------:R-:W-:Y:S01]  /*18c0*/  IMAD R230, R7, 0x4, R230 ;  /* 0x0000000407e67824 */ /* 0x000fe200078e02e6 */
[----:B------:R-:W-:Y:S01]  /*18d0*/  LEA R4, P3, R16, c[0x0][0x1f0], 0x1 ;  /* 0x00007c0010047a11 */ /* 0x000fe200078608ff */
[----:B------:R-:W-:-:S04]  /*18e0*/  DEPBAR.LE SB0, 0x1 ;  /* 0x000080400000791a */ /* 0x000fc80000000000 */
[----:B------:R-:W-:Y:S01]  /*18f0*/  LEA R20, P0, R8, c[0x0][0x160], 0x1 ;  /* 0x0000580008147a11 */ /* 0x000fe200078008ff */
[----:B------:R-:W-:Y:S01]  /*1900*/  IMAD R230, R230, 0x8, R15 ;  /* 0x00000008e6e67824 */ /* 0x000fe200078e020f */
[----:B------:R-:W-:Y:S01]  /*1910*/  ISETP.GE.AND P6, PT, R239, c[0x0][0x16c], PT ;  /* 0x00005b00ef007a0c */ /* 0x000fe20003fc6270 */
[----:B------:R-:W-:Y:S01]  /*1920*/  IMAD.MOV.U32 R220, RZ, RZ, 0x20 ;  /* 0x00000020ffdc7424 */ /* 0x000fe200078e00ff */
[----:B------:R-:W-:Y:S01]  /*1930*/  SHF.R.S32.HI R19, RZ, 0x1, R19 ;  /* 0x00000001ff137819 */ /* 0x000fe20000011413 */
[----:B------:R-:W-:Y:S01]  /*1940*/  ULDC.64 UR4, c[0x0][0x278] ;  /* 0x00009e0000047ab9 */ /* 0x000fe20000000a00 */
[----:B------:R-:W-:Y:S01]  /*1950*/  LEA.HI.X R5, R16, c[0x0][0x1f4], R5, 0x1, P3 ;  /* 0x00007d0010057a11 */ /* 0x000fe200018f0c05 */
[----:B------:R-:W-:Y:S01]  /*1960*/  UIMAD UR4, UR13, UR4, URZ ;  /* 0x000000040d0472a4 */ /* 0x000fe2000f8e023f */
[----:B------:R-:W-:Y:S01]  /*1970*/  LEA.HI.X R21, R8, c[0x0][0x164], R3, 0x1, P0 ;  /* 0x0000590008157a11 */ /* 0x000fe200000f0c03 */
[----:B------:R-:W-:Y:S01]  /*1980*/  IMAD.U32 R248, RZ, RZ, UR11 ;  /* 0x0000000bfff87e24 */ /* 0x000fe2000f8e00ff */
[----:B------:R-:W-:Y:S01]  /*1990*/  SEL R16, RZ, 0x4, P6 ;  /* 0x00000004ff107807 */ /* 0x000fe20003000000 */
[----:B------:R-:W-:Y:S01]  /*19a0*/  UIMAD UR5, UR11, UR5, UR4 ;  /* 0x000000050b0572a4 */ /* 0x000fe2000f8e0204 */
[C---:B------:R-:W-:Y:S01]  /*19b0*/  LOP3.LUT P0, RZ, R19.reuse, 0x2, RZ, 0xc0, !PT ;  /* 0x0000000213ff7812 */ /* 0x040fe2000780c0ff */
[----:B------:R-:W-:Y:S01]  /*19c0*/  IMAD.SHL.U32 R19, R19, 0x40, RZ ;  /* 0x0000004013137824 */ /* 0x000fe200078e00ff */
[C---:B------:R-:W-:Y:S01]  /*19d0*/  ISETP.GE.AND P3, PT, R6.reuse, c[0x0][0x16c], PT ;  /* 0x00005b0006007a0c */ /* 0x040fe20003f66270 */
[----:B------:R-:W-:Y:S01]  /*19e0*/  IMAD.SHL.U32 R234, R7, 0x8, RZ ;  /* 0x0000000807ea7824 */ /* 0x000fe200078e00ff */
[C---:B------:R-:W-:Y:S01]  /*19f0*/  ISETP.GE.AND P4, PT, R6.reuse, c[0x0][0x1fc], PT ;  /* 0x00007f0006007a0c */ /* 0x040fe20003f86270 */
[----:B------:R-:W-:Y:S01]  /*1a00*/  IMAD.MOV.U32 R231, RZ, RZ, 0x10 ;  /* 0x00000010ffe77424 */ /* 0x000fe200078e00ff */
[----:B------:R-:W-:Y:S01]  /*1a10*/  ISETP.GE.OR P6, PT, R6, c[0x0][0x1fc], !P1 ;  /* 0x00007f0006007a0c */ /* 0x000fe20004fc6670 */
[----:B------:R-:W-:Y:S01]  /*1a20*/  CS2R R154, SRZ ;  /* 0x00000000009a7805 */ /* 0x000fe2000001ff00 */
[----:B------:R-:W-:Y:S01]  /*1a30*/  LOP3.LUT R12, R12, 0x1c0, RZ, 0xc0, !PT ;  /* 0x000001c00c0c7812 */ /* 0x000fe200078ec0ff */
[----:B------:R-:W-:Y:S01]  /*1a40*/  CS2R R152, SRZ ;  /* 0x0000000000987805 */ /* 0x000fe2000001ff00 */
[----:B------:R-:W-:Y:S01]  /*1a50*/  SHF.R.S32.HI R6, RZ, 0x1f, R13 ;  /* 0x0000001fff067819 */ /* 0x000fe2000001140d */
[----:B------:R-:W-:Y:S01]  /*1a60*/  CS2R R150, SRZ ;  /* 0x0000000000967805 */ /* 0x000fe2000001ff00 */
[-C--:B------:R-:W-:Y:S01]  /*1a70*/  LEA.HI R17, R13, R13.reuse, RZ, 0x1 ;  /* 0x0000000d0d117211 */ /* 0x080fe200078f08ff */
[----:B------:R-:W-:Y:S01]  /*1a80*/  CS2R R148, SRZ ;  /* 0x0000000000947805 */ /* 0x000fe2000001ff00 */
[----:B------:R-:W-:Y:S01]  /*1a90*/  LOP3.LUT R9, R12, 0x30, R9, 0xf8, !PT ;  /* 0x000000300c097812 */ /* 0x000fe200078ef809 */
[----:B------:R-:W-:Y:S01]  /*1aa0*/  CS2R R146, SRZ ;  /* 0x0000000000927805 */ /* 0x000fe2000001ff00 */
[----:B--2---:R-:W-:Y:S01]  /*1ab0*/  LEA.HI R11, R6, R13, RZ, 0x3 ;  /* 0x0000000d060b7211 */ /* 0x004fe200078f18ff */
        /* <DEDUP_REMOVED lines=28> */
[----:B------:R-:W-:Y:S01]  /*1c80*/  USHF.R.S32.HI UR6, URZ, 0x1f, UR7 ;  /* 0x0000001f3f067899 */ /* 0x000fe20008011407 */
[----:B------:R-:W-:Y:S01]  /*1c90*/  IADD3 R235, R251, UR5, RZ ;  /* 0x00000005fbeb7c10 */ /* 0x000fe2000fffe0ff */
[----:B------:R-:W-:Y:S01]  /*1ca0*/  IMAD.IADD R221, R230, 0x1, R221 ;  /* 0x00000001e6dd7824 */ /* 0x000fe200078e02dd */
[----:B------:R-:W-:Y:S01]  /*1cb0*/  IADD3 R13, R16, R13, R245 ;  /* 0x0000000d100d7210 */ /* 0x000fe20007ffe0f5 */
[----:B------:R-:W-:Y:S01]  /*1cc0*/  IMAD.WIDE.U32 R248, R248, c[0x0][0x290], R24 ;  /* 0x0000a400f8f87a25 */ /* 0x000fe200078e0018 */
[----:B------:R-:W-:Y:S01]  /*1cd0*/  LOP3.LUT R18, R18, 0xffffffe0, RZ, 0xc0, !PT ;  /* 0xffffffe012127812 */ /* 0x000fe200078ec0ff */
        /* <DEDUP_REMOVED lines=17> */
[----:B------:R1:W2:Y:S01]  /*1df0*/  LDSM.16.M88.4 R164, [R230+0x6080] ;  /* 0x00608000e6a4783b */ /* 0x0002a20000000200 */
[C---:B------:R-:W-:Y:S01]  /*1e00*/  ISETP.GE.OR P0, PT, R34.reuse, UR17, !P0 ;  /* 0x0000001122007c0c */ /* 0x040fe2000c706670 */
[----:B------:R-:W-:Y:S01]  /*1e10*/  CS2R R122, SRZ ;  /* 0x00000000007a7805 */ /* 0x000fe2000001ff00 */
[----:B------:R-:W-:Y:S01]  /*1e20*/  LOP3.LUT P5, RZ, R13, 0x2, RZ, 0xc0, !PT ;  /* 0x000000020dff7812 */ /* 0x000fe200078ac0ff */
[----:B------:R1:W3:Y:S01]  /*1e30*/  LDSM.16.M88.4 R172, [R230+0x7080] ;  /* 0x00708000e6ac783b */ /* 0x0002e20000000200 */
[--C-:B------:R-:W-:Y:S01]  /*1e40*/  SHF.R.S32.HI R8, RZ, 0x1, R17.reuse ;  /* 0x00000001ff087819 */ /* 0x100fe20000011411 */
[----:B------:R-:W-:Y:S01]  /*1e50*/  CS2R R120, SRZ ;  /* 0x0000000000787805 */ /* 0x000fe2000001ff00 */
[----:B------:R-:W-:Y:S01]  /*1e60*/  ISETP.GE.OR P5, PT, R34, UR17, !P5 ;  /* 0x0000001122007c0c */ /* 0x000fe2000efa6670 */
[----:B------:R1:W4:Y:S01]  /*1e70*/  LDSM.16.M88.4 R176, [R221+0x6080] ;  /* 0x00608000ddb0783b */ /* 0x0003220000000200 */
[----:B------:R-:W-:Y:S01]  /*1e80*/  SHF.R.S32.HI R17, RZ, 0x1f, R17 ;  /* 0x0000001fff117819 */ /* 0x000fe20000011411 */
[----:B------:R-:W-:Y:S01]  /*1e90*/  CS2R R118, SRZ ;  /* 0x0000000000767805 */ /* 0x000fe2000001ff00 */
[----:B------:R-:W-:Y:S01]  /*1ea0*/  SEL R12, RZ, 0xffffffff, P4 ;  /* 0xffffffffff0c7807 */ /* 0x000fe20002000000 */
[----:B------:R1:W1:Y:S01]  /*1eb0*/  LDSM.16.M88.4 R184, [R221+0x7080] ;  /* 0x00708000ddb8783b */ /* 0x0002620000000200 */
[----:B------:R-:W-:Y:S01]  /*1ec0*/  LEA.HI R17, R17, R8, RZ, 0x2 ;  /* 0x0000000811117211 */ /* 0x000fe200078f10ff */
[----:B------:R-:W-:Y:S01]  /*1ed0*/  CS2R R116, SRZ ;  /* 0x0000000000747805 */ /* 0x000fe2000001ff00 */
[----:B------:R-:W-:Y:S01]  /*1ee0*/  SHF.R.U32.HI R232, RZ, 0x4, R232 ;  /* 0x00000004ffe87819 */ /* 0x000fe200000116e8 */
[----:B------:R1:W1:Y:S01]  /*1ef0*/  LDSM.16.M88.4 R188, [R230+0x8080] ;  /* 0x00808000e6bc783b */ /* 0x0002620000000200 */
[----:B------:R-:W-:Y:S01]  /*1f00*/  LOP3.LUT R228, R228, R19, RZ, 0x3c, !PT ;  /* 0x00000013e4e47212 */ /* 0x000fe200078e3cff */
[----:B------:R-:W-:Y:S01]  /*1f10*/  IMAD.SHL.U32 R12, R12, 0x2, RZ ;  /* 0x000000020c0c7824 */ /* 0x000fe200078e00ff */
[----:B------:R-:W-:Y:S01]  /*1f20*/  LOP3.LUT R17, R17, 0xfffffffc, RZ, 0xc0, !PT ;  /* 0xfffffffc11117812 */ /* 0x000fe200078ec0ff */
[----:B------:R1:W1:Y:S01]  /*1f30*/  LDSM.16.M88.4 R192, [R230+0x9080] ;  /* 0x00908000e6c0783b */ /* 0x0002620000000200 */
[----:B------:R-:W-:Y:S01]  /*1f40*/  SHF.R.S32.HI R3, RZ, 0x1f, R18 ;  /* 0x0000001fff037819 */ /* 0x000fe20000011412 */
[----:B------:R-:W-:Y:S01]  /*1f50*/  IMAD R228, R7, 0x200, R228 ;  /* 0x0000020007e47824 */ /* 0x000fe200078e02e4 */
[----:B------:R-:W-:Y:S01]  /*1f60*/  IADD3 R244, R249, UR4, RZ ;  /* 0x00000004f9f47c10 */ /* 0x000fe2000fffe0ff */
[----:B------:R1:W1:Y:S01]  /*1f70*/  LDSM.16.M88.4 R196, [R221+0x8080] ;  /* 0x00808000ddc4783b */ /* 0x0002620000000200 */
[----:B------:R-:W-:Y:S01]  /*1f80*/  LEA.HI R3, R3, R18, RZ, 0x2 ;  /* 0x0000001203037211 */ /* 0x000fe200078f10ff */
[----:B------:R-:W-:Y:S01]  /*1f90*/  IMAD.IADD R8, R8, 0x1, -R17 ;  /* 0x0000000108087824 */ /* 0x000fe200078e0a11 */
        /* <DEDUP_REMOVED lines=116> */
.L_x_507:
        /* <DEDUP_REMOVED lines=143> */
.L_x_505:
[----:B--2---:R-:W2:Y:S01]  /*2fd0*/  LDL R36, [R1+0x18] ;  /* 0x0000180001247983 */ /* 0x004ea20000100800 */
[----:B------:R-:W-:Y:S02]  /*2fe0*/  ULEA UR7, UR20, 0x1, 0x6 ;  /* 0x0000000114077891 */ /* 0x000fe4000f8e303f */
[----:B------:R-:W-:Y:S01]  /*2ff0*/  USHF.L.U32 UR6, UR12, 0x7, URZ ;  /* 0x000000070c067899 */ /* 0x000fe2000800063f */
[----:B------:R-:W-:Y:S01]  /*3000*/  STL [R1+0x20], R109 ;  /* 0x0000206d01007387 */ /* 0x000fe20000100800 */
[----:B------:R-:W-:Y:S02]  /*3010*/  UIADD3 UR20, UR20, 0x1, URZ ;  /* 0x0000000114147890 */ /* 0x000fe4000fffe03f */
[----:B------:R-:W-:Y:S01]  /*3020*/  UIADD3 UR6, UR7, UR5, -UR6 ;  /* 0x0000000507067290 */ /* 0x000fe2000fffe806 */
[----:B------:R3:W-:Y:S04]  /*3030*/  STL [R1+0x1c], R108 ;  /* 0x00001c6c01007387 */ /* 0x0007e80000100800 */
[----:B------:R-:W0:Y:S01]  /*3040*/  LDGDEPBAR ;  /* 0x00000000000079af */ /* 0x000e220000000000 */
[----:B------:R-:W-:Y:S05]  /*3050*/  IMAD.U32 R40, RZ, RZ, UR6 ;  /* 0x00000006ff287e24 */ /* 0x000fea000f8e00ff */
        /* <DEDUP_REMOVED lines=461> */
.L_x_506:
[-C--:B-12-4-:R-:W-:Y:S01]  /*4d30*/  HMMA.16816.F32.BF16 R4, R40, R2.reuse, RZ ;  /* 0x000000022804723c */ /* 0x096fe200000418ff */
[----:B------:R-:W-:Y:S01]  /*4d40*/  LDSM.16.M88.4 R28, [R224] ;  /* 0x00000000e01c783b */ /* 0x000fe20000000200 */
[----:B------:R-:W-:Y:S02]  /*4d50*/  ULDC.64 UR6, c[0x0][0x238] ;  /* 0x00008e0000067ab9 */ /* 0x000fe40000000a00 */
[----:B------:R-:W-:Y:S01]  /*4d60*/  UIMAD UR21, UR8, UR6, URZ ;  /* 0x00000006081572a4 */ /* 0x000fe2000f8e023f */
[----:B------:R-:W-:Y:S01]  /*4d70*/  LDSM.16.M88.4 R32, [R224+0x1000] ;  /* 0x00100000e020783b */ /* 0x000fe20000000200 */
[----:B------:R-:W-:Y:S02]  /*4d80*/  UIMAD UR22, UR19, 0x1800, URZ ;  /* 0x00001800131678a4 */ /* 0x000fe4000f8e023f */
[C---:B------:R-:W-:Y:S01]  /*4d90*/  HMMA.16816.F32.BF16 R8, R24.reuse, R2, RZ ;  /* 0x000000021808723c */ /* 0x040fe200000418ff */
[----:B------:R-:W1:Y:S01]  /*4da0*/  LDSM.16.MT88.2 R2, [R227+0x800] ;  /* 0x00080000e302783b */ /* 0x000e620000004100 */
[----:B------:R-:W-:Y:S02]  /*4db0*/  UIMAD UR21, UR10, UR7, UR21 ;  /* 0x000000070a1572a4 */ /* 0x000fe4000f8e0215 */
[----:B------:R-:W-:Y:S01]  /*4dc0*/  USHF.R.S32.HI UR19, URZ, 0x1f, UR11 ;  /* 0x0000001f3f137899 */ /* 0x000fe2000801140b */
[----:B------:R-:W2:Y:S01]  /*4dd0*/  LDSM.16.MT88.2 R36, [R227+0x2800] ;  /* 0x00280000e324783b */ /* 0x000ea20000004100 */
[----:B------:R-:W-:Y:S02]  /*4de0*/  ULDC.64 UR6, c[0x0][0x240] ;  /* 0x0000900000067ab9 */ /* 0x000fe40000000a00 */
[-C--:B------:R-:W-:Y:S01]  /*4df0*/  HMMA.16816.F32.BF16 R12, R24, R48.reuse, RZ ;  /* 0x00000030180c723c */ /* 0x080fe200000418ff */
[----:B------:R-:W4:Y:S01]  /*4e00*/  LDSM.16.MT88.2 R38, [R227+0x4800] ;  /* 0x00480000e326783b */ /* 0x000f220000004100 */
[----:B------:R-:W-:Y:S02]  /*4e10*/  UIMAD UR6, UR19, UR6, URZ ;  /* 0x00000006130672a4 */ /* 0x000fe4000f8e023f */
[----:B------:R-:W-:Y:S01]  /*4e20*/  UISETP.GE.AND UP0, UPT, UR20, UR9, UPT ;  /* 0x000000091400728c */ /* 0x000fe2000bf06270 */
[----:B------:R-:W-:Y:S01]  /*4e30*/  LDSM.16.MT88.2 R44, [R227+0xc00] ;  /* 0x000c0000e32c783b */ /* 0x000fe20000004100 */
[----:B------:R-:W-:Y:S02]  /*4e40*/  UIMAD UR6, UR11, UR7, UR6 ;  /* 0x000000070b0672a4 */ /* 0x000fe4000f8e0206 */
[C---:B------:R-:W-:Y:S01]  /*4e50*/  HMMA.16816.F32.BF16 R16, R40.reuse, R48, RZ ;  /* 0x000000302810723c */ /* 0x040fe200000418ff */
[----:B------:R-:W-:Y:S01]  /*4e60*/  LDSM.16.MT88.2 R46, [R227+0x2c00] ;  /* 0x002c0000e32e783b */ /* 0x000fe20000004100 */
[----:B------:R-:W-:Y:S02]  /*4e70*/  UIADD3 UR7, UR4, 0x1, URZ ;  /* 0x0000000104077890 */ /* 0x000fe4000fffe03f */
[----:B------:R-:W-:Y:S01]  /*4e80*/  UISETP.GE.AND UP2, UPT, UR4, 0x1, UPT ;  /* 0x000000010400788c */ /* 0x000fe2000bf46270 */
[----:B------:R-:W0:Y:S01]  /*4e90*/  LDGDEPBAR ;  /* 0x00000000000079af */ /* 0x000e220000000000 */
[----:B------:R-:W-:Y:S02]  /*4ea0*/  UISETP.GE.AND UP1, UPT, UR18, 0x1, UPT ;  /* 0x000000011200788c */ /* 0x000fe4000bf26270 */
[-C--:B------:R-:W-:Y:S01]  /*4eb0*/  HMMA.16816.F32.BF16 R20, R40, R50.reuse, RZ ;  /* 0x000000322814723c */ /* 0x080fe200000418ff */
[----:B------:R-:W3:Y:S07]  /*4ec0*/  LDSM.16.M88.4 R40, [R223] ;  /* 0x00000000df28783b */ /* 0x000eee0000000200 */
        /* <DEDUP_REMOVED lines=8> */
[----:B------:R-:W3:Y:S07]  /*4f50*/  LDSM.16.MT88.2 R52, [R227+0x4c00] ;  /* 0x004c0000e334783b */ /* 0x000eee0000004100 */
[----:B------:R-:W-:Y:S08]  /*4f60*/  HMMA.16816.F32.BF16 R24, R156, R180, R24 ;  /* 0x000000b49c18723c */ /* 0x000ff00000041818 */
[-C--:B-1----:R-:W-:Y:S08]  /*4f70*/  HMMA.16816.F32.BF16 R4, R28, R2.reuse, R4 ;  /* 0x000000021c04723c */ /* 0x082ff00000041804 */
[C---:B------:R-:W-:Y:S01]  /*4f80*/  HMMA.16816.F32.BF16 R8, R32.reuse, R2, R8 ;  /* 0x000000022008723c */ /* 0x040fe20000041808 */
[----:B------:R-:W1:Y:S07]  /*4f90*/  LDSM.16.MT88.2 R2, [R227+0x1000] ;  /* 0x00100000e302783b */ /* 0x000e6e0000004100 */
[-C--:B--2---:R-:W-:Y:S08]  /*4fa0*/  HMMA.16816.F32.BF16 R12, R32, R36.reuse, R12 ;  /* 0x00000024200c723c */ /* 0x084ff0000004180c */
[C---:B------:R-:W-:Y:S01]  /*4fb0*/  HMMA.16816.F32.BF16 R16, R28.reuse, R36, R16 ;  /* 0x000000241c10723c */ /* 0x040fe20000041810 */
[----:B------:R-:W-:Y:S07]  /*4fc0*/  LDSM.16.MT88.2 R36, [R227+0x3000] ;  /* 0x00300000e324783b */ /* 0x000fee0000004100 */
[-C--:B----4-:R-:W-:Y:S01]  /*4fd0*/  HMMA.16816.F32.BF16 R20, R28, R38.reuse, R20 ;  /* 0x000000261c14723c */ /* 0x090fe20000041814 */
[----:B------:R-:W2:Y:S07]  /*4fe0*/  LDSM.16.M88.4 R28, [R226+0x3000] ;  /* 0x00300000e21c783b */ /* 0x000eae0000000200 */
[----:B------:R-:W-:Y:S01]  /*4ff0*/  HMMA.16816.F32.BF16 R24, R32, R38, R24 ;  /* 0x000000262018723c */ /* 0x000fe20000041818 */
[----:B------:R-:W4:Y:S04]  /*5000*/  LDSM.16.MT88.2 R32, [R227+0x5000] ;  /* 0x00500000e320783b */ /* 0x000f280000004100 */
[----:B------:R-:W-:Y:S03]  /*5010*/  LDSM.16.MT88.2 R34, [R227+0x1400] ;  /* 0x00140000e322783b */ /* 0x000fe60000004100 */
[-C--:B---3--:R-:W-:Y:S01]  /*5020*/  HMMA.16816.F32.BF16 R4, R40, R44.reuse, R4 ;  /* 0x0000002c2804723c */ /* 0x088fe20000041804 */
[----:B------:R-:W-:Y:S07]  /*5030*/  LDSM.16.MT88.2 R38, [R227+0x3400] ;  /* 0x00340000e326783b */ /* 0x000fee0000004100 */
[C---:B------:R-:W-:Y:S08]  /*5040*/  HMMA.16816.F32.BF16 R8, R48.reuse, R44, R8 ;  /* 0x0000002c3008723c */ /* 0x040ff00000041808 */
[-C--:B------:R-:W-:Y:S08]  /*5050*/  HMMA.16816.F32.BF16 R12, R48, R46.reuse, R12 ;  /* 0x0000002e300c723c */ /* 0x080ff0000004180c */
[C---:B------:R-:W-:Y:S01]  /*5060*/  HMMA.16816.F32.BF16 R16, R40.reuse, R46, R16 ;  /* 0x0000002e2810723c */ /* 0x040fe20000041810 */
[----:B------:R-:W3:Y:S07]  /*5070*/  LDSM.16.M88.4 R44, [R225+0x2000] ;  /* 0x00200000e12c783b */ /* 0x000eee0000000200 */
[-C--:B------:R-:W-:Y:S01]  /*5080*/  HMMA.16816.F32.BF16 R20, R40, R52.reuse, R20 ;  /* 0x000000342814723c */ /* 0x080fe20000041814 */
[----:B------:R-:W3:Y:S07]  /*5090*/  LDSM.16.M88.4 R40, [R225+0x3000] ;  /* 0x00300000e128783b */ /* 0x000eee0000000200 */
[----:B------:R-:W-:Y:S01]  /*50a0*/  HMMA.16816.F32.BF16 R24, R48, R52, R24 ;  /* 0x000000343018723c */ /* 0x000fe20000041818 */
[----:B------:R-:W3:Y:S04]  /*50b0*/  LDSM.16.MT88.2 R48, [R227+0x5400] ;  /* 0x00540000e330783b */ /* 0x000ee80000004100 */
[----:B------:R-:W-:Y:S03]  /*50c0*/  LDSM.16.M88.4 R52, [R224+0x2000] ;  /* 0x00200000e034783b */ /* 0x000fe60000000200 */
[-C--:B-1----:R-:W-:Y:S08]  /*50d0*/  HMMA.16816.F32.BF16 R4, R56, R2.reuse, R4 ;  /* 0x000000023804723c */ /* 0x082ff00000041804 */
[C---:B--2---:R-:W-:Y:S01]  /*50e0*/  HMMA.16816.F32.BF16 R8, R28.reuse, R2, R8 ;  /* 0x000000021c08723c */ /* 0x044fe20000041808 */
[----:B------:R-:W1:Y:S07]  /*50f0*/  LDSM.16.MT88.2 R2, [R227+0x1800] ;  /* 0x00180000e302783b */ /* 0x000e6e0000004100 */
[-C--:B------:R-:W-:Y:S08]  /*5100*/  HMMA.16816.F32.BF16 R12, R28, R36.reuse, R12 ;  /* 0x000000241c0c723c */ /* 0x080ff0000004180c */
[C---:B------:R-:W-:Y:S01]  /*5110*/  HMMA.16816.F32.BF16 R16, R56.reuse, R36, R16 ;  /* 0x000000243810723c */ /* 0x040fe20000041810 */
[----:B------:R-:W-:Y:S07]  /*5120*/  LDSM.16.MT88.2 R36, [R227+0x1c00] ;  /* 0x001c0000e324783b */ /* 0x000fee0000004100 */
[-C--:B----4-:R-:W-:Y:S01]  /*5130*/  HMMA.16816.F32.BF16 R20, R56, R32.reuse, R20 ;  /* 0x000000203814723c */ /* 0x090fe20000041814 */
[----:B------:R-:W2:Y:S07]  /*5140*/  LDSM.16.M88.4 R56, [R224+0x3000] ;  /* 0x00300000e038783b */ /* 0x000eae0000000200 */
[----:B------:R-:W-:Y:S01]  /*5150*/  HMMA.16816.F32.BF16 R24, R28, R32, R24 ;  /* 0x000000201c18723c */ /* 0x000fe20000041818 */
[----:B------:R-:W4:Y:S04]  /*5160*/  LDSM.16.MT88.2 R28, [R227+0x3800] ;  /* 0x00380000e31c783b */ /* 0x000f280000004100 */
[----:B------:R-:W1:Y:S03]  /*5170*/  LDSM.16.MT88.2 R30, [R227+0x5800] ;  /* 0x00580000e31e783b */ /* 0x000e660000004100 */
[-C--:B---3--:R-:W-:Y:S08]  /*5180*/  HMMA.16816.F32.BF16 R4, R44, R34.reuse, R4 ;  /* 0x000000222c04723c */ /* 0x088ff00000041804 */
[C---:B------:R-:W-:Y:S01]  /*5190*/  HMMA.16816.F32.BF16 R8, R40.reuse, R34, R8 ;  /* 0x000000222808723c */ /* 0x040fe20000041808 */
[----:B------:R-:W3:Y:S07]  /*51a0*/  LDSM.16.M88.4 R32, [R220+0x2000] ;  /* 0x00200000dc20783b */ /* 0x000eee0000000200 */
[-C--:B------:R-:W-:Y:S08]  /*51b0*/  HMMA.16816.F32.BF16 R12, R40, R38.reuse, R12 ;  /* 0x00000026280c723c */ /* 0x080ff0000004180c */
[C---:B------:R-:W-:Y:S01]  /*51c0*/  HMMA.16816.F32.BF16 R16, R44.reuse, R38, R16 ;  /* 0x000000262c10723c */ /* 0x040fe20000041810 */
[----:B------:R-:W-:Y:S07]  /*51d0*/  LDSM.16.MT88.2 R38, [R227+0x3c00] ;  /* 0x003c0000e326783b */ /* 0x000fee0000004100 */
[-C--:B------:R-:W-:Y:S01]  /*51e0*/  HMMA.16816.F32.BF16 R20, R44, R48.reuse, R20 ;  /* 0x000000302c14723c */ /* 0x080fe20000041814 */
[----:B------:R-:W3:Y:S07]  /*51f0*/  LDSM.16.M88.4 R44, [R220+0x3000] ;  /* 0x00300000dc2c783b */ /* 0x000eee0000000200 */
[----:B------:R-:W-:Y:S08]  /*5200*/  HMMA.16816.F32.BF16 R24, R40, R48, R24 ;  /* 0x000000302818723c */ /* 0x000ff00000041818 */
[-C--:B-1----:R-:W-:Y:S08]  /*5210*/  HMMA.16816.F32.BF16 R4, R52, R2.reuse, R4 ;  /* 0x000000023404723c */ /* 0x082ff00000041804 */
[C---:B--2---:R-:W-:Y:S01]  /*5220*/  HMMA.16816.F32.BF16 R8, R56.reuse, R2, R8 ;  /* 0x000000023808723c */ /* 0x044fe20000041808 */
[----:B------:R-:W1:Y:S07]  /*5230*/  LDSM.16.MT88.2 R2, [R227+0x5c00] ;  /* 0x005c0000e302783b */ /* 0x000e6e0000004100 */
[-C--:B----4-:R-:W-:Y:S08]  /*5240*/  HMMA.16816.F32.BF16 R12, R56, R28.reuse, R12 ;  /* 0x0000001c380c723c */ /* 0x090ff0000004180c */
[C---:B------:R-:W-:Y:S07]  /*5250*/  HMMA.16816.F32.BF16 R16, R52.reuse, R28, R16 ;  /* 0x0000001c3410723c */ /* 0x040fee0000041810 */
[----:B------:R-:W-:Y:S01]  /*5260*/  IMAD.U32 R28, RZ, RZ, UR10 ;  /* 0x0000000aff1c7e24 */ /* 0x000fe2000f8e00ff */
[-C--:B------:R-:W-:Y:S08]  /*5270*/  HMMA.16816.F32.BF16 R20, R52, R30.reuse, R20 ;  /* 0x0000001e3414723c */ /* 0x080ff00000041814 */
[----:B------:R-:W-:Y:S07]  /*5280*/  HMMA.16816.F32.BF16 R24, R56, R30, R24 ;  /* 0x0000001e3818723c */ /* 0x000fee0000041818 */
[----:B-----5:R-:W-:Y:S01]  /*5290*/  IMAD.WIDE.U32 R30, R28, c[0x0][0x238], R182 ;  /* 0x00008e001c1e7a25 */ /* 0x020fe200078e00b6 */
[-C--:B---3--:R-:W-:Y:S04]  /*52a0*/  HMMA.16816.F32.BF16 R4, R32, R36.reuse, R4 ;  /* 0x000000242004723c */ /* 0x088fe80000041804 */
[----:B------:R-:W-:Y:S01]  /*52b0*/  IMAD.U32 R28, RZ, RZ, UR11 ;  /* 0x0000000bff1c7e24 */ /* 0x000fe2000f8e00ff */
[----:B------:R-:W-:Y:S01]  /*52c0*/  IADD3 R31, R31, UR21, RZ ;  /* 0x000000151f1f7c10 */ /* 0x000fe2000fffe0ff */
[----:B------:R-:W-:Y:S02]  /*52d0*/  USHF.R.S32.HI UR21, URZ, 0x1f, UR22 ;  /* 0x0000001f3f157899 */ /* 0x000fe40008011416 */
[C---:B------:R-:W-:Y:S04]  /*52e0*/  HMMA.16816.F32.BF16 R8, R44.reuse, R36, R8 ;  /* 0x000000242c08723c */ /* 0x040fe80000041808 */
[----:B------:R-:W-:Y:S01]  /*52f0*/  IMAD.WIDE.U32 R30, R28, c[0x0][0x240], R30 ;  /* 0x000090001c1e7a25 */ /* 0x000fe200078e001e */
[----:B------:R-:W-:Y:S03]  /*5300*/  MOV R28, UR21 ;  /* 0x00000015001c7c02 */ /* 0x000fe60008000f00 */
[-C--:B------:R-:W-:Y:S04]  /*5310*/  HMMA.16816.F32.BF16 R12, R44, R38.reuse, R12 ;  /* 0x000000262c0c723c */ /* 0x080fe8000004180c */
[----:B------:R-:W-:Y:S04]  /*5320*/  IADD3 R29, P0, R30, UR22, RZ ;  /* 0x000000161e1d7c10 */ /* 0x000fe8000ff1e0ff */
[C---:B------:R-:W-:Y:S04]  /*5330*/  HMMA.16816.F32.BF16 R16, R32.reuse, R38, R16 ;  /* 0x000000262010723c */ /* 0x040fe80000041810 */
[----:B------:R-:W-:Y:S01]  /*5340*/  IADD3.X R28, R28, UR6, R31, P0, !PT ;  /* 0x000000061c1c7c10 */ /* 0x000fe200087fe41f */
[----:B------:R-:W-:Y:S01]  /*5350*/  UIADD3 UR6, UR18, 0x1, URZ ;  /* 0x0000000112067890 */ /* 0x000fe2000fffe03f */
[C---:B------:R-:W-:Y:S02]  /*5360*/  LEA R48, P0, R29.reuse, c[0x0][0x220], 0x2 ;  /* 0x000088001d307a11 */ /* 0x040fe400078010ff */
[-C--:B-1----:R-:W-:Y:S01]  /*5370*/  HMMA.16816.F32.BF16 R20, R32, R2.reuse, R20 ;  /* 0x000000022014723c */ /* 0x082fe20000041814 */
[----:B------:R-:W-:Y:S01]  /*5380*/  LDSM.16.MT88.4 R32, [R228+0x13c80] ;  /* 0x013c8000e420783b */ /* 0x000fe20000004200 */
[----:B------:R-:W-:Y:S02]  /*5390*/  USEL UR18, UR6, URZ, !UP1 ;  /* 0x0000003f06127287 */ /* 0x000fe4000c800000 */
        /* <DEDUP_REMOVED lines=148> */
.L_x_504:
[----:B------:R-:W-:Y:S05]  /*5ce0*/  @P1 EXIT ;  /* 0x000000000000194d */ /* 0x000fea0003800000 */
[----:B------:R-:W2:Y:S01]  /*5cf0*/  LDL.LU.64 R2, [R1] ;  /* 0x0000000001027983 */ /* 0x000ea20000300a00 */
[----:B------:R-:W-:Y:S01]  /*5d00*/  UMOV UR6, 0x1 ;  /* 0x0000000100067882 */ /* 0x000fe20000000000 */
[----:B------:R-:W-:Y:S01]  /*5d10*/  IMAD.U32 R6, RZ, RZ, UR11 ;  /* 0x0000000bff067e24 */ /* 0x000fe2000f8e00ff */
[----:B------:R-:W-:Y:S02]  /*5d20*/  ULDC.64 UR4, c[0x0][0x338] ;  /* 0x0000ce0000047ab9 */ /* 0x000fe40000000a00 */
[----:B------:R-:W-:-:S02]  /*5d30*/  UISETP.NE.AND UP0, UPT, UR6, UR4, UPT ;  /* 0x000000040600728c */ /* 0x000fc4000bf05270 */
[----:B------:R-:W-:Y:S02]  /*5d40*/  UIMAD.WIDE.U32 UR6, UR10, UR5, URZ ;  /* 0x000000050a0672a5 */ /* 0x000fe4000f8e003f */
[----:B------:R-:W-:Y:S02]  /*5d50*/  ULDC UR4, c[0x0][0x340] ;  /* 0x0000d00000047ab9 */ /* 0x000fe40000000800 */
[----:B------:R-:W-:Y:S02]  /*5d60*/  UIMAD UR12, UR12, 0x3000, URZ ;  /* 0x000030000c0c78a4 */ /* 0x000fe4000f8e023f */
[----:B------:R-:W-:-:S03]  /*5d70*/  USHF.R.S32.HI UR8, URZ, 0x1f, UR11 ;  /* 0x0000001f3f087899 */ /* 0x000fc6000801140b */
[----:B------:R-:W-:Y:S02]  /*5d80*/  @UP0 USHF.R.U32.HI UR10, URZ, UR4, UR7 ;  /* 0x000000043f0a0299 */ /* 0x000fe40008011607 */
[----:B------:R-:W-:Y:S02]  /*5d90*/  USHF.R.S32.HI UR7, URZ, 0x1f, UR12 ;  /* 0x0000001f3f077899 */ /* 0x000fe4000801140c */
[----:B------:R-:W-:Y:S02]  /*5da0*/  USHF.R.S32.HI UR6, URZ, 0x1f, UR10 ;  /* 0x0000001f3f067899 */ /* 0x000fe4000801140a */
[----:B------:R-:W-:Y:S01]  /*5db0*/  ULDC.64 UR4, c[0x0][0x328] ;  /* 0x0000ca0000047ab9 */ /* 0x000fe20000000a00 */
[----:B------:R-:W-:Y:S01]  /*5dc0*/  IMAD.U32 R9, RZ, RZ, UR10 ;  /* 0x0000000aff097e24 */ /* 0x000fe2000f8e00ff */
[----:B------:R-:W-:Y:S01]  /*5dd0*/  UIMAD UR4, UR6, UR4, URZ ;  /* 0x00000004060472a4 */ /* 0x000fe2000f8e023f */
[----:B------:R-:W-:Y:S01]  /*5de0*/  BAR.SYNC.DEFER_BLOCKING 0x1, 0x100 ;  /* 0x0044000000007b1d */ /* 0x000fe20000010000 */
[----:B--2---:R-:W-:-:S04]  /*5df0*/  IADD3 R4, P0, R2, UR12, RZ ;  /* 0x0000000c02047c10 */ /* 0x004fc8000ff1e0ff */
[----:B------:R-:W-:Y:S01]  /*5e00*/  LEA.HI.X.SX32 R5, R2, UR7, 0x1, P0 ;  /* 0x0000000702057c11 */ /* 0x000fe200080f0eff */
[----:B------:R-:W-:Y:S01]  /*5e10*/  UIMAD UR7, UR10, UR5, UR4 ;  /* 0x000000050a0772a4 */ /* 0x000fe2000f8e0204 */
[----:B------:R-:W-:Y:S02]  /*5e20*/  IMAD.U32 R2, RZ, RZ, UR10 ;  /* 0x0000000aff027e24 */ /* 0x000fe4000f8e00ff */
[----:B------:R-:W-:Y:S01]  /*5e30*/  ULDC.64 UR4, c[0x0][0x300] ;  /* 0x0000c00000047ab9 */ /* 0x000fe20000000a00 */
[----:B------:R-:W-:Y:S01]  /*5e40*/  IMAD.WIDE.U32 R8, R9, c[0x0][0x328], R4 ;  /* 0x0000ca0009087a25 */ /* 0x000fe200078e0004 */
[----:B------:R-:W-:-:S03]  /*5e50*/  UIMAD UR4, UR6, UR4, URZ ;  /* 0x00000004060472a4 */ /* 0x000fc6000f8e023f */
[----:B------:R-:W-:Y:S01]  /*5e60*/  IMAD.WIDE.U32 R2, R2, c[0x0][0x300], R4 ;  /* 0x0000c00002027a25 */ /* 0x000fe200078e0004 */
[----:B------:R-:W-:Y:S01]  /*5e70*/  IADD3 R9, R9, UR7, RZ ;  /* 0x0000000709097c10 */ /* 0x000fe2000fffe0ff */
[----:B------:R-:W-:Y:S02]  /*5e80*/  ULDC.64 UR6, c[0x0][0x330] ;  /* 0x0000cc0000067ab9 */ /* 0x000fe40000000a00 */
[----:B------:R-:W-:Y:S01]  /*5e90*/  UIMAD UR6, UR8, UR6, URZ ;  /* 0x00000006080672a4 */ /* 0x000fe2000f8e023f */
[----:B------:R-:W-:Y:S01]  /*5ea0*/  IMAD.U32 R4, RZ, RZ, UR11 ;  /* 0x0000000bff047e24 */ /* 0x000fe2000f8e00ff */
[----:B------:R-:W-:Y:S01]  /*5eb0*/  UIMAD UR10, UR10, UR5, UR4 ;  /* 0x000000050a0a72a4 */ /* 0x000fe2000f8e0204 */
[----:B------:R-:W-:Y:S01]  /*5ec0*/  IMAD.WIDE.U32 R6, R6, c[0x0][0x330], R8 ;  /* 0x0000cc0006067a25 */ /* 0x000fe200078e0008 */
[----:B------:R-:W-:Y:S02]  /*5ed0*/  UIMAD UR6, UR11, UR7, UR6 ;  /* 0x000000070b0672a4 */ /* 0x000fe4000f8e0206 */
[----:B------:R-:W-:-:S02]  /*5ee0*/  ULDC.64 UR4, c[0x0][0x308] ;  /* 0x0000c20000047ab9 */ /* 0x000fc40000000a00 */
[C---:B------:R-:W-:Y:S01]  /*5ef0*/  LEA R10, P1, R6.reuse, c[0x0][0x310], 0x2 ;  /* 0x0000c400060a7a11 */ /* 0x040fe200078210ff */
[----:B------:R-:W-:Y:S01]  /*5f00*/  UIMAD UR4, UR8, UR4, URZ ;  /* 0x00000004080472a4 */ /* 0x000fe2000f8e023f */
[----:B------:R-:W-:Y:S02]  /*5f10*/  IADD3 R0, R7, UR6, RZ ;  /* 0x0000000607007c10 */ /* 0x000fe4000fffe0ff */
[----:B------:R-:W-:Y:S01]  /*5f20*/  IADD3 R3, R3, UR10, RZ ;  /* 0x0000000a03037c10 */ /* 0x000fe2000fffe0ff */
[----:B------:R-:W-:Y:S01]  /*5f30*/  UIMAD UR4, UR11, UR5, UR4 ;  /* 0x000000050b0472a4 */ /* 0x000fe2000f8e0204 */
[----:B------:R-:W-:-:S03]  /*5f40*/  LEA.HI.X R11, R6, c[0x0][0x314], R0, 0x2, P1 ;  /* 0x0000c500060b7a11 */ /* 0x000fc600008f1400 */
[----:B------:R-:W-:Y:S02]  /*5f50*/  IMAD.WIDE.U32 R4, R4, c[0x0][0x308], R2 ;  /* 0x0000c20004047a25 */ /* 0x000fe400078e0002 */
[----:B------:R-:W-:Y:S03]  /*5f60*/  RED.E.ADD.F32.FTZ.RN.STRONG.GPU [R10.64], R60 ;  /* 0x0000003c0a00798e */ /* 0x000fe6000c10e78e */
[----:B------:R-:W-:Y:S01]  /*5f70*/  LEA R8, P0, R4, c[0x0][0x2e8], 0x2 ;  /* 0x0000ba0004087a11 */ /* 0x000fe200078010ff */
[----:B------:R-:W-:Y:S01]  /*5f80*/  RED.E.ADD.F32.FTZ.RN.STRONG.GPU [R10.64+0x400], R61 ;  /* 0x0004003d0a00798e */ /* 0x000fe2000c10e78e */
[----:B------:R-:W-:-:S03]  /*5f90*/  IADD3 R2, R5, UR4, RZ ;  /* 0x0000000405027c10 */ /* 0x000fc6000fffe0ff */
        /* <DEDUP_REMOVED lines=96> */
.L_x_508:
        /* <DEDUP_REMOVED lines=14> */
.L_x_1403:


//--------------------- .text._ZN7cutlass13device_kernelIN5flash19enable_sm80_to_sm89INS1_16FlashAttnBwdSm80INS1_25CollectiveMainloopBwdSm80ILi2ELi1EN4cute5tupleIJNS5_1CILi64EEENS7_ILi128EEENS7_ILi96EEEEEENS_10bfloat16_tEfNS_4arch4Sm80ELb1ELb0ELb0ELb0ELb1ELb0ELb0ELb0ELi2ELi2ELi4ELi2ELb1EEENS1_24CollectiveEpilogueBwdGQAISB_fSE_Li256ELb0ELb1EEENS1_25SingleTileBwdLPTSchedulerILb0ELi128ELb1EEEEEEEEEvNT_6ParamsE --------------------------
	.section	.text._ZN7cutlass13device_kernelIN5flash19enable_sm80_to_sm89INS1_16FlashAttnBwdSm80INS1_25CollectiveMainloopBwdSm80ILi2ELi1EN4cute5tupleIJNS5_1CILi64EEENS7_ILi128EEENS7_ILi96EEEEEENS_10bfloat16_tEfNS_4arch4Sm80ELb1ELb0ELb0ELb0ELb1ELb0ELb0ELb0ELi2ELi2ELi4ELi2ELb1EEENS1_24CollectiveEpilogueBwdGQAISB_fSE_Li256ELb0ELb1EEENS1_25SingleTileBwdLPTSchedulerILb0ELi128ELb1EEEEEEEEEvNT_6ParamsE,"ax",@progbits
	.sectioninfo	@"SHI_REGISTERS=255"
	.align	128
.text._ZN7cutlass13device_kernelIN5flash19enable_sm80_to_sm89INS1_16FlashAttnBwdSm80INS1_25CollectiveMainloopBwdSm80ILi2ELi1EN4cute5tupleIJNS5_1CILi64EEENS7_ILi128EEENS7_ILi96EEEEEENS_10bfloat16_tEfNS_4arch4Sm80ELb1ELb0ELb0ELb0ELb1ELb0ELb0ELb0ELi2ELi2ELi4ELi2ELb1EEENS1_24CollectiveEpilogueBwdGQAISB_fSE_Li256ELb0ELb1EEENS1_25SingleTileBwdLPTSchedulerILb0ELi128ELb1EEEEEEEEEvNT_6ParamsE:
        .type           _ZN7cutlass13device_kernelIN5flash19enable_sm80_to_sm89INS1_16FlashAttnBwdSm80INS1_25CollectiveMainloopBwdSm80ILi2ELi1EN4cute5tupleIJNS5_1CILi64EEENS7_ILi128EEENS7_ILi96EEEEEENS_10bfloat16_tEfNS_4arch4Sm80ELb1ELb0ELb0ELb0ELb1ELb0ELb0ELb0ELi2ELi2ELi4ELi2ELb1EEENS1_24CollectiveEpilogueBwdGQAISB_fSE_Li256ELb0ELb1EEENS1_25SingleTileBwdLPTSchedulerILb0ELi128ELb1EEEEEEEEEvNT_6ParamsE,@function
        .size           _ZN7cutlass13device_kernelIN5flash19enable_sm80_to_sm89INS1_16FlashAttnBwdSm80INS1_25CollectiveMainloopBwdSm80ILi2ELi1EN4cute5tupleIJNS5_1CILi64EEENS7_ILi128EEENS7_ILi96EEEEEENS_10bfloat16_tEfNS_4arch4Sm80ELb1ELb0ELb0ELb0ELb1ELb0ELb0ELb0ELi2ELi2ELi4ELi2ELb1EEENS1_24CollectiveEpilogueBwdGQAISB_fSE_Li256ELb0ELb1EEENS1_25SingleTileBwdLPTSchedulerILb0ELi128ELb1EEEEEEEEEvNT_6ParamsE,(.L_x_1404 - _ZN7cutlass13device_kernelIN5flash19enable_sm80_to_sm89INS1_16FlashAttnBwdSm80INS1_25CollectiveMainloopBwdSm80ILi2ELi1EN4cute5tupleIJNS5_1CILi64EEENS7_ILi128EEENS7_ILi96EEEEEENS_10bfloat16_tEfNS_4arch4Sm80ELb1ELb0ELb0ELb0ELb1ELb0ELb0ELb0ELi2ELi2ELi4ELi2ELb1EEENS1_24CollectiveEpilogueBwdGQAISB_fSE_Li256ELb0ELb1EEENS1_25SingleTileBwdLPTSchedulerILb0ELi128ELb1EEEEEEEEEvNT_6ParamsE)
        .other          _ZN7cutlass13device_kernelIN5flash19enable_sm80_to_sm89INS1_16FlashAttnBwdSm80INS1_25CollectiveMainloopBwdSm80ILi2ELi1EN4cute5tupleIJNS5_1CILi64EEENS7_ILi128EEENS7_ILi96EEEEEENS_10bfloat16_tEfNS_4arch4Sm80ELb1ELb0ELb0ELb0ELb1ELb0ELb0ELb0ELi2ELi2ELi4ELi2ELb1EEENS1_24CollectiveEpilogueBwdGQAISB_fSE_Li256ELb0ELb1EEENS1_25SingleTileBwdLPTSchedulerILb0ELi128ELb1EEEEEEEEEvNT_6ParamsE,@"STO_CUDA_ENTRY STV_DEFAULT"
_ZN7cutlass13device_kernelIN5flash19enable_sm80_to_sm89INS1_16FlashAttnBwdSm80INS1_25CollectiveMainloopBwdSm80ILi2ELi1EN4cute5tupleIJNS5_1CILi64EEENS7_ILi128EEENS7_ILi96EEEEEENS_10bfloat16_tEfNS_4arch4Sm80ELb1ELb0ELb0ELb0ELb1ELb0ELb0ELb0ELi2ELi2ELi4ELi2ELb1EEENS1_24CollectiveEpilogueBwdGQAISB_fSE_Li256ELb0ELb1EEENS1_25SingleTileBwdLPTSchedulerILb0ELi128ELb1EEEEEEEEEvNT_6ParamsE:
        /* <DEDUP_REMOVED lines=32> */
.L_x_510:
[----:B------:R-:W-:Y:S02]  /*0200*/  ULDC UR9, c[0x0][0x3b4] ;  /* 0x0000ed0000097ab9 */ /* 0x000fe40000000800 */
[----:B------:R-:W-:Y:S02]  /*0210*/  UISETP.NE.AND UP0, UPT, UR9, 0x1, UPT ;  /* 0x000000010900788c */ /* 0x000fe4000bf05270 */
[----:B------:R-:W-:Y:S02]  /*0220*/  ULDC.64 UR4, c[0x0][0x3b8] ;  /* 0x0000ee0000047ab9 */ /* 0x000fe40000000a00 */
[----:B------:R-:W-:Y:S02]  /*0230*/  UIMAD.WIDE.U32 UR10, UR8, UR4, URZ ;  /* 0x00000004080a72a5 */ /* 0x000fe4000f8e003f */
[----:B------:R-:W-:-:S05]  /*0240*/  UMOV UR6, UR8 ;  /* 0x0000000800067c82 */ /* 0x000fca0008000000 */
[----:B------:R-:W-:-:S04]  /*0250*/  @UP0 USHF.R.U32.HI UR6, URZ, UR5, UR11 ;  /* 0x000000053f060299 */ /* 0x000fc8000801160b */
[----:B------:R-:W-:Y:S02]  /*0260*/  UIMAD UR9, UR6, UR9, URZ ;  /* 0x00000009060972a4 */ /* 0x000fe4000f8e023f */
.L_x_511:
        /* <DEDUP_REMOVED lines=8> */
[----:B------:R-:W-:-:S03]  /*02f0*/  @UP0 USHF.R.U32.HI UR11, URZ, UR4, UR9 ;  /* 0x000000043f0b0299 */ /* 0x000fc60008011609 */
[----:B------:R-:W-:Y:S02]  /*0300*/  ULDC UR9, c[0x0][0x39c] ;  /* 0x0000e70000097ab9 */ /* 0x000fe40000000800 */
[----:B------:R-:W-:Y:S02]  /*0310*/  UIADD3 UR4, -UR11, URZ, URZ ;  /* 0x0000003f0b047290 */ /* 0x000fe4000fffe13f */
[----:B------:R-:W-:Y:S02]  /*0320*/  UIADD3 UR9, UR6, UR9, URZ ;  /* 0x0000000906097290 */ /* 0x000fe4000fffe03f */
[----:B------:R-:W-:Y:S01]  /*0330*/  UIMAD UR10, UR4, UR10, UR5 ;  /* 0x0000000a040a72a4 */ /* 0x000fe2000f8e0205 */
[----:B------:R-:W-:Y:S05]  /*0340*/  BRA `(.L_x_512) ;  /* 0x0000028000007947 */ /* 0x000fea0003800000 */
.L_x_509:
[----:B------:R-:W-:Y:S02]  /*0350*/  ULDC.64 UR8, c[0x0][0x3c0] ;  /* 0x0000f00000087ab9 */ /* 0x000fe40000000a00 */
[----:B------:R-:W-:Y:S02]  /*0360*/  UISETP.NE.AND UP0, UPT, UR8, 0x1, UPT ;  /* 0x000000010800788c */ /* 0x000fe4000bf05270 */
[----:B------:R-:W-:-:S02]  /*0370*/  UIMAD.WIDE.U32 UR10, UR4, UR9, URZ ;  /* 0x00000009040a72a5 */ /* 0x000fc4000f8e003f */
        /* <DEDUP_REMOVED lines=17> */
.L_x_513:
[----:B------:R-:W-:Y:S02]  /*0490*/  ULDC UR9, c[0x0][0x3b4] ;  /* 0x0000ed0000097ab9 */ /* 0x000fe40000000800 */
[----:B------:R-:W-:Y:S02]  /*04a0*/  UISETP.NE.AND UP0, UPT, UR9, 0x1, UPT ;  /* 0x000000010900788c */ /* 0x000fe4000bf05270 */
[----:B------:R-:W-:Y:S02]  /*04b0*/  ULDC.64 UR4, c[0x0][0x3b8] ;  /* 0x0000ee0000047ab9 */ /* 0x000fe40000000a00 */
[----:B------:R-:W-:Y:S02]  /*04c0*/  UIMAD.WIDE.U32 UR10, UR8, UR4, URZ ;  /* 0x00000004080a72a5 */ /* 0x000fe4000f8e003f */
[----:B------:R-:W-:-:S05]  /*04d0*/  UMOV UR6, UR8 ;  /* 0x0000000800067c82 */ /* 0x000fca0008000000 */
[----:B------:R-:W-:-:S04]  /*04e0*/  @UP0 USHF.R.U32.HI UR6, URZ, UR5, UR11 ;  /* 0x000000053f060299 */ /* 0x000fc8000801160b */
[----:B------:R-:W-:Y:S02]  /*04f0*/  UIMAD UR9, UR6, UR9, URZ ;  /* 0x00000009060972a4 */ /* 0x000fe4000f8e023f */
.L_x_514:
        /* <DEDUP_REMOVED lines=12> */
[----:B------:R-:W-:Y:S02]  /*05c0*/  UIMAD UR10, UR4, UR10, UR5 ;  /* 0x0000000a040a72a4 */ /* 0x000fe4000f8e0205 */
.L_x_512:
        /* <DEDUP_REMOVED lines=117> */
[----:B------:R-:W-:Y:S01]  /*0d20*/  ULDC.64 UR4, c[0x0][0x1b0] ;  /* 0x00006c0000047ab9 */ /* 0x000fe20000000a00 */
[----:B------:R-:W-:Y:S01]  /*0d30*/  IMAD.WIDE.U32 R28, R2, c[0x0][0x1e8], R4 ;  /* 0x00007a00021c7a25 */ /* 0x000fe200078e0004 */
[----:B------:R-:W-:Y:S01]  /*0d40*/  SHF.R.U32.HI R4, RZ, 0x3, R3 ;  /* 0x00000003ff047819 */ /* 0x000fe20000011603 */
[----:B------:R-:W-:Y:S01]  /*0d50*/  UIMAD UR4, UR18, UR4, URZ ;  /* 0x00000004120472a4 */ /* 0x000fe2000f8e023f */
[----:B------:R-:W-:Y:S01]  /*0d60*/  LOP3.LUT R3, R3, 0x18, R20, 0xf8, !PT ;  /* 0x0000001803037812 */ /* 0x000fe200078ef814 */
[----:B------:R-:W-:Y:S01]  /*0d70*/  IMAD.WIDE R14, R14, 0x80, R36 ;  /* 0x000000800e0e7825 */ /* 0x000fe200078e0224 */
[----:B------:R-:W-:Y:S01]  /*0d80*/  LEA.HI R18, R232, R34, RZ, 0x5 ;  /* 0x00000022e8127211 */ /* 0x000fe200078f28ff */
[----:B------:R-:W-:Y:S01]  /*0d90*/  UIMAD UR4, UR19, UR5, UR4 ;  /* 0x00000005130472a4 */ /* 0x000fe2000f8e0204 */
[----:B------:R-:W-:Y:S01]  /*0da0*/  LOP3.LUT R6, R6, 0x7fffffe, RZ, 0xc0, !PT ;  /* 0x07fffffe06067812 */ /* 0x000fe200078ec0ff */
[----:B------:R-:W-:Y:S01]  /*0db0*/  IMAD.WIDE.U32 R26, R27, c[0x0][0x1b0], R20 ;  /* 0x00006c001b1a7a25 */ /* 0x000fe200078e0014 */
[----:B------:R-:W-:Y:S01]  /*0dc0*/  IADD3 R29, R29, UR20, RZ ;  /* 0x000000141d1d7c10 */ /* 0x000fe2000fffe0ff */
[----:B------:R-:W-:Y:S01]  /*0dd0*/  ULDC UR5, c[0x0][0x198] ;  /* 0x0000660000057ab9 */ /* 0x000fe20000000800 */
[----:B------:R-:W-:Y:S01]  /*0de0*/  LOP3.LUT R4, R3, R4, RZ, 0x3c, !PT ;  /* 0x0000000403047212 */ /* 0x000fe200078e3cff */
[----:B------:R-:W-:Y:S01]  /*0df0*/  IMAD R3, R15, c[0x0][0x1d8], RZ ;  /* 0x000076000f037a24 */ /* 0x000fe200078e02ff */
[----:B------:R-:W-:Y:S01]  /*0e00*/  SHF.R.S32.HI R9, RZ, 0x5, R18 ;  /* 0x00000005ff097819 */ /* 0x000fe20000011412 */
[----:B------:R-:W-:Y:S01]  /*0e10*/  IMAD.IADD R6, R36, 0x1, -R6 ;  /* 0x0000000124067824 */ /* 0x000fe200078e0a06 */
[----:B------:R-:W-:Y:S01]  /*0e20*/  UIADD3 UR17, -UR17, UR5, URZ ;  /* 0x0000000511117290 */ /* 0x000fe2000fffe13f */
        /* <DEDUP_REMOVED lines=402> */
.L_x_518:
        /* <DEDUP_REMOVED lines=143> */
.L_x_516:
        /* <DEDUP_REMOVED lines=470> */
.L_x_517:
        /* <DEDUP_REMOVED lines=252> */
.L_x_515:
[----:B------:R-:W-:Y:S05]  /*5d60*/  @P1 EXIT ;  /* 0x000000000000194d */ /* 0x000fea0003800000 */
[----:B------:R-:W2:Y:S01]  /*5d70*/  LDL.64 R2, [R1] ;  /* 0x0000000001027983 */ /* 0x000ea20000100a00 */
[----:B------:R-:W-:Y:S01]  /*5d80*/  UMOV UR4, 0x1 ;  /* 0x0000000100047882 */ /* 0x000fe20000000000 */
[----:B------:R-:W-:Y:S01]  /*5d90*/  BSSY B0, `(.L_x_519) ;  /* 0x0000023000007945 */ /* 0x000fe20003800000 */
[----:B------:R-:W-:Y:S02]  /*5da0*/  ULDC.64 UR6, c[0x0][0x338] ;  /* 0x0000ce0000067ab9 */ /* 0x000fe40000000a00 */
[----:B------:R-:W-:-:S02]  /*5db0*/  UISETP.NE.AND UP0, UPT, UR4, UR6, UPT ;  /* 0x000000060400728c */ /* 0x000fc4000bf05270 */
[----:B------:R-:W-:Y:S02]  /*5dc0*/  ULDC UR5, c[0x0][0x358] ;  /* 0x0000d60000057ab9 */ /* 0x000fe40000000800 */
[----:B------:R-:W-:Y:S02]  /*5dd0*/  UIMAD.WIDE.U32 UR12, UR10, UR7, URZ ;  /* 0x000000070a0c72a5 */ /* 0x000fe4000f8e003f */
[----:B------:R-:W-:Y:S02]  /*5de0*/  UIMAD UR7, UR9, UR5, URZ ;  /* 0x00000005090772a4 */ /* 0x000fe4000f8e023f */
[----:B------:R-:W-:Y:S02]  /*5df0*/  ULDC UR16, c[0x0][0x2f4] ;  /* 0x0000bd0000107ab9 */ /* 0x000fe40000000800 */
[----:B------:R-:W-:Y:S02]  /*5e00*/  ULDC UR4, c[0x0][0x340] ;  /* 0x0000d00000047ab9 */ /* 0x000fe40000000800 */
[----:B------:R-:W-:-:S02]  /*5e10*/  UIMAD UR5, UR11, UR16, URZ ;  /* 0x000000100b0572a4 */ /* 0x000fc4000f8e023f */
[----:B------:R-:W-:Y:S02]  /*5e20*/  UMOV UR8, UR10 ;  /* 0x0000000a00087c82 */ /* 0x000fe40008000000 */
[----:B------:R-:W-:Y:S02]  /*5e30*/  UIMAD UR16, UR7, UR16, URZ ;  /* 0x00000010071072a4 */ /* 0x000fe4000f8e023f */
[----:B------:R-:W-:Y:S02]  /*5e40*/  @UP0 USHF.R.U32.HI UR8, URZ, UR4, UR13 ;  /* 0x000000043f080299 */ /* 0x000fe4000801160d */
[----:B------:R-:W-:Y:S02]  /*5e50*/  USHF.R.S32.HI UR4, URZ, 0x1f, UR5 ;  /* 0x0000001f3f047899 */ /* 0x000fe40008011405 */
[----:B------:R-:W-:Y:S02]  /*5e60*/  USHF.R.S32.HI UR12, URZ, 0x1f, UR16 ;  /* 0x0000001f3f0c7899 */ /* 0x000fe40008011410 */
[----:B------:R-:W-:-:S02]  /*5e70*/  USHF.R.S32.HI UR13, URZ, 0x1f, UR8 ;  /* 0x0000001f3f0d7899 */ /* 0x000fc40008011408 */
[----:B------:R-:W-:-:S04]  /*5e80*/  UIADD3 UR16, UP1, UP0, UR16, UR5, UR8 ;  /* 0x0000000510107290 */ /* 0x000fc8000f83e008 */
[----:B------:R-:W-:Y:S02]  /*5e90*/  UIADD3.X UR12, UR12, UR4, UR13, UP1, UP0 ;  /* 0x000000040c0c7290 */ /* 0x000fe40008fe040d */
[----:B------:R-:W-:Y:S02]  /*5ea0*/  USHF.L.U32 UR7, UR16, 0x2, URZ ;  /* 0x0000000210077899 */ /* 0x000fe4000800063f */
[----:B------:R-:W-:Y:S02]  /*5eb0*/  ULDC.64 UR4, c[0x0][0x350] ;  /* 0x0000d40000047ab9 */ /* 0x000fe40000000a00 */
[----:B------:R-:W-:Y:S02]  /*5ec0*/  USHF.L.U64.HI UR12, UR16, 0x2, UR12 ;  /* 0x00000002100c7899 */ /* 0x000fe4000801020c */
[----:B------:R-:W-:Y:S02]  /*5ed0*/  UIADD3 UR4, UP0, UR7, UR4, URZ ;  /* 0x0000000407047290 */ /* 0x000fe4000ff1e03f */
[----:B------:R-:W-:-:S02]  /*5ee0*/  UIADD3 UR16, -UR8, URZ, URZ ;  /* 0x0000003f08107290 */ /* 0x000fc4000fffe13f */
[----:B------:R-:W-:Y:S02]  /*5ef0*/  UIADD3.X UR5, UR12, UR5, URZ, UP0, !UPT ;  /* 0x000000050c057290 */ /* 0x000fe400087fe43f */
[----:B------:R-:W-:Y:S01]  /*5f00*/  UIMAD UR10, UR16, UR6, UR10 ;  /* 0x00000006100a72a4 */ /* 0x000fe2000f8e020a */
[----:B------:R-:W-:Y:S01]  /*5f10*/  IMAD.U32 R4, RZ, RZ, UR4 ;  /* 0x00000004ff047e24 */ /* 0x000fe2000f8e00ff */
[----:B------:R-:W-:Y:S02]  /*5f20*/  USHF.R.S32.HI UR6, URZ, 0x1f, UR11 ;  /* 0x0000001f3f067899 */ /* 0x000fe4000801140b */
[----:B------:R-:W-:Y:S01]  /*5f30*/  MOV R5, UR5 ;  /* 0x0000000500057c02 */ /* 0x000fe20008000f00 */
[----:B------:R-:W-:Y:S01]  /*5f40*/  BAR.SYNC.DEFER_BLOCKING 0x1, 0x100 ;  /* 0x0044000000007b1d */ /* 0x000fe20000010000 */
[----:B--2---:R-:W-:-:S13]  /*5f50*/  ISETP.NE.AND P1, PT, R2, RZ, PT ;  /* 0x000000ff0200720c */ /* 0x004fda0003f25270 */
[----:B------:R-:W-:Y:S05]  /*5f60*/  @P1 BRA `(.L_x_520) ;  /* 0x0000005000001947 */ /* 0x000fea0003800000 */
.L_x_521:
[----:B------:R-:W2:Y:S01]  /*5f70*/  LDG.E.STRONG.GPU R0, [R4.64] ;  /* 0x0000000e04007981 */ /* 0x000ea2000c1ef900 */
[----:B------:R-:W-:Y:S01]  /*5f80*/  YIELD ;  /* 0x0000000000007946 */ /* 0x000fe20003800000 */
[----:B--2---:R-:W-:Y:S01]  /*5f90*/  ISETP.NE.AND P0, PT, R0, UR10, PT ;  /* 0x0000000a00007c0c */ /* 0x004fe2000bf05270 */
[----:B------:R-:W-:-:S12]  /*5fa0*/  CCTL.IVALL ;  /* 0x00000000ff00798f */ /* 0x000fd80002000000 */
[----:B------:R-:W-:Y:S05]  /*5fb0*/  @P0 BRA `(.L_x_521) ;  /* 0xffffffb000000947 */ /* 0x000fea000383ffff */
.L_x_520:
[----:B------:R-:W-:Y:S05]  /*5fc0*/  BSYNC B0 ;  /* 0x0000000000007941 */ /* 0x000fea0003800000 */
.L_x_519:
[----:B------:R-:W-:Y:S01]  /*5fd0*/  MOV R2, 0xffffffff ;  /* 0xffffffff00027802 */ /* 0x000fe20000000f00 */
[----:B------:R-:W-:Y:S05]  /*5fe0*/  BRA.CONV ~URZ, `(.L_x_522) ;  /* 0x000000237f007947 */ /* 0x000fea000b800000 */
[----:B------:R-:W-:Y:S02]  /*5ff0*/  MOV R0, 0x6010 ;  /* 0x0000601000007802 */ /* 0x000fe40000000f00 */
[----:B------:R-:W-:Y:S05]  /*6000*/  CALL.REL.NOINC `($__internal_4_$__cuda_sm70_warpsync) ;  /* 0x00000b2000007944 */ /* 0x000fea0003c00000 */
.L_x_522:
[----:B------:R-:W2:Y:S01]  /*6010*/  LDL.LU.64 R8, [R1] ;  /* 0x0000000001087983 */ /* 0x000ea20000300a00 */
[----:B------:R-:W-:Y:S01]  /*6020*/  UIMAD UR4, UR9, 0x3000, URZ ;  /* 0x00003000090478a4 */ /* 0x000fe2000f8e023f */
[----:B------:R-:W-:Y:S02]  /*6030*/  IMAD.U32 R3, RZ, RZ, UR8 ;  /* 0x00000008ff037e24 */ /* 0x000fe4000f8e00ff */
[----:B------:R-:W-:Y:S01]  /*6040*/  IMAD.U32 R0, RZ, RZ, UR11 ;  /* 0x0000000bff007e24 */ /* 0x000fe2000f8e00ff */
[----:B------:R-:W-:Y:S01]  /*6050*/  USHF.R.S32.HI UR16, URZ, 0x1f, UR4 ;  /* 0x0000001f3f107899 */ /* 0x000fe20008011404 */
[----:B------:R-:W-:-:S06]  /*6060*/  NOP ;  /* 0x0000000000007918 */ /* 0x000fcc0000000000 */
[C---:B--2---:R-:W-:Y:S01]  /*6070*/  IADD3 R6, P0, R8.reuse, UR4, RZ ;  /* 0x0000000408067c10 */ /* 0x044fe2000ff1e0ff */
        /* <DEDUP_REMOVED lines=9> */
[----:B------:R-:W-:-:S05]  /*6110*/  IMAD.WIDE.U32 R8, R0, c[0x0][0x330], R8 ;  /* 0x0000cc0000087a25 */ /* 0x000fca00078e0008 */
        /* <DEDUP_REMOVED lines=53> */
[----:B-1----:R-:W-:Y:S05]  /*6470*/  CALL.REL.NOINC `($__internal_4_$__cuda_sm70_warpsync) ;  /* 0x000006b000007944 */ /* 0x002fea0003c00000 */
.L_x_523:
        /* <DEDUP_REMOVED lines=12> */
.L_x_525:
[----:B------:R-:W-:Y:S05]  /*6540*/  BSYNC B0 ;  /* 0x0000000000007941 */ /* 0x000fea0003800000 */
.L_x_524:
[----:B------:R-:W-:Y:S01]  /*6550*/  ULDC.64 UR4, c[0x0][0x348] ;  /* 0x0000d20000047ab9 */ /* 0x000fe20000000a00 */
[----:B------:R-:W-:Y:S01]  /*6560*/  BSSY B0, `(.L_x_526) ;  /* 0x000000b000007945 */ /* 0x000fe20003800000 */
[----:B------:R-:W-:-:S04]  /*6570*/  UIADD3 UR4, UP0, UR7, UR4, URZ ;  /* 0x0000000407047290 */ /* 0x000fc8000ff1e03f */
[----:B------:R-:W-:Y:S02]  /*6580*/  UIADD3.X UR5, UR12, UR5, URZ, UP0, !UPT ;  /* 0x000000050c057290 */ /* 0x000fe400087fe43f */
[----:B--2---:R-:W-:-:S04]  /*6590*/  MOV R4, UR4 ;  /* 0x0000000400047c02 */ /* 0x004fc80008000f00 */
[----:B------:R-:W-:Y:S01]  /*65a0*/  MOV R5, UR5 ;  /* 0x0000000500057c02 */ /* 0x000fe20008000f00 */
[----:B------:R-:W-:Y:S05]  /*65b0*/  @P1 BRA `(.L_x_527) ;  /* 0x0000005000001947 */ /* 0x000fea0003800000 */
.L_x_528:
[----:B------:R-:W2:Y:S01]  /*65c0*/  LDG.E.STRONG.GPU R0, [R4.64] ;  /* 0x0000000e04007981 */ /* 0x000ea2000c1ef900 */
[----:B------:R-:W-:Y:S01]  /*65d0*/  YIELD ;  /* 0x0000000000007946 */ /* 0x000fe20003800000 */
[----:B--2---:R-:W-:Y:S01]  /*65e0*/  ISETP.NE.AND P0, PT, R0, UR10, PT ;  /* 0x0000000a00007c0c */ /* 0x004fe2000bf05270 */
[----:B------:R-:W-:-:S12]  /*65f0*/  CCTL.IVALL ;  /* 0x00000000ff00798f */ /* 0x000fd80002000000 */
[----:B------:R-:W-:Y:S05]  /*6600*/  @P0 BRA `(.L_x_528) ;  /* 0xffffffb000000947 */ /* 0x000fea000383ffff */
.L_x_527:
[----:B------:R-:W-:Y:S05]  /*6610*/  BSYNC B0 ;  /* 0x0000000000007941 */ /* 0x000fea0003800000 */
.L_x_526:
[----:B------:R-:W-:Y:S05]  /*6620*/  BRA.CONV ~URZ, `(.L_x_529) ;  /* 0x000000237f007947 */ /* 0x000fea000b800000 */
[----:B------:R-:W-:Y:S02]  /*6630*/  MOV R0, 0x6650 ;  /* 0x0000665000007802 */ /* 0x000fe40000000f00 */
[----:B-1----:R-:W-:Y:S05]  /*6640*/  CALL.REL.NOINC `($__internal_4_$__cuda_sm70_warpsync) ;  /* 0x000004e000007944 */ /* 0x002fea0003c00000 */
.L_x_529:
[----:B------:R-:W-:Y:S01]  /*6650*/  ULDC.64 UR4, c[0x0][0x300] ;  /* 0x0000c00000047ab9 */ /* 0x000fe20000000a00 */
[----:B------:R-:W-:Y:S01]  /*6660*/  IMAD.U32 R0, RZ, RZ, UR8 ;  /* 0x00000008ff007e24 */ /* 0x000fe2000f8e00ff */
[----:B------:R-:W-:-:S03]  /*6670*/  UIMAD UR4, UR13, UR4, URZ ;  /* 0x000000040d0472a4 */ /* 0x000fc6000f8e023f */
[----:B------:R-:W-:Y:S01]  /*6680*/  IMAD.WIDE.U32 R8, R0, c[0x0][0x300], R6 ;  /* 0x0000c00000087a25 */ /* 0x000fe200078e0006 */
[----:B------:R-:W-:-:S03]  /*6690*/  UIMAD UR16, UR8, UR5, UR4 ;  /* 0x00000005081072a4 */ /* 0x000fc6000f8e0204 */
[----:B------:R-:W-:Y:S01]  /*66a0*/  ULDC.64 UR4, c[0x0][0x308] ;  /* 0x0000c20000047ab9 */ /* 0x000fe20000000a00 */
[----:B------:R-:W-:Y:S01]  /*66b0*/  IMAD.U32 R6, RZ, RZ, UR11 ;  /* 0x0000000bff067e24 */ /* 0x000fe2000f8e00ff */
        /* <DEDUP_REMOVED lines=58> */
[----:B-12---:R-:W-:Y:S05]  /*6a60*/  CALL.REL.NOINC `($__internal_4_$__cuda_sm70_warpsync) ;  /* 0x000000c000007944 */ /* 0x006fea0003c00000 */
.L_x_530:
        /* <DEDUP_REMOVED lines=12> */
        .weak           $__internal_4_$__cuda_sm70_warpsync
        .type           $__internal_4_$__cuda_sm70_warpsync,@function
        .size           $__internal_4_$__cuda_sm70_warpsync,(.L_x_1404 - $__internal_4_$__cuda_sm70_warpsync)
$__internal_4_$__cuda_sm70_warpsync:
[----:B------:R-:W-:Y:S01]  /*6b30*/  MOV R8, R0 ;  /* 0x0000000000087202 */ /* 0x000fe20000000f00 */
[----:B------:R-:W-:Y:S04]  /*6b40*/  WARPSYNC R2 ;  /* 0x0000000200007348 */ /* 0x000fe80003800000 */
[----:B------:R-:W-:-:S04]  /*6b50*/  MOV R9, 0x0 ;  /* 0x0000000000097802 */ /* 0x000fc80000000f00 */
[----:B------:R-:W-:Y:S05]  /*6b60*/  RET.REL.NODEC R8 `(_ZN7cutlass13device_kernelIN5flash19enable_sm80_to_sm89INS1_16FlashAttnBwdSm80INS1_25CollectiveMainloopBwdSm80ILi2ELi1EN4cute5tupleIJNS5_1CILi64EEENS7_ILi128EEENS7_ILi96EEEEEENS_10bfloat16_tEfNS_4arch4Sm80ELb1ELb0ELb0ELb0ELb1ELb0ELb0ELb0ELi2ELi2ELi4ELi2ELb1EEENS1_24CollectiveEpilogueBwdGQAISB_fSE_Li256ELb0ELb1EEENS1_25SingleTileBwdLPTSchedulerILb0ELi128ELb1EEEEEEEEEvNT_6ParamsE) ;  /* 0xffff949008007950 */ /* 0x000fea0003c3ffff */
.L_x_531:
        /* <DEDUP_REMOVED lines=9> */
.L_x_1404:


//--------------------- .text._ZN7cutlass13device_kernelIN5flash19enable_sm80_to_sm89INS1_16FlashAttnBwdSm80INS1_25CollectiveMainloopBwdSm80ILi2ELi1EN4cute5tupleIJNS5_1CILi64EEENS7_ILi128EEENS7_ILi96EEEEEENS_10bfloat16_tEfNS_4arch4Sm80ELb1ELb0ELb0ELb1ELb0ELb0ELb0ELb0ELi2ELi2ELi4ELi2ELb1EEENS1_21CollectiveEpilogueBwdISB_SC_SE_Li256ELb1ELb0ELi2EEENS1_25SingleTileBwdLPTSchedulerILb1ELi128ELb0EEEEEEEEEvNT_6ParamsE --------------------------
	.section	.text._ZN7cutlass13device_kernelIN5flash19enable_sm80_to_sm89INS1_16FlashAttnBwdSm80INS1_25CollectiveMainloopBwdSm80ILi2ELi1EN4cute5tupleIJNS5_1CILi64EEENS7_ILi128EEENS7_ILi96EEEEEENS_10bfloat16_tEfNS_4arch4Sm80ELb1ELb0ELb0ELb1ELb0ELb0ELb0ELb0ELi2ELi2ELi4ELi2ELb1EEENS1_21CollectiveEpilogueBwdISB_SC_SE_Li256ELb1ELb0ELi2EEENS1_25SingleTileBwdLPTSchedulerILb1ELi128ELb0EEEEEEEEEvNT_6ParamsE,"ax",@progbits
	.sectioninfo	@"SHI_REGISTERS=255"
	.align	128
.text._ZN7cutlass13device_kernelIN5flash19enable_sm80_to_sm89INS1_16FlashAttnBwdSm80INS1_25CollectiveMainloopBwdSm80ILi2ELi1EN4cute5tupleIJNS5_1CILi64EEENS7_ILi128EEENS7_ILi96EEEEEENS_10bfloat16_tEfNS_4arch4Sm80ELb1ELb0ELb0ELb1ELb0ELb0ELb0ELb0ELi2ELi2ELi4ELi2ELb1EEENS1_21CollectiveEpilogueBwdISB_SC_SE_Li256ELb1ELb0ELi2EEENS1_25SingleTileBwdLPTSchedulerILb1ELi128ELb0EEEEEEEEEvNT_6ParamsE:
        .type           _ZN7cutlass13device_kernelIN5flash19enable_sm80_to_sm89INS1_16FlashAttnBwdSm80INS1_25CollectiveMainloopBwdSm80ILi2ELi1EN4cute5tupleIJNS5_1CILi64EEENS7_ILi128EEENS7_ILi96EEEEEENS_10bfloat16_tEfNS_4arch4Sm80ELb1ELb0ELb0ELb1ELb0ELb0ELb0ELb0ELi2ELi2ELi4ELi2ELb1EEENS1_21CollectiveEpilogueBwdISB_SC_SE_Li256ELb1ELb0ELi2EEENS1_25SingleTileBwdLPTSchedulerILb1ELi128ELb0EEEEEEEEEvNT_6ParamsE,@function
        .size           _ZN7cutlass13device_kernelIN5flash19enable_sm80_to_sm89INS1_16FlashAttnBwdSm80INS1_25CollectiveMainloopBwdSm80ILi2ELi1EN4cute5tupleIJNS5_1CILi64EEENS7_ILi128EEENS7_ILi96EEEEEENS_10bfloat16_tEfNS_4arch4Sm80ELb1ELb0ELb0ELb1ELb0ELb0ELb0ELb0ELi2ELi2ELi4ELi2ELb1EEENS1_21CollectiveEpilogueBwdISB_SC_SE_Li256ELb1ELb0ELi2EEENS1_25SingleTileBwdLPTSchedulerILb1ELi128ELb0EEEEEEEEEvNT_6ParamsE,(.L_x_1406 - _ZN7cutlass13device_kernelIN5flash19enable_sm80_to_sm89INS1_16FlashAttnBwdSm80INS1_25CollectiveMainloopBwdSm80ILi2ELi1EN4cute5tupleIJNS5_1CILi64EEENS7_ILi128EEENS7_ILi96EEEEEENS_10bfloat16_tEfNS_4arch4Sm80ELb1ELb0ELb0ELb1ELb0ELb0ELb0ELb0ELi2ELi2ELi4ELi2ELb1EEENS1_21CollectiveEpilogueBwdISB_SC_SE_Li256ELb1ELb0ELi2EEENS1_25SingleTileBwdLPTSchedulerILb1ELi128ELb0EEEEEEEEEvNT_6ParamsE)
        .other          _ZN7cutlass13device_kernelIN5flash19enable_sm80_to_sm89INS1_16FlashAttnBwdSm80INS1_25CollectiveMainloopBwdSm80ILi2ELi1EN4cute5tupleIJNS5_1CILi64EEENS7_ILi128EEENS7_ILi96EEEEEENS_10bfloat16_tEfNS_4arch4Sm80ELb1ELb0ELb0ELb1ELb0ELb0ELb0ELb0ELi2ELi2ELi4ELi2ELb1EEENS1_21CollectiveEpilogueBwdISB_SC_SE_Li256ELb1ELb0ELi2EEENS1_25SingleTileBwdLPTSchedulerILb1ELi128ELb0EEEEEEEEEvNT_6ParamsE,@"STO_CUDA_ENTRY STV_DEFAULT"
_ZN7cutlass13device_kernelIN5flash19enable_sm80_to_sm89INS1_16FlashAttnBwdSm80INS1_25CollectiveMainloopBwdSm80ILi2ELi1EN4cute5tupleIJNS5_1CILi64EEENS7_ILi128EEENS7_ILi96EEEEEENS_10bfloat16_tEfNS_4arch4Sm80ELb1ELb0ELb0ELb1ELb0ELb0ELb0ELb0ELi2ELi2ELi4ELi2ELb1EEENS1_21CollectiveEpilogueBwdISB_SC_SE_Li256ELb1ELb0ELi2EEENS1_25SingleTileBwdLPTSchedulerILb1ELi128ELb0EEEEEEEEEvNT_6ParamsE:
[----:B------:R-:W-:Y:S02]  /*0000*/  MOV R1, c[0x0][0x28] ;  /* 0x00000a0000017a02 */ /* 0x000fe40000000f00 */
[----:B------:R-:W1:Y:S01]  /*0010*/  S2R R236, SR_TID.X ;  /* 0x0000000000ec7919 */ /* 0x000e620000002100 */
[----:B------:R-:W2:Y:S01]  /*0020*/  S2UR UR4, SR_CTAID.X ;  /* 0x00000000000479c3 */ /* 0x000ea20000002500 */
[----:B------:R-:W-:Y:S01]  /*0030*/  ULDC.64 UR18, c[0x0][0x118] ;  /* 0x0000460000127ab9 */ /* 0x000fe20000000a00 */
[----:B------:R-:W-:Y:S02]  /*0040*/  IADD3 R1, R1, -0x28, RZ ;  /* 0xffffffd801017810 */ /* 0x000fe40007ffe0ff */
[----:B-1----:R-:W-:-:S06]  /*0050*/  SHF.R.U32.HI R0, RZ, 0x5, R236 ;  /* 0x00000005ff007819 */ /* 0x002fcc00000116ec */
        /* <DEDUP_REMOVED lines=8> */
[----:B------:R-:W-:Y:S02]  /*00e0*/  @UP0 UMOV UR7, UR11 ;  /* 0x0000000b00070c82 */ /* 0x000fe40008000000 */
        /* <DEDUP_REMOVED lines=12> */
[----:B------:R-:W-:Y:S02]  /*01b0*/  @UP0 UMOV UR9, UR11 ;  /* 0x0000000b00090c82 */ /* 0x000fe40008000000 */
[----:B------:R-:W-:-:S04]  /*01c0*/  @UP0 USHF.R.U32.HI UR12, URZ, UR5, UR9 ;  /* 0x000000053f0c0299 */ /* 0x000fc80008011609 */
[----:B------:R-:W-:Y:S01]  /*01d0*/  UIMAD UR7, UR12, UR7, URZ ;  /* 0x000000070c0772a4 */ /* 0x000fe2000f8e023f */
[----:B------:R-:W-:Y:S05]  /*01e0*/  BRA `(.L_x_534) ;  /* 0x0000008000007947 */ /* 0x000fea0003800000 */
.L_x_533:
[----:B------:R-:W-:Y:S02]  /*01f0*/  ULDC UR7, c[0x0][0x3ac] ;  /* 0x0000eb0000077ab9 */ /* 0x000fe40000000800 */
[----:B------:R-:W-:Y:S02]  /*0200*/  UISETP.NE.AND UP0, UPT, UR7, 0x1, UPT ;  /* 0x000000010700788c */ /* 0x000fe4000bf05270 */
[----:B------:R-:W-:Y:S02]  /*0210*/  ULDC.64 UR4, c[0x0][0x3b0] ;  /* 0x0000ec0000047ab9 */ /* 0x000fe40000000a00 */
[----:B------:R-:W-:Y:S02]  /*0220*/  UIMAD.WIDE.U32 UR10, UR6, UR4, URZ ;  /* 0x00000004060a72a5 */ /* 0x000fe4000f8e003f */
[----:B------:R-:W-:-:S05]  /*0230*/  UMOV UR12, UR6 ;  /* 0x00000006000c7c82 */ /* 0x000fca0008000000 */
[----:B------:R-:W-:Y:S02]  /*0240*/  @UP0 UMOV UR9, UR11 ;  /* 0x0000000b00090c82 */ /* 0x000fe40008000000 */
[----:B------:R-:W-:-:S04]  /*0250*/  @UP0 USHF.R.U32.HI UR12, URZ, UR5, UR9 ;  /* 0x000000053f0c0299 */ /* 0x000fc80008011609 */
[----:B------:R-:W-:-:S04]  /*0260*/  UIMAD UR7, UR12, UR7, URZ ;  /* 0x000000070c0772a4 */ /* 0x000fc8000f8e023f */
.L_x_534:
[----:B------:R-:W-:Y:S01]  /*0270*/  UIADD3 UR9, UR6, -UR7, URZ ;  /* 0x8000000706097290 */ /* 0x000fe2000fffe03f */
[----:B------:R-:W-:Y:S01]  /*0280*/  ISETP.NE.U32.AND P0, PT, RZ, c[0x0][0x3e0], PT ;  /* 0x0000f800ff007a0c */ /* 0x000fe20003f05070 */
[----:B------:R-:W-:Y:S02]  /*0290*/  ULDC.64 UR4, c[0x0][0x3a8] ;  /* 0x0000ea0000047ab9 */ /* 0x000fe40000000a00 */
[----:B------:R-:W-:Y:S01]  /*02a0*/  ULDC.64 UR6, c[0x0][0x3a0] ;  /* 0x0000e80000067ab9 */ /* 0x000fe20000000a00 */
[----:B------:R-:W-:Y:S01]  /*02b0*/  ISETP.NE.AND.EX P0, PT, RZ, c[0x0][0x3e4], PT, P0 ;  /* 0x0000f900ff007a0c */ /* 0x000fe20003f05300 */
[----:B------:R-:W-:Y:S02]  /*02c0*/  UISETP.NE.AND UP0, UPT, UR6, 0x1, UPT ;  /* 0x000000010600788c */ /* 0x000fe4000bf05270 */
[----:B------:R-:W-:-:S04]  /*02d0*/  UIMAD UR5, UR8, UR5, UR9 ;  /* 0x00000005080572a4 */ /* 0x000fc8000f8e0209 */
[----:B------:R-:W-:-:S03]  /*02e0*/  UIMAD.WIDE.U32 UR8, UR5, UR7, URZ ;  /* 0x00000007050872a5 */ /* 0x000fc6000f8e003f */
[----:B------:R-:W-:-:S04]  /*02f0*/  UMOV UR10, UR5 ;  /* 0x00000005000a7c82 */ /* 0x000fc80008000000 */
[----:B------:R-:W-:Y:S02]  /*0300*/  @UP0 UMOV UR7, UR9 ;  /* 0x0000000900070c82 */ /* 0x000fe40008000000 */
[----:B------:R-:W-:-:S04]  /*0310*/  @UP0 USHF.R.U32.HI UR10, URZ, UR4, UR7 ;  /* 0x000000043f0a0299 */ /* 0x000fc80008011607 */
[----:B------:R-:W-:-:S04]  /*0320*/  UIADD3 UR11, -UR10, URZ, URZ ;  /* 0x0000003f0a0b7290 */ /* 0x000fc8000fffe13f */
[----:B------:R-:W-:Y:S01]  /*0330*/  UIMAD UR11, UR11, UR6, UR5 ;  /* 0x000000060b0b72a4 */ /* 0x000fe2000f8e0205 */
[----:B------:R-:W-:Y:S05]  /*0340*/  @!P0 BRA `(.L_x_535) ;  /* 0x0000008000008947 */ /* 0x000fea0003800000 */
[----:B------:R-:W-:Y:S02]  /*0350*/  UMOV UR4, 0x4 ;  /* 0x0000000400047882 */ /* 0x000fe40000000000 */
[----:B------:R-:W-:Y:S02]  /*0360*/  ULDC.64 UR6, c[0x0][0x3e0] ;  /* 0x0000f80000067ab9 */ /* 0x000fe40000000a00 */
[----:B------:R-:W-:-:S06]  /*0370*/  UIMAD.WIDE UR4, UR10, UR4, UR6 ;  /* 0x000000040a0472a5 */ /* 0x000fcc000f8e0206 */
[----:B------:R-:W-:Y:S02]  /*0380*/  MOV R2, UR4 ;  /* 0x0000000400027c02 */ /* 0x000fe40008000f00 */
[----:B------:R-:W-:-:S05]  /*0390*/  MOV R3, UR5 ;  /* 0x0000000500037c02 */ /* 0x000fca0008000f00 */
[----:B------:R-:W2:Y:S02]  /*03a0*/  LDG.E R2, [R2.64] ;  /* 0x0000001202027981 */ /* 0x000ea4000c1e1900 */
[----:B--2---:R1:W2:Y:S02]  /*03b0*/  R2UR UR5, R2 ;  /* 0x00000000020573c2 */ /* 0x0042a400000e0000 */
[----:B-12---:R-:W-:Y:S05]  /*03c0*/  BRA `(.L_x_536) ;  /* 0x000000f000007947 */ /* 0x006fea0003800000 */
.L_x_535:
[----:B------:R-:W-:-:S04]  /*03d0*/  ISETP.NE.U32.AND P0, PT, RZ, c[0x0][0x3d8], PT ;  /* 0x0000f600ff007a0c */ /* 0x000fc80003f05070 */
[----:B------:R-:W-:-:S13]  /*03e0*/  ISETP.NE.AND.EX P0, PT, RZ, c[0x0][0x3dc], PT, P0 ;  /* 0x0000f700ff007a0c */ /* 0x000fda0003f05300 */
[----:B------:R-:W-:Y:S05]  /*03f0*/  @!P0 BRA `(.L_x_537) ;  /* 0x000000b000008947 */ /* 0x000fea0003800000 */
[----:B------:R-:W-:Y:S02]  /*0400*/  UMOV UR4, 0x4 ;  /* 0x0000000400047882 */ /* 0x000fe40000000000 */
[----:B------:R-:W-:Y:S02]  /*0410*/  ULDC.64 UR6, c[0x0][0x3d8] ;  /* 0x0000f60000067ab9 */ /* 0x000fe40000000a00 */
[----:B------:R-:W-:-:S06]  /*0420*/  UIMAD.WIDE UR4, UR10, UR4, UR6 ;  /* 0x000000040a0472a5 */ /* 0x000fcc000f8e0206 */
[----:B------:R-:W-:Y:S02]  /*0430*/  MOV R4, UR4 ;  /* 0x0000000400047c02 */ /* 0x000fe40008000f00 */
[----:B------:R-:W-:-:S05]  /*0440*/  MOV R5, UR5 ;  /* 0x0000000500057c02 */ /* 0x000fca0008000f00 */
[----:B------:R-:W2:Y:S04]  /*0450*/  LDG.E R2, [R4.64] ;  /* 0x0000001204027981 */ /* 0x000ea8000c1e1900 */
[----:B------:R-:W3:Y:S01]  /*0460*/  LDG.E R0, [R4.64+0x4] ;  /* 0x0000041204007981 */ /* 0x000ee2000c1e1900 */
[----:B--2---:R-:W1:Y:S08]  /*0470*/  R2UR UR5, R2 ;  /* 0x00000000020573c2 */ /* 0x004e7000000e0000 */
[----:B---3--:R-:W1:Y:S02]  /*0480*/  R2UR UR4, R0 ;  /* 0x00000000000473c2 */ /* 0x008e6400000e0000 */
[----:B-1----:R-:W-:Y:S01]  /*0490*/  UIADD3 UR5, -UR5, UR4, URZ ;  /* 0x0000000405057290 */ /* 0x002fe2000fffe13f */
[----:B------:R-:W-:Y:S05]  /*04a0*/  BRA `(.L_x_536) ;  /* 0x0000001000007947 */ /* 0x000fea0003800000 */
.L_x_537:
[----:B------:R-:W-:Y:S02]  /*04b0*/  ULDC UR5, c[0x0][0x3d4] ;  /* 0x0000f50000057ab9 */ /* 0x000fe40000000800 */
.L_x_536:
[----:B------:R-:W-:-:S04]  /*04c0*/  UIADD3 UR5, UR5, 0x7f, URZ ;  /* 0x0000007f05057890 */ /* 0x000fc8000fffe03f */
[----:B------:R-:W-:-:S04]  /*04d0*/  USHF.R.S32.HI UR4, URZ, 0x1f, UR5 ;  /* 0x0000001f3f047899 */ /* 0x000fc80008011405 */
[----:B------:R-:W-:-:S04]  /*04e0*/  ULEA.HI UR4, UR4, UR5, URZ, 0x7 ;  /* 0x0000000504047291 */ /* 0x000fc8000f8f383f */
[----:B------:R-:W-:-:S04]  /*04f0*/  USHF.R.S32.HI UR4, URZ, 0x7, UR4 ;  /* 0x000000073f047899 */ /* 0x000fc80008011404 */
[----:B------:R-:W-:-:S04]  /*0500*/  UISETP.GE.AND UP0, UPT, UR12, UR4, UPT ;  /* 0x000000040c00728c */ /* 0x000fc8000bf06270 */
[----:B------:R-:W-:Y:S01]  /*0510*/  USEL UR10, UR10, 0xffffffff, !UP0 ;  /* 0xffffffff0a0a7887 */ /* 0x000fe2000c000000 */
[----:B------:R-:W-:Y:S05]  /*0520*/  BRA `(.L_x_538) ;  /* 0x0000049000007947 */ /* 0x000fea0003800000 */
.L_x_532:
        /* <DEDUP_REMOVED lines=22> */
.L_x_539:
        /* <DEDUP_REMOVED lines=8> */
.L_x_540:
        /* <DEDUP_REMOVED lines=22> */
.L_x_541:
        /* <DEDUP_REMOVED lines=14> */
.L_x_543:
[----:B------:R-:W-:Y:S02]  /*0950*/  ULDC UR5, c[0x0][0x3d4] ;  /* 0x0000f50000057ab9 */ /* 0x000fe40000000800 */
.L_x_542:
[----:B------:R-:W-:-:S04]  /*0960*/  UIADD3 UR5, UR5, 0x7f, URZ ;  /* 0x0000007f05057890 */ /* 0x000fc8000fffe03f */
[----:B------:R-:W-:-:S04]  /*0970*/  USHF.R.S32.HI UR4, URZ, 0x1f, UR5 ;  /* 0x0000001f3f047899 */ /* 0x000fc80008011405 */
[----:B------:R-:W-:-:S04]  /*0980*/  ULEA.HI UR4, UR4, UR5, URZ, 0x7 ;  /* 0x0000000504047291 */ /* 0x000fc8000f8f383f */
[----:B------:R-:W-:-:S04]  /*0990*/  USHF.R.S32.HI UR4, URZ, 0x7, UR4 ;  /* 0x000000073f047899 */ /* 0x000fc80008011404 */
[----:B------:R-:W-:-:S04]  /*09a0*/  UISETP.GE.AND UP0, UPT, UR12, UR4, UPT ;  /* 0x000000040c00728c */ /* 0x000fc8000bf06270 */
[----:B------:R-:W-:-:S06]  /*09b0*/  USEL UR10, UR10, 0xffffffff, !UP0 ;  /* 0xffffffff0a0a7887 */ /* 0x000fcc000c000000 */
.L_x_538:
[----:B------:R-:W-:-:S13]  /*09c0*/  ISETP.LE.AND P0, PT, RZ, UR10, PT ;  /* 0x0000000aff007c0c */ /* 0x000fda000bf03270 */
[----:B------:R-:W-:Y:S05]  /*09d0*/  @!P0 EXIT ;  /* 0x000000000000894d */ /* 0x000fea0003800000 */
[----:B------:R-:W-:Y:S02]  /*09e0*/  ULDC.64 UR4, c[0x0][0x2c8] ;  /* 0x0000b20000047ab9 */ /* 0x000fe40000000a00 */
[----:B------:R-:W-:Y:S02]  /*09f0*/  UISETP.NE.U32.AND UP2, UPT, URZ, UR4, UPT ;  /* 0x000000043f00728c */ /* 0x000fe4000bf45070 */
[----:B------:R-:W-:Y:S02]  /*0a00*/  UMOV UR6, 0x4 ;  /* 0x0000000400067882 */ /* 0x000fe40000000000 */
[----:B------:R-:W-:Y:S02]  /*0a10*/  UISETP.NE.AND.EX UP2, UPT, URZ, UR5, UPT, UP2 ;  /* 0x000000053f00728c */ /* 0x000fe4000bf45320 */
[----:B------:R-:W-:Y:S02]  /*0a20*/  ULDC.64 UR8, c[0x0][0x2c8] ;  /* 0x0000b20000087ab9 */ /* 0x000fe40000000a00 */
[----:B------:R-:W-:-:S02]  /*0a30*/  UIMAD.WIDE UR8, UR10, UR6, UR8 ;  /* 0x000000060a0872a5 */ /* 0x000fc4000f8e0208 */
[----:B------:R-:W-:Y:S01]  /*0a40*/  PLOP3.LUT P2, PT, PT, PT, UP2, 0x80, 0x0 ;  /* 0x000000000000781c */ /* 0x000fe20003f4f028 */
[----:B------:R-:W-:Y:S02]  /*0a50*/  ULDC.64 UR4, c[0x0][0x2d8] ;  /* 0x0000b60000047ab9 */ /* 0x000fe40000000a00 */
[----:B------:R-:W-:Y:S01]  /*0a60*/  UISETP.NE.U32.AND UP0, UPT, URZ, UR4, UPT ;  /* 0x000000043f00728c */ /* 0x000fe2000bf05070 */
[----:B------:R-:W-:Y:S02]  /*0a70*/  IMAD.U32 R8, RZ, RZ, UR8 ;  /* 0x00000008ff087e24 */ /* 0x000fe4000f8e00ff */
[----:B------:R-:W-:Y:S01]  /*0a80*/  IMAD.U32 R9, RZ, RZ, UR9 ;  /* 0x00000009ff097e24 */ /* 0x000fe2000f8e00ff */
[----:B------:R-:W-:-:S06]  /*0a90*/  UISETP.NE.AND.EX UP0, UPT, URZ, UR5, UPT, UP0 ;  /* 0x000000053f00728c */ /* 0x000fcc000bf05300 */
[----:B------:R-:W2:Y:S01]  /*0aa0*/  @P2 LDG.E R3, [R8.64] ;  /* 0x0000001208032981 */ /* 0x000ea2000c1e1900 */
[----:B------:R-:W-:Y:S01]  /*0ab0*/  ULDC.64 UR4, c[0x0][0x2d8] ;  /* 0x0000b60000047ab9 */ /* 0x000fe20000000a00 */
[----:B------:R-:W-:-:S03]  /*0ac0*/  PLOP3.LUT P0, PT, PT, PT, UP0, 0x80, 0x0 ;  /* 0x000000000000781c */ /* 0x000fc60003f0f008 */
[----:B------:R-:W-:-:S06]  /*0ad0*/  @UP0 UIMAD.WIDE UR4, UR10, UR6, UR4 ;  /* 0x000000060a0402a5 */ /* 0x000fcc000f8e0204 */
[----:B------:R-:W-:Y:S01]  /*0ae0*/  MOV R4, UR4 ;  /* 0x0000000400047c02 */ /* 0x000fe20008000f00 */
[----:B------:R-:W-:Y:S01]  /*0af0*/  IMAD.U32 R5, RZ, RZ, UR5 ;  /* 0x00000005ff057e24 */ /* 0x000fe2000f8e00ff */
[----:B------:R-:W-:Y:S02]  /*0b00*/  ULDC.64 UR4, c[0x0][0x2d0] ;  /* 0x0000b40000047ab9 */ /* 0x000fe40000000a00 */
[----:B------:R-:W-:Y:S01]  /*0b10*/  UISETP.NE.U32.AND UP1, UPT, URZ, UR4, UPT ;  /* 0x000000043f00728c */ /* 0x000fe2000bf25070 */
[----:B------:R-:W-:Y:S01]  /*0b20*/  MOV R0, RZ ;  /* 0x000000ff00007202 */ /* 0x000fe20000000f00 */
[----:B------:R-:W3:Y:S01]  /*0b30*/  @P0 LDG.E R4, [R4.64] ;  /* 0x0000001204040981 */ /* 0x000ee2000c1e1900 */
[----:B------:R-:W-:Y:S01]  /*0b40*/  IMAD.MOV.U32 R2, RZ, RZ, RZ ;  /* 0x000000ffff027224 */ /* 0x000fe200078e00ff */
[----:B------:R-:W-:-:S03]  /*0b50*/  UISETP.NE.AND.EX UP1, UPT, URZ, UR5, UPT, UP1 ;  /* 0x000000053f00728c */ /* 0x000fc6000bf25310 */
[----:B------:R-:W-:Y:S01]  /*0b60*/  ULDC.64 UR4, c[0x0][0x2d0] ;  /* 0x0000b40000047ab9 */ /* 0x000fe20000000a00 */
[----:B------:R1:W5:Y:S01]  /*0b70*/  @P2 LDG.E R0, [R8.64] ;  /* 0x0000001208002981 */ /* 0x000362000c1e1900 */
[----:B------:R-:W-:Y:S01]  /*0b80*/  UIMAD.WIDE UR4, UR10, UR6, UR4 ;  /* 0x000000060a0472a5 */ /* 0x000fe2000f8e0204 */
[----:B------:R-:W-:-:S05]  /*0b90*/  PLOP3.LUT P1, PT, PT, PT, UP1, 0x80, 0x0 ;  /* 0x000000000000781c */ /* 0x000fca0003f2f018 */
[----:B------:R-:W-:Y:S01]  /*0ba0*/  MOV R6, UR4 ;  /* 0x0000000400067c02 */ /* 0x000fe20008000f00 */
[----:B------:R-:W-:-:S07]  /*0bb0*/  IMAD.U32 R7, RZ, RZ, UR5 ;  /* 0x00000005ff077e24 */ /* 0x000fce000f8e00ff */
[----:B------:R1:W5:Y:S01]  /*0bc0*/  @P1 LDG.E R2, [R6.64] ;  /* 0x0000001206021981 */ /* 0x000362000c1e1900 */
[----:B------:R-:W-:Y:S02]  /*0bd0*/  ULDC UR9, c[0x0][0x168] ;  /* 0x00005a0000097ab9 */ /* 0x000fe40000000800 */
[----:B------:R-:W-:Y:S02]  /*0be0*/  UMOV UR14, URZ ;  /* 0x0000003f000e7c82 */ /* 0x000fe40008000000 */
[----:B------:R-:W-:Y:S01]  /*0bf0*/  ULDC UR8, c[0x0][0x198] ;  /* 0x0000660000087ab9 */ /* 0x000fe20000000800 */
[----:B--2---:R-:W2:Y:S02]  /*0c00*/  @P2 R2UR UR5, R3 ;  /* 0x00000000030523c2 */ /* 0x004ea400000e0000 */
[----:B--2---:R-:W-:-:S04]  /*0c10*/  @UP2 ULEA UR5, UR10, UR5, 0x6 ;  /* 0x000000050a052291 */ /* 0x004fc8000f8e303f */
[----:B------:R-:W-:-:S04]  /*0c20*/  @UP2 USHF.R.S32.HI UR4, URZ, 0x1f, UR5 ;  /* 0x0000001f3f042899 */ /* 0x000fc80008011405 */
[----:B------:R-:W-:Y:S01]  /*0c30*/  @UP2 ULEA.HI UR4, UR4, UR5, URZ, 0x6 ;  /* 0x0000000504042291 */ /* 0x000fe2000f8f303f */
[----:B---3--:R1:W2:Y:S03]  /*0c40*/  @P0 R2UR UR9, R4 ;  /* 0x00000000040903c2 */ /* 0x0082a600000e0000 */
[----:B------:R-:W-:Y:S01]  /*0c50*/  @UP2 ULOP3.LUT UR14, UR4, 0xffffffc0, URZ, 0xc0, !UPT ;  /* 0xffffffc0040e2892 */ /* 0x000fe2000f8ec03f */
[----:B-12---:R-:W-:Y:S06]  /*0c60*/  @P0 BRA `(.L_x_544) ;  /* 0x0000006000000947 */ /* 0x006fec0003800000 */
[----:B------:R-:W-:Y:S05]  /*0c70*/  @!P2 BRA `(.L_x_544) ;  /* 0x000000500000a947 */ /* 0x000fea0003800000 */
[----:B------:R-:W2:Y:S04]  /*0c80*/  LDG.E R3, [R8.64] ;  /* 0x0000001208037981 */ /* 0x000ea8000c1e1900 */
[----:B------:R-:W3:Y:S01]  /*0c90*/  LDG.E R4, [R8.64+0x4] ;  /* 0x0000041208047981 */ /* 0x000ee2000c1e1900 */
[----:B--2---:R-:W1:Y:S08]  /*0ca0*/  R2UR UR9, R3 ;  /* 0x00000000030973c2 */ /* 0x004e7000000e0000 */
[----:B---3--:R-:W1:Y:S02]  /*0cb0*/  R2UR UR4, R4 ;  /* 0x00000000040473c2 */ /* 0x008e6400000e0000 */
[----:B-1----:R-:W-:-:S06]  /*0cc0*/  UIADD3 UR9, -UR9, UR4, URZ ;  /* 0x0000000409097290 */ /* 0x002fcc000fffe13f */
.L_x_544:
[----:B------:R-:W-:-:S04]  /*0cd0*/  ISETP.NE.U32.AND P0, PT, RZ, c[0x0][0x2e0], PT ;  /* 0x0000b800ff007a0c */ /* 0x000fc80003f05070 */
[----:B------:R-:W-:-:S13]  /*0ce0*/  ISETP.NE.AND.EX P0, PT, RZ, c[0x0][0x2e4], PT, P0 ;  /* 0x0000b900ff007a0c */ /* 0x000fda0003f05300 */
[----:B------:R-:W-:Y:S05]  /*0cf0*/  @!P0 BRA `(.L_x_545) ;  /* 0x0000007000008947 */ /* 0x000fea0003800000 */
[----:B------:R-:W-:Y:S02]  /*0d00*/  ULDC.64 UR4, c[0x0][0x2e0] ;  /* 0x0000b80000047ab9 */ /* 0x000fe40000000a00 */
[----:B------:R-:W-:-:S06]  /*0d10*/  UIMAD.WIDE UR4, UR10, UR6, UR4 ;  /* 0x000000060a0472a5 */ /* 0x000fcc000f8e0204 */
[----:B------:R-:W-:Y:S02]  /*0d20*/  MOV R4, UR4 ;  /* 0x0000000400047c02 */ /* 0x000fe40008000f00 */
[----:B------:R-:W-:-:S05]  /*0d30*/  MOV R5, UR5 ;  /* 0x0000000500057c02 */ /* 0x000fca0008000f00 */
[----:B------:R-:W2:Y:S02]  /*0d40*/  LDG.E R4, [R4.64] ;  /* 0x0000001204047981 */ /* 0x000ea4000c1e1900 */
[----:B--2---:R1:W2:Y:S02]  /*0d50*/  R2UR UR8, R4 ;  /* 0x00000000040873c2 */ /* 0x0042a400000e0000 */
[----:B-12---:R-:W-:Y:S05]  /*0d60*/  BRA `(.L_x_546) ;  /* 0x0000006000007947 */ /* 0x006fea0003800000 */
.L_x_545:
[----:B------:R-:W-:Y:S05]  /*0d70*/  @!P1 BRA `(.L_x_546) ;  /* 0x0000005000009947 */ /* 0x000fea0003800000 */
[----:B------:R-:W2:Y:S04]  /*0d80*/  LDG.E R3, [R6.64] ;  /* 0x0000001206037981 */ /* 0x000ea8000c1e1900 */
[----:B------:R-:W3:Y:S01]  /*0d90*/  LDG.E R4, [R6.64+0x4] ;  /* 0x0000041206047981 */ /* 0x000ee2000c1e1900 */
[----:B--2---:R-:W1:Y:S08]  /*0da0*/  R2UR UR8, R3 ;  /* 0x00000000030873c2 */ /* 0x004e7000000e0000 */
[----:B---3--:R-:W1:Y:S02]  /*0db0*/  R2UR UR4, R4 ;  /* 0x00000000040473c2 */ /* 0x008e6400000e0000 */
[----:B-1----:R-:W-:-:S06]  /*0dc0*/  UIADD3 UR8, -UR8, UR4, URZ ;  /* 0x0000000408087290 */ /* 0x002fcc000fffe13f */
.L_x_546:
[----:B------:R-:W-:Y:S01]  /*0dd0*/  USHF.L.U32 UR6, UR12, 0x7, URZ ;  /* 0x000000070c067899 */ /* 0x000fe2000800063f */
[----:B------:R-:W-:Y:S01]  /*0de0*/  PLOP3.LUT P1, PT, PT, PT, PT, 0x80, 0x0 ;  /* 0x000000000000781c */ /* 0x000fe20003f2f070 */
[----:B------:R-:W-:Y:S01]  /*0df0*/  ULDC UR4, c[0x0][0x2a4] ;  /* 0x0000a90000047ab9 */ /* 0x000fe20000000800 */
[----:B------:R-:W-:Y:S01]  /*0e00*/  CS2R R150, SRZ ;  /* 0x0000000000967805 */ /* 0x000fe2000001ff00 */
[----:B------:R-:W-:Y:S01]  /*0e10*/  UIADD3 UR7, UR6, UR9, -UR8 ;  /* 0x0000000906077290 */ /* 0x000fe2000fffe808 */
[----:B------:R-:W-:Y:S01]  /*0e20*/  CS2R R148, SRZ ;  /* 0x0000000000947805 */ /* 0x000fe2000001ff00 */
[----:B------:R-:W-:Y:S01]  /*0e30*/  UIADD3 UR5, UR9, 0x3f, URZ ;  /* 0x0000003f09057890 */ /* 0x000fe2000fffe03f */
        /* <DEDUP_REMOVED lines=58> */
[----:B------:R-:W-:Y:S01]  /*11e0*/  UIMAD UR4, UR14, 0x60, URZ ;  /* 0x000000600e0478a4 */ /* 0x000fe2000f8e023f */
[C---:B------:R-:W-:Y:S01]  /*11f0*/  IMAD.SHL.U32 R7, R236.reuse, 0x4, RZ ;  /* 0x00000004ec077824 */ /* 0x040fe200078e00ff */
[--C-:B------:R-:W-:Y:S01]  /*1200*/  SHF.R.S32.HI R8, RZ, 0x1f, R236.reuse ;  /* 0x0000001fff087819 */ /* 0x100fe200000114ec */
[----:B------:R-:W-:Y:S01]  /*1210*/  USHF.R.S32.HI UR13, URZ, 0x1f, UR14 ;  /* 0x0000001f3f0d7899 */ /* 0x000fe2000801140e */
[----:B------:R-:W-:Y:S01]  /*1220*/  SHF.R.S32.HI R11, RZ, 0x1f, R236 ;  /* 0x0000001fff0b7819 */ /* 0x000fe200000114ec */
[----:B------:R-:W-:Y:S01]  /*1230*/  IMAD.U32 R16, RZ, RZ, UR11 ;  /* 0x0000000bff107e24 */ /* 0x000fe2000f8e00ff */
[----:B------:R-:W-:Y:S01]  /*1240*/  IADD3 R4, P0, R236, UR4, RZ ;  /* 0x00000004ec047c10 */ /* 0x000fe2000ff1e0ff */
[----:B------:R-:W-:Y:S01]  /*1250*/  IMAD.U32 R3, RZ, RZ, UR4 ;  /* 0x00000004ff037e24 */ /* 0x000fe2000f8e00ff */
[----:B------:R-:W-:Y:S01]  /*1260*/  ULDC.64 UR4, c[0x0][0x248] ;  /* 0x0000920000047ab9 */ /* 0x000fe20000000a00 */
[----:B------:R-:W-:Y:S01]  /*1270*/  IADD3 R6, P1, R7, UR14, RZ ;  /* 0x0000000e07067c10 */ /* 0x000fe2000ff3e0ff */
[----:B------:R-:W-:Y:S01]  /*1280*/  UISETP.NE.AND UP0, UPT, UR4, 0x1, UPT ;  /* 0x000000010400788c */ /* 0x000fe2000bf05270 */
[----:B------:R-:W-:Y:S01]  /*1290*/  LEA.HI R24, R11, R236, RZ, 0x2 ;  /* 0x000000ec0b187211 */ /* 0x000fe200078f10ff */
[----:B------:R-:W-:Y:S01]  /*12a0*/  IMAD.U32 R20, RZ, RZ, UR11 ;  /* 0x0000000bff147e24 */ /* 0x000fe2000f8e00ff */
[----:B------:R-:W-:Y:S01]  /*12b0*/  LEA.HI.X.SX32 R5, R3, R8, 0x1, P0 ;  /* 0x0000000803057211 */ /* 0x000fe200000f0eff */
[----:B------:R-:W-:Y:S01]  /*12c0*/  IMAD.U32 R18, RZ, RZ, UR11 ;  /* 0x0000000bff127e24 */ /* 0x000fe2000f8e00ff */
[----:B------:R-:W-:Y:S01]  /*12d0*/  LEA.HI.X.SX32 R7, R7, UR13, 0x1, P1 ;  /* 0x0000000d07077c11 */ /* 0x000fe200088f0eff */
[----:B------:R-:W-:Y:S01]  /*12e0*/  UIMAD.WIDE.U32 UR20, UR11, UR5, URZ ;  /* 0x000000050b1472a5 */ /* 0x000fe2000f8e003f */
[----:B------:R-:W-:Y:S01]  /*12f0*/  SHF.R.S32.HI R241, RZ, 0x2, R24 ;  /* 0x00000002fff17819 */ /* 0x000fe20000011418 */
[----:B------:R-:W-:Y:S01]  /*1300*/  IMAD.WIDE.U32 R16, R16, c[0x0][0x238], R4 ;  /* 0x00008e0010107a25 */ /* 0x000fe200078e0004 */
[----:B------:R-:W-:Y:S01]  /*1310*/  LOP3.LUT R5, R24, 0xfffffffc, RZ, 0xc0, !PT ;  /* 0xfffffffc18057812 */ /* 0x000fe200078ec0ff */
[----:B------:R-:W-:Y:S01]  /*1320*/  ULDC UR4, c[0x0][0x250] ;  /* 0x0000940000047ab9 */ /* 0x000fe20000000800 */
[----:B------:R-:W-:Y:S01]  /*1330*/  SHF.R.S32.HI R3, RZ, 0x1f, R241 ;  /* 0x0000001fff037819 */ /* 0x000fe200000114f1 */
[--C-:B------:R-:W-:Y:S01]  /*1340*/  IMAD.WIDE.U32 R20, R20, c[0x0][0x270], R6.reuse ;  /* 0x00009c0014147a25 */ /* 0x100fe200078e0006 */
[----:B------:R-:W-:Y:S01]  /*1350*/  UMOV UR13, UR11 ;  /* 0x0000000b000d7c82 */ /* 0x000fe20008000000 */
[C---:B-----5:R-:W-:Y:S01]  /*1360*/  IADD3 R4, P1, R241.reuse, R0, RZ ;  /* 0x00000000f1047210 */ /* 0x060fe20007f3e0ff */
[----:B------:R-:W-:Y:S01]  /*1370*/  @UP0 USHF.R.U32.HI UR13, URZ, UR4, UR21 ;  /* 0x000000043f0d0299 */ /* 0x000fe20008011615 */
[----:B------:R-:W-:Y:S01]  /*1380*/  IMAD.WIDE.U32 R18, R18, c[0x0][0x288], R6 ;  /* 0x0000a20012127a25 */ /* 0x000fe200078e0006 */
[----:B------:R-:W-:Y:S01]  /*1390*/  IADD3 R8, P0, R241, R2, RZ ;  /* 0x00000002f1087210 */ /* 0x000fe20007f1e0ff */
[----:B------:R-:W-:Y:S01]  /*13a0*/  ULDC.64 UR14, c[0x0][0x1e0] ;  /* 0x00007800000e7ab9 */ /* 0x000fe20000000a00 */
[-C--:B------:R-:W-:Y:S01]  /*13b0*/  LEA.HI R12, R11, R236.reuse, RZ, 0x3 ;  /* 0x000000ec0b0c7211 */ /* 0x080fe200078f18ff */
[----:B------:R-:W-:Y:S01]  /*13c0*/  IMAD.IADD R6, R236, 0x1, -R5 ;  /* 0x00000001ec067824 */ /* 0x000fe200078e0a05 */
[----:B------:R-:W-:Y:S01]  /*13d0*/  USHF.R.S32.HI UR16, URZ, 0x1f, UR13 ;  /* 0x0000001f3f107899 */ /* 0x000fe2000801140d */
[-C--:B------:R-:W-:Y:S01]  /*13e0*/  LEA.HI.X.SX32 R0, R0, R3.reuse, 0x1, P1 ;  /* 0x0000000300007211 */ /* 0x080fe200008f0eff */
[----:B------:R-:W-:Y:S01]  /*13f0*/  ULDC.64 UR4, c[0x0][0x1b0] ;  /* 0x00006c0000047ab9 */ /* 0x000fe20000000a00 */
[----:B------:R-:W-:Y:S01]  /*1400*/  IMAD.SHL.U32 R26, R6, 0x8, RZ ;  /* 0x00000008061a7824 */ /* 0x000fe200078e00ff */
[----:B------:R-:W-:Y:S01]  /*1410*/  UIMAD UR14, UR16, UR14, URZ ;  /* 0x0000000e100e72a4 */ /* 0x000fe2000f8e023f */
[----:B------:R-:W-:Y:S01]  /*1420*/  LEA.HI.X.SX32 R9, R2, R3, 0x1, P0 ;  /* 0x0000000302097211 */ /* 0x000fe200000f0eff */
[----:B------:R-:W-:Y:S01]  /*1430*/  UIMAD UR16, UR16, UR4, URZ ;  /* 0x00000004101072a4 */ /* 0x000fe2000f8e023f */
[----:B------:R-:W-:Y:S01]  /*1440*/  IMAD.SHL.U32 R7, R12, 0x8, RZ ;  /* 0x000000080c077824 */ /* 0x000fe200078e00ff */
[--C-:B------:R-:W-:Y:S01]  /*1450*/  SHF.R.S32.HI R27, RZ, 0x1f, R26.reuse ;  /* 0x0000001fff1b7819 */ /* 0x100fe2000001141a */
[----:B------:R-:W-:Y:S01]  /*1460*/  IMAD.U32 R3, RZ, RZ, UR13 ;  /* 0x0000000dff037e24 */ /* 0x000fe2000f8e00ff */
[----:B------:R-:W-:Y:S01]  /*1470*/  USHF.R.S32.HI UR22, URZ, 0x1f, UR10 ;  /* 0x0000001f3f167899 */ /* 0x000fe2000801140a */
[----:B------:R-:W-:Y:S01]  /*1480*/  IMAD.U32 R28, RZ, RZ, UR12 ;  /* 0x0000000cff1c7e24 */ /* 0x000fe2000f8e00ff */
[----:B------:R-:W-:Y:S01]  /*1490*/  UIMAD UR15, UR13, UR15, UR14 ;  /* 0x0000000f0d0f72a4 */ /* 0x000fe2000f8e020e */
[----:B------:R-:W-:Y:S01]  /*14a0*/  IMAD.WIDE.U32 R30, R3, c[0x0][0x1e0], R26 ;  /* 0x00007800031e7a25 */ /* 0x000fe200078e001a */
[----:B------:R-:W-:Y:S01]  /*14b0*/  UIMAD UR16, UR13, UR5, UR16 ;  /* 0x000000050d1072a4 */ /* 0x000fe2000f8e0210 */
[----:B------:R-:W-:Y:S01]  /*14c0*/  LOP3.LUT R7, R7, 0xc0, RZ, 0xc0, !PT ;  /* 0x000000c007077812 */ /* 0x000fe200078ec0ff */
[----:B------:R-:W-:Y:S01]  /*14d0*/  USEL UR14, UR10, URZ, !UP1 ;  /* 0x0000003f0a0e7287 */ /* 0x000fe2000c800000 */
[----:B------:R-:W-:Y:S01]  /*14e0*/  IMAD.WIDE R28, R28, 0x80, R8 ;  /* 0x000000801c1c7825 */ /* 0x000fe200078e0208 */
[----:B------:R-:W-:Y:S01]  /*14f0*/  USEL UR13, UR22, URZ, !UP1 ;  /* 0x0000003f160d7287 */ /* 0x000fe2000c800000 */
[----:B------:R-:W-:Y:S01]  /*1500*/  SHF.R.U32.HI R5, RZ, 0x3, R7 ;  /* 0x00000003ff057819 */ /* 0x000fe20000011607 */
[----:B------:R-:W-:Y:S01]  /*1510*/  ULDC.64 UR4, c[0x0][0x1e8] ;  /* 0x00007a0000047ab9 */ /* 0x000fe20000000a00 */
[--C-:B------:R-:W-:Y:S01]  /*1520*/  LOP3.LUT R2, R7, 0x18, R26.reuse, 0xf8, !PT ;  /* 0x0000001807027812 */ /* 0x100fe200078ef81a */
[----:B------:R-:W-:Y:S01]  /*1530*/  UIMAD UR4, UR13, UR4, URZ ;  /* 0x000000040d0472a4 */ /* 0x000fe2000f8e023f */
[----:B------:R-:W-:Y:S01]  /*1540*/  IADD3 R31, R31, UR15, RZ ;  /* 0x0000000f1f1f7c10 */ /* 0x000fe2000fffe0ff */
[----:B------:R-:W-:Y:S01]  /*1550*/  IMAD.U32 R22, RZ, RZ, UR14 ;  /* 0x0000000eff167e24 */ /* 0x000fe2000f8e00ff */
[----:B------:R-:W-:Y:S01]  /*1560*/  LOP3.LUT R5, R2, R5, RZ, 0x3c, !PT ;  /* 0x0000000502057212 */ /* 0x000fe200078e3cff */
[----:B------:R-:W-:Y:S01]  /*1570*/  IMAD.WIDE.U32 R8, R3, c[0x0][0x1b0], R26 ;  /* 0x00006c0003087a25 */ /* 0x000fe200078e001a */
[----:B------:R-:W-:Y:S01]  /*1580*/  UIMAD UR15, UR14, UR5, UR4 ;  /* 0x000000050e0f72a4 */ /* 0x000fe2000f8e0204 */
[----:B------:R-:W-:Y:S01]  /*1590*/  LEA.HI R2, R24, R241, RZ, 0x1 ;  /* 0x000000f118027211 */ /* 0x000fe200078f08ff */
[----:B------:R-:W-:Y:S01]  /*15a0*/  UIADD3 UR6, -UR6, UR8, URZ ;  /* 0x0000000806067290 */ /* 0x000fe2000fffe13f */
[----:B------:R-:W-:Y:S01]  /*15b0*/  IMAD.WIDE.U32 R30, R22, c[0x0][0x1e8], R30 ;  /* 0x00007a00161e7a25 */ /* 0x000fe200078e001e */
[----:B------:R-:W-:Y:S01]  /*15c0*/  IADD3 R9, R9, UR16, RZ ;  /* 0x0000001009097c10 */ /* 0x000fe2000fffe0ff */
[----:B------:R-:W-:Y:S01]  /*15d0*/  ULDC.64 UR4, c[0x0][0x1b8] ;  /* 0x00006e0000047ab9 */ /* 0x000fe20000000a00 */
[----:B------:R-:W-:Y:S01]  /*15e0*/  LOP3.LUT R2, R2, 0x7fffffe, RZ, 0xc0, !PT ;  /* 0x07fffffe02027812 */ /* 0x000fe200078ec0ff */
[----:B------:R-:W-:Y:S01]  /*15f0*/  IMAD R7, R29, c[0x0][0x1d8], RZ ;  /* 0x000076001d077a24 */ /* 0x000fe200078e02ff */
[----:B------:R-:W-:Y:S01]  /*1600*/  LEA.HI R3, R11, R236, RZ, 0x5 ;  /* 0x000000ec0b037211 */ /* 0x000fe200078f28ff */
[----:B------:R-:W-:Y:S01]  /*1610*/  IMAD.WIDE.U32 R22, R22, c[0x0][0x1b8], R8 ;  /* 0x00006e0016167a25 */ /* 0x000fe200078e0008 */
[----:B------:R-:W-:Y:S01]  /*1620*/  IADD3 R31, R31, UR15, RZ ;  /* 0x0000000f1f1f7c10 */ /* 0x000fe2000fffe0ff */
[----:B------:R-:W-:Y:S01]  /*1630*/  UIMAD UR4, UR13, UR4, URZ ;  /* 0x000000040d0472a4 */ /* 0x000fe2000f8e023f */
[----:B------:R-:W-:Y:S01]  /*1640*/  SHF.R.S32.HI R14, RZ, 0x5, R3 ;  /* 0x00000005ff0e7819 */ /* 0x000fe20000011403 */
[C---:B------:R-:W-:Y:S01]  /*1650*/  IMAD.IADD R9, R241.reuse, 0x1, -R2 ;  /* 0x00000001f1097824 */ /* 0x040fe200078e0a02 */
[----:B------:R-:W-:Y:S01]  /*1660*/  IADD3 R240, R26, 0x40, RZ ;  /* 0x000000401af07810 */ /* 0x000fe20007ffe0ff */
[C---:B------:R-:W-:Y:S01]  /*1670*/  IMAD R2, R28.reuse, c[0x0][0x1dc], R7 ;  /* 0x000077001c027a24 */ /* 0x040fe200078e0207 */
[----:B------:R-:W-:Y:S01]  /*1680*/  IADD3 R7, -R241, UR6, RZ ;  /* 0x00000006f1077c10 */ /* 0x000fe2000fffe1ff */
[----:B------:R-:W-:Y:S01]  /*1690*/  IMAD.WIDE.U32 R30, R28, c[0x0][0x1d8], R30 ;  /* 0x000076001c1e7a25 */ /* 0x000fe200078e001e */
[----:B------:R-:W-:Y:S01]  /*16a0*/  ISETP.GE.AND P3, PT, R26, c[0x0][0x1cc], PT ;  /* 0x000073001a007a0c */ /* 0x000fe20003f66270 */
[----:B------:R-:W-:Y:S01]  /*16b0*/  UIMAD UR5, UR14, UR5, UR4 ;  /* 0x000000050e0572a4 */ /* 0x000fe2000f8e0204 */
[----:B------:R-:W-:Y:S01]  /*16c0*/  ISETP.GE.AND P1, PT, R240, c[0x0][0x1cc], PT ;  /* 0x00007300f0007a0c */ /* 0x000fe20003f26270 */
[----:B------:R-:W-:Y:S01]  /*16d0*/  IMAD R238, R14, 0x8, R9 ;  /* 0x000000080eee7824 */ /* 0x000fe200078e0209 */
[----:B------:R-:W-:Y:S01]  /*16e0*/  LEA R32, P0, R30, c[0x0][0x1c0], 0x1 ;  /* 0x000070001e207a11 */ /* 0x000fe200078008ff */
[----:B------:R-:W-:Y:S01]  /*16f0*/  IMAD.IADD R2, R31, 0x1, R2 ;  /* 0x000000011f027824 */ /* 0x000fe200078e0202 */
[C---:B------:R-:W-:Y:S01]  /*1700*/  ISETP.LT.OR P6, PT, R7.reuse, 0x1, P3 ;  /* 0x000000010700780c */ /* 0x040fe20001fc1670 */
[----:B------:R-:W-:Y:S01]  /*1710*/  IMAD.MOV.U32 R8, RZ, RZ, c[0x0][0x1d8] ;  /* 0x00007600ff087624 */ /* 0x000fe200078e00ff */
[C---:B------:R-:W-:Y:S01]  /*1720*/  ISETP.LT.OR P4, PT, R7.reuse, 0x1, P1 ;  /* 0x000000010700780c */ /* 0x040fe20000f81670 */
[----:B------:R-:W-:Y:S01]  /*1730*/  IMAD.U32 R238, R238, 0x20, R5 ;  /* 0x00000020eeee7824 */ /* 0x000fe200078e0005 */
[----:B------:R-:W-:Y:S01]  /*1740*/  LEA.HI.X R33, R30, c[0x0][0x1c4], R2, 0x1, P0 ;  /* 0x000071001e217a11 */ /* 0x000fe200000f0c02 */
[----:B------:R-:W-:Y:S01]  /*1750*/  IMAD.MOV.U32 R5, RZ, RZ, c[0x0][0x1dc] ;  /* 0x00007700ff057624 */ /* 0x000fe200078e00ff */
[C---:B------:R-:W-:Y:S01]  /*1760*/  LEA R30, P0, R8.reuse, R32, 0x7 ;  /* 0x00000020081e7211 */ /* 0x040fe200078038ff */
[----:B------:R-:W-:Y:S01]  /*1770*/  UMOV UR4, 0x6 ;  /* 0x0000000600047882 */ /* 0x000fe20000000000 */
[----:B------:R-:W-:Y:S01]  /*1780*/  ISETP.LT.OR P3, PT, R7, 0x41, P3 ;  /* 0x000000410700780c */ /* 0x000fe20001f61670 */
[----:B------:R-:W-:Y:S01]  /*1790*/  ULDC.64 UR14, c[0x0][0x208] ;  /* 0x00008200000e7ab9 */ /* 0x000fe20000000a00 */
[----:B------:R-:W-:Y:S01]  /*17a0*/  LEA.HI.X R31, R8, R33, R5, 0x7, P0 ;  /* 0x00000021081f7211 */ /* 0x000fe200000f3c05 */
[----:B------:R-:W-:Y:S01]  /*17b0*/  IMAD.SHL.U32 R238, R238, 0x2, RZ ;  /* 0x00000002eeee7824 */ /* 0x000fe200078e00ff */
[----:B------:R-:W-:Y:S01]  /*17c0*/  IADD3 R8, R26, 0x20, RZ ;  /* 0x000000201a087810 */ /* 0x000fe20007ffe0ff */
[----:B------:R-:W-:Y:S01]  /*17d0*/  USHF.R.S32.HI UR23, URZ, 0x1f, UR11 ;  /* 0x0000001f3f177899 */ /* 0x000fe2000801140b */
[----:B------:R-:W-:Y:S01]  /*17e0*/  IADD3 R23, R23, UR5, RZ ;  /* 0x0000000517177c10 */ /* 0x000fe2000fffe0ff */
[----:B------:R-:W-:Y:S01]  /*17f0*/  USHF.L.U64.HI UR15, UR14, UR4, UR15 ;  /* 0x000000040e0f7299 */ /* 0x000fe2000801020f */
[----:B------:R-:W-:Y:S01]  /*1800*/  ISETP.GE.AND P2, PT, R8, c[0x0][0x1cc], PT ;  /* 0x0000730008007a0c */ /* 0x000fe20003f46270 */
[----:B------:R-:W-:Y:S01]  /*1810*/  @!PT LDS RZ, [RZ] ;  /* 0x00000000fffff984 */ /* 0x000fe20000000800 */
[----:B------:R-:W-:Y:S01]  /*1820*/  @!PT LDS RZ, [RZ] ;  /* 0x00000000fffff984 */ /* 0x000fe20000000800 */
[----:B------:R-:W-:Y:S01]  /*1830*/  @!PT LDS RZ, [RZ] ;  /* 0x00000000fffff984 */ /* 0x000fe20000000800 */
[----:B------:R1:W-:Y:S01]  /*1840*/  LDGSTS.E.BYPASS.LTC128B.128 [R238+0x6080], [R32.64], !P6 ;  /* 0x0608000020ee7fae */ /* 0x0003e2000f101d52 */
[C---:B------:R-:W-:Y:S01]  /*1850*/  ISETP.LT.OR P1, PT, R7.reuse, 0x41, P1 ;  /* 0x000000410700780c */ /* 0x040fe20000f21670 */
[----:B------:R-:W-:Y:S01]  /*1860*/  ULDC.64 UR4, c[0x0][0x270] ;  /* 0x00009c0000047ab9 */ /* 0x000fe20000000a00 */
[C---:B------:R-:W-:Y:S01]  /*1870*/  ISETP.LT.OR P5, PT, R7.reuse, 0x1, P2 ;  /* 0x000000010700780c */ /* 0x040fe200017a1670 */
[----:B------:R-:W-:Y:S01]  /*1880*/  UIMAD UR4, UR23, UR4, URZ ;  /* 0x00000004170472a4 */ /* 0x000fe2000f8e023f */
[----:B------:R-:W-:Y:S01]  /*1890*/  ISETP.LT.OR P2, PT, R7, 0x41, P2 ;  /* 0x000000410700780c */ /* 0x000fe20001741670 */
[----:B------:R-:W-:Y:S01]  /*18a0*/  IMAD R2, R29, c[0x0][0x1a8], RZ ;  /* 0x00006a001d027a24 */ /* 0x000fe200078e02ff */
[----:B------:R-:W-:Y:S01]  /*18b0*/  USHF.L.U32 UR16, UR14, 0x6, URZ ;  /* 0x000000060e107899 */ /* 0x000fe2000800063f */
[----:B------:R-:W-:Y:S01]  /*18c0*/  IMAD.WIDE.U32 R22, R28, c[0x0][0x1a8], R22 ;  /* 0x00006a001c167a25 */ /* 0x000fe200078e0016 */
[----:B------:R-:W-:Y:S01]  /*18d0*/  UIMAD UR14, UR11, UR5, UR4 ;  /* 0x000000050b0e72a4 */ /* 0x000fe2000f8e0204 */
[----:B------:R-:W-:Y:S01]  /*18e0*/  ISETP.GE.AND P6, PT, R8, c[0x0][0x19c], PT ;  /* 0x0000670008007a0c */ /* 0x000fe20003fc6270 */
[----:B------:R-:W-:Y:S01]  /*18f0*/  USHF.L.U32 UR20, UR17, 0x6, URZ ;  /* 0x0000000611147899 */ /* 0x000fe2000800063f */
[----:B------:R-:W-:Y:S01]  /*1900*/  IMAD R2, R28, c[0x0][0x1ac], R2 ;  /* 0x00006b001c027a24 */ /* 0x000fe200078e0202 */
[----:B------:R-:W-:Y:S01]  /*1910*/  ULDC.64 UR4, c[0x0][0x288] ;  /* 0x0000a20000047ab9 */ /* 0x000fe20000000a00 */
[----:B------:R-:W-:Y:S01]  /*1920*/  LEA.HI R15, R11, R236, RZ, 0x4 ;  /* 0x000000ec0b0f7211 */ /* 0x000fe200078f20ff */
[----:B------:R-:W-:Y:S01]  /*1930*/  UIMAD UR4, UR23, UR4, URZ ;  /* 0x00000004170472a4 */ /* 0x000fe2000f8e023f */
[----:B------:R1:W-:Y:S01]  /*1940*/  LDGSTS.E.BYPASS.LTC128B.128 [R238+0x8080], [R32.64+0x40], !P5 ;  /* 0x0808004020ee7fae */ /* 0x0003e2000e901d52 */
[----:B------:R-:W-:Y:S01]  /*1950*/  IMAD.IADD R2, R23, 0x1, R2 ;  /* 0x0000000117027824 */ /* 0x000fe200078e0202 */
[----:B------:R-:W-:Y:S01]  /*1960*/  LEA R28, P0, R22, c[0x0][0x190], 0x1 ;  /* 0x00006400161c7a11 */ /* 0x000fe200078008ff */
[----:B------:R-:W-:Y:S01]  /*1970*/  IMAD.MOV.U32 R5, RZ, RZ, c[0x0][0x1a8] ;  /* 0x00006a00ff057624 */ /* 0x000fe200078e00ff */
[----:B------:R1:W-:Y:S01]  /*1980*/  LDGSTS.E.BYPASS.LTC128B.128 [R238+0xa080], [R32.64+0x80], !P4 ;  /* 0x0a08008020ee7fae */ /* 0x0003e2000e101d52 */
[----:B------:R-:W-:Y:S01]  /*1990*/  ISETP.GE.AND P4, PT, R240, c[0x0][0x19c], PT ;  /* 0x00006700f0007a0c */ /* 0x000fe20003f86270 */
[----:B------:R-:W-:Y:S01]  /*19a0*/  UIMAD UR13, UR11, UR5, UR4 ;  /* 0x000000050b0d72a4 */ /* 0x000fe2000f8e0204 */
[----:B------:R-:W-:Y:S01]  /*19b0*/  SHF.R.S32.HI R9, RZ, 0x4, R15 ;  /* 0x00000004ff097819 */ /* 0x000fe2000001140f */
[----:B------:R2:W-:Y:S01]  /*19c0*/  LDGSTS.E.BYPASS.LTC128B.128 [R238+0x7080], [R30.64], !P3 ;  /* 0x070800001eee7fae */ /* 0x0005e2000d901d52 */
[----:B------:R-:W-:Y:S01]  /*19d0*/  ISETP.LT.OR P3, PT, R7, 0x1, P6 ;  /* 0x000000010700780c */ /* 0x000fe20003761670 */
[----:B------:R-:W-:Y:S01]  /*19e0*/  ULDC.64 UR4, c[0x0][0x180] ;  /* 0x0000600000047ab9 */ /* 0x000fe20000000a00 */
[----:B------:R-:W-:Y:S01]  /*19f0*/  LEA.HI.X R29, R22, c[0x0][0x194], R2, 0x1, P0 ;  /* 0x00006500161d7a11 */ /* 0x000fe200000f0c02 */
[----:B------:R2:W-:Y:S01]  /*1a00*/  LDGSTS.E.BYPASS.LTC128B.128 [R238+0x9080], [R30.64+0x40], !P2 ;  /* 0x090800401eee7fae */ /* 0x0005e2000d101d52 */
[----:B------:R-:W-:Y:S01]  /*1a10*/  ISETP.GE.AND P2, PT, R26, c[0x0][0x19c], PT ;  /* 0x000067001a007a0c */ /* 0x000fe20003f46270 */
[----:B------:R-:W-:Y:S01]  /*1a20*/  IMAD.MOV.U32 R2, RZ, RZ, c[0x0][0x1ac] ;  /* 0x00006b00ff027624 */ /* 0x000fe200078e00ff */
[----:B------:R-:W-:Y:S01]  /*1a30*/  LEA.HI R10, R15, R9, RZ, 0x1 ;  /* 0x000000090f0a7211 */ /* 0x000fe200078f08ff */
[----:B------:R2:W-:Y:S01]  /*1a40*/  LDGSTS.E.BYPASS.LTC128B.128 [R238+0xb080], [R30.64+0x80], !P1 ;  /* 0x0b0800801eee7fae */ /* 0x0005e2000c901d52 */
[C---:B------:R-:W-:Y:S01]  /*1a50*/  ISETP.LT.OR P5, PT, R7.reuse, 0x1, P2 ;  /* 0x000000010700780c */ /* 0x040fe200017a1670 */
[----:B------:R-:W-:Y:S01]  /*1a60*/  UIMAD UR4, UR23, UR4, URZ ;  /* 0x00000004170472a4 */ /* 0x000fe2000f8e023f */
[----:B------:R-:W-:Y:S01]  /*1a70*/  ISETP.LT.OR P1, PT, R7, 0x1, P4 ;  /* 0x000000010700780c */ /* 0x000fe20002721670 */
[----:B------:R-:W-:Y:S01]  /*1a80*/  UIADD3 UR21, -UR20, UR9, URZ ;  /* 0x0000000914157290 */ /* 0x000fe2000fffe13f */
[C---:B------:R-:W-:Y:S01]  /*1a90*/  LEA R22, P0, R5.reuse, R28, 0x7 ;  /* 0x0000001c05167211 */ /* 0x040fe200078038ff */
[----:B------:R-:W0:Y:S01]  /*1aa0*/  LDGDEPBAR ;  /* 0x00000000000079af */ /* 0x000e220000000000 */
[----:B------:R-:W-:Y:S01]  /*1ab0*/  LOP3.LUT R10, R10, 0xfffffffe, RZ, 0xc0, !PT ;  /* 0xfffffffe0a0a7812 */ /* 0x000fe200078ec0ff */
[----:B------:R-:W-:Y:S01]  /*1ac0*/  UIMAD UR25, UR11, UR5, UR4 ;  /* 0x000000050b1972a4 */ /* 0x000fe2000f8e0204 */
[----:B------:R-:W-:Y:S01]  /*1ad0*/  LEA.HI.X R23, R5, R29, R2, 0x7, P0 ;  /* 0x0000001d05177211 */ /* 0x000fe200000f3c02 */
[C---:B------:R-:W-:Y:S01]  /*1ae0*/  IMAD R5, R0.reuse, c[0x0][0x178], RZ ;  /* 0x00005e0000057a24 */ /* 0x040fe200078e02ff */
[----:B------:R-:W-:Y:S01]  /*1af0*/  SHF.R.S32.HI R2, RZ, 0x1f, R24 ;  /* 0x0000001fff027819 */ /* 0x000fe20000011418 */
[----:B------:R-:W-:Y:S01]  /*1b00*/  ULDC.64 UR4, c[0x0][0x210] ;  /* 0x0000840000047ab9 */ /* 0x000fe20000000a00 */
[----:B------:R-:W-:Y:S01]  /*1b10*/  IMAD.IADD R10, R9, 0x1, -R10 ;  /* 0x00000001090a7824 */ /* 0x000fe200078e0a0a */
[----:B------:R3:W-:Y:S01]  /*1b20*/  LDGSTS.E.BYPASS.LTC128B.128 [R238+0x80], [R28.64], !P5 ;  /* 0x000800001cee7fae */ /* 0x0007e2000e901d52 */
[----:B------:R-:W-:Y:S01]  /*1b30*/  ISETP.LT.OR P2, PT, R7, 0x41, P2 ;  /* 0x000000410700780c */ /* 0x000fe20001741670 */
[----:B------:R-:W-:Y:S01]  /*1b40*/  IMAD R9, R0, c[0x0][0x208], RZ ;  /* 0x0000820000097a24 */ /* 0x000fe200078e02ff */
[----:B------:R-:W-:Y:S01]  /*1b50*/  LEA.HI R2, R2, R241, RZ, 0x3 ;  /* 0x000000f102027211 */ /* 0x000fe200078f18ff */
[----:B------:R3:W-:Y:S01]  /*1b60*/  LDGSTS.E.BYPASS.LTC128B.128 [R238+0x2080], [R28.64+0x40], !P3 ;  /* 0x020800401cee7fae */ /* 0x0007e2000d901d52 */
[----:B------:R-:W-:Y:S01]  /*1b70*/  UIMAD UR4, UR23, UR4, URZ ;  /* 0x00000004170472a4 */ /* 0x000fe2000f8e023f */
[----:B------:R-:W-:Y:S01]  /*1b80*/  IMAD R5, R4, c[0x0][0x17c], R5 ;  /* 0x00005f0004057a24 */ /* 0x000fe200078e0205 */
[----:B------:R-:W-:Y:S01]  /*1b90*/  ISETP.GE.AND P3, PT, R26, c[0x0][0x16c], PT ;  /* 0x00005b001a007a0c */ /* 0x000fe20003f66270 */
[----:B------:R3:W-:Y:S01]  /*1ba0*/  LDGSTS.E.BYPASS.LTC128B.128 [R238+0x4080], [R28.64+0x80], !P1 ;  /* 0x040800801cee7fae */ /* 0x0007e2000c901d52 */
[----:B------:R-:W-:Y:S01]  /*1bb0*/  ISETP.LT.AND P1, PT, R241, UR21, PT ;  /* 0x00000015f1007c0c */ /* 0x000fe2000bf21270 */
[----:B------:R-:W-:Y:S01]  /*1bc0*/  IMAD R9, R4, c[0x0][0x20c], R9 ;  /* 0x0000830004097a24 */ /* 0x000fe200078e0209 */
[C---:B------:R-:W-:Y:S01]  /*1bd0*/  ISETP.GE.AND P5, PT, R26.reuse, c[0x0][0x1fc], PT ;  /* 0x00007f001a007a0c */ /* 0x040fe20003fa6270 */
[----:B------:R-:W-:Y:S01]  /*1be0*/  IMAD.U32 R250, RZ, RZ, UR11 ;  /* 0x0000000bfffa7e24 */ /* 0x000fe2000f8e00ff */
[----:B------:R-:W-:Y:S01]  /*1bf0*/  ISETP.GE.OR P0, PT, R26, c[0x0][0x1fc], !P1 ;  /* 0x00007f001a007a0c */ /* 0x000fe20004f06670 */
[----:B------:R-:W-:Y:S01]  /*1c00*/  UIMAD UR24, UR11, UR5, UR4 ;  /* 0x000000050b1872a4 */ /* 0x000fe2000f8e0204 */
[----:B------:R-:W-:Y:S01]  /*1c10*/  LOP3.LUT R2, R2, 0xfffffff8, RZ, 0xc0, !PT ;  /* 0xfffffff802027812 */ /* 0x000fe200078ec0ff */
[----:B------:R4:W-:Y:S01]  /*1c20*/  LDGSTS.E.BYPASS.LTC128B.128 [R238+0x1080], [R22.64], !P2 ;  /* 0x0108000016ee7fae */ /* 0x0009e2000d101d52 */
[----:B------:R-:W-:Y:S01]  /*1c30*/  ULDC.64 UR4, c[0x0][0x238] ;  /* 0x00008e0000047ab9 */ /* 0x000fe20000000a00 */
[----:B------:R-:W-:Y:S01]  /*1c40*/  ISETP.LT.OR P6, PT, R7, 0x41, P6 ;  /* 0x000000410700780c */ /* 0x000fe200037c1670 */
[----:B------:R-:W-:Y:S01]  /*1c50*/  UIMAD UR4, UR23, UR4, URZ ;  /* 0x00000004170472a4 */ /* 0x000fe2000f8e023f */
[----:B------:R-:W-:Y:S01]  /*1c60*/  IMAD.IADD R2, R241, 0x1, -R2 ;  /* 0x00000001f1027824 */ /* 0x000fe200078e0a02 */
[----:B------:R-:W-:Y:S01]  /*1c70*/  USEL UR22, UR22, URZ, !UP2 ;  /* 0x0000003f16167287 */ /* 0x000fe2000d000000 */
[----:B------:R-:W-:Y:S01]  /*1c80*/  ISETP.LT.OR P4, PT, R7, 0x41, P4 ;  /* 0x000000410700780c */ /* 0x000fe20002781670 */
[----:B------:R-:W-:Y:S01]  /*1c90*/  UIMAD UR26, UR11, UR5, UR4 ;  /* 0x000000050b1a72a4 */ /* 0x000fe2000f8e0204 */
[----:B------:R-:W-:Y:S01]  /*1ca0*/  IMAD.U32 R0, RZ, RZ, UR11 ;  /* 0x0000000bff007e24 */ /* 0x000fe2000f8e00ff */
[C---:B------:R-:W-:Y:S01]  /*1cb0*/  LOP3.LUT P2, RZ, R2.reuse, 0x4, RZ, 0xc0, !PT ;  /* 0x0000000402ff7812 */ /* 0x040fe2000784c0ff */
[----:B------:R-:W-:Y:S01]  /*1cc0*/  IMAD.SHL.U32 R2, R2, 0x40, RZ ;  /* 0x0000004002027824 */ /* 0x000fe200078e00ff */
[----:B------:R-:W-:Y:S01]  /*1cd0*/  ULDC.64 UR4, c[0x0][0x188] ;  /* 0x0000620000047ab9 */ /* 0x000fe20000000a00 */
[----:B------:R-:W-:Y:S01]  /*1ce0*/  IADD3 R21, R21, UR14, RZ ;  /* 0x0000000e15157c10 */ /* 0x000fe2000fffe0ff */
[----:B------:R-:W-:Y:S01]  /*1cf0*/  UIMAD UR4, UR22, UR4, URZ ;  /* 0x00000004160472a4 */ /* 0x000fe2000f8e023f */
[----:B------:R-:W-:Y:S01]  /*1d00*/  IADD3 R19, R19, UR13, RZ ;  /* 0x0000000d13137c10 */ /* 0x000fe2000fffe0ff */
[----:B------:R-:W-:Y:S01]  /*1d10*/  USEL UR23, UR10, URZ, !UP2 ;  /* 0x0000003f0a177287 */ /* 0x000fe2000d000000 */
[----:B------:R-:W-:Y:S01]  /*1d20*/  LOP3.LUT R2, R2, 0x1c0, RZ, 0xc0, !PT ;  /* 0x000001c002027812 */ /* 0x000fe200078ec0ff */
[----:B------:R-:W-:Y:S01]  /*1d30*/  USHF.R.S32.HI UR27, URZ, 0x1f, UR17 ;  /* 0x0000001f3f1b7899 */ /* 0x000fe20008011411 */
[----:B------:R-:W-:Y:S01]  /*1d40*/  IADD3 R17, R17, UR26, RZ ;  /* 0x0000001a11117c10 */ /* 0x000fe2000fffe0ff */
[C---:B---3--:R-:W-:Y:S01]  /*1d50*/  IMAD.WIDE.U32 R28, R4.reuse, c[0x0][0x178], R26 ;  /* 0x00005e00041c7a25 */ /* 0x048fe200078e001a */
[----:B------:R-:W-:Y:S01]  /*1d60*/  SHF.R.U32.HI R7, RZ, 0x3, R2 ;  /* 0x00000003ff077819 */ /* 0x000fe20000011602 */
[----:B------:R-:W-:Y:S01]  /*1d70*/  UIMAD UR28, UR23, UR5, UR4 ;  /* 0x00000005171c72a4 */ /* 0x000fe2000f8e0204 */
[----:B------:R-:W-:Y:S01]  /*1d80*/  LOP3.LUT R15, R15, 0xfffffff0, RZ, 0xc0, !PT ;  /* 0xfffffff00f0f7812 */ /* 0x000fe200078ec0ff */
[----:B------:R-:W-:Y:S01]  /*1d90*/  IMAD.WIDE.U32 R26, R4, c[0x0][0x208], R26 ;  /* 0x00008200041a7a25 */ /* 0x000fe200078e001a */
[----:B------:R-:W-:Y:S01]  /*1da0*/  ULDC.64 UR4, c[0x0][0x178] ;  /* 0x00005e0000047ab9 */ /* 0x000fe20000000a00 */
[----:B------:R4:W-:Y:S01]  /*1db0*/  LDGSTS.E.BYPASS.LTC128B.128 [R238+0x3080], [R22.64+0x40], !P6 ;  /* 0x0308004016ee7fae */ /* 0x0009e2000f101d52 */
[----:B------:R-:W-:Y:S01]  /*1dc0*/  UIMAD.WIDE.U32 UR30, UR17, UR4, URZ ;  /* 0x00000004111e72a5 */ /* 0x000fe2000f8e003f */
[----:B------:R-:W-:Y:S01]  /*1dd0*/  IMAD.IADD R5, R29, 0x1, R5 ;  /* 0x000000011d057824 */ /* 0x000fe200078e0205 */
[----:B------:R-:W-:Y:S01]  /*1de0*/  UIMAD UR15, UR15, UR17, URZ ;  /* 0x000000110f0f72a4 */ /* 0x000fe2000f8e023f */
[----:B------:R-:W-:Y:S01]  /*1df0*/  IMAD.MOV.U32 R4, RZ, RZ, R28 ;  /* 0x000000ffff047224 */ /* 0x000fe200078e001c */
[----:B------:R4:W-:Y:S01]  /*1e00*/  LDGSTS.E.BYPASS.LTC128B.128 [R238+0x5080], [R22.64+0x80], !P4 ;  /* 0x0508008016ee7fae */ /* 0x0009e2000e101d52 */
[----:B------:R-:W-:Y:S01]  /*1e10*/  IMAD.IADD R25, R27, 0x1, R9 ;  /* 0x000000011b197824 */ /* 0x000fe200078e0209 */
[----:B------:R-:W-:Y:S01]  /*1e20*/  LEA.HI R9, R11, R236, RZ, 0x6 ;  /* 0x000000ec0b097211 */ /* 0x000fe200078f30ff */
[----:B------:R-:W-:Y:S01]  /*1e30*/  IMAD.WIDE.U32 R250, R250, c[0x0][0x180], R4 ;  /* 0x00006000fafa7a25 */ /* 0x000fe200078e0004 */
[----:B------:R-:W-:Y:S01]  /*1e40*/  LEA.HI R5, R3, R14, RZ, 0x1 ;  /* 0x0000000e03057211 */ /* 0x000fe200078f08ff */
[----:B------:R-:W-:Y:S01]  /*1e50*/  UIMAD UR15, UR27, UR16, UR15 ;  /* 0x000000101b0f72a4 */ /* 0x000fe2000f8e020f */
[----:B------:R-:W-:Y:S01]  /*1e60*/  SHF.R.S32.HI R9, RZ, 0x6, R9 ;  /* 0x00000006ff097819 */ /* 0x000fe20000011409 */
[----:B------:R-:W-:Y:S01]  /*1e70*/  IMAD.MOV.U32 R24, RZ, RZ, R26 ;  /* 0x000000ffff187224 */ /* 0x000fe200078e001a */
[----:B------:R-:W-:Y:S01]  /*1e80*/  LOP3.LUT R5, R5, 0xfffffffe, RZ, 0xc0, !PT ;  /* 0xfffffffe05057812 */ /* 0x000fe200078ec0ff */
[----:B------:R-:W-:Y:S01]  /*1e90*/  IMAD.U32 R242, RZ, RZ, UR23 ;  /* 0x00000017fff27e24 */ /* 0x000fe2000f8e00ff */
[----:B------:R-:W-:Y:S01]  /*1ea0*/  IADD3 R251, R251, UR25, RZ ;  /* 0x00000019fbfb7c10 */ /* 0x000fe2000fffe0ff */
[----:B------:R-:W-:Y:S01]  /*1eb0*/  IMAD.SHL.U32 R4, R9, 0x8, RZ ;  /* 0x0000000809047824 */ /* 0x000fe200078e00ff */
[----:B------:R-:W-:Y:S01]  /*1ec0*/  UIMAD UR25, UR27, UR4, URZ ;  /* 0x000000041b1972a4 */ /* 0x000fe2000f8e023f */
[----:B------:R-:W-:Y:S01]  /*1ed0*/  IMAD.IADD R5, R14, 0x1, -R5 ;  /* 0x000000010e057824 */ /* 0x000fe200078e0a05 */
[----:B------:R-:W-:Y:S01]  /*1ee0*/  LOP3.LUT R3, R3, 0xffffffe0, RZ, 0xc0, !PT ;  /* 0xffffffe003037812 */ /* 0x000fe200078ec0ff */
[----:B------:R-:W-:Y:S01]  /*1ef0*/  IMAD.WIDE.U32 R24, R0, c[0x0][0x210], R24 ;  /* 0x0000840000187a25 */ /* 0x000fe200078e0018 */
[----:B------:R-:W-:Y:S01]  /*1f00*/  LOP3.LUT R4, R4, 0x18, RZ, 0xc0, !PT ;  /* 0x0000001804047812 */ /* 0x000fe200078ec0ff */
[----:B------:R-:W-:Y:S01]  /*1f10*/  UIMAD UR25, UR17, UR5, UR25 ;  /* 0x00000005111972a4 */ /* 0x000fe2000f8e0219 */
[----:B------:R-:W0:Y:S01]  /*1f20*/  LDGDEPBAR ;  /* 0x00000000000079af */ /* 0x000e220000000000 */
[----:B------:R-:W-:Y:S01]  /*1f30*/  IMAD.SHL.U32 R225, R5, 0x400, RZ ;  /* 0x0000040005e17824 */ /* 0x000fe200078e00ff */
[----:B------:R-:W-:Y:S01]  /*1f40*/  LOP3.LUT R2, R7, R2, R4, 0x1e, !PT ;  /* 0x0000000207027212 */ /* 0x000fe200078e1e04 */
[----:B------:R-:W-:Y:S01]  /*1f50*/  ULDC.64 UR4, c[0x0][0x218] ;  /* 0x0000860000047ab9 */ /* 0x000fe20000000a00 */
[----:B------:R-:W-:Y:S01]  /*1f60*/  IADD3 R25, R25, UR24, RZ ;  /* 0x0000001819197c10 */ /* 0x000fe2000fffe0ff */
[----:B------:R-:W-:Y:S01]  /*1f70*/  IMAD R7, R6, 0x2, R225 ;  /* 0x0000000206077824 */ /* 0x000fe200078e02e1 */
[----:B------:R-:W-:Y:S01]  /*1f80*/  UIMAD UR4, UR22, UR4, URZ ;  /* 0x00000004160472a4 */ /* 0x000fe2000f8e023f */
[----:B------:R-:W-:Y:S01]  /*1f90*/  IMAD.WIDE.U32 R250, R242, c[0x0][0x188], R250 ;  /* 0x00006200f2fa7a25 */ /* 0x000fe200078e00fa */
[----:B------:R-:W-:Y:S01]  /*1fa0*/  UIADD3 UR25, UR31, UR25, URZ ;  /* 0x000000191f197290 */ /* 0x000fe2000fffe03f */
[----:B------:R-:W-:Y:S01]  /*1fb0*/  ISETP.GE.AND P4, PT, R8, c[0x0][0x16c], PT ;  /* 0x00005b0008007a0c */ /* 0x000fe20003f86270 */
[----:B------:R-:W-:Y:S01]  /*1fc0*/  UIMAD UR4, UR23, UR5, UR4 ;  /* 0x00000005170472a4 */ /* 0x000fe2000f8e0204 */
[----:B------:R-:W-:Y:S01]  /*1fd0*/  IMAD.IADD R2, R7, 0x1, R2 ;  /* 0x0000000107027824 */ /* 0x000fe200078e0202 */
[----:B------:R-:W-:Y:S01]  /*1fe0*/  IADD3 R233, R251, UR28, RZ ;  /* 0x0000001cfbe97c10 */ /* 0x000fe2000fffe0ff */
[----:B------:R-:W-:Y:S01]  /*1ff0*/  IMAD.WIDE.U32 R244, R242, c[0x0][0x218], R24 ;  /* 0x00008600f2f47a25 */ /* 0x000fe200078e0018 */
[----:B------:R-:W-:Y:S01]  /*2000*/  ISETP.GE.OR P6, PT, R8, c[0x0][0x1fc], !P1 ;  /* 0x00007f0008007a0c */ /* 0x000fe20004fc6670 */
[----:B------:R-:W-:Y:S01]  /*2010*/  USHF.R.S32.HI UR13, URZ, 0x1f, UR20 ;  /* 0x0000001f3f0d7899 */ /* 0x000fe20008011414 */
[----:B------:R-:W-:Y:S01]  /*2020*/  SEL R248, RZ, 0x1, P3 ;  /* 0x00000001fff87807 */ /* 0x000fe20001800000 */
[----:B------:R-:W-:Y:S01]  /*2030*/  IMAD.SHL.U32 R239, R2, 0x2, RZ ;  /* 0x0000000202ef7824 */ /* 0x000fe200078e00ff */
[----:B------:R-:W-:Y:S01]  /*2040*/  IADD3 R35, R245, UR4, RZ ;  /* 0x00000004f5237c10 */ /* 0x000fe2000fffe0ff */
[----:B------:R-:W-:Y:S01]  /*2050*/  IMAD.U32 R6, RZ, RZ, UR30 ;  /* 0x0000001eff067e24 */ /* 0x000fe2000f8e00ff */
[----:B------:R-:W-:Y:S01]  /*2060*/  ISETP.GE.AND P3, PT, R240, c[0x0][0x16c], PT ;  /* 0x00005b00f0007a0c */ /* 0x000fe20003f66270 */
[----:B------:R-:W-:Y:S01]  /*2070*/  IMAD.MOV.U32 R34, RZ, RZ, R244 ;  /* 0x000000ffff227224 */ /* 0x000fe200078e00f4 */
[C---:B------:R-:W-:Y:S01]  /*2080*/  IADD3 R0, R239.reuse, 0xf480, RZ ;  /* 0x0000f480ef007810 */ /* 0x040fe20007ffe0ff */
[----:B------:R-:W-:Y:S01]  /*2090*/  IMAD.U32 R2, RZ, RZ, UR25 ;  /* 0x00000019ff027e24 */ /* 0x000fe2000f8e00ff */
[----:B------:R-:W-:Y:S01]  /*20a0*/  IADD3 R237, R239, 0xf4c0, RZ ;  /* 0x0000f4c0efed7810 */ /* 0x000fe20007ffe0ff */
[----:B--2---:R-:W-:Y:S01]  /*20b0*/  IMAD.WIDE.U32 R30, R242, c[0x0][0x278], R20 ;  /* 0x00009e00f21e7a25 */ /* 0x004fe200078e0014 */
[----:B------:R-:W-:Y:S01]  /*20c0*/  @P2 IADD3 R237, R0, -0x40, RZ ;  /* 0xffffffc000ed2810 */ /* 0x000fe20007ffe0ff */
[----:B------:R-:W-:-:S04]  /*20d0*/  DEPBAR.LE SB0, 0x1 ;  /* 0x000080400000791a */ /* 0x000fc80000000000 */
[----:B------:R-:W-:Y:S01]  /*20e0*/  IMAD.U32 R0, RZ, RZ, UR16 ;  /* 0x00000010ff007e24 */ /* 0x000fe2000f8e00ff */
[----:B------:R-:W-:Y:S01]  /*20f0*/  LEA R13, P2, R6, R250, 0x6 ;  /* 0x000000fa060d7211 */ /* 0x000fe200078430ff */
[----:B------:R-:W-:Y:S01]  /*2100*/  IMAD.WIDE.U32 R28, R242, c[0x0][0x290], R18 ;  /* 0x0000a400f21c7a25 */ /* 0x000fe200078e0012 */
[----:B------:R-:W-:Y:S01]  /*2110*/  SEL R19, RZ, 0x4, P3 ;  /* 0x00000004ff137807 */ /* 0x000fe20001800000 */
[----:B------:R-:W-:Y:S01]  /*2120*/  ULDC.64 UR4, c[0x0][0x278] ;  /* 0x00009e0000047ab9 */ /* 0x000fe20000000a00 */
[----:B------:R-:W-:Y:S01]  /*2130*/  ISETP.GE.OR P1, PT, R240, c[0x0][0x1fc], !P1 ;  /* 0x00007f00f0007a0c */ /* 0x000fe20004f26670 */
[----:B------:R-:W-:Y:S01]  /*2140*/  IMAD.WIDE.U32 R24, R0, UR17, R34 ;  /* 0x0000001100187c25 */ /* 0x000fe2000f8e0022 */
[----:B------:R-:W-:Y:S01]  /*2150*/  LEA.HI.X R0, R6, R233, R2, 0x6, P2 ;  /* 0x000000e906007211 */ /* 0x000fe200010f3402 */
[----:B------:R-:W-:Y:S01]  /*2160*/  UIMAD UR4, UR22, UR4, URZ ;  /* 0x00000004160472a4 */ /* 0x000fe2000f8e023f */
[----:B------:R-:W-:Y:S01]  /*2170*/  STL.64 [R1+0x10], R34 ;  /* 0x0000102201007387 */ /* 0x000fe20000100a00 */
[----:B------:R-:W-:Y:S01]  /*2180*/  IMAD.WIDE.U32 R242, R242, c[0x0][0x240], R16 ;  /* 0x00009000f2f27a25 */ /* 0x000fe200078e0010 */
[----:B------:R-:W-:Y:S01]  /*2190*/  LOP3.LUT R17, R12, 0xfffffff8, RZ, 0xc0, !PT ;  /* 0xfffffff80c117812 */ /* 0x000fe200078ec0ff */
[----:B------:R-:W-:Y:S01]  /*21a0*/  UIMAD UR5, UR23, UR5, UR4 ;  /* 0x00000005170572a4 */ /* 0x000fe2000f8e0204 */
[----:B------:R-:W-:Y:S01]  /*21b0*/  IADD3 R2, R25, UR15, RZ ;  /* 0x0000000f19027c10 */ /* 0x000fe2000fffe0ff */
[----:B------:R-:W-:Y:S01]  /*21c0*/  IMAD.U32 R7, RZ, RZ, UR31 ;  /* 0x0000001fff077e24 */ /* 0x000fe2000f8e00ff */
[----:B------:R-:W-:Y:S01]  /*21d0*/  LEA R6, P2, R24, c[0x0][0x1f0], 0x1 ;  /* 0x00007c0018067a11 */ /* 0x000fe200078408ff */
[C---:B------:R-:W-:Y:S01]  /*21e0*/  IMAD.IADD R17, R236.reuse, 0x1, -R17 ;  /* 0x00000001ec117824 */ /* 0x040fe200078e0a11 */
[----:B------:R-:W-:Y:S01]  /*21f0*/  STL.64 [R1+0x8], R30 ;  /* 0x0000081e01007387 */ /* 0x000fe20000100a00 */
[----:B------:R-:W-:Y:S01]  /*2200*/  IMAD.IADD R16, R236, 0x1, -R3 ;  /* 0x00000001ec107824 */ /* 0x000fe200078e0a03 */
[----:B------:R-:W-:Y:S01]  /*2210*/  LEA.HI.X R7, R24, c[0x0][0x1f4], R2, 0x1, P2 ;  /* 0x00007d0018077a11 */ /* 0x000fe200010f0c02 */
[----:B------:R-:W-:Y:S01]  /*2220*/  IMAD.IADD R24, R236, 0x1, -R15 ;  /* 0x00000001ec187824 */ /* 0x000fe200078e0a0f */
[--C-:B------:R-:W-:Y:S01]  /*2230*/  SHF.R.S32.HI R2, RZ, 0x1f, R9.reuse ;  /* 0x0000001fff027819 */ /* 0x100fe20000011409 */
[----:B------:R-:W-:Y:S01]  /*2240*/  IMAD R230, R10, 0x4, R9 ;  /* 0x000000040ae67824 */ /* 0x000fe200078e0209 */
[----:B------:R-:W-:Y:S01]  /*2250*/  LEA.HI R18, R17, R17, RZ, 0x1 ;  /* 0x0000001111127211 */ /* 0x000fe200078f08ff */
[----:B------:R-:W-:Y:S01]  /*2260*/  IMAD.SHL.U32 R14, R14, 0x10, RZ ;  /* 0x000000100e0e7824 */ /* 0x000fe200078e00ff */
[----:B------:R-:W-:Y:S01]  /*2270*/  LEA.HI R2, R2, R9, RZ, 0x2 ;  /* 0x0000000902027211 */ /* 0x000fe200078f10ff */
[----:B------:R-:W-:Y:S01]  /*2280*/  IMAD.SHL.U32 R234, R10, 0x8, RZ ;  /* 0x000000080aea7824 */ /* 0x000fe200078e00ff */
[----:B------:R-:W-:Y:S01]  /*2290*/  SHF.R.S32.HI R15, RZ, 0x1f, R24 ;  /* 0x0000001fff0f7819 */ /* 0x000fe20000011418 */
[----:B------:R-:W-:Y:S01]  /*22a0*/  STL.64 [R1], R28 ;  /* 0x0000001c01007387 */ /* 0x000fe20000100a00 */
[----:B------:R-:W-:Y:S01]  /*22b0*/  LOP3.LUT R26, R18, 0x7fffffe, RZ, 0xc0, !PT ;  /* 0x07fffffe121a7812 */ /* 0x000fe200078ec0ff */
[----:B------:R-:W-:Y:S01]  /*22c0*/  IMAD.MOV.U32 R231, RZ, RZ, 0x10 ;  /* 0x00000010ffe77424 */ /* 0x000fe200078e00ff */
[----:B------:R-:W-:Y:S01]  /*22d0*/  SHF.R.S32.HI R3, RZ, 0x1f, R16 ;  /* 0x0000001fff037819 */ /* 0x000fe20000011410 */
[----:B------:R-:W-:Y:S01]  /*22e0*/  CS2R R154, SRZ ;  /* 0x00000000009a7805 */ /* 0x000fe2000001ff00 */
[-C--:B------:R-:W-:Y:S01]  /*22f0*/  LEA.HI R20, R24, R24.reuse, RZ, 0x1 ;  /* 0x0000001818147211 */ /* 0x080fe200078f08ff */
[----:B------:R-:W-:Y:S01]  /*2300*/  CS2R R152, SRZ ;  /* 0x0000000000987805 */ /* 0x000fe2000001ff00 */
[----:B------:R-:W-:Y:S01]  /*2310*/  LOP3.LUT R2, R2, 0x1ffffffc, RZ, 0xc0, !PT ;  /* 0x1ffffffc02027812 */ /* 0x000fe200078ec0ff */
[----:B------:R-:W-:Y:S01]  /*2320*/  CS2R R150, SRZ ;  /* 0x0000000000967805 */ /* 0x000fe2000001ff00 */
[----:B------:R-:W-:Y:S01]  /*2330*/  ISETP.GE.AND P2, PT, R8, c[0x0][0x1fc], PT ;  /* 0x00007f0008007a0c */ /* 0x000fe20003f46270 */
[----:B------:R-:W-:Y:S01]  /*2340*/  CS2R R148, SRZ ;  /* 0x0000000000947805 */ /* 0x000fe2000001ff00 */
[----:B----4-:R-:W-:Y:S01]  /*2350*/  LEA.HI R22, R15, R24, RZ, 0x3 ;  /* 0x000000180f167211 */ /* 0x010fe200078f18ff */
[----:B------:R-:W-:Y:S01]  /*2360*/  IMAD.IADD R15, R17, 0x1, -R26 ;  /* 0x00000001110f7824 */ /* 0x000fe200078e0a1a */
[----:B------:R-:W-:Y:S01]  /*2370*/  LEA.HI R8, R3, R16, RZ, 0x2 ;  /* 0x0000001003087211 */ /* 0x000fe200078f10ff */
[----:B------:R-:W-:Y:S01]  /*2380*/  IMAD.IADD R2, R9, 0x1, -R2 ;  /* 0x0000000109027824 */ /* 0x000fe200078e0a02 */
[----:B------:R-:W-:Y:S01]  /*2390*/  LOP3.LUT R3, R20, 0x7fffffe, RZ, 0xc0, !PT ;  /* 0x07fffffe14037812 */ /* 0x000fe200078ec0ff */
[----:B------:R-:W-:Y:S01]  /*23a0*/  IMAD R230, R230, 0x8, R15 ;  /* 0x00000008e6e67824 */ /* 0x000fe200078e020f */
[----:B------:R-:W-:Y:S01]  /*23b0*/  LOP3.LUT R9, R22, 0xfffffff8, RZ, 0xc0, !PT ;  /* 0xfffffff816097812 */ /* 0x000fe200078ec0ff */
[----:B------:R-:W-:Y:S01]  /*23c0*/  IMAD.SHL.U32 R17, R17, 0x40, RZ ;  /* 0x0000004011117824 */ /* 0x000fe200078e00ff */
[----:B------:R-:W-:Y:S01]  /*23d0*/  SHF.R.S32.HI R22, RZ, 0x3, R22 ;  /* 0x00000003ff167819 */ /* 0x000fe20000011416 */
[----:B------:R-:W-:Y:S01]  /*23e0*/  IMAD.IADD R3, R24, 0x1, -R3 ;  /* 0x0000000118037824 */ /* 0x000fe200078e0a03 */
[----:B------:R-:W-:Y:S01]  /*23f0*/  LOP3.LUT R15, R8, 0x7ffffffc, RZ, 0xc0, !PT ;  /* 0x7ffffffc080f7812 */ /* 0x000fe200078ec0ff */
[----:B------:R-:W-:Y:S01]  /*2400*/  IMAD.IADD R9, R24, 0x1, -R9 ;  /* 0x0000000118097824 */ /* 0x000fe200078e0a09 */
[----:B------:R-:W-:Y:S01]  /*2410*/  SHF.R.S32.HI R18, RZ, 0x1, R18 ;  /* 0x00000001ff127819 */ /* 0x000fe20000011412 */
[----:B------:R-:W-:Y:S01]  /*2420*/  IMAD R226, R22, 0x8, R3 ;  /* 0x0000000816e27824 */ /* 0x000fe200078e0203 */
[----:B------:R-:W-:Y:S01]  /*2430*/  SEL R3, RZ, 0x2, P4 ;  /* 0x00000002ff037807 */ /* 0x000fe20002000000 */
[----:B------:R-:W-:Y:S01]  /*2440*/  IMAD.IADD R15, R16, 0x1, -R15 ;  /* 0x00000001100f7824 */ /* 0x000fe200078e0a0f */
[----:B------:R-:W-:Y:S01]  /*2450*/  SEL R16, RZ, 0xffffffff, P4 ;  /* 0xffffffffff107807 */ /* 0x000fe20002000000 */
[----:B------:R-:W-:Y:S01]  /*2460*/  IMAD R225, R22, 0x200, R225 ;  /* 0x0000020016e17824 */ /* 0x000fe200078e02e1 */
[C---:B------:R-:W-:Y:S01]  /*2470*/  LOP3.LUT P4, RZ, R18.reuse, 0x2, RZ, 0xc0, !PT ;  /* 0x0000000212ff7812 */ /* 0x040fe2000788c0ff */
[----:B------:R-:W-:Y:S01]  /*2480*/  IMAD.SHL.U32 R18, R18, 0x40, RZ ;  /* 0x0000004012127824 */ /* 0x000fe200078e00ff */
[----:B------:R-:W-:Y:S01]  /*2490*/  LOP3.LUT R17, R17, 0x1c0, RZ, 0xc0, !PT ;  /* 0x000001c011117812 */ /* 0x000fe200078ec0ff */
[----:B------:R-:W-:Y:S01]  /*24a0*/  IMAD R2, R2, 0x4, R15 ;  /* 0x0000000402027824 */ /* 0x000fe200078e020f */
[----:B------:R-:W-:Y:S01]  /*24b0*/  LEA R22, P3, R13, c[0x0][0x160], 0x1 ;  /* 0x000058000d167a11 */ /* 0x000fe200078608ff */
[----:B------:R-:W-:Y:S01]  /*24c0*/  IMAD.SHL.U32 R226, R226, 0x20, RZ ;  /* 0x00000020e2e27824 */ /* 0x000fe200078e00ff */
[----:B------:R-:W-:Y:S01]  /*24d0*/  LOP3.LUT R227, R17, 0x30, R14, 0xf8, !PT ;  /* 0x0000003011e37812 */ /* 0x000fe200078ef80e */
[----:B------:R-:W-:Y:S01]  /*24e0*/  IMAD.SHL.U32 R2, R2, 0x2, RZ ;  /* 0x0000000202027824 */ /* 0x000fe200078e00ff */
[----:B------:R-:W-:Y:S01]  /*24f0*/  LEA.HI.X R23, R13, c[0x0][0x164], R0, 0x1, P3 ;  /* 0x000059000d177a11 */ /* 0x000fe200018f0c00 */
[----:B------:R-:W-:Y:S01]  /*2500*/  IMAD.MOV.U32 R0, RZ, RZ, 0x20 ;  /* 0x00000020ff007424 */ /* 0x000fe200078e00ff */
[----:B------:R-:W-:Y:S01]  /*2510*/  LOP3.LUT R13, R18, 0xc0, RZ, 0xc0, !PT ;  /* 0x000000c0120d7812 */ /* 0x000fe200078ec0ff */
[----:B------:R-:W-:Y:S01]  /*2520*/  CS2R R146, SRZ ;  /* 0x0000000000927805 */ /* 0x000fe2000001ff00 */
[--C-:B------:R-:W-:Y:S01]  /*2530*/  LOP3.LUT R227, R227, 0x8, R12.reuse, 0xf8, !PT ;  /* 0x00000008e3e37812 */ /* 0x100fe200078ef80c */
[----:B------:R2:W-:Y:S01]  /*2540*/  STL [R1+0x18], R2 ;  /* 0x0000180201007387 */ /* 0x0005e20000100800 */
[----:B------:R-:W-:Y:S01]  /*2550*/  LOP3.LUT R12, R13, 0x8, R12, 0xf8, !PT ;  /* 0x000000080d0c7812 */ /* 0x000fe200078ef80c */
[----:B------:R-:W-:Y:S01]  /*2560*/  CS2R R144, SRZ ;  /* 0x0000000000907805 */ /* 0x000fe2000001ff00 */
[----:B------:R-:W-:Y:S01]  /*2570*/  SHF.R.U32.HI R13, RZ, 0x3, R13 ;  /* 0x00000003ff0d7819 */ /* 0x000fe2000001160d */
[----:B------:R-:W-:Y:S01]  /*2580*/  CS2R R142, SRZ ;  /* 0x00000000008e7805 */ /* 0x000fe2000001ff00 */
[----:B------:R-:W-:Y:S01]  /*2590*/  IADD3 R19, R19, R3, R248 ;  /* 0x0000000313137210 */ /* 0x000fe20007ffe0f8 */
[----:B------:R-:W-:Y:S01]  /*25a0*/  CS2R R140, SRZ ;  /* 0x00000000008c7805 */ /* 0x000fe2000001ff00 */
[----:B------:R-:W-:Y:S01]  /*25b0*/  LOP3.LUT R13, R12, R13, RZ, 0x3c, !PT ;  /* 0x0000000d0c0d7212 */ /* 0x000fe200078e3cff */
[----:B------:R-:W-:Y:S01]  /*25c0*/  CS2R R138, SRZ ;  /* 0x00000000008a7805 */ /* 0x000fe2000001ff00 */
[----:B------:R-:W-:Y:S01]  /*25d0*/  ISETP.GT.AND P3, PT, R236, 0xf, PT ;  /* 0x0000000fec00780c */ /* 0x000fe20003f64270 */
[----:B------:R-:W-:Y:S01]  /*25e0*/  CS2R R136, SRZ ;  /* 0x0000000000887805 */ /* 0x000fe2000001ff00 */
[----:B------:R-:W-:Y:S01]  /*25f0*/  SEL R3, R0, 0xffffffe0, !P4 ;  /* 0xffffffe000037807 */ /* 0x000fe20006000000 */
[----:B------:R-:W-:Y:S01]  /*2600*/  IMAD.U32 R230, R230, 0x20, R13 ;  /* 0x00000020e6e67824 */ /* 0x000fe200078e000d */
[----:B------:R-:W-:Y:S01]  /*2610*/  IADD3 R235, R31, UR5, RZ ;  /* 0x000000051feb7c10 */ /* 0x000fe2000fffe0ff */
[----:B------:R-:W-:Y:S01]  /*2620*/  ULDC.64 UR4, c[0x0][0x290] ;  /* 0x0000a40000047ab9 */ /* 0x000fe20000000a00 */
[----:B------:R-:W-:Y:S01]  /*2630*/  LEA.HI R18, R11, R236, RZ, 0x7 ;  /* 0x000000ec0b127211 */ /* 0x000fe200078f38ff */
[----:B------:R-:W-:Y:S01]  /*2640*/  IMAD.SHL.U32 R230, R230, 0x2, RZ ;  /* 0x00000002e6e67824 */ /* 0x000fe200078e00ff */
[----:B------:R-:W-:Y:S01]  /*2650*/  BAR.SYNC.DEFER_BLOCKING 0x0 ;  /* 0x0000000000007b1d */ /* 0x000fe20000010000 */
[----:B------:R-:W-:Y:S01]  /*2660*/  SEL R14, RZ, 0x1, P5 ;  /* 0x00000001ff0e7807 */ /* 0x000fe20002800000 */
[----:B------:R-:W-:Y:S01]  /*2670*/  UIMAD UR4, UR22, UR4, URZ ;  /* 0x00000004160472a4 */ /* 0x000fe2000f8e023f */
[----:B------:R-:W-:Y:S01]  /*2680*/  IMAD.IADD R220, R230, 0x1, R3 ;  /* 0x00000001e6dc7824 */ /* 0x000fe200078e0203 */
[----:B------:R-:W-:Y:S01]  /*2690*/  LOP3.LUT P5, RZ, R19, 0x2, RZ, 0xc0, !PT ;  /* 0x0000000213ff7812 */ /* 0x000fe200078ac0ff */
[----:B------:R-:W-:Y:S01]  /*26a0*/  CS2R R134, SRZ ;  /* 0x0000000000867805 */ /* 0x000fe2000001ff00 */
[----:B------:R-:W-:Y:S01]  /*26b0*/  @!P3 IADD3 R12, P4, R30, UR20, RZ ;  /* 0x000000141e0cbc10 */ /* 0x000fe2000ff9e0ff */
[----:B------:R-:W-:Y:S01]  /*26c0*/  UIMAD UR4, UR23, UR5, UR4 ;  /* 0x00000005170472a4 */ /* 0x000fe2000f8e0204 */
[----:B------:R-:W-:Y:S01]  /*26d0*/  SHF.R.S32.HI R13, RZ, 0x1, R20 ;  /* 0x00000001ff0d7819 */ /* 0x000fe20000011414 */
[----:B------:R-:W-:Y:S01]  /*26e0*/  CS2R R132, SRZ ;  /* 0x0000000000847805 */ /* 0x000fe2000001ff00 */
[----:B------:R-:W-:Y:S01]  /*26f0*/  @!P3 IADD3.X R11, R235, UR13, RZ, P4, !PT ;  /* 0x0000000deb0bbc10 */ /* 0x000fe2000a7fe4ff */
[----:B------:R-:W-:Y:S01]  /*2700*/  CS2R R130, SRZ ;  /* 0x0000000000827805 */ /* 0x000fe2000001ff00 */
[----:B------:R-:W-:Y:S01]  /*2710*/  LOP3.LUT P4, RZ, R19, 0x1, RZ, 0xc0, !PT ;  /* 0x0000000113ff7812 */ /* 0x000fe2000788c0ff */
[----:B------:R-:W-:Y:S01]  /*2720*/  CS2R R128, SRZ ;  /* 0x0000000000807805 */ /* 0x000fe2000001ff00 */
[----:B------:R-:W-:Y:S01]  /*2730*/  SHF.R.U32.HI R3, RZ, 0x4, R18 ;  /* 0x00000004ff037819 */ /* 0x000fe20000011612 */
[----:B------:R-:W-:Y:S01]  /*2740*/  CS2R R126, SRZ ;  /* 0x00000000007e7805 */ /* 0x000fe2000001ff00 */
[C---:B------:R-:W-:Y:S01]  /*2750*/  ISETP.GE.OR P4, PT, R241.reuse, UR21, !P4 ;  /* 0x00000015f1007c0c */ /* 0x040fe2000e786670 */
[----:B------:R-:W-:Y:S01]  /*2760*/  CS2R R124, SRZ ;  /* 0x00000000007c7805 */ /* 0x000fe2000001ff00 */
[----:B------:R-:W-:Y:S01]  /*2770*/  SHF.R.S32.HI R20, RZ, 0x1f, R20 ;  /* 0x0000001fff147819 */ /* 0x000fe20000011414 */
[----:B------:R-:W-:Y:S01]  /*2780*/  CS2R R122, SRZ ;  /* 0x00000000007a7805 */ /* 0x000fe2000001ff00 */
[----:B------:R-:W-:Y:S01]  /*2790*/  ISETP.GE.OR P5, PT, R241, UR21, !P5 ;  /* 0x00000015f1007c0c */ /* 0x000fe2000efa6670 */
[----:B------:R-:W-:Y:S01]  /*27a0*/  CS2R R120, SRZ ;  /* 0x0000000000787805 */ /* 0x000fe2000001ff00 */
[----:B------:R-:W-:Y:S01]  /*27b0*/  SHF.R.U32.HI R24, RZ, 0x3, R17 ;  /* 0x00000003ff187819 */ /* 0x000fe20000011611 */
[----:B------:R-:W-:Y:S01]  /*27c0*/  CS2R R118, SRZ ;  /* 0x0000000000767805 */ /* 0x000fe2000001ff00 */
[----:B------:R1:W3:Y:S01]  /*27d0*/  LDSM.16.M88.4 R168, [R230+0x6080] ;  /* 0x00608000e6a8783b */ /* 0x0002e20000000200 */
[----:B------:R-:W-:Y:S01]  /*27e0*/  LEA.HI R20, R20, R13, RZ, 0x2 ;  /* 0x0000000d14147211 */ /* 0x000fe200078f10ff */
[----:B------:R-:W-:Y:S01]  /*27f0*/  CS2R R116, SRZ ;  /* 0x0000000000747805 */ /* 0x000fe2000001ff00 */
[----:B------:R-:W-:Y:S01]  /*2800*/  SEL R17, RZ, 0xffffffff, P2 ;  /* 0xffffffffff117807 */ /* 0x000fe20001000000 */
[----:B------:R1:W4:Y:S01]  /*2810*/  LDSM.16.M88.4 R172, [R230+0x7080] ;  /* 0x00708000e6ac783b */ /* 0x0003220000000200 */
[----:B------:R-:W-:Y:S01]  /*2820*/  LOP3.LUT R20, R20, 0xfffffffc, RZ, 0xc0, !PT ;  /* 0xfffffffc14147812 */ /* 0x000fe200078ec0ff */
[----:B------:R-:W-:Y:S01]  /*2830*/  CS2R R114, SRZ ;  /* 0x0000000000727805 */ /* 0x000fe2000001ff00 */
[----:B------:R-:W-:Y:S01]  /*2840*/  LOP3.LUT R227, R227, R24, RZ, 0x3c, !PT ;  /* 0x00000018e3e37212 */ /* 0x000fe200078e3cff */
[----:B------:R1:W1:Y:S01]  /*2850*/  LDSM.16.M88.4 R176, [R220+0x6080] ;  /* 0x00608000dcb0783b */ /* 0x0002620000000200 */
[----:B------:R-:W-:Y:S01]  /*2860*/  IADD3 R246, R29, UR4, RZ ;  /* 0x000000041df67c10 */ /* 0x000fe2000fffe0ff */
[----:B------:R-:W-:Y:S01]  /*2870*/  IMAD.IADD R13, R13, 0x1, -R20 ;  /* 0x000000010d0d7824 */ /* 0x000fe200078e0a14 */
[----:B------:R-:W-:Y:S01]  /*2880*/  LOP3.LUT R234, R234, 0x8, RZ, 0xc0, !PT ;  /* 0x00000008eaea7812 */ /* 0x000fe200078ec0ff */
[----:B------:R1:W1:Y:S01]  /*2890*/  LDSM.16.M88.4 R184, [R220+0x7080] ;  /* 0x00708000dcb8783b */ /* 0x0002620000000200 */
[----:B------:R-:W-:Y:S01]  /*28a0*/  IMAD R227, R10, 0x200, R227 ;  /* 0x000002000ae37824 */ /* 0x000fe200078e02e3 */
[----:B--2---:R-:W-:Y:S01]  /*28b0*/  IADD3 R2, -R2, UR6, RZ ;  /* 0x0000000602027c10 */ /* 0x004fe2000fffe1ff */
[----:B------:R-:W-:Y:S01]  /*28c0*/  ULDC.64 UR4, c[0x0][0x240] ;  /* 0x0000900000047ab9 */ /* 0x000fe20000000a00 */
[----:B------:R2:W1:Y:S01]  /*28d0*/  LDSM.16.M88.4 R188, [R230+0x8080] ;  /* 0x00808000e6bc783b */ /* 0x0004620000000200 */
[----:B------:R-:W-:Y:S01]  /*28e0*/  IMAD.SHL.U32 R17, R17, 0x2, RZ ;  /* 0x0000000211117824 */ /* 0x000fe200078e00ff */
[----:B------:R-:W-:Y:S01]  /*28f0*/  UIMAD UR4, UR22, UR4, URZ ;  /* 0x00000004160472a4 */ /* 0x000fe2000f8e023f */
[----:B------:R-:W-:Y:S01]  /*2900*/  CS2R R112, SRZ ;  /* 0x0000000000707805 */ /* 0x000fe2000001ff00 */
[----:B------:R2:W1:Y:S01]  /*2910*/  LDSM.16.M88.4 R192, [R230+0x9080] ;  /* 0x00908000e6c0783b */ /* 0x0004620000000200 */
[----:B------:R-:W-:Y:S01]  /*2920*/  CS2R R110, SRZ ;  /* 0x00000000006e7805 */ /* 0x000fe2000001ff00 */
[----:B------:R-:W-:Y:S01]  /*2930*/  LOP3.LUT R14, R17, 0x2, R14, 0xe2, !PT ;  /* 0x00000002110e7812 */ /* 0x000fe200078ee20e */
[----:B------:R-:W-:Y:S01]  /*2940*/  UIMAD UR5, UR23, UR5, UR4 ;  /* 0x00000005170572a4 */ /* 0x000fe2000f8e0204 */
[----:B------:R2:W1:Y:S01]  /*2950*/  LDSM.16.M88.4 R196, [R220+0x8080] ;  /* 0x00808000dcc4783b */ /* 0x0004620000000200 */
[----:B------:R-:W-:Y:S01]  /*2960*/  CS2R R108, SRZ ;  /* 0x00000000006c7805 */ /* 0x000fe2000001ff00 */
[----:B------:R-:W-:Y:S01]  /*2970*/  CS2R R106, SRZ ;  /* 0x00000000006a7805 */ /* 0x000fe2000001ff00 */
[----:B------:R-:W-:Y:S01]  /*2980*/  CS2R R104, SRZ ;  /* 0x0000000000687805 */ /* 0x000fe2000001ff00 */
        /* <DEDUP_REMOVED lines=20> */
[----:B------:R-:W-:Y:S01]  /*2ad0*/  BAR.SYNC.DEFER_BLOCKING 0x0 ;  /* 0x0000000000007b1d */ /* 0x000fe20000010000 */
[----:B------:R-:W-:Y:S01]  /*2ae0*/  CS2R R72, SRZ ;  /* 0x0000000000487805 */ /* 0x000fe2000001ff00 */
[----:B------:R-:W-:Y:S01]  /*2af0*/  CS2R R70, SRZ ;  /* 0x0000000000467805 */ /* 0x000fe2000001ff00 */
[----:B------:R-:W-:Y:S01]  /*2b00*/  CS2R R68, SRZ ;  /* 0x0000000000447805 */ /* 0x000fe2000001ff00 */
[----:B------:R-:W-:Y:S01]  /*2b10*/  CS2R R66, SRZ ;  /* 0x0000000000427805 */ /* 0x000fe2000001ff00 */
[----:B------:R-:W-:Y:S01]  /*2b20*/  CS2R R64, SRZ ;  /* 0x0000000000407805 */ /* 0x000fe2000001ff00 */
[----:B------:R2:W-:Y:S01]  /*2b30*/  STL [R1+0x1c], R2 ;  /* 0x00001c0201007387 */ /* 0x0005e20000100800 */
[----:B------:R-:W-:Y:S01]  /*2b40*/  CS2R R62, SRZ ;  /* 0x00000000003e7805 */ /* 0x000fe2000001ff00 */
[----:B------:R-:W-:Y:S01]  /*2b50*/  CS2R R60, SRZ ;  /* 0x00000000003c7805 */ /* 0x000fe2000001ff00 */
[----:B------:R-:W-:Y:S01]  /*2b60*/  IMAD.SHL.U32 R227, R227, 0x2, RZ ;  /* 0x00000002e3e37824 */ /* 0x000fe200078e00ff */
[----:B------:R-:W-:Y:S01]  /*2b70*/  IADD3 R252, R243, UR5, RZ ;  /* 0x00000005f3fc7c10 */ /* 0x000fe2000fffe0ff */
[----:B------:R-:W-:-:S02]  /*2b80*/  UMOV UR4, URZ ;  /* 0x0000003f00047c82 */ /* 0x000fc40008000000 */
[----:B------:R-:W-:Y:S01]  /*2b90*/  UMOV UR5, 0x1 ;  /* 0x0000000100057882 */ /* 0x000fe20000000000 */
[----:B------:R-:W-:Y:S01]  /*2ba0*/  @!PT LDS RZ, [RZ] ;  /* 0x00000000fffff984 */ /* 0x000fe20000000800 */
[----:B------:R-:W-:Y:S01]  /*2bb0*/  @!PT LDS RZ, [RZ] ;  /* 0x00000000fffff984 */ /* 0x000fe20000000800 */
[----:B------:R-:W-:Y:S01]  /*2bc0*/  @!PT LDS RZ, [RZ] ;  /* 0x00000000fffff984 */ /* 0x000fe20000000800 */
[----:B------:R2:W-:Y:S01]  /*2bd0*/  LDGSTS.E.BYPASS.LTC128B.128 [R238+0x6080], [R22.64], !P4 ;  /* 0x0608000016ee7fae */ /* 0x0005e2000e101d52 */
[----:B------:R-:W-:Y:S01]  /*2be0*/  LOP3.LUT P4, RZ, R19, 0x4, RZ, 0xc0, !PT ;  /* 0x0000000413ff7812 */ /* 0x000fe2000788c0ff */
[----:B------:R-:W-:Y:S02]  /*2bf0*/  IMAD.SHL.U32 R19, R10, 0x10, RZ ;  /* 0x000000100a137824 */ /* 0x000fe400078e00ff */
[----:B------:R2:W-:Y:S01]  /*2c00*/  LDGSTS.E.BYPASS.LTC128B.128 [R238+0x7080], [R22.64+0x40], !P5 ;  /* 0x0708004016ee7fae */ /* 0x0005e2000e901d52 */
[----:B------:R-:W-:Y:S02]  /*2c10*/  ISETP.GE.OR P4, PT, R241, UR21, !P4 ;  /* 0x00000015f1007c0c */ /* 0x000fe4000e786670 */
[----:B------:R-:W-:Y:S01]  /*2c20*/  LOP3.LUT R18, R19, 0x10, RZ, 0xc0, !PT ;  /* 0x0000001013127812 */ /* 0x000fe200078ec0ff */
[----:B------:R-:W-:Y:S01]  /*2c30*/  IMAD.SHL.U32 R19, R16, 0x2, RZ ;  /* 0x0000000210137824 */ /* 0x000fe200078e00ff */
[C---:B------:R-:W-:Y:S01]  /*2c40*/  LOP3.LUT P5, RZ, R9.reuse, 0x4, RZ, 0xc0, !PT ;  /* 0x0000000409ff7812 */ /* 0x040fe200078ac0ff */
[----:B------:R-:W-:Y:S01]  /*2c50*/  IMAD.SHL.U32 R16, R9, 0x40, RZ ;  /* 0x0000004009107824 */ /* 0x000fe200078e00ff */
[----:B------:R-:W-:-:S02]  /*2c60*/  LOP3.LUT R3, R18, 0x8, R3, 0xf8, !PT ;  /* 0x0000000812037812 */ /* 0x000fc400078ef803 */
[C---:B------:R-:W-:Y:S02]  /*2c70*/  @!P3 LEA R18, P2, R12.reuse, c[0x0][0x258], 0x2 ;  /* 0x000096000c12ba11 */ /* 0x040fe400078410ff */
[----:B------:R-:W-:Y:S02]  /*2c80*/  LOP3.LUT R248, R19, 0x2, R248, 0xe2, !PT ;  /* 0x0000000213f87812 */ /* 0x000fe400078ee2f8 */
[----:B------:R-:W-:Y:S01]  /*2c90*/  @!P3 LEA.HI.X R19, R12, c[0x0][0x25c], R11, 0x2, P2 ;  /* 0x000097000c13ba11 */ /* 0x000fe200010f140b */
[----:B------:R-:W-:Y:S01]  /*2ca0*/  @!P3 IMAD.SHL.U32 R11, R236, 0x10, RZ ;  /* 0x00000010ec0bb824 */ /* 0x000fe200078e00ff */
[----:B------:R-:W-:Y:S01]  /*2cb0*/  ISETP.GE.AND P2, PT, R240, c[0x0][0x1fc], PT ;  /* 0x00007f00f0007a0c */ /* 0x000fe20003f46270 */
[----:B------:R2:W-:Y:S01]  /*2cc0*/  LDGSTS.E.BYPASS.LTC128B.128 [R238+0x8080], [R22.64+0x80], !P4 ;  /* 0x0808008016ee7fae */ /* 0x0005e2000e101d52 */
[----:B------:R-:W-:Y:S02]  /*2cd0*/  LOP3.LUT P4, RZ, R9, 0x2, RZ, 0xc0, !PT ;  /* 0x0000000209ff7812 */ /* 0x000fe4000788c0ff */
[----:B------:R-:W-:Y:S01]  /*2ce0*/  SEL R247, RZ, 0x4, P2 ;  /* 0x00000004fff77807 */ /* 0x000fe20001000000 */
[----:B------:R1:W-:Y:S01]  /*2cf0*/  @!P3 LDGSTS.E.BYPASS.LTC128B.128 [R11+0xf080], [R18.64] ;  /* 0x0f080000120bbfae */ /* 0x0003e2000b901d52 */
[----:B------:R-:W-:-:S02]  /*2d00*/  IADD3 R12, P2, R28, UR20, RZ ;  /* 0x000000141c0c7c10 */ /* 0x000fc4000ff5e0ff */
[----:B------:R-:W-:Y:S01]  /*2d10*/  LOP3.LUT R16, R16, 0x1c0, RZ, 0xc0, !PT ;  /* 0x000001c010107812 */ /* 0x000fe200078ec0ff */
[----:B------:R-:W0:Y:S01]  /*2d20*/  LDGDEPBAR ;  /* 0x00000000000079af */ /* 0x000e220000000000 */
[----:B------:R-:W-:Y:S02]  /*2d30*/  IADD3.X R9, R246, UR13, RZ, P2, !PT ;  /* 0x0000000df6097c10 */ /* 0x000fe400097fe4ff */
[----:B------:R-:W-:Y:S01]  /*2d40*/  LEA R10, P2, R12, c[0x0][0x280], 0x2 ;  /* 0x0000a0000c0a7a11 */ /* 0x000fe200078410ff */
[----:B------:R2:W-:Y:S01]  /*2d50*/  LDGSTS.E.BYPASS.LTC128B.128 [R238+0xc080], [R6.64], !P0 ;  /* 0x0c08000006ee7fae */ /* 0x0005e2000c101d52 */
[C---:B------:R-:W-:Y:S01]  /*2d60*/  LOP3.LUT P0, RZ, R13.reuse, 0x2, RZ, 0xc0, !PT ;  /* 0x000000020dff7812 */ /* 0x040fe2000780c0ff */
[----:B------:R-:W-:Y:S01]  /*2d70*/  IMAD.SHL.U32 R13, R13, 0x40, RZ ;  /* 0x000000400d0d7824 */ /* 0x000fe200078e00ff */
[----:B------:R-:W-:Y:S01]  /*2d80*/  SHF.R.U32.HI R15, RZ, 0x3, R16 ;  /* 0x00000003ff0f7819 */ /* 0x000fe20000011610 */
[----:B------:R2:W-:Y:S01]  /*2d90*/  LDGSTS.E.BYPASS.LTC128B.128 [R238+0xd080], [R6.64+0x40], !P6 ;  /* 0x0d08004006ee7fae */ /* 0x0005e2000f101d52 */
[----:B------:R-:W-:-:S02]  /*2da0*/  SEL R0, R0, 0xffffffe0, !P5 ;  /* 0xffffffe000007807 */ /* 0x000fc40006800000 */
[----:B------:R-:W-:Y:S01]  /*2db0*/  LOP3.LUT R13, R13, 0xc0, RZ, 0xc0, !PT ;  /* 0x000000c00d0d7812 */ /* 0x000fe200078ec0ff */
[----:B------:R2:W-:Y:S01]  /*2dc0*/  LDGSTS.E.BYPASS.LTC128B.128 [R238+0xe080], [R6.64+0x80], !P1 ;  /* 0x0e08008006ee7fae */ /* 0x0005e2000c901d52 */
[----:B------:R-:W-:Y:S02]  /*2dd0*/  LOP3.LUT R16, R15, R16, R234, 0x1e, !PT ;  /* 0x000000100f107212 */ /* 0x000fe400078e1eea */
[C---:B------:R-:W-:Y:S02]  /*2de0*/  SEL R222, R231.reuse, 0xfffffff0, !P4 ;  /* 0xfffffff0e7de7807 */ /* 0x040fe40006000000 */
[----:B------:R-:W-:Y:S01]  /*2df0*/  SEL R231, R231, 0xfffffff0, !P0 ;  /* 0xfffffff0e7e77807 */ /* 0x000fe20004000000 */
[----:B------:R-:W-:Y:S01]  /*2e00*/  IMAD.IADD R225, R225, 0x1, R16 ;  /* 0x00000001e1e17824 */ /* 0x000fe200078e0210 */
[----:B------:R-:W-:Y:S02]  /*2e10*/  LOP3.LUT R247, R14, R247, RZ, 0xfc, !PT ;  /* 0x000000f70ef77212 */ /* 0x000fe400078efcff */
[----:B-1----:R-:W-:-:S02]  /*2e20*/  LEA.HI.X R11, R12, c[0x0][0x284], R9, 0x2, P2 ;  /* 0x0000a1000c0b7a11 */ /* 0x002fc400010f1409 */
[----:B------:R-:W-:Y:S02]  /*2e30*/  ISETP.GE.AND P2, PT, R236, 0x10, PT ;  /* 0x00000010ec00780c */ /* 0x000fe40003f46270 */
[----:B------:R-:W-:Y:S02]  /*2e40*/  SHF.R.S32.HI R12, RZ, 0x2, R8 ;  /* 0x00000002ff0c7819 */ /* 0x000fe40000011408 */
[--C-:B------:R-:W-:Y:S02]  /*2e50*/  SHF.R.U32.HI R8, RZ, 0x3, R13.reuse ;  /* 0x00000003ff087819 */ /* 0x100fe4000001160d */
[----:B------:R-:W-:Y:S01]  /*2e60*/  LEA R225, R225, 0x13480, 0x1 ;  /* 0x00013480e1e17811 */ /* 0x000fe200078e08ff */
[C---:B------:R-:W-:Y:S01]  /*2e70*/  IMAD R249, R5.reuse, 0x10, R12 ;  /* 0x0000001005f97824 */ /* 0x040fe200078e020c */
[C---:B------:R-:W-:Y:S01]  /*2e80*/  LOP3.LUT R234, R8.reuse, R13, R234, 0x1e, !PT ;  /* 0x0000000d08ea7212 */ /* 0x040fe200078e1eea */
[----:B------:R-:W-:Y:S01]  /*2e90*/  IMAD R5, R5, 0x200, R226 ;  /* 0x0000020005057824 */ /* 0x000fe200078e02e2 */
[----:B------:R-:W-:Y:S01]  /*2ea0*/  LOP3.LUT R3, R8, R3, R13, 0x1e, !PT ;  /* 0x0000000308037212 */ /* 0x000fe200078e1e0d */
[----:B------:R-:W-:Y:S01]  /*2eb0*/  IMAD R223, R0, 0x2, R225 ;  /* 0x0000000200df7824 */ /* 0x000fe200078e02e1 */
[----:B------:R-:W-:Y:S01]  /*2ec0*/  LOP3.LUT R13, R8, R13, R4, 0x1e, !PT ;  /* 0x0000000d080d7212 */ /* 0x000fe200078e1e04 */
[----:B------:R-:W-:-:S02]  /*2ed0*/  IMAD.IADD R234, R5, 0x1, R234 ;  /* 0x0000000105ea7824 */ /* 0x000fc400078e02ea */
[----:B------:R-:W-:Y:S02]  /*2ee0*/  @!P2 IMAD.SHL.U32 R5, R236, 0x10, RZ ;  /* 0x00000010ec05a824 */ /* 0x000fe400078e00ff */
[----:B------:R-:W-:Y:S02]  /*2ef0*/  IMAD.SHL.U32 R229, R234, 0x2, RZ ;  /* 0x00000002eae57824 */ /* 0x000fe400078e00ff */
[C---:B------:R-:W-:Y:S01]  /*2f00*/  IMAD.IADD R232, R226.reuse, 0x1, R3 ;  /* 0x00000001e2e87824 */ /* 0x040fe200078e0203 */
[----:B------:R2:W-:Y:S01]  /*2f10*/  @!P2 LDGSTS.E.BYPASS.LTC128B.128 [R5+0xf280], [R10.64] ;  /* 0x0f2800000a05afae */ /* 0x0005e2000b901d52 */
[----:B------:R-:W-:Y:S01]  /*2f20*/  IMAD.IADD R226, R226, 0x1, R13 ;  /* 0x00000001e2e27824 */ /* 0x000fe200078e020d */
[----:B------:R-:W-:Y:S01]  /*2f30*/  IADD3 R228, R229, 0xc080, RZ ;  /* 0x0000c080e5e47810 */ /* 0x000fe20007ffe0ff */
[C---:B------:R-:W-:Y:S01]  /*2f40*/  IMAD R224, R222.reuse, 0x2, R225 ;  /* 0x00000002dee07824 */ /* 0x040fe200078e02e1 */
[----:B------:R-:W0:Y:S01]  /*2f50*/  LDGDEPBAR ;  /* 0x00000000000079af */ /* 0x000e220000000000 */
[----:B------:R-:W-:Y:S01]  /*2f60*/  IMAD R222, R222, 0x2, R223 ;  /* 0x00000002dede7824 */ /* 0x000fe200078e02df */
[----:B------:R-:W-:Y:S01]  /*2f70*/  LEA R226, R226, 0x80, 0x1 ;  /* 0x00000080e2e27811 */ /* 0x000fe200078e08ff */
[----:B------:R-:W-:Y:S01]  /*2f80*/  IMAD R0, R0, 0x2, R224 ;  /* 0x0000000200007824 */ /* 0x000fe200078e02e0 */
[----:B------:R-:W0:Y:S01]  /*2f90*/  LDGDEPBAR ;  /* 0x00000000000079af */ /* 0x000e220000000000 */
[----:B------:R-:W-:-:S02]  /*2fa0*/  IMAD R228, R231, 0x2, R228 ;  /* 0x00000002e7e47824 */ /* 0x000fc400078e02e4 */
[----:B---34-:R-:W-:Y:S02]  /*2fb0*/  IMAD.IADD R221, R234, 0x1, R231 ;  /* 0x00000001eadd7824 */ /* 0x018fe400078e02e7 */
.L_x_550:
        /* <DEDUP_REMOVED lines=13> */
[----:B--2---:R-:W-:Y:S01]  /*3090*/  IMAD.SHL.U32 R2, R52, 0x2, RZ ;  /* 0x0000000234027824 */ /* 0x004fe200078e00ff */
        /* <DEDUP_REMOVED lines=35> */
[----:B------:R-:W-:Y:S02]  /*32d0*/  LDSM.16.M88.4 R160, [R220+0x4080] ;  /* 0x00408000dca0783b */ /* 0x000fe40000000200 */
[-C--:B-1----:R-:W-:Y:S08]  /*32e0*/  HMMA.16816.F32.BF16 R4, R36, R40.reuse, R4 ;  /* 0x000000282404723c */ /* 0x082ff00000041804 */
[C---:B------:R-:W-:Y:S08]  /*32f0*/  HMMA.16816.F32.BF16 R8, R44.reuse, R40, R8 ;  /* 0x000000282c08723c */ /* 0x040ff00000041808 */
[-C--:B------:R-:W-:Y:S08]  /*3300*/  HMMA.16816.F32.BF16 R12, R44, R42.reuse, R12 ;  /* 0x0000002a2c0c723c */ /* 0x080ff0000004180c */
[C---:B------:R-:W-:Y:S01]  /*3310*/  HMMA.16816.F32.BF16 R16, R36.reuse, R42, R16 ;  /* 0x0000002a2410723c */ /* 0x040fe20000041810 */
[----:B------:R-:W1:Y:S07]  /*3320*/  LDSM.16.M88.4 R40, [R220+0x3080] ;  /* 0x00308000dc28783b */ /* 0x000e6e0000000200 */
[-C--:B--2---:R-:W-:Y:S08]  /*3330*/  HMMA.16816.F32.BF16 R20, R36, R48.reuse, R20 ;  /* 0x000000302414723c */ /* 0x084ff00000041814 */
[C---:B------:R-:W-:Y:S08]  /*3340*/  HMMA.16816.F32.BF16 R24, R44.reuse, R48, R24 ;  /* 0x000000302c18723c */ /* 0x040ff00000041818 */
[-C--:B------:R-:W-:Y:S01]  /*3350*/  HMMA.16816.F32.BF16 R28, R44, R50.reuse, R28 ;  /* 0x000000322c1c723c */ /* 0x080fe2000004181c */
[----:B------:R-:W-:Y:S07]  /*3360*/  LDSM.16.M88.4 R44, [R230+0x4080] ;  /* 0x00408000e62c783b */ /* 0x000fee0000000200 */
[----:B------:R-:W-:Y:S01]  /*3370*/  HMMA.16816.F32.BF16 R32, R36, R50, R32 ;  /* 0x000000322420723c */ /* 0x000fe20000041820 */
[----:B------:R-:W2:Y:S05]  /*3380*/  LDSM.16.M88.4 R36, [R3+0x8080] ;  /* 0x008080000324783b */ /* 0x000eaa0000000200 */
[----:B------:R-:W4:Y:S02]  /*3390*/  LDSM.16.M88.4 R48, [R3+0x8880] ;  /* 0x008880000330783b */ /* 0x000f240000000200 */
[-C--:B---3--:R-:W-:Y:S08]  /*33a0*/  HMMA.16816.F32.BF16 R4, R52, R56.reuse, R4 ;  /* 0x000000383404723c */ /* 0x088ff00000041804 */
[C---:B------:R-:W-:Y:S08]  /*33b0*/  HMMA.16816.F32.BF16 R8, R156.reuse, R56, R8 ;  /* 0x000000389c08723c */ /* 0x040ff00000041808 */
[-C--:B------:R-:W-:Y:S08]  /*33c0*/  HMMA.16816.F32.BF16 R12, R156, R58.reuse, R12 ;  /* 0x0000003a9c0c723c */ /* 0x080ff0000004180c */
[C---:B------:R-:W-:Y:S01]  /*33d0*/  HMMA.16816.F32.BF16 R16, R52.reuse, R58, R16 ;  /* 0x0000003a3410723c */ /* 0x040fe20000041810 */
[----:B------:R-:W3:Y:S07]  /*33e0*/  LDSM.16.M88.4 R56, [R230+0x5080] ;  /* 0x00508000e638783b */ /* 0x000eee0000000200 */
[-C--:B-1----:R-:W-:Y:S08]  /*33f0*/  HMMA.16816.F32.BF16 R20, R52, R40.reuse, R20 ;  /* 0x000000283414723c */ /* 0x082ff00000041814 */
[C---:B------:R-:W-:Y:S08]  /*3400*/  HMMA.16816.F32.BF16 R24, R156.reuse, R40, R24 ;  /* 0x000000289c18723c */ /* 0x040ff00000041818 */
[-C--:B------:R-:W-:Y:S01]  /*3410*/  HMMA.16816.F32.BF16 R28, R156, R42.reuse, R28 ;  /* 0x0000002a9c1c723c */ /* 0x080fe2000004181c */
[----:B------:R-:W1:Y:S07]  /*3420*/  LDSM.16.M88.4 R156, [R164+0x8080] ;  /* 0x00808000a49c783b */ /* 0x000e6e0000000200 */
[----:B------:R-:W-:Y:S01]  /*3430*/  HMMA.16816.F32.BF16 R32, R52, R42, R32 ;  /* 0x0000002a3420723c */ /* 0x000fe20000041820 */
[----:B------:R-:W5:Y:S05]  /*3440*/  LDSM.16.M88.4 R40, [R2+0x8880] ;  /* 0x008880000228783b */ /* 0x000f6a0000000200 */
[----:B------:R-:W-:Y:S02]  /*3450*/  LDS R2, [R181.X4+0xf080] ;  /* 0x00f08000b5027984 */ /* 0x000fe40000004800 */
[-C--:B--2---:R-:W-:Y:S08]  /*3460*/  HMMA.16816.F32.BF16 R4, R36, R44.reuse, R4 ;  /* 0x0000002c2404723c */ /* 0x084ff00000041804 */
[C---:B----4-:R-:W-:Y:S08]  /*3470*/  HMMA.16816.F32.BF16 R8, R48.reuse, R44, R8 ;  /* 0x0000002c3008723c */ /* 0x050ff00000041808 */
[-C--:B------:R-:W-:Y:S08]  /*3480*/  HMMA.16816.F32.BF16 R12, R48, R46.reuse, R12 ;  /* 0x0000002e300c723c */ /* 0x080ff0000004180c */
[C---:B------:R-:W-:Y:S08]  /*3490*/  HMMA.16816.F32.BF16 R16, R36.reuse, R46, R16 ;  /* 0x0000002e2410723c */ /* 0x040ff00000041810 */
[-C--:B---3--:R-:W-:Y:S08]  /*34a0*/  HMMA.16816.F32.BF16 R20, R36, R56.reuse, R20 ;  /* 0x000000382414723c */ /* 0x088ff00000041814 */
[C---:B------:R-:W-:Y:S01]  /*34b0*/  HMMA.16816.F32.BF16 R24, R48.reuse, R56, R24 ;  /* 0x000000383018723c */ /* 0x040fe20000041818 */
[----:B------:R-:W-:Y:S07]  /*34c0*/  LDS R57, [R181.X4+0xf120] ;  /* 0x00f12000b5397984 */ /* 0x000fee0000004800 */
[-C--:B------:R-:W-:Y:S08]  /*34d0*/  HMMA.16816.F32.BF16 R28, R48, R58.reuse, R28 ;  /* 0x0000003a301c723c */ /* 0x080ff0000004181c */
[----:B------:R-:W-:Y:S01]  /*34e0*/  HMMA.16816.F32.BF16 R32, R36, R58, R32 ;  /* 0x0000003a2420723c */ /* 0x000fe20000041820 */
[----:B------:R-:W2:Y:S05]  /*34f0*/  LDSM.16.M88.4 R36, [R220+0x5080] ;  /* 0x00508000dc24783b */ /* 0x000eaa0000000200 */
[----:B------:R3:W4:Y:S02]  /*3500*/  LDS R59, [R181.X4+0xf0a0] ;  /* 0x00f0a000b53b7984 */ /* 0x0007240000004800 */
[-C--:B-1----:R-:W-:Y:S03]  /*3510*/  HMMA.16816.F32.BF16 R4, R156, R160.reuse, R4 ;  /* 0x000000a09c04723c */ /* 0x082fe60000041804 */
[----:B------:R3:W1:Y:S01]  /*3520*/  LDS R58, [R181.X4+0xf100] ;  /* 0x00f10000b53a7984 */ /* 0x0006620000004800 */
[----:B------:R-:W-:Y:S04]  /*3530*/  DEPBAR.LE SB0, 0x0 ;  /* 0x000080000000791a */ /* 0x000fe80000000000 */
[C---:B-----5:R-:W-:Y:S01]  /*3540*/  HMMA.16816.F32.BF16 R8, R40.reuse, R160, R8 ;  /* 0x000000a02808723c */ /* 0x060fe20000041808 */
[----:B------:R-:W-:Y:S07]  /*3550*/  BAR.SYNC.DEFER_BLOCKING 0x0 ;  /* 0x0000000000007b1d */ /* 0x000fee0000010000 */
[-C--:B------:R-:W-:Y:S08]  /*3560*/  HMMA.16816.F32.BF16 R12, R40, R162.reuse, R12 ;  /* 0x000000a2280c723c */ /* 0x080ff0000004180c */
[C---:B------:R-:W-:Y:S08]  /*3570*/  HMMA.16816.F32.BF16 R16, R156.reuse, R162, R16 ;  /* 0x000000a29c10723c */ /* 0x040ff00000041810 */
[-C--:B--2---:R-:W-:Y:S01]  /*3580*/  HMMA.16816.F32.BF16 R20, R156, R36.reuse, R20 ;  /* 0x000000249c14723c */ /* 0x084fe20000041814 */
[----:B------:R3:W2:Y:S05]  /*3590*/  LDSM.16.M88.4 R164, [R229+0xc080] ;  /* 0x00c08000e5a4783b */ /* 0x0006aa0000000200 */
[----:B------:R3:W1:Y:S02]  /*35a0*/  LDSM.16.M88.4 R52, [R229+0xc880] ;  /* 0x00c88000e534783b */ /* 0x0006640000000200 */
[C---:B------:R-:W-:Y:S03]  /*35b0*/  HMMA.16816.F32.BF16 R24, R40.reuse, R36, R24 ;  /* 0x000000242818723c */ /* 0x040fe60000041818 */
[----:B------:R3:W1:Y:S05]  /*35c0*/  LDSM.16.M88.4 R160, [R228] ;  /* 0x00000000e4a0783b */ /* 0x00066a0000000200 */
[-C--:B------:R-:W-:Y:S01]  /*35d0*/  HMMA.16816.F32.BF16 R28, R40, R38.reuse, R28 ;  /* 0x00000026281c723c */ /* 0x080fe2000004181c */
[----:B------:R3:W1:Y:S07]  /*35e0*/  LDSM.16.M88.4 R180, [R228+0x800] ;  /* 0x00080000e4b4783b */ /* 0x00066e0000000200 */
[----:B------:R-:W-:Y:S01]  /*35f0*/  HMMA.16816.F32.BF16 R32, R156, R38, R32 ;  /* 0x000000269c20723c */ /* 0x000fe20000041820 */
[----:B------:R-:W-:-:S07]  /*3600*/  @P0 BRA `(.L_x_548) ;  /* 0x0000029000000947 */ /* 0x000fce0003800000 */
[C---:B----4-:R-:W-:Y:S01]  /*3610*/  LOP3.LUT P6, RZ, R248.reuse, 0x1, RZ, 0xc0, !PT ;  /* 0x00000001f8ff7812 */ /* 0x050fe200078cc0ff */
[----:B------:R-:W4:Y:S01]  /*3620*/  LDL.64 R46, [R1+0x8] ;  /* 0x00000800012e7983 */ /* 0x000f220000100a00 */
[----:B------:R-:W-:Y:S01]  /*3630*/  LOP3.LUT P5, RZ, R248, 0x2, RZ, 0xc0, !PT ;  /* 0x00000002f8ff7812 */ /* 0x000fe200078ac0ff */
[----:B------:R-:W-:Y:S01]  /*3640*/  USHF.R.S32.HI UR13, URZ, 0x1f, UR16 ;  /* 0x0000001f3f0d7899 */ /* 0x000fe20008011410 */
[----:B------:R-:W-:Y:S01]  /*3650*/  IADD3 R37, R238, 0x6080, RZ ;  /* 0x00006080ee257810 */ /* 0x000fe20007ffe0ff */
[----:B------:R-:W-:Y:S01]  /*3660*/  ULDC.64 UR14, c[0x0][0x178] ;  /* 0x00005e00000e7ab9 */ /* 0x000fe20000000a00 */
[----:B------:R-:W-:Y:S01]  /*3670*/  IMAD.U32 R44, RZ, RZ, UR17 ;  /* 0x00000011ff2c7e24 */ /* 0x000fe2000f8e00ff */
[----:B------:R-:W-:Y:S01]  /*3680*/  UIMAD UR13, UR13, UR14, URZ ;  /* 0x0000000e0d0d72a4 */ /* 0x000fe2000f8e023f */
[----:B------:R-:W-:Y:S01]  /*3690*/  IMAD.SHL.U32 R38, R236, 0x4, RZ ;  /* 0x00000004ec267824 */ /* 0x000fe200078e00ff */
[----:B------:R-:W-:Y:S02]  /*36a0*/  UIMAD.WIDE.U32 UR20, UR16, UR14, URZ ;  /* 0x0000000e101472a5 */ /* 0x000fe4000f8e003f */
[----:B------:R-:W-:Y:S01]  /*36b0*/  @!P3 LEA R44, R44, 0x40, 0x6 ;  /* 0x000000402c2cb811 */ /* 0x000fe200078e30ff */
[----:B------:R-:W-:Y:S02]  /*36c0*/  UIMAD UR13, UR16, UR15, UR13 ;  /* 0x0000000f100d72a4 */ /* 0x000fe4000f8e020d */
[----:B------:R-:W-:Y:S01]  /*36d0*/  UIMAD UR16, UR16, -0x40, UR9 ;  /* 0xffffffc0101078a4 */ /* 0x000fe2000f8e0209 */
[----:B------:R-:W-:Y:S01]  /*36e0*/  IMAD.U32 R3, RZ, RZ, UR20 ;  /* 0x00000014ff037e24 */ /* 0x000fe2000f8e00ff */
[----:B------:R-:W-:Y:S01]  /*36f0*/  UIADD3 UR13, UR21, UR13, URZ ;  /* 0x0000000d150d7290 */ /* 0x000fe2000fffe03f */
[----:B------:R-:W-:Y:S03]  /*3700*/  IMAD.U32 R39, RZ, RZ, UR20 ;  /* 0x00000014ff277e24 */ /* 0x000fe6000f8e00ff */
[----:B------:R-:W-:Y:S01]  /*3710*/  LEA R40, P1, R3, R250, 0x6 ;  /* 0x000000fa03287211 */ /* 0x000fe200078230ff */
[----:B------:R-:W-:Y:S01]  /*3720*/  IMAD.U32 R3, RZ, RZ, UR5 ;  /* 0x00000005ff037e24 */ /* 0x000fe2000f8e00ff */
[C---:B------:R-:W-:Y:S01]  /*3730*/  ISETP.GE.OR P6, PT, R241.reuse, UR16, !P6 ;  /* 0x00000010f1007c0c */ /* 0x040fe2000f7c6670 */
[----:B------:R-:W-:Y:S01]  /*3740*/  IMAD.U32 R36, RZ, RZ, UR13 ;  /* 0x0000000dff247e24 */ /* 0x000fe2000f8e00ff */
[----:B------:R-:W-:Y:S01]  /*3750*/  ISETP.GE.OR P5, PT, R241, UR16, !P5 ;  /* 0x00000010f1007c0c */ /* 0x000fe2000efa6670 */
[----:B------:R-:W-:Y:S01]  /*3760*/  @!P3 IMAD R3, R3, 0x40, R38 ;  /* 0x000000400303b824 */ /* 0x000fe200078e0226 */
[----:B------:R-:W-:Y:S02]  /*3770*/  ISETP.LT.AND P4, PT, R241, UR16, PT ;  /* 0x00000010f1007c0c */ /* 0x000fe4000bf81270 */
[----:B------:R-:W-:Y:S01]  /*3780*/  LEA.HI.X R39, R39, R233, R36, 0x6, P1 ;  /* 0x000000e927277211 */ /* 0x000fe200008f3424 */
[----:B------:R-:W-:Y:S01]  /*3790*/  IMAD.U32 R36, RZ, RZ, UR5 ;  /* 0x00000005ff247e24 */ /* 0x000fe2000f8e00ff */
[----:B------:R-:W-:Y:S03]  /*37a0*/  ISETP.GE.OR P4, PT, R240, c[0x0][0x16c], !P4 ;  /* 0x00005b00f0007a0c */ /* 0x000fe60006786670 */
[----:B------:R-:W-:Y:S01]  /*37b0*/  IMAD R37, R36, 0x3000, R37 ;  /* 0x0000300024257824 */ /* 0x000fe200078e0225 */
[----:B----4-:R-:W-:Y:S02]  /*37c0*/  @!P3 IADD3 R42, P1, R44, R46, RZ ;  /* 0x0000002e2c2ab210 */ /* 0x010fe40007f3e0ff */
[----:B------:R-:W-:Y:S02]  /*37d0*/  LEA R46, P2, R40, c[0x0][0x160], 0x1 ;  /* 0x00005800282e7a11 */ /* 0x000fe400078408ff */
[----:B------:R-:W-:Y:S02]  /*37e0*/  @!P3 LEA.HI.X.SX32 R41, R44, R235, 0x1, P1 ;  /* 0x000000eb2c29b211 */ /* 0x000fe400008f0eff */
[----:B------:R-:W-:Y:S01]  /*37f0*/  LEA.HI.X R47, R40, c[0x0][0x164], R39, 0x1, P2 ;  /* 0x00005900282f7a11 */ /* 0x000fe200010f0c27 */
[----:B------:R-:W-:Y:S01]  /*3800*/  @!P3 IMAD.SHL.U32 R39, R3, 0x4, RZ ;  /* 0x000000040327b824 */ /* 0x000fe200078e00ff */
[C---:B------:R-:W-:Y:S03]  /*3810*/  @!P3 LEA R44, P1, R42.reuse, c[0x0][0x258], 0x2 ;  /* 0x000096002a2cba11 */ /* 0x040fe600078210ff */
[----:B------:R-:W-:Y:S01]  /*3820*/  @!PT LDS RZ, [RZ] ;  /* 0x00000000fffff984 */ /* 0x000fe20000000800 */
[----:B------:R-:W-:Y:S01]  /*3830*/  @!PT LDS RZ, [RZ] ;  /* 0x00000000fffff984 */ /* 0x000fe20000000800 */
[----:B------:R-:W-:Y:S01]  /*3840*/  @!PT LDS RZ, [RZ] ;  /* 0x00000000fffff984 */ /* 0x000fe20000000800 */
[----:B------:R4:W-:Y:S01]  /*3850*/  LDGSTS.E.BYPASS.LTC128B.128 [R37], [R46.64], !P6 ;  /* 0x000000002e257fae */ /* 0x0009e2000f101d52 */
[----:B------:R-:W-:Y:S04]  /*3860*/  @!P3 LEA.HI.X R45, R42, c[0x0][0x25c], R41, 0x2, P1 ;  /* 0x000097002a2dba11 */ /* 0x000fe800008f1429 */
[----:B------:R4:W-:Y:S05]  /*3870*/  LDGSTS.E.BYPASS.LTC128B.128 [R37+0x1000], [R46.64+0x40], !P5 ;  /* 0x010000402e257fae */ /* 0x0009ea000e901d52 */
[----:B------:R4:W-:Y:S05]  /*3880*/  LDGSTS.E.BYPASS.LTC128B.128 [R37+0x2000], [R46.64+0x80], !P4 ;  /* 0x020000802e257fae */ /* 0x0009ea000e101d52 */
[----:B------:R4:W-:Y:S02]  /*3890*/  @!P3 LDGSTS.E.BYPASS.LTC128B.128 [R39+0xf080], [R44.64] ;  /* 0x0f0800002c27bfae */ /* 0x0009e4000b901d52 */
.L_x_548:
[----:B----4-:R-:W4:Y:S01]  /*38a0*/  LDL R3, [R1+0x18] ;  /* 0x0000180001037983 */ /* 0x010f220000100800 */
[----:B------:R-:W-:Y:S01]  /*38b0*/  ULEA UR14, UR17, 0x1, 0x6 ;  /* 0x00000001110e7891 */ /* 0x000fe2000f8e303f */
[----:B------:R-:W-:Y:S01]  /*38c0*/  IMAD.U32 R40, RZ, RZ, UR9 ;  /* 0x00000009ff287e24 */ /* 0x000fe2000f8e00ff */
[----:B------:R-:W-:Y:S01]  /*38d0*/  USHF.L.U32 UR13, UR12, 0x7, URZ ;  /* 0x000000070c0d7899 */ /* 0x000fe2000800063f */
[----:B---3--:R-:W3:Y:S01]  /*38e0*/  LDL R36, [R1+0x1c] ;  /* 0x00001c0001247983 */ /* 0x008ee20000100800 */
[----:B------:R-:W-:Y:S02]  /*38f0*/  UIADD3 UR17, UR17, 0x1, URZ ;  /* 0x0000000111117890 */ /* 0x000fe4000fffe03f */
[----:B------:R-:W-:Y:S01]  /*3900*/  UIADD3 UR13, UR8, UR14, -UR13 ;  /* 0x0000000e080d7290 */ /* 0x000fe2000fffe80d */
[----:B------:R2:W-:Y:S04]  /*3910*/  STL [R1+0x20], R0 ;  /* 0x0000200001007387 */ /* 0x0005e80000100800 */
[----:B------:R-:W0:Y:S01]  /*3920*/  LDGDEPBAR ;  /* 0x00000000000079af */ /* 0x000e220000000000 */
[----:B------:R-:W-:Y:S05]  /*3930*/  IADD3 R40, R249, UR13, -R40 ;  /* 0x0000000df9287c10 */ /* 0x000fea000fffe828 */
[----:B----4-:R-:W-:Y:S05]  /*3940*/  IMAD.IADD R41, R40, 0x1, -R3 ;  /* 0x0000000128297824 */ /* 0x010fea00078e0a03 */
[----:B------:R-:W-:Y:S02]  /*3950*/  IADD3 R40, R41, 0x8, RZ ;  /* 0x0000000829287810 */ /* 0x000fe40007ffe0ff */
[C---:B---3--:R-:W-:Y:S02]  /*3960*/  IMNMX R42, R36.reuse, R41, PT ;  /* 0x00000029242a7217 */ /* 0x048fe40003800200 */
[----:B------:R-:W-:Y:S02]  /*3970*/  IMNMX R40, R36, R40, PT ;  /* 0x0000002824287217 */ /* 0x000fe40003800200 */
[----:B------:R-:W-:Y:S02]  /*3980*/  ISETP.GT.AND P5, PT, R42, RZ, PT ;  /* 0x000000ff2a00720c */ /* 0x000fe40003fa4270 */
[----:B------:R-:W-:Y:S02]  /*3990*/  ISETP.GT.AND P1, PT, R40, 0x1, PT ;  /* 0x000000012800780c */ /* 0x000fe40003f24270 */
[----:B------:R-:W-:Y:S02]  /*39a0*/  FSEL R49, R4, -INF , P5 ;  /* 0xff80000004317808 */ /* 0x000fe40002800000 */
[----:B------:R-:W-:Y:S02]  /*39b0*/  FSEL R44, R7, -INF , P1 ;  /* 0xff800000072c7808 */ /* 0x000fe40000800000 */
[----:B------:R-:W-:Y:S02]  /*39c0*/  ISETP.GT.AND P1, PT, R42, 0x20, PT ;  /* 0x000000202a00780c */ /* 0x000fe40003f24270 */
[----:B------:R-:W-:Y:S01]  /*39d0*/  ISETP.GT.AND P5, PT, R40, 0x20, PT ;  /* 0x000000202800780c */ /* 0x000fe20003fa4270 */
[--C-:B------:R-:W-:Y:S01]  /*39e0*/  FFMA.FTZ R236, R44, c[0x0][0x29c], -R59.reuse ;  /* 0x0000a7002cec7a23 */ /* 0x100fe2000001083b */
[----:B------:R-:W-:Y:S01]  /*39f0*/  FSEL R157, R16, -INF , P1 ;  /* 0xff800000109d7808 */ /* 0x000fe20000800000 */
[--C-:B------:R-:W-:Y:S01]  /*3a00*/  FFMA.FTZ R16, R49, c[0x0][0x29c], -R2.reuse ;  /* 0x0000a70031107a23 */ /* 0x100fe20000010802 */
[----:B------:R-:W-:Y:S02]  /*3a10*/  ISETP.GT.AND P1, PT, R40, 0x21, PT ;  /* 0x000000212800780c */ /* 0x000fe40003f24270 */
[----:B------:R-:W-:Y:S02]  /*3a20*/  ISETP.GT.AND P4, PT, R42, 0x1, PT ;  /* 0x000000012a00780c */ /* 0x000fe40003f84270 */
[----:B------:R-:W-:Y:S02]  /*3a30*/  ISETP.GT.AND P2, PT, R40, RZ, PT ;  /* 0x000000ff2800720c */ /* 0x000fe40003f44270 */
[----:B------:R-:W-:Y:S02]  /*3a40*/  ISETP.GT.AND P6, PT, R42, 0x21, PT ;  /* 0x000000212a00780c */ /* 0x000fe40003fc4270 */
[----:B------:R-:W-:Y:S02]  /*3a50*/  FSEL R18, R18, -INF , P5 ;  /* 0xff80000012127808 */ /* 0x000fe40002800000 */
[----:B------:R-:W-:Y:S02]  /*3a60*/  FSEL R159, R19, -INF , P1 ;  /* 0xff800000139f7808 */ /* 0x000fe40000800000 */
[----:B------:R-:W-:Y:S01]  /*3a70*/  FSEL R3, R5, -INF , P4 ;  /* 0xff80000005037808 */ /* 0x000fe20002000000 */
[--C-:B--2---:R-:W-:Y:S01]  /*3a80*/  FFMA.FTZ R0, R18, c[0x0][0x29c], -R59.reuse ;  /* 0x0000a70012007a23 */ /* 0x104fe2000001083b */
[----:B------:R-:W-:Y:S02]  /*3a90*/  FSEL R46, R6, -INF , P2 ;  /* 0xff800000062e7808 */ /* 0x000fe40001000000 */
[----:B------:R-:W-:Y:S02]  /*3aa0*/  ISETP.GT.AND P4, PT, R42, 0x40, PT ;  /* 0x000000402a00780c */ /* 0x000fe40003f84270 */
[----:B------:R-:W-:Y:S01]  /*3ab0*/  FSEL R51, R17, -INF , P6 ;  /* 0xff80000011337808 */ /* 0x000fe20003000000 */
[--C-:B------:R-:W-:Y:S01]  /*3ac0*/  FFMA.FTZ R4, R46, c[0x0][0x29c], -R59.reuse ;  /* 0x0000a7002e047a23 */ /* 0x100fe2000001083b */
[----:B------:R-:W-:Y:S02]  /*3ad0*/  ISETP.GT.AND P6, PT, R42, 0x60, PT ;  /* 0x000000602a00780c */ /* 0x000fe40003fc4270 */
[----:B------:R-:W-:Y:S01]  /*3ae0*/  ISETP.GT.AND P1, PT, R40, 0x40, PT ;  /* 0x000000402800780c */ /* 0x000fe20003f24270 */
[--C-:B------:R-:W-:Y:S01]  /*3af0*/  FFMA.FTZ R7, R51, c[0x0][0x29c], -R2.reuse ;  /* 0x0000a70033077a23 */ /* 0x100fe20000010802 */
[C---:B------:R-:W-:Y:S02]  /*3b00*/  ISETP.GT.AND P2, PT, R42.reuse, 0x41, PT ;  /* 0x000000412a00780c */ /* 0x040fe40003f44270 */
[----:B------:R-:W-:Y:S02]  /*3b10*/  ISETP.GT.AND P5, PT, R42, 0x61, PT ;  /* 0x000000612a00780c */ /* 0x000fe40003fa4270 */
[C---:B------:R-:W-:Y:S02]  /*3b20*/  IADD3 R42, R41.reuse, 0x28, RZ ;  /* 0x00000028292a7810 */ /* 0x040fe40007ffe0ff */
[----:B------:R-:W-:Y:S02]  /*3b30*/  FSEL R6, R20, -INF , P4 ;  /* 0xff80000014067808 */ /* 0x000fe40002000000 */
[----:B------:R-:W-:Y:S02]  /*3b40*/  FSEL R17, R22, -INF , P1 ;  /* 0xff80000016117808 */ /* 0x000fe40000800000 */
[----:B------:R-:W-:Y:S01]  /*3b50*/  IADD3 R43, R41, 0x20, RZ ;  /* 0x00000020292b7810 */ /* 0x000fe20007ffe0ff */
[--C-:B------:R-:W-:Y:S01]  /*3b60*/  FFMA.FTZ R6, R6, c[0x0][0x29c], -R2.reuse ;  /* 0x0000a70006067a23 */ /* 0x100fe20000010802 */
[C---:B------:R-:W-:Y:S01]  /*3b70*/  ISETP.GT.AND P4, PT, R40.reuse, 0x41, PT ;  /* 0x000000412800780c */ /* 0x040fe20003f84270 */
[----:B------:R-:W-:Y:S01]  /*3b80*/  FFMA.FTZ R20, R17, c[0x0][0x29c], -R59 ;  /* 0x0000a70011147a23 */ /* 0x000fe2000001083b */
[----:B------:R-:W-:Y:S02]  /*3b90*/  FSEL R5, R21, -INF , P2 ;  /* 0xff80000015057808 */ /* 0x000fe40001000000 */
[C---:B------:R-:W-:Y:S02]  /*3ba0*/  ISETP.GT.AND P2, PT, R40.reuse, 0x60, PT ;  /* 0x000000602800780c */ /* 0x040fe40003f44270 */
[----:B------:R-:W-:Y:S01]  /*3bb0*/  ISETP.GT.AND P1, PT, R40, 0x61, PT ;  /* 0x000000612800780c */ /* 0x000fe20003f24270 */
[--C-:B------:R-:W-:Y:S01]  /*3bc0*/  FFMA.FTZ R5, R5, c[0x0][0x29c], -R2.reuse ;  /* 0x0000a70005057a23 */ /* 0x100fe20000010802 */
[C---:B------:R-:W-:Y:S02]  /*3bd0*/  IMNMX R40, R36.reuse, R42, PT ;  /* 0x0000002a24287217 */ /* 0x040fe40003800200 */
[----:B------:R-:W-:Y:S02]  /*3be0*/  IMNMX R41, R36, R43, PT ;  /* 0x0000002b24297217 */ /* 0x000fe40003800200 */
[-C--:B------:R-:W-:Y:S03]  /*3bf0*/  HMMA.16816.F32.BF16 R36, R164, R168.reuse, RZ ;  /* 0x000000a8a424723c */ /* 0x080fe600000418ff */
[----:B------:R-:W-:Y:S02]  /*3c00*/  FSEL R19, R34, -INF , P2 ;  /* 0xff80000022137808 */ /* 0x000fe40001000000 */
[----:B------:R-:W-:Y:S02]  /*3c10*/  FSEL R34, R35, -INF , P1 ;  /* 0xff80000023227808 */ /* 0x000fe40000800000 */
[C---:B------:R-:W-:Y:S02]  /*3c20*/  ISETP.GT.AND P2, PT, R40.reuse, RZ, PT ;  /* 0x000000ff2800720c */ /* 0x040fe40003f44270 */
[----:B------:R-:W-:Y:S03]  /*3c30*/  ISETP.GT.AND P1, PT, R40, 0x1, PT ;  /* 0x000000012800780c */ /* 0x000fe60003f24270 */
[----:B------:R-:W-:Y:S01]  /*3c40*/  FSEL R50, R10, -INF , P2 ;  /* 0xff8000000a327808 */ /* 0x000fe20001000000 */
[----:B------:R-:W-:Y:S01]  /*3c50*/  FFMA.FTZ R10, R157, c[0x0][0x29c], -R2 ;  /* 0x0000a7009d0a7a23 */ /* 0x000fe20000010802 */
[----:B------:R-:W-:Y:S02]  /*3c60*/  FSEL R22, R23, -INF , P4 ;  /* 0xff80000017167808 */ /* 0x000fe40002000000 */
[----:B------:R-:W-:Y:S01]  /*3c70*/  FSEL R33, R33, -INF , P5 ;  /* 0xff80000021217808 */ /* 0x000fe20002800000 */
[--C-:B------:R-:W-:Y:S01]  /*3c80*/  FFMA.FTZ R18, R50, c[0x0][0x29c], -R57.reuse ;  /* 0x0000a70032127a23 */ /* 0x100fe20000010839 */
[C---:B------:R-:W-:Y:S02]  /*3c90*/  ISETP.GT.AND P5, PT, R41.reuse, RZ, PT ;  /* 0x000000ff2900720c */ /* 0x040fe40003fa4270 */
[----:B------:R-:W-:Y:S02]  /*3ca0*/  ISETP.GT.AND P4, PT, R41, 0x1, PT ;  /* 0x000000012900780c */ /* 0x000fe40003f84270 */
[----:B------:R-:W-:Y:S01]  /*3cb0*/  FSEL R48, R11, -INF , P1 ;  /* 0xff8000000b307808 */ /* 0x000fe20000800000 */
[----:B------:R-:W-:Y:S01]  /*3cc0*/  MUFU.EX2 R18, R18 ;  /* 0x0000001200127308 */ /* 0x000fe20000000800 */
[----:B------:R-:W-:Y:S02]  /*3cd0*/  ISETP.GT.AND P2, PT, R41, 0x20, PT ;  /* 0x000000202900780c */ /* 0x000fe40003f44270 */
[----:B------:R-:W-:Y:S01]  /*3ce0*/  ISETP.GT.AND P1, PT, R40, 0x21, PT ;  /* 0x000000212800780c */ /* 0x000fe20003f24270 */
[----:B------:R-:W-:Y:S01]  /*3cf0*/  FFMA.FTZ R17, R48, c[0x0][0x29c], -R57 ;  /* 0x0000a70030117a23 */ /* 0x000fe20000010839 */
[----:B------:R-:W-:Y:S01]  /*3d00*/  FSEL R21, R32, -INF , P6 ;  /* 0xff80000020157808 */ /* 0x000fe20003000000 */
[--C-:B------:R-:W-:Y:S01]  /*3d10*/  FFMA.FTZ R32, R159, c[0x0][0x29c], -R59.reuse ;  /* 0x0000a7009f207a23 */ /* 0x100fe2000001083b */
[----:B------:R-:W-:Y:S01]  /*3d20*/  FSEL R47, R8, -INF , P5 ;  /* 0xff800000082f7808 */ /* 0x000fe20002800000 */
[----:B------:R-:W-:Y:S01]  /*3d30*/  IMAD.MOV.U32 R159, RZ, RZ, R16 ;  /* 0x000000ffff9f7224 */ /* 0x000fe200078e0010 */
[----:B------:R-:W-:Y:S01]  /*3d40*/  FSEL R45, R9, -INF , P4 ;  /* 0xff800000092d7808 */ /* 0x000fe20002000000 */
[--C-:B------:R-:W-:Y:S01]  /*3d50*/  FFMA.FTZ R16, R22, c[0x0][0x29c], -R59.reuse ;  /* 0x0000a70016107a23 */ /* 0x100fe2000001083b */
[----:B------:R-:W-:Y:S01]  /*3d60*/  ISETP.GT.AND P5, PT, R40, 0x20, PT ;  /* 0x000000202800780c */ /* 0x000fe20003fa4270 */
[--C-:B------:R-:W-:Y:S01]  /*3d70*/  FFMA.FTZ R8, R34, c[0x0][0x29c], -R59.reuse ;  /* 0x0000a70022087a23 */ /* 0x100fe2000001083b */
[----:B------:R-:W-:Y:S01]  /*3d80*/  FSEL R9, R12, -INF , P2 ;  /* 0xff8000000c097808 */ /* 0x000fe20001000000 */
[----:B------:R-:W-:Y:S01]  /*3d90*/  FFMA.FTZ R12, R19, c[0x0][0x29c], -R59 ;  /* 0x0000a700130c7a23 */ /* 0x000fe2000001083b */
[----:B------:R-:W-:Y:S01]  /*3da0*/  FSEL R56, R15, -INF , P1 ;  /* 0xff8000000f387808 */ /* 0x000fe20000800000 */
[--C-:B-1----:R-:W-:Y:S01]  /*3db0*/  FFMA.FTZ R35, R45, c[0x0][0x29c], -R58.reuse ;  /* 0x0000a7002d237a23 */ /* 0x102fe2000001083a */
[----:B------:R-:W-:Y:S01]  /*3dc0*/  ISETP.GT.AND P1, PT, R40, 0x40, PT ;  /* 0x000000402800780c */ /* 0x000fe20003f24270 */
[----:B------:R-:W-:Y:S01]  /*3dd0*/  FFMA.FTZ R34, R9, c[0x0][0x29c], -R58 ;  /* 0x0000a70009227a23 */ /* 0x000fe2000001083a */
[C---:B------:R-:W-:Y:S01]  /*3de0*/  ISETP.GT.AND P6, PT, R41.reuse, 0x21, PT ;  /* 0x000000212900780c */ /* 0x040fe20003fc4270 */
[----:B------:R-:W-:Y:S01]  /*3df0*/  MUFU.EX2 R8, R8 ;  /* 0x0000000800087308 */ /* 0x000fe20000000800 */
[C---:B------:R-:W-:Y:S02]  /*3e00*/  ISETP.GT.AND P4, PT, R41.reuse, 0x40, PT ;  /* 0x000000402900780c */ /* 0x040fe40003f84270 */
[----:B------:R-:W-:Y:S02]  /*3e10*/  ISETP.GT.AND P2, PT, R41, 0x41, PT ;  /* 0x000000412900780c */ /* 0x000fe40003f44270 */
[----:B------:R-:W-:Y:S01]  /*3e20*/  FSEL R156, R14, -INF , P5 ;  /* 0xff8000000e9c7808 */ /* 0x000fe20002800000 */
[--C-:B------:R-:W-:Y:S01]  /*3e30*/  FFMA.FTZ R14, R3, c[0x0][0x29c], -R2.reuse ;  /* 0x0000a700030e7a23 */ /* 0x100fe20000010802 */
[----:B------:R-:W-:Y:S01]  /*3e40*/  FSEL R158, R26, -INF , P1 ;  /* 0xff8000001a9e7808 */ /* 0x000fe20000800000 */
[--C-:B------:R-:W-:Y:S01]  /*3e50*/  FFMA.FTZ R3, R21, c[0x0][0x29c], -R2.reuse ;  /* 0x0000a70015037a23 */ /* 0x100fe20000010802 */
[----:B------:R-:W-:Y:S01]  /*3e60*/  FSEL R13, R13, -INF , P6 ;  /* 0xff8000000d0d7808 */ /* 0x000fe20003000000 */
[----:B------:R-:W-:Y:S01]  /*3e70*/  FFMA.FTZ R2, R33, c[0x0][0x29c], -R2 ;  /* 0x0000a70021027a23 */ /* 0x000fe20000010802 */
[----:B------:R-:W-:Y:S01]  /*3e80*/  FSEL R11, R25, -INF , P2 ;  /* 0xff800000190b7808 */ /* 0x000fe20001000000 */
[----:B------:R-:W-:Y:S01]  /*3e90*/  MUFU.EX2 R17, R17 ;  /* 0x0000001100117308 */ /* 0x000fe20000000800 */
[----:B------:R-:W-:Y:S01]  /*3ea0*/  ISETP.GT.AND P2, PT, R40, 0x60, PT ;  /* 0x000000602800780c */ /* 0x000fe20003f44270 */
[--C-:B------:R-:W-:Y:S01]  /*3eb0*/  FFMA.FTZ R33, R13, c[0x0][0x29c], -R58.reuse ;  /* 0x0000a7000d217a23 */ /* 0x100fe2000001083a */
[----:B------:R-:W-:Y:S01]  /*3ec0*/  ISETP.GT.AND P6, PT, R41, 0x60, PT ;  /* 0x000000602900780c */ /* 0x000fe20003fc4270 */
[----:B------:R-:W-:Y:S01]  /*3ed0*/  FFMA.FTZ R22, R11, c[0x0][0x29c], -R58 ;  /* 0x0000a7000b167a23 */ /* 0x000fe2000001083a */
[----:B------:R-:W-:Y:S01]  /*3ee0*/  ISETP.GT.AND P5, PT, R41, 0x61, PT ;  /* 0x000000612900780c */ /* 0x000fe20003fa4270 */
[--C-:B------:R-:W-:Y:S01]  /*3ef0*/  FFMA.FTZ R13, R158, c[0x0][0x29c], -R57.reuse ;  /* 0x0000a7009e0d7a23 */ /* 0x100fe20000010839 */
[----:B------:R-:W-:Y:S01]  /*3f00*/  FSEL R23, R24, -INF , P4 ;  /* 0xff80000018177808 */ /* 0x000fe20002000000 */
[----:B------:R-:W-:Y:S01]  /*3f10*/  IMAD.MOV.U32 R158, RZ, RZ, R10 ;  /* 0x000000ffff9e7224 */ /* 0x000fe200078e000a */
[C---:B------:R-:W-:Y:S01]  /*3f20*/  ISETP.GT.AND P4, PT, R40.reuse, 0x41, PT ;  /* 0x000000412800780c */ /* 0x040fe20003f84270 */
[----:B------:R-:W-:Y:S01]  /*3f30*/  MUFU.EX2 R3, R3 ;  /* 0x0000000300037308 */ /* 0x000fe20000000800 */
[----:B------:R-:W-:Y:S01]  /*3f40*/  ISETP.GT.AND P1, PT, R40, 0x61, PT ;  /* 0x000000612800780c */ /* 0x000fe20003f24270 */
[--C-:B------:R-:W-:Y:S01]  /*3f50*/  FFMA.FTZ R23, R23, c[0x0][0x29c], -R58.reuse ;  /* 0x0000a70017177a23 */ /* 0x100fe2000001083a */
[C---:B------:R-:W-:Y:S02]  /*3f60*/  HMMA.16816.F32.BF16 R40, R52.reuse, R168, RZ ;  /* 0x000000a83428723c */ /* 0x040fe400000418ff */
[----:B------:R-:W-:Y:S02]  /*3f70*/  FSEL R49, R27, -INF , P4 ;  /* 0xff8000001b317808 */ /* 0x000fe40002000000 */
[----:B------:R-:W-:Y:S02]  /*3f80*/  FSEL R157, R30, -INF , P2 ;  /* 0xff8000001e9d7808 */ /* 0x000fe40001000000 */
[----:B------:R-:W-:Y:S01]  /*3f90*/  MOV R59, R4 ;  /* 0x00000004003b7202 */ /* 0x000fe20000000f00 */
[--C-:B------:R-:W-:Y:S01]  /*3fa0*/  FFMA.FTZ R11, R49, c[0x0][0x29c], -R57.reuse ;  /* 0x0000a700310b7a23 */ /* 0x100fe20000010839 */
[-C--:B------:R-:W-:Y:S01]  /*3fb0*/  HMMA.16816.F32.BF16 R24, R52, R170.reuse, RZ ;  /* 0x000000aa3418723c */ /* 0x080fe200000418ff */
[----:B------:R-:W-:Y:S01]  /*3fc0*/  FSEL R21, R28, -INF , P6 ;  /* 0xff8000001c157808 */ /* 0x000fe20003000000 */
[----:B------:R-:W-:Y:S02]  /*3fd0*/  MUFU.EX2 R2, R2 ;  /* 0x0000000200027308 */ /* 0x000fe40000000800 */
[----:B------:R-:W-:Y:S01]  /*3fe0*/  FSEL R15, R29, -INF , P5 ;  /* 0xff8000001d0f7808 */ /* 0x000fe20002800000 */
[--C-:B------:R-:W-:Y:S01]  /*3ff0*/  FFMA.FTZ R4, R47, c[0x0][0x29c], -R58.reuse ;  /* 0x0000a7002f047a23 */ /* 0x100fe2000001083a */
[----:B------:R-:W-:Y:S01]  /*4000*/  FSEL R51, R31, -INF , P1 ;  /* 0xff8000001f337808 */ /* 0x000fe20000800000 */
[--C-:B------:R-:W-:Y:S01]  /*4010*/  FFMA.FTZ R10, R157, c[0x0][0x29c], -R57.reuse ;  /* 0x0000a7009d0a7a23 */ /* 0x100fe20000010839 */
[C---:B------:R-:W-:Y:S04]  /*4020*/  HMMA.16816.F32.BF16 R28, R164.reuse, R170, RZ ;  /* 0x000000aaa41c723c */ /* 0x040fe800000418ff */
[----:B------:R-:W-:Y:S01]  /*4030*/  MOV R157, R59 ;  /* 0x0000003b009d7202 */ /* 0x000fe20000000f00 */
[--C-:B------:R-:W-:Y:S01]  /*4040*/  FFMA.FTZ R9, R51, c[0x0][0x29c], -R57.reuse ;  /* 0x0000a70033097a23 */ /* 0x100fe20000010839 */
[----:B------:R-:W-:Y:S01]  /*4050*/  MUFU.EX2 R22, R22 ;  /* 0x0000001600167308 */ /* 0x000fe20000000800 */
[--C-:B------:R-:W-:Y:S01]  /*4060*/  FFMA.FTZ R21, R21, c[0x0][0x29c], -R58.reuse ;  /* 0x0000a70015157a23 */ /* 0x100fe2000001083a */
[-C--:B------:R-:W-:Y:S01]  /*4070*/  HMMA.16816.F32.BF16 R44, R164, R172.reuse, RZ ;  /* 0x000000aca42c723c */ /* 0x080fe200000418ff */
[----:B------:R-:W-:Y:S03]  /*4080*/  FFMA.FTZ R19, R15, c[0x0][0x29c], -R58 ;  /* 0x0000a7000f137a23 */ /* 0x000fe6000001083a */
[--C-:B------:R-:W-:Y:S02]  /*4090*/  FFMA.FTZ R15, R156, c[0x0][0x29c], -R57.reuse ;  /* 0x0000a7009c0f7a23 */ /* 0x100fe40000010839 */
[----:B------:R-:W-:Y:S02]  /*40a0*/  IMAD.MOV.U32 R156, RZ, RZ, R14 ;  /* 0x000000ffff9c7224 */ /* 0x000fe400078e000e */
[C---:B------:R-:W-:Y:S01]  /*40b0*/  HMMA.16816.F32.BF16 R48, R52.reuse, R172, RZ ;  /* 0x000000ac3430723c */ /* 0x040fe200000418ff */
[----:B------:R-:W-:Y:S03]  /*40c0*/  MUFU.EX2 R19, R19 ;  /* 0x0000001300137308 */ /* 0x000fe60000000800 */
[----:B------:R-:W-:Y:S04]  /*40d0*/  FFMA.FTZ R14, R56, c[0x0][0x29c], -R57 ;  /* 0x0000a700380e7a23 */ /* 0x000fe80000010839 */
[-C--:B------:R-:W-:Y:S03]  /*40e0*/  HMMA.16816.F32.BF16 R52, R52, R174.reuse, RZ ;  /* 0x000000ae3434723c */ /* 0x080fe600000418ff */
[----:B------:R-:W-:Y:S05]  /*40f0*/  MUFU.EX2 R21, R21 ;  /* 0x0000001500157308 */ /* 0x000fea0000000800 */
[----:B------:R-:W-:Y:S05]  /*4100*/  HMMA.16816.F32.BF16 R56, R164, R174, RZ ;  /* 0x000000aea438723c */ /* 0x000fea00000418ff */
[----:B------:R-:W-:Y:S02]  /*4110*/  MUFU.EX2 R4, R4 ;  /* 0x0000000400047308 */ /* 0x000fe40000000800 */
[----:B------:R-:W-:Y:S01]  /*4120*/  MOV R165, R157 ;  /* 0x0000009d00a57202 */ /* 0x000fe20000000f00 */
[-C--:B------:R-:W-:Y:S05]  /*4130*/  HMMA.16816.F32.BF16 R36, R160, R176.reuse, R36 ;  /* 0x000000b0a024723c */ /* 0x080fea0000041824 */
[----:B------:R-:W-:Y:S02]  /*4140*/  IMAD.MOV.U32 R164, RZ, RZ, R158 ;  /* 0x000000ffffa47224 */ /* 0x000fe400078e009e */
[----:B------:R-:W-:Y:S01]  /*4150*/  IMAD.MOV.U32 R167, RZ, RZ, R0 ;  /* 0x000000ffffa77224 */ /* 0x000fe200078e0000 */
[C---:B------:R-:W-:Y:S01]  /*4160*/  HMMA.16816.F32.BF16 R40, R180.reuse, R176, R40 ;  /* 0x000000b0b428723c */ /* 0x040fe20000041828 */
[----:B------:R1:W5:Y:S01]  /*4170*/  LDL.LU R0, [R1+0x20] ;  /* 0x0000200001007983 */ /* 0x0003620000300800 */
[----:B------:R-:W-:Y:S02]  /*4180*/  MUFU.EX2 R35, R35 ;  /* 0x0000002300237308 */ /* 0x000fe40000000800 */
[----:B------:R-:W-:Y:S02]  /*4190*/  IMAD.MOV.U32 R166, RZ, RZ, R236 ;  /* 0x000000ffffa67224 */ /* 0x000fe400078e00ec */
[----:B------:R-:W2:Y:S02]  /*41a0*/  S2R R236, SR_TID.X ;  /* 0x0000000000ec7919 */ /* 0x000ea40000002100 */
[-C--:B------:R-:W-:Y:S04]  /*41b0*/  HMMA.16816.F32.BF16 R24, R180, R178.reuse, R24 ;  /* 0x000000b2b418723c */ /* 0x080fe80000041818 */
[----:B------:R-:W-:Y:S04]  /*41c0*/  MUFU.EX2 R166, R166 ;  /* 0x000000a600a67308 */ /* 0x000fe80000000800 */
[C---:B------:R-:W-:Y:S08]  /*41d0*/  HMMA.16816.F32.BF16 R28, R160.reuse, R178, R28 ;  /* 0x000000b2a01c723c */ /* 0x040ff0000004181c */
[-C--:B------:R-:W-:Y:S08]  /*41e0*/  HMMA.16816.F32.BF16 R44, R160, R184.reuse, R44 ;  /* 0x000000b8a02c723c */ /* 0x080ff0000004182c */
[C---:B------:R-:W-:Y:S08]  /*41f0*/  HMMA.16816.F32.BF16 R48, R180.reuse, R184, R48 ;  /* 0x000000b8b430723c */ /* 0x040ff00000041830 */
[-C--:B------:R-:W-:Y:S07]  /*4200*/  HMMA.16816.F32.BF16 R52, R180, R186.reuse, R52 ;  /* 0x000000bab434723c */ /* 0x080fee0000041834 */
[----:B------:R-:W-:Y:S01]  /*4210*/  IMAD.MOV.U32 R183, RZ, RZ, R156 ;  /* 0x000000ffffb77224 */ /* 0x000fe200078e009c */
[----:B------:R-:W-:Y:S01]  /*4220*/  HMMA.16816.F32.BF16 R56, R160, R186, R56 ;  /* 0x000000baa038723c */ /* 0x000fe20000041838 */
[----:B------:R-:W-:Y:S02]  /*4230*/  LDSM.16.M88.4 R160, [R229+0xd880] ;  /* 0x00d88000e5a0783b */ /* 0x000fe40000000200 */
[----:B------:R-:W3:Y:S01]  /*4240*/  MUFU.EX2 R181, R183 ;  /* 0x000000b700b57308 */ /* 0x000ee20000000800 */
[----:B------:R-:W-:Y:S05]  /*4250*/  MOV R182, R159 ;  /* 0x0000009f00b67202 */ /* 0x000fea0000000f00 */
[----:B------:R-:W4:Y:S04]  /*4260*/  LDSM.16.M88.4 R156, [R229+0xd080] ;  /* 0x00d08000e59c783b */ /* 0x000f280000000200 */
[----:B------:R-:W1:Y:S10]  /*4270*/  MUFU.EX2 R180, R182 ;  /* 0x000000b600b47308 */ /* 0x000e740000000800 */
[----:B------:R-:W1:Y:S10]  /*4280*/  MUFU.EX2 R182, R164 ;  /* 0x000000a400b67308 */ /* 0x000e740000000800 */
[----:B------:R-:W-:Y:S10]  /*4290*/  MUFU.EX2 R183, R165 ;  /* 0x000000a500b77308 */ /* 0x000ff40000000800 */
[----:B------:R-:W-:Y:S01]  /*42a0*/  MUFU.EX2 R165, R167 ;  /* 0x000000a700a57308 */ /* 0x000fe20000000800 */
[-C--:B----4-:R-:W-:Y:S09]  /*42b0*/  HMMA.16816.F32.BF16 R36, R156, R188.reuse, R36 ;  /* 0x000000bc9c24723c */ /* 0x090ff20000041824 */
[----:B------:R-:W-:Y:S01]  /*42c0*/  MUFU.EX2 R167, R20 ;  /* 0x0000001400a77308 */ /* 0x000fe20000000800 */
        /* <DEDUP_REMOVED lines=8> */
[----:B------:R-:W4:Y:S07]  /*4350*/  LDSM.16.M88.4 R156, [R228+0x1000] ;  /* 0x00100000e49c783b */ /* 0x000f2e0000000200 */
[-C--:B----4-:R-:W-:Y:S08]  /*4360*/  HMMA.16816.F32.BF16 R36, R156, R196.reuse, R36 ;  /* 0x000000c49c24723c */ /* 0x090ff00000041824 */
        /* <DEDUP_REMOVED lines=26> */
[----:B------:R-:W4:Y:S01]  /*4510*/  LDS R160, [R249.X4+0xf280] ;  /* 0x00f28000f9a07984 */ /* 0x000f220000004800 */
[----:B------:R-:W1:Y:S06]  /*4520*/  MUFU.EX2 R161, R7 ;  /* 0x0000000700a17308 */ /* 0x000e6c0000000800 */
[----:B------:R-:W-:Y:S01]  /*4530*/  HMMA.16816.F32.BF16 R56, R156, R218, R56 ;  /* 0x000000da9c38723c */ /* 0x000fe20000041838 */
[----:B------:R-:W1:Y:S03]  /*4540*/  LDS R156, [R249.X4+0xf2a0] ;  /* 0x00f2a000f99c7984 */ /* 0x000e660000004800 */
[----:B------:R2:W-:Y:S10]  /*4550*/  MUFU.EX2 R159, R23 ;  /* 0x00000017009f7308 */ /* 0x0005f40000000800 */
[----:B------:R3:W-:Y:S10]  /*4560*/  MUFU.EX2 R157, R34 ;  /* 0x00000022009d7308 */ /* 0x0007f40000000800 */
[----:B------:R-:W1:Y:S01]  /*4570*/  MUFU.EX2 R162, R6 ;  /* 0x0000000600a27308 */ /* 0x000e620000000800 */
[--C-:B----4-:R-:W-:Y:S09]  /*4580*/  FADD.FTZ R37, R37, -R160.reuse ;  /* 0x800000a025257221 */ /* 0x110ff20000010000 */
[----:B------:R-:W4:Y:S01]  /*4590*/  MUFU.EX2 R163, R5 ;  /* 0x0000000500a37308 */ /* 0x000f220000000800 */
[--C-:B--2---:R-:W-:Y:S02]  /*45a0*/  FADD.FTZ R23, R36, -R160.reuse ;  /* 0x800000a024177221 */ /* 0x104fe40000010000 */
[--C-:B------:R-:W-:Y:S02]  /*45b0*/  FADD.FTZ R28, R28, -R160.reuse ;  /* 0x800000a01c1c7221 */ /* 0x100fe40000010000 */
[C---:B---3--:R-:W-:Y:S02]  /*45c0*/  FMUL.FTZ R34, R181.reuse, R37 ;  /* 0x00000025b5227220 */ /* 0x048fe40000410000 */
[----:B-1----:R-:W-:Y:S01]  /*45d0*/  FMUL.FTZ R23, R180, R23 ;  /* 0x00000017b4177220 */ /* 0x002fe20000410000 */
[----:B------:R-:W-:Y:S01]  /*45e0*/  F2FP.BF16.PACK_AB R180, R181, R180 ;  /* 0x000000b4b5b4723e */ /* 0x000fe200000010ff */
[--C-:B------:R-:W-:Y:S01]  /*45f0*/  FADD.FTZ R29, R29, -R160.reuse ;  /* 0x800000a01d1d7221 */ /* 0x100fe20000010000 */
[----:B------:R-:W1:Y:S01]  /*4600*/  LDS R181, [R249.X4+0xf300] ;  /* 0x00f30000f9b57984 */ /* 0x000e620000004800 */
[----:B------:R-:W2:Y:S01]  /*4610*/  MUFU.EX2 R6, R32 ;  /* 0x0000002000067308 */ /* 0x000ea20000000800 */
[--C-:B------:R-:W-:Y:S02]  /*4620*/  FADD.FTZ R56, R56, -R160.reuse ;  /* 0x800000a038387221 */ /* 0x100fe40000010000 */
[----:B------:R-:W-:Y:S02]  /*4630*/  FADD.FTZ R57, R57, -R160 ;  /* 0x800000a039397221 */ /* 0x000fe40000010000 */
[--C-:B------:R-:W-:Y:S02]  /*4640*/  FADD.FTZ R30, R30, -R156.reuse ;  /* 0x8000009c1e1e7221 */ /* 0x100fe40000010000 */
[----:B------:R-:W-:Y:S02]  /*4650*/  FADD.FTZ R31, R31, -R156 ;  /* 0x8000009c1f1f7221 */ /* 0x000fe40000010000 */
[--C-:B------:R-:W-:Y:S01]  /*4660*/  FADD.FTZ R44, R44, -R160.reuse ;  /* 0x800000a02c2c7221 */ /* 0x100fe20000010000 */
[----:B------:R-:W3:Y:S01]  /*4670*/  MUFU.EX2 R7, R16 ;  /* 0x0000001000077308 */ /* 0x000ee20000000800 */
[----:B------:R-:W-:Y:S02]  /*4680*/  FADD.FTZ R45, R45, -R160 ;  /* 0x800000a02d2d7221 */ /* 0x000fe40000010000 */
[----:B------:R-:W-:Y:S01]  /*4690*/  FMUL.FTZ R28, R182, R28 ;  /* 0x0000001cb61c7220 */ /* 0x000fe20000410000 */
[C---:B------:R-:W-:Y:S01]  /*46a0*/  F2FP.BF16.PACK_AB R182, R161.reuse, R182 ;  /* 0x000000b6a1b6723e */ /* 0x040fe200000010ff */
[----:B------:R-:W-:Y:S01]  /*46b0*/  FMUL.FTZ R29, R161, R29 ;  /* 0x0000001da11d7220 */ /* 0x000fe20000410000 */
[----:B------:R-:W-:Y:S01]  /*46c0*/  F2FP.BF16.PACK_AB R161, R34, R23 ;  /* 0x0000001722a1723e */ /* 0x000fe200000010ff */
[----:B------:R-:W-:Y:S01]  /*46d0*/  FMUL.FTZ R56, R3, R56 ;  /* 0x0000003803387220 */ /* 0x000fe20000410000 */
[C---:B------:R-:W-:Y:S01]  /*46e0*/  F2FP.BF16.PACK_AB R3, R2.reuse, R3 ;  /* 0x000000030203723e */ /* 0x040fe200000010ff */
[----:B------:R-:W-:Y:S01]  /*46f0*/  FMUL.FTZ R57, R2, R57 ;  /* 0x0000003902397220 */ /* 0x000fe20000410000 */
[----:B------:R-:W3:Y:S01]  /*4700*/  MUFU.EX2 R5, R12 ;  /* 0x0000000c00057308 */ /* 0x000ee20000000800 */
[----:B------:R-:W-:Y:S01]  /*4710*/  FMUL.FTZ R30, R165, R30 ;  /* 0x0000001ea51e7220 */ /* 0x000fe20000410000 */
[----:B------:R-:W-:Y:S01]  /*4720*/  F2FP.BF16.PACK_AB R28, R29, R28 ;  /* 0x0000001c1d1c723e */ /* 0x000fe200000010ff */
[----:B------:R-:W-:Y:S01]  /*4730*/  FMUL.FTZ R44, R162, R44 ;  /* 0x0000002ca22c7220 */ /* 0x000fe20000410000 */
[----:B----4-:R-:W-:Y:S01]  /*4740*/  F2FP.BF16.PACK_AB R162, R163, R162 ;  /* 0x000000a2a3a2723e */ /* 0x010fe200000010ff */
[----:B--2---:R-:W-:Y:S01]  /*4750*/  FMUL.FTZ R31, R6, R31 ;  /* 0x0000001f061f7220 */ /* 0x004fe20000410000 */
[----:B------:R-:W-:Y:S01]  /*4760*/  F2FP.BF16.PACK_AB R56, R57, R56 ;  /* 0x000000383938723e */ /* 0x000fe200000010ff */
[----:B------:R-:W-:Y:S01]  /*4770*/  FMUL.FTZ R45, R163, R45 ;  /* 0x0000002da32d7220 */ /* 0x000fe20000410000 */
[----:B------:R-:W-:Y:S01]  /*4780*/  F2FP.BF16.PACK_AB R2, R166, R183 ;  /* 0x000000b7a602723e */ /* 0x000fe200000010ff */
[--C-:B------:R-:W-:Y:S01]  /*4790*/  FADD.FTZ R160, R38, -R156.reuse ;  /* 0x8000009c26a07221 */ /* 0x100fe20000010000 */
[----:B------:R-:W2:Y:S01]  /*47a0*/  MUFU.EX2 R158, R33 ;  /* 0x00000021009e7308 */ /* 0x000ea20000000800 */
[----:B------:R-:W-:Y:S01]  /*47b0*/  F2FP.BF16.PACK_AB R30, R31, R30 ;  /* 0x0000001e1f1e723e */ /* 0x000fe200000010ff */
[--C-:B------:R-:W-:Y:S01]  /*47c0*/  FADD.FTZ R46, R46, -R156.reuse ;  /* 0x8000009c2e2e7221 */ /* 0x100fe20000010000 */
[----:B------:R-:W-:Y:S01]  /*47d0*/  F2FP.BF16.PACK_AB R44, R45, R44 ;  /* 0x0000002c2d2c723e */ /* 0x000fe200000010ff */
[--C-:B------:R-:W-:Y:S01]  /*47e0*/  FADD.FTZ R45, R39, -R156.reuse ;  /* 0x8000009c272d7221 */ /* 0x100fe20000010000 */
[----:B------:R-:W4:Y:S01]  /*47f0*/  LDS R31, [R249.X4+0xf320] ;  /* 0x00f32000f91f7984 */ /* 0x000f220000004800 */
[--C-:B------:R-:W-:Y:S02]  /*4800*/  FADD.FTZ R47, R47, -R156.reuse ;  /* 0x8000009c2f2f7221 */ /* 0x100fe40000010000 */
[----:B------:R-:W-:Y:S01]  /*4810*/  FMUL.FTZ R45, R166, R45 ;  /* 0x0000002da62d7220 */ /* 0x000fe20000410000 */
[----:B------:R-:W-:Y:S01]  /*4820*/  STS [R239+0xf480], R180 ;  /* 0x00f480b4ef007388 */ /* 0x000fe20000000800 */
[----:B------:R-:W-:Y:S01]  /*4830*/  MUFU.EX2 R29, R15 ;  /* 0x0000000f001d7308 */ /* 0x000fe20000000800 */
[--C-:B-1----:R-:W-:Y:S02]  /*4840*/  FADD.FTZ R48, R48, -R181.reuse ;  /* 0x800000b530307221 */ /* 0x102fe40000010000 */
[--C-:B------:R-:W-:Y:S01]  /*4850*/  FADD.FTZ R49, R49, -R181.reuse ;  /* 0x800000b531317221 */ /* 0x100fe20000010000 */
[----:B------:R1:W-:Y:S01]  /*4860*/  STS [R239+0xf880], R2 ;  /* 0x00f88002ef007388 */ /* 0x0003e20000000800 */
[----:B------:R-:W-:Y:S02]  /*4870*/  FMUL.FTZ R46, R167, R46 ;  /* 0x0000002ea72e7220 */ /* 0x000fe40000410000 */
[----:B------:R-:W-:Y:S01]  /*4880*/  FMUL.FTZ R49, R22, R49 ;  /* 0x0000003116317220 */ /* 0x000fe20000410000 */
[----:B------:R-:W-:Y:S01]  /*4890*/  STS [R237], R182 ;  /* 0x000000b6ed007388 */ /* 0x000fe20000000800 */
[----:B------:R-:W-:Y:S01]  /*48a0*/  FMUL.FTZ R160, R183, R160 ;  /* 0x000000a0b7a07220 */ /* 0x000fe20000410000 */
[----:B------:R-:W-:Y:S01]  /*48b0*/  MUFU.EX2 R57, R10 ;  /* 0x0000000a00397308 */ /* 0x000fe20000000800 */
[--C-:B------:R-:W-:Y:S01]  /*48c0*/  FADD.FTZ R58, R58, -R156.reuse ;  /* 0x8000009c3a3a7221 */ /* 0x100fe20000010000 */
[----:B------:R-:W-:Y:S01]  /*48d0*/  F2FP.BF16.PACK_AB R183, R6, R165 ;  /* 0x000000a506b7723e */ /* 0x000fe200000010ff */
[----:B---3--:R-:W-:Y:S01]  /*48e0*/  FMUL.FTZ R47, R7, R47 ;  /* 0x0000002f072f7220 */ /* 0x008fe20000410000 */
[----:B------:R-:W-:Y:S01]  /*48f0*/  F2FP.BF16.PACK_AB R160, R45, R160 ;  /* 0x000000a02da0723e */ /* 0x000fe200000010ff */
[----:B------:R-:W-:Y:S01]  /*4900*/  FADD.FTZ R59, R59, -R156 ;  /* 0x8000009c3b3b7221 */ /* 0x000fe20000010000 */
[----:B------:R-:W-:Y:S01]  /*4910*/  F2FP.BF16.PACK_AB R6, R7, R167 ;  /* 0x000000a70706723e */ /* 0x000fe200000010ff */
[----:B------:R-:W-:Y:S01]  /*4920*/  FMUL.FTZ R48, R159, R48 ;  /* 0x000000309f307220 */ /* 0x000fe20000410000 */
[----:B------:R-:W-:Y:S01]  /*4930*/  F2FP.BF16.PACK_AB R46, R47, R46 ;  /* 0x0000002e2f2e723e */ /* 0x000fe200000010ff */
[--C-:B------:R-:W-:Y:S01]  /*4940*/  FADD.FTZ R24, R24, -R181.reuse ;  /* 0x800000b518187221 */ /* 0x100fe20000010000 */
[----:B------:R3:W1:Y:S01]  /*4950*/  MUFU.EX2 R163, R14 ;  /* 0x0000000e00a37308 */ /* 0x0006620000000800 */
[--C-:B------:R-:W-:Y:S01]  /*4960*/  FADD.FTZ R25, R25, -R181.reuse ;  /* 0x800000b519197221 */ /* 0x100fe20000010000 */
[----:B------:R-:W-:Y:S01]  /*4970*/  STS [R237+0x400], R183 ;  /* 0x000400b7ed007388 */ /* 0x000fe20000000800 */
[----:B------:R-:W-:Y:S01]  /*4980*/  FMUL.FTZ R58, R5, R58 ;  /* 0x0000003a053a7220 */ /* 0x000fe20000410000 */
[----:B------:R-:W-:Y:S01]  /*4990*/  F2FP.BF16.PACK_AB R159, R22, R159 ;  /* 0x0000009f169f723e */ /* 0x000fe200000010ff */
[----:B------:R-:W-:Y:S02]  /*49a0*/  FMUL.FTZ R59, R8, R59 ;  /* 0x0000003b083b7220 */ /* 0x000fe40000410000 */
[--C-:B------:R-:W-:Y:S02]  /*49b0*/  FADD.FTZ R45, R40, -R181.reuse ;  /* 0x800000b5282d7221 */ /* 0x100fe40000010000 */
[--C-:B------:R-:W-:Y:S01]  /*49c0*/  FADD.FTZ R40, R41, -R181.reuse ;  /* 0x800000b529287221 */ /* 0x100fe20000010000 */
[----:B------:R-:W-:Y:S01]  /*49d0*/  MUFU.EX2 R156, R13 ;  /* 0x0000000d009c7308 */ /* 0x000fe20000000800 */
[----:B------:R-:W-:Y:S01]  /*49e0*/  FMUL.FTZ R24, R157, R24 ;  /* 0x000000189d187220 */ /* 0x000fe20000410000 */
[C---:B--2---:R-:W-:Y:S01]  /*49f0*/  F2FP.BF16.PACK_AB R157, R158.reuse, R157 ;  /* 0x0000009d9e9d723e */ /* 0x044fe200000010ff */
[----:B------:R-:W-:Y:S01]  /*4a00*/  FMUL.FTZ R25, R158, R25 ;  /* 0x000000199e197220 */ /* 0x000fe20000410000 */
[----:B------:R-:W-:Y:S01]  /*4a10*/  F2FP.BF16.PACK_AB R58, R59, R58 ;  /* 0x0000003a3b3a723e */ /* 0x000fe200000010ff */
[--C-:B------:R-:W-:Y:S01]  /*4a20*/  FADD.FTZ R52, R52, -R181.reuse ;  /* 0x800000b534347221 */ /* 0x100fe20000010000 */
[----:B------:R-:W-:Y:S01]  /*4a30*/  F2FP.BF16.PACK_AB R41, R35, R4 ;  /* 0x000000042329723e */ /* 0x000fe200000010ff */
[----:B------:R-:W-:Y:S01]  /*4a40*/  FADD.FTZ R158, R53, -R181 ;  /* 0x800000b5359e7221 */ /* 0x000fe20000010000 */
[----:B------:R-:W-:Y:S01]  /*4a50*/  F2FP.BF16.PACK_AB R181, R49, R48 ;  /* 0x0000003031b5723e */ /* 0x000fe200000010ff */
[----:B------:R-:W-:Y:S01]  /*4a60*/  FMUL.FTZ R52, R21, R52 ;  /* 0x0000003415347220 */ /* 0x000fe20000410000 */
[----:B------:R-:W-:Y:S01]  /*4a70*/  F2FP.BF16.PACK_AB R48, R17, R18 ;  /* 0x000000121130723e */ /* 0x000fe200000010ff */
[----:B------:R-:W2:Y:S01]  /*4a80*/  MUFU.EX2 R47, R11 ;  /* 0x0000000b002f7308 */ /* 0x000ea20000000800 */
[C---:B------:R-:W-:Y:S01]  /*4a90*/  FMUL.FTZ R59, R19.reuse, R158 ;  /* 0x0000009e133b7220 */ /* 0x040fe20000410000 */
[----:B------:R-:W-:Y:S01]  /*4aa0*/  STS [R239+0x10480], R41 ;  /* 0x01048029ef007388 */ /* 0x000fe20000000800 */
[----:B---3--:R-:W-:Y:S01]  /*4ab0*/  F2FP.BF16.PACK_AB R14, R8, R5 ;  /* 0x00000005080e723e */ /* 0x008fe200000010ff */
[----:B------:R-:W-:Y:S01]  /*4ac0*/  FMUL.FTZ R45, R4, R45 ;  /* 0x0000002d042d7220 */ /* 0x000fe20000410000 */
[----:B------:R-:W-:Y:S01]  /*4ad0*/  F2FP.BF16.PACK_AB R53, R19, R21 ;  /* 0x000000151335723e */ /* 0x000fe200000010ff */
[----:B------:R3:W-:Y:S01]  /*4ae0*/  STS [R239+0x10880], R48 ;  /* 0x01088030ef007388 */ /* 0x0007e20000000800 */
[----:B------:R-:W-:Y:S01]  /*4af0*/  F2FP.BF16.PACK_AB R10, R59, R52 ;  /* 0x000000343b0a723e */ /* 0x000fe200000010ff */
[--C-:B----4-:R-:W-:Y:S01]  /*4b00*/  FADD.FTZ R26, R26, -R31.reuse ;  /* 0x8000001f1a1a7221 */ /* 0x110fe20000010000 */
[----:B-1----:R-:W-:Y:S01]  /*4b10*/  F2FP.BF16.PACK_AB R52, R163, R29 ;  /* 0x0000001da334723e */ /* 0x002fe200000010ff */
[----:B------:R-:W3:Y:S01]  /*4b20*/  MUFU.EX2 R158, R9 ;  /* 0x00000009009e7308 */ /* 0x000ee20000000800 */
[----:B------:R-:W-:Y:S01]  /*4b30*/  STS [R237+0x1000], R157 ;  /* 0x0010009ded007388 */ /* 0x000fe20000000800 */
[----:B------:R-:W-:Y:S01]  /*4b40*/  F2FP.BF16.PACK_AB R24, R25, R24 ;  /* 0x000000181918723e */ /* 0x000fe200000010ff */
[--C-:B------:R-:W-:Y:S02]  /*4b50*/  FADD.FTZ R25, R42, -R31.reuse ;  /* 0x8000001f2a197221 */ /* 0x100fe40000010000 */
[----:B------:R1:W-:Y:S01]  /*4b60*/  STS [R237+0x1400], R52 ;  /* 0x00140034ed007388 */ /* 0x0003e20000000800 */
[--C-:B------:R-:W-:Y:S02]  /*4b70*/  FADD.FTZ R42, R43, -R31.reuse ;  /* 0x8000001f2b2a7221 */ /* 0x100fe40000010000 */
[----:B------:R-:W-:Y:S01]  /*4b80*/  FMUL.FTZ R25, R18, R25 ;  /* 0x0000001912197220 */ /* 0x000fe20000410000 */
[----:B------:R-:W-:Y:S01]  /*4b90*/  STS [R239+0x11480], R162 ;  /* 0x011480a2ef007388 */ /* 0x000fe20000000800 */
[----:B------:R-:W-:Y:S02]  /*4ba0*/  FMUL.FTZ R40, R35, R40 ;  /* 0x0000002823287220 */ /* 0x000fe40000410000 */
[----:B------:R-:W-:Y:S01]  /*4bb0*/  FMUL.FTZ R42, R17, R42 ;  /* 0x0000002a112a7220 */ /* 0x000fe20000410000 */
[----:B------:R-:W-:Y:S01]  /*4bc0*/  STS [R239+0x11880], R6 ;  /* 0x01188006ef007388 */ /* 0x000fe20000000800 */
[----:B--2---:R-:W-:Y:S01]  /*4bd0*/  F2FP.BF16.PACK_AB R2, R47, R156 ;  /* 0x0000009c2f02723e */ /* 0x004fe200000010ff */
[----:B------:R-:W-:Y:S01]  /*4be0*/  FMUL.FTZ R26, R29, R26 ;  /* 0x0000001a1d1a7220 */ /* 0x000fe20000410000 */
[----:B------:R-:W-:Y:S01]  /*4bf0*/  F2FP.BF16.PACK_AB R40, R40, R45 ;  /* 0x0000002d2828723e */ /* 0x000fe200000010ff */
[----:B------:R2:W-:Y:S01]  /*4c00*/  STS [R237+0x2000], R3 ;  /* 0x00200003ed007388 */ /* 0x0005e20000000800 */
[----:B------:R-:W-:Y:S01]  /*4c10*/  F2FP.BF16.PACK_AB R42, R42, R25 ;  /* 0x000000192a2a723e */ /* 0x000fe200000010ff */
[--C-:B------:R-:W-:Y:S02]  /*4c20*/  FADD.FTZ R54, R54, -R31.reuse ;  /* 0x8000001f36367221 */ /* 0x100fe40000010000 */
[----:B------:R-:W-:Y:S01]  /*4c30*/  STS [R237+0x2400], R14 ;  /* 0x0024000eed007388 */ /* 0x000fe20000000800 */
[--C-:B------:R-:W-:Y:S01]  /*4c40*/  FADD.FTZ R55, R55, -R31.reuse ;  /* 0x8000001f37377221 */ /* 0x100fe20000010000 */
[C---:B---3--:R-:W-:Y:S02]  /*4c50*/  F2FP.BF16.PACK_AB R48, R158.reuse, R57 ;  /* 0x000000399e30723e */ /* 0x048fe400000010ff */
[----:B------:R-:W-:Y:S01]  /*4c60*/  STS [R239+0x12480], R159 ;  /* 0x0124809fef007388 */ /* 0x000fe20000000800 */
[----:B------:R-:W-:Y:S02]  /*4c70*/  FMUL.FTZ R54, R57, R54 ;  /* 0x0000003639367220 */ /* 0x000fe40000410000 */
[----:B------:R-:W-:Y:S01]  /*4c80*/  FMUL.FTZ R55, R158, R55 ;  /* 0x000000379e377220 */ /* 0x000fe20000410000 */
[----:B------:R3:W-:Y:S01]  /*4c90*/  STS [R239+0x12880], R2 ;  /* 0x01288002ef007388 */ /* 0x0007e20000000800 */
[--C-:B-1----:R-:W-:Y:S03]  /*4ca0*/  FADD.FTZ R52, R27, -R31.reuse ;  /* 0x8000001f1b347221 */ /* 0x102fe60000010000 */
[----:B------:R-:W-:Y:S01]  /*4cb0*/  STS [R237+0x3000], R53 ;  /* 0x00300035ed007388 */ /* 0x000fe20000000800 */
[----:B------:R-:W-:Y:S01]  /*4cc0*/  FMUL.FTZ R163, R163, R52 ;  /* 0x00000034a3a37220 */ /* 0x000fe20000410000 */
[----:B------:R-:W-:Y:S02]  /*4cd0*/  F2FP.BF16.PACK_AB R180, R55, R54 ;  /* 0x0000003637b4723e */ /* 0x000fe400000010ff */
[----:B------:R-:W-:Y:S02]  /*4ce0*/  STS [R237+0x3400], R48 ;  /* 0x00340030ed007388 */ /* 0x000fe40000000800 */
[----:B------:R-:W-:Y:S02]  /*4cf0*/  F2FP.BF16.PACK_AB R52, R163, R26 ;  /* 0x0000001aa334723e */ /* 0x000fe400000010ff */
[----:B------:R-:W-:Y:S01]  /*4d00*/  BAR.SYNC.DEFER_BLOCKING 0x0 ;  /* 0x0000000000007b1d */ /* 0x000fe20000010000 */
[--C-:B--2---:R-:W-:Y:S04]  /*4d10*/  FADD.FTZ R3, R50, -R31.reuse ;  /* 0x8000001f32037221 */ /* 0x104fe80000010000 */
[----:B------:R-:W-:Y:S02]  /*4d20*/  FMUL.FTZ R3, R156, R3 ;  /* 0x000000039c037220 */ /* 0x000fe40000410000 */
[----:B---3--:R-:W-:Y:S04]  /*4d30*/  FADD.FTZ R2, R51, -R31 ;  /* 0x8000001f33027221 */ /* 0x008fe80000010000 */
[----:B------:R-:W-:Y:S01]  /*4d40*/  FMUL.FTZ R2, R47, R2 ;  /* 0x000000022f027220 */ /* 0x000fe20000410000 */
[----:B------:R1:W-:Y:S04]  /*4d50*/  STS [R239+0x13880], R160 ;  /* 0x013880a0ef007388 */ /* 0x0003e80000000800 */
[----:B------:R-:W-:Y:S04]  /*4d60*/  STS [R239+0x13480], R161 ;  /* 0x013480a1ef007388 */ /* 0x000fe80000000800 */
[----:B------:R-:W-:Y:S04]  /*4d70*/  STS [R237+0x4000], R28 ;  /* 0x0040001ced007388 */ /* 0x000fe80000000800 */
[----:B------:R-:W-:Y:S04]  /*4d80*/  STS [R237+0x4400], R30 ;  /* 0x0044001eed007388 */ /* 0x000fe80000000800 */
[----:B------:R-:W-:Y:S04]  /*4d90*/  STS [R239+0x14480], R40 ;  /* 0x01448028ef007388 */ /* 0x000fe80000000800 */
[----:B------:R-:W-:Y:S04]  /*4da0*/  STS [R239+0x14880], R42 ;  /* 0x0148802aef007388 */ /* 0x000fe80000000800 */
[----:B------:R-:W-:Y:S01]  /*4db0*/  STS [R237+0x5000], R24 ;  /* 0x00500018ed007388 */ /* 0x000fe20000000800 */
[----:B-1----:R-:W-:Y:S01]  /*4dc0*/  F2FP.BF16.PACK_AB R160, R2, R3 ;  /* 0x0000000302a0723e */ /* 0x002fe200000010ff */
[----:B------:R-:W-:Y:S02]  /*4dd0*/  IMAD.SHL.U32 R2, R232, 0x2, RZ ;  /* 0x00000002e8027824 */ /* 0x000fe400078e00ff */
        /* <DEDUP_REMOVED lines=90> */
[----:B------:R-:W2:Y:S01]  /*5380*/  LDL.64 R32, [R1+0x10] ;  /* 0x0000100001207983 */ /* 0x000ea20000100a00 */
[C---:B------:R-:W-:Y:S01]  /*5390*/  LOP3.LUT P4, RZ, R247.reuse, 0x2, RZ, 0xc0, !PT ;  /* 0x00000002f7ff7812 */ /* 0x040fe2000788c0ff */
[----:B------:R-:W-:Y:S01]  /*53a0*/  USHF.R.S32.HI UR13, URZ, 0x1f, UR17 ;  /* 0x0000001f3f0d7899 */ /* 0x000fe20008011411 */
[----:B------:R-:W-:Y:S01]  /*53b0*/  LOP3.LUT P2, RZ, R247, 0x4, RZ, 0xc0, !PT ;  /* 0x00000004f7ff7812 */ /* 0x000fe2000784c0ff */
[----:B------:R-:W3:Y:S01]  /*53c0*/  LDL.64 R36, [R1] ;  /* 0x0000000001247983 */ /* 0x000ee20000100a00 */
[----:B------:R-:W-:Y:S02]  /*53d0*/  ULDC.64 UR14, c[0x0][0x208] ;  /* 0x00008200000e7ab9 */ /* 0x000fe40000000a00 */
[----:B------:R-:W-:Y:S02]  /*53e0*/  UIMAD UR13, UR13, UR14, URZ ;  /* 0x0000000e0d0d72a4 */ /* 0x000fe4000f8e023f */
[----:B------:R-:W-:Y:S02]  /*53f0*/  UIMAD.WIDE.U32 UR20, UR17, UR14, URZ ;  /* 0x0000000e111472a5 */ /* 0x000fe4000f8e003f */
[----:B------:R-:W-:Y:S02]  /*5400*/  UIMAD UR13, UR17, UR15, UR13 ;  /* 0x0000000f110d72a4 */ /* 0x000fe4000f8e020d */
[----:B------:R-:W-:Y:S02]  /*5410*/  USHF.L.U32 UR14, UR17, 0x6, URZ ;  /* 0x00000006110e7899 */ /* 0x000fe4000800063f */
[----:B------:R-:W-:Y:S01]  /*5420*/  UIADD3 UR13, UR21, UR13, URZ ;  /* 0x0000000d150d7290 */ /* 0x000fe2000fffe03f */
[----:B------:R-:W-:Y:S02]  /*5430*/  IMAD.U32 R7, RZ, RZ, UR20 ;  /* 0x00000014ff077e24 */ /* 0x000fe4000f8e00ff */
[----:B------:R-:W-:Y:S03]  /*5440*/  IMAD.U32 R5, RZ, RZ, UR20 ;  /* 0x00000014ff057e24 */ /* 0x000fe6000f8e00ff */
[----:B------:R-:W-:Y:S01]  /*5450*/  LEA R6, P1, R7, R244, 0x6 ;  /* 0x000000f407067211 */ /* 0x000fe200078230ff */
[----:B------:R-:W-:Y:S01]  /*5460*/  IMAD.U32 R4, RZ, RZ, UR13 ;  /* 0x0000000dff047e24 */ /* 0x000fe2000f8e00ff */
[----:B------:R-:W-:Y:S06]  /*5470*/  UIADD3 UR13, -UR14, UR9, URZ ;  /* 0x000000090e0d7290 */ /* 0x000fec000fffe13f */
[C---:B------:R-:W-:Y:S02]  /*5480*/  ISETP.GE.OR P5, PT, R241.reuse, UR13, !P5 ;  /* 0x0000000df1007c0c */ /* 0x040fe4000efa6670 */
[C---:B------:R-:W-:Y:S02]  /*5490*/  ISETP.GE.OR P4, PT, R241.reuse, UR13, !P4 ;  /* 0x0000000df1007c0c */ /* 0x040fe4000e786670 */
[----:B------:R-:W-:Y:S02]  /*54a0*/  ISETP.GE.OR P2, PT, R241, UR13, !P2 ;  /* 0x0000000df1007c0c */ /* 0x000fe4000d746670 */
[----:B---3--:R-:W-:Y:S02]  /*54b0*/  IADD3 R7, P0, R36, UR14, RZ ;  /* 0x0000000e24077c10 */ /* 0x008fe4000ff1e0ff */
[----:B--2---:R-:W-:Y:S01]  /*54c0*/  LEA.HI.X R9, R5, R33, R4, 0x6, P1 ;  /* 0x0000002105097211 */ /* 0x004fe200008f3404 */
[----:B------:R-:W-:Y:S01]  /*54d0*/  IMAD.U32 R5, RZ, RZ, UR14 ;  /* 0x0000000eff057e24 */ /* 0x000fe2000f8e00ff */
[C---:B------:R-:W-:Y:S04]  /*54e0*/  LEA R8, P1, R6.reuse, c[0x0][0x1f0], 0x1 ;  /* 0x00007c0006087a11 */ /* 0x040fe800078208ff */
        /* <DEDUP_REMOVED lines=9> */
[----:B------:R-:W-:Y:S03]  /*5580*/  @!P3 IMAD.SHL.U32 R4, R236, 0x10, RZ ;  /* 0x00000010ec04b824 */ /* 0x000fe600078e00ff */
[----:B------:R1:W-:Y:S04]  /*5590*/  LDGSTS.E.BYPASS.LTC128B.128 [R238+0xe080], [R8.64+0x80], !P2 ;  /* 0x0e08008008ee7fae */ /* 0x0003e8000d101d52 */
[----:B------:R1:W-:Y:S02]  /*55a0*/  @!P3 LDGSTS.E.BYPASS.LTC128B.128 [R4+0xf280], [R10.64] ;  /* 0x0f2800000a04bfae */ /* 0x0003e4000b901d52 */
.L_x_549:
[-C--:B-12-4-:R-:W-:Y:S01]  /*55b0*/  HMMA.16816.F32.BF16 R4, R40, R2.reuse, RZ ;  /* 0x000000022804723c */ /* 0x096fe200000418ff */
[----:B------:R-:W-:Y:S01]  /*55c0*/  LDSM.16.M88.4 R28, [R223] ;  /* 0x00000000df1c783b */ /* 0x000fe20000000200 */
[----:B------:R-:W-:Y:S02]  /*55d0*/  UIMAD UR6, UR6, 0x1800, URZ ;  /* 0x00001800060678a4 */ /* 0x000fe4000f8e023f */
[----:B------:R-:W-:Y:S01]  /*55e0*/  UISETP.GE.AND UP0, UPT, UR17, UR7, UPT ;  /* 0x000000071100728c */ /* 0x000fe2000bf06270 */
[----:B------:R-:W-:Y:S01]  /*55f0*/  LDSM.16.M88.4 R32, [R223+0x1000] ;  /* 0x00100000df20783b */ /* 0x000fe20000000200 */
[----:B------:R-:W-:Y:S02]  /*5600*/  UIADD3 UR13, UR4, 0x1, URZ ;  /* 0x00000001040d7890 */ /* 0x000fe4000fffe03f */
[C---:B------:R-:W-:Y:S01]  /*5610*/  HMMA.16816.F32.BF16 R8, R24.reuse, R2, RZ ;  /* 0x000000021808723c */ /* 0x040fe200000418ff */
[----:B------:R-:W1:Y:S01]  /*5620*/  LDSM.16.MT88.2 R2, [R226+0x800] ;  /* 0x00080000e202783b */ /* 0x000e620000004100 */
[----:B------:R-:W-:Y:S02]  /*5630*/  UISETP.GE.AND UP2, UPT, UR4, 0x1, UPT ;  /* 0x000000010400788c */ /* 0x000fe4000bf46270 */
        /* <DEDUP_REMOVED lines=48> */
[----:B------:R-:W1:Y:S07]  /*5940*/  LDSM.16.MT88.2 R156, [R226+0x3800] ;  /* 0x00380000e29c783b */ /* 0x000e6e0000004100 */
[-C--:B---3--:R-:W-:Y:S01]  /*5950*/  HMMA.16816.F32.BF16 R20, R52, R28.reuse, R20 ;  /* 0x0000001c3414723c */ /* 0x088fe20000041814 */
[----:B-----5:R-:W-:Y:S07]  /*5960*/  LDSM.16.M88.4 R52, [R0+0x2000] ;  /* 0x002000000034783b */ /* 0x020fee0000000200 */
        /* <DEDUP_REMOVED lines=15> */
[-C--:B------:R-:W-:Y:S08]  /*5a60*/  HMMA.16816.F32.BF16 R12, R48, R156.reuse, R12 ;  /* 0x0000009c300c723c */ /* 0x080ff0000004180c */
[C---:B------:R-:W-:Y:S08]  /*5a70*/  HMMA.16816.F32.BF16 R16, R40.reuse, R156, R16 ;  /* 0x0000009c2810723c */ /* 0x040ff00000041810 */
[-C--:B---3--:R-:W-:Y:S08]  /*5a80*/  HMMA.16816.F32.BF16 R20, R40, R28.reuse, R20 ;  /* 0x0000001c2814723c */ /* 0x088ff00000041814 */
[----:B------:R-:W-:Y:S07]  /*5a90*/  HMMA.16816.F32.BF16 R24, R48, R28, R24 ;  /* 0x0000001c3018723c */ /* 0x000fee0000041818 */
[----:B------:R-:W-:Y:S01]  /*5aa0*/  IADD3 R29, P0, R242, UR6, RZ ;  /* 0x00000006f21d7c10 */ /* 0x000fe2000ff1e0ff */
[-C--:B----4-:R-:W-:Y:S08]  /*5ab0*/  HMMA.16816.F32.BF16 R4, R52, R30.reuse, R4 ;  /* 0x0000001e3404723c */ /* 0x090ff00000041804 */
[C---:B------:R-:W-:Y:S07]  /*5ac0*/  HMMA.16816.F32.BF16 R8, R56.reuse, R30, R8 ;  /* 0x0000001e3808723c */ /* 0x040fee0000041808 */
[----:B------:R-:W-:Y:S01]  /*5ad0*/  IMAD.U32 R31, RZ, RZ, UR6 ;  /* 0x00000006ff1f7e24 */ /* 0x000fe2000f8e00ff */
[-C--:B------:R-:W-:Y:S01]  /*5ae0*/  HMMA.16816.F32.BF16 R12, R56, R38.reuse, R12 ;  /* 0x00000026380c723c */ /* 0x080fe2000004180c */
[----:B------:R-:W-:Y:S03]  /*5af0*/  UIADD3 UR6, UR5, 0x1, URZ ;  /* 0x0000000105067890 */ /* 0x000fe6000fffe03f */
[----:B------:R-:W-:Y:S01]  /*5b00*/  LEA.HI.X.SX32 R28, R31, R252, 0x1, P0 ;  /* 0x000000fc1f1c7211 */ /* 0x000fe200000f0eff */
[----:B------:R-:W-:Y:S01]  /*5b10*/  USEL UR5, UR6, URZ, !UP1 ;  /* 0x0000003f06057287 */ /* 0x000fe2000c800000 */
        /* <DEDUP_REMOVED lines=151> */
.L_x_547:
[----:B------:R-:W-:Y:S01]  /*6490*/  USHF.L.U32 UR6, UR12, 0x7, URZ ;  /* 0x000000070c067899 */ /* 0x000fe2000800063f */
[----:B------:R-:W-:Y:S05]  /*64a0*/  @P1 BRA `(.L_x_551) ;  /* 0x000012a000001947 */ /* 0x000fea0003800000 */
[----:B------:R-:W-:Y:S01]  /*64b0*/  SHF.R.S32.HI R3, RZ, 0x1f, R236 ;  /* 0x0000001fff037819 */ /* 0x000fe200000114ec */
[----:B------:R-:W-:Y:S01]  /*64c0*/  BAR.SYNC.DEFER_BLOCKING 0x1, 0x100 ;  /* 0x0044000000007b1d */ /* 0x000fe20000010000 */
[----:B------:R-:W-:Y:S02]  /*64d0*/  F2FP.BF16.PACK_AB R60, R61, R60 ;  /* 0x0000003c3d3c723e */ /* 0x000fe400000010ff */
[----:B-----5:R-:W-:-:S02]  /*64e0*/  LEA.HI R0, R3, R236, RZ, 0x2 ;  /* 0x000000ec03007211 */ /* 0x020fc400078f10ff */
[----:B------:R-:W-:Y:S01]  /*64f0*/  LEA.HI R4, R3, R236, RZ, 0x5 ;  /* 0x000000ec03047211 */ /* 0x000fe200078f28ff */
[----:B------:R-:W-:Y:S01]  /*6500*/  ULDC.64 UR4, c[0x0][0x358] ;  /* 0x0000d60000047ab9 */ /* 0x000fe20000000a00 */
[--C-:B------:R-:W-:Y:S01]  /*6510*/  SHF.R.S32.HI R5, RZ, 0x2, R0.reuse ;  /* 0x00000002ff057819 */ /* 0x100fe20000011400 */
[----:B------:R-:W-:Y:S01]  /*6520*/  UISETP.NE.U32.AND UP1, UPT, URZ, UR4, UPT ;  /* 0x000000043f00728c */ /* 0x000fe2000bf25070 */
[----:B------:R-:W-:Y:S01]  /*6530*/  SHF.R.S32.HI R2, RZ, 0x1f, R0 ;  /* 0x0000001fff027819 */ /* 0x000fe20000011400 */
[----:B------:R-:W-:Y:S01]  /*6540*/  UMOV UR7, 0x4 ;  /* 0x0000000400077882 */ /* 0x000fe20000000000 */
[--C-:B------:R-:W-:Y:S01]  /*6550*/  SHF.R.S32.HI R6, RZ, 0x5, R4.reuse ;  /* 0x00000005ff067819 */ /* 0x100fe20000011404 */
[----:B------:R-:W-:Y:S01]  /*6560*/  UISETP.NE.AND.EX UP1, UPT, URZ, UR5, UPT, UP1 ;  /* 0x000000053f00728c */ /* 0x000fe2000bf25310 */
[----:B------:R-:W-:Y:S02]  /*6570*/  LEA.HI R2, R2, R5, RZ, 0x3 ;  /* 0x0000000502027211 */ /* 0x000fe400078f18ff */
[----:B------:R-:W-:Y:S01]  /*6580*/  SHF.R.S32.HI R9, RZ, 0x1f, R4 ;  /* 0x0000001fff097819 */ /* 0x000fe20000011404 */
[----:B------:R-:W-:Y:S01]  /*6590*/  ULDC.64 UR4, c[0x0][0x358] ;  /* 0x0000d60000047ab9 */ /* 0x000fe20000000a00 */
[----:B------:R-:W-:Y:S01]  /*65a0*/  LOP3.LUT R2, R2, 0xfffffff8, RZ, 0xc0, !PT ;  /* 0xfffffff802027812 */ /* 0x000fe200078ec0ff */
[----:B------:R-:W-:Y:S01]  /*65b0*/  UIMAD.WIDE UR4, UR10, UR7, UR4 ;  /* 0x000000070a0472a5 */ /* 0x000fe2000f8e0204 */
[----:B------:R-:W-:-:S02]  /*65c0*/  LEA.HI R9, R9, R6, RZ, 0x2 ;  /* 0x0000000609097211 */ /* 0x000fc400078f10ff */
[----:B------:R-:W-:Y:S01]  /*65d0*/  LOP3.LUT R11, R0, 0xfffffffc, RZ, 0xc0, !PT ;  /* 0xfffffffc000b7812 */ /* 0x000fe200078ec0ff */
[----:B------:R-:W-:Y:S01]  /*65e0*/  IMAD.IADD R2, R5, 0x1, -R2 ;  /* 0x0000000105027824 */ /* 0x000fe200078e0a02 */
[----:B------:R-:W-:Y:S02]  /*65f0*/  LEA.HI R8, R3, R236, RZ, 0x7 ;  /* 0x000000ec03087211 */ /* 0x000fe400078f38ff */
[----:B------:R-:W-:Y:S01]  /*6600*/  LOP3.LUT R9, R9, 0x7ffffc, RZ, 0xc0, !PT ;  /* 0x007ffffc09097812 */ /* 0x000fe200078ec0ff */
[----:B------:R-:W-:Y:S01]  /*6610*/  IMAD.IADD R0, R236, 0x1, -R11 ;  /* 0x00000001ec007824 */ /* 0x000fe200078e0a0b */
[----:B------:R-:W-:Y:S02]  /*6620*/  LEA.HI R4, R2, R2, RZ, 0x1 ;  /* 0x0000000202047211 */ /* 0x000fe400078f08ff */
[----:B------:R-:W-:Y:S01]  /*6630*/  SHF.R.U32.HI R8, RZ, 0x4, R8 ;  /* 0x00000004ff087819 */ /* 0x000fe20000011608 */
[----:B------:R-:W-:Y:S01]  /*6640*/  IMAD.IADD R9, R6, 0x1, -R9 ;  /* 0x0000000106097824 */ /* 0x000fe200078e0a09 */
[----:B------:R-:W-:-:S02]  /*6650*/  SHF.R.S32.HI R7, RZ, 0x1, R4 ;  /* 0x00000001ff077819 */ /* 0x000fc40000011404 */
[----:B------:R-:W-:Y:S02]  /*6660*/  LOP3.LUT R11, R4, 0x3fffffe, RZ, 0xc0, !PT ;  /* 0x03fffffe040b7812 */ /* 0x000fe400078ec0ff */
[C---:B------:R-:W-:Y:S01]  /*6670*/  LOP3.LUT P0, RZ, R7.reuse, 0x2, RZ, 0xc0, !PT ;  /* 0x0000000207ff7812 */ /* 0x040fe2000780c0ff */
[----:B------:R-:W-:Y:S01]  /*6680*/  IMAD.SHL.U32 R10, R7, 0x40, RZ ;  /* 0x00000040070a7824 */ /* 0x000fe200078e00ff */
[----:B------:R-:W-:Y:S01]  /*6690*/  F2FP.BF16.PACK_AB R62, R63, R62 ;  /* 0x0000003e3f3e723e */ /* 0x000fe200000010ff */
[----:B------:R-:W-:Y:S01]  /*66a0*/  IMAD.IADD R11, R2, 0x1, -R11 ;  /* 0x00000001020b7824 */ /* 0x000fe200078e0a0b */
[----:B------:R-:W-:Y:S01]  /*66b0*/  F2FP.BF16.PACK_AB R72, R73, R72 ;  /* 0x000000484948723e */ /* 0x000fe200000010ff */
[----:B------:R-:W-:Y:S01]  /*66c0*/  IMAD R2, R9, 0x100, R0 ;  /* 0x0000010009027824 */ /* 0x000fe200078e0200 */
[----:B------:R-:W-:Y:S01]  /*66d0*/  LOP3.LUT R13, R10, 0xc0, RZ, 0xc0, !PT ;  /* 0x000000c00a0d7812 */ /* 0x000fe200078ec0ff */
[----:B------:R-:W-:Y:S01]  /*66e0*/  IMAD.U32 R10, RZ, RZ, UR4 ;  /* 0x00000004ff0a7e24 */ /* 0x000fe2000f8e00ff */
[----:B------:R-:W-:Y:S01]  /*66f0*/  F2FP.BF16.PACK_AB R74, R75, R74 ;  /* 0x0000004a4b4a723e */ /* 0x000fe200000010ff */
[----:B------:R-:W-:Y:S01]  /*6700*/  IMAD R2, R11, 0x10, R2 ;  /* 0x000000100b027824 */ /* 0x000fe200078e0202 */
[----:B------:R-:W-:Y:S01]  /*6710*/  LOP3.LUT R8, R13, 0x8, R8, 0xf8, !PT ;  /* 0x000000080d087812 */ /* 0x000fe200078ef808 */
[----:B------:R-:W-:Y:S01]  /*6720*/  IMAD.U32 R11, RZ, RZ, UR5 ;  /* 0x00000005ff0b7e24 */ /* 0x000fe2000f8e00ff */
[----:B------:R-:W-:Y:S01]  /*6730*/  SHF.R.U32.HI R13, RZ, 0x3, R13 ;  /* 0x00000003ff0d7819 */ /* 0x000fe2000001160d */
[----:B------:R-:W-:Y:S01]  /*6740*/  ULDC.64 UR4, c[0x0][0x360] ;  /* 0x0000d80000047ab9 */ /* 0x000fe20000000a00 */
[----:B------:R-:W-:-:S02]  /*6750*/  F2FP.BF16.PACK_AB R64, R65, R64 ;  /* 0x000000404140723e */ /* 0x000fc400000010ff */
[----:B------:R-:W-:Y:S02]  /*6760*/  LOP3.LUT R13, R8, R13, RZ, 0x3c, !PT ;  /* 0x0000000d080d7212 */ /* 0x000fe400078e3cff */
[----:B------:R-:W-:Y:S02]  /*6770*/  F2FP.BF16.PACK_AB R66, R67, R66 ;  /* 0x000000424342723e */ /* 0x000fe400000010ff */
[----:B------:R-:W-:Y:S01]  /*6780*/  F2FP.BF16.PACK_AB R68, R69, R68 ;  /* 0x000000444544723e */ /* 0x000fe200000010ff */
[----:B------:R-:W-:Y:S01]  /*6790*/  IMAD.U32 R2, R2, 0x2, R13 ;  /* 0x0000000202027824 */ /* 0x000fe200078e000d */
[----:B------:R-:W-:Y:S02]  /*67a0*/  F2FP.BF16.PACK_AB R70, R71, R70 ;  /* 0x000000464746723e */ /* 0x000fe400000010ff */
[----:B------:R-:W-:Y:S01]  /*67b0*/  F2FP.BF16.PACK_AB R76, R77, R76 ;  /* 0x0000004c4d4c723e */ /* 0x000fe200000010ff */
[----:B------:R-:W-:Y:S01]  /*67c0*/  IMAD.SHL.U32 R7, R2, 0x2, RZ ;  /* 0x0000000202077824 */ /* 0x000fe200078e00ff */
[----:B------:R-:W-:-:S02]  /*67d0*/  F2FP.BF16.PACK_AB R78, R79, R78 ;  /* 0x0000004e4f4e723e */ /* 0x000fc400000010ff */
[----:B------:R-:W-:Y:S02]  /*67e0*/  F2FP.BF16.PACK_AB R88, R89, R88 ;  /* 0x000000585958723e */ /* 0x000fe400000010ff */
[C---:B------:R-:W-:Y:S01]  /*67f0*/  IADD3 R9, R7.reuse, 0x20, RZ ;  /* 0x0000002007097810 */ /* 0x040fe20007ffe0ff */
[----:B------:R1:W-:Y:S01]  /*6800*/  STS [R7+0x6080], R60 ;  /* 0x0060803c07007388 */ /* 0x0003e20000000800 */
[----:B------:R-:W-:Y:S02]  /*6810*/  @P0 IADD3 R9, R7, -0x20, RZ ;  /* 0xffffffe007090810 */ /* 0x000fe40007ffe0ff */
        /* <DEDUP_REMOVED lines=56> */
[----:B------:R-:W-:-:S03]  /*6ba0*/  PLOP3.LUT P1, PT, PT, PT, UP1, 0x80, 0x0 ;  /* 0x000000000000781c */ /* 0x000fc60003f2f018 */
        /* <DEDUP_REMOVED lines=29> */
[----:B------:R-:W-:-:S04]  /*6d80*/  UISETP.NE.U32.AND UP0, UPT, URZ, UR4, UPT ;  /* 0x000000043f00728c */ /* 0x000fc8000bf05070 */
[----:B------:R-:W-:Y:S01]  /*6d90*/  UISETP.NE.AND.EX UP0, UPT, URZ, UR5, UPT, UP0 ;  /* 0x000000053f00728c */ /* 0x000fe2000bf05300 */
[----:B------:R-:W2:Y:S02]  /*6da0*/  @P1 LDG.E R4, [R10.64] ;  /* 0x000000120a041981 */ /* 0x000ea4000c1e1900 */
[----:B------:R-:W-:-:S03]  /*6db0*/  ULDC.64 UR4, c[0x0][0x360] ;  /* 0x0000d80000047ab9 */ /* 0x000fc60000000a00 */
[----:B------:R-:W-:-:S05]  /*6dc0*/  PLOP3.LUT P0, PT, PT, PT, UP0, 0x80, 0x0 ;  /* 0x000000000000781c */ /* 0x000fca0003f0f008 */
[----:B------:R-:W-:Y:S01]  /*6dd0*/  @UP0 UIMAD.WIDE UR4, UR10, UR7, UR4 ;  /* 0x000000070a0402a5 */ /* 0x000fe2000f8e0204 */
[----:B------:R-:W-:-:S05]  /*6de0*/  IMAD.MOV.U32 R2, RZ, RZ, c[0x0][0x2f0] ;  /* 0x0000bc00ff027624 */ /* 0x000fca00078e00ff */
[----:B------:R-:W-:Y:S02]  /*6df0*/  IMAD.U32 R12, RZ, RZ, UR4 ;  /* 0x00000004ff0c7e24 */ /* 0x000fe4000f8e00ff */
[----:B------:R-:W-:-:S05]  /*6e00*/  IMAD.U32 R13, RZ, RZ, UR5 ;  /* 0x00000005ff0d7e24 */ /* 0x000fca000f8e00ff */
[----:B------:R1:W5:Y:S01]  /*6e10*/  @P0 LDG.E R2, [R12.64] ;  /* 0x000000120c020981 */ /* 0x000362000c1e1900 */
[----:B------:R-:W-:Y:S02]  /*6e20*/  UMOV UR14, URZ ;  /* 0x0000003f000e7c82 */ /* 0x000fe40008000000 */
[----:B------:R-:W-:Y:S01]  /*6e30*/  UMOV UR15, URZ ;  /* 0x0000003f000f7c82 */ /* 0x000fe20008000000 */
[----:B--2---:R-:W2:Y:S02]  /*6e40*/  @P1 R2UR UR5, R4 ;  /* 0x00000000040513c2 */ /* 0x004ea400000e0000 */
[----:B--2---:R-:W-:Y:S02]  /*6e50*/  @UP1 USHF.R.S32.HI UR4, URZ, 0x1f, UR5 ;  /* 0x0000001f3f041899 */ /* 0x004fe40008011405 */
[----:B------:R-:W-:-:S05]  /*6e60*/  @UP1 UMOV UR14, UR5 ;  /* 0x00000005000e1c82 */ /* 0x000fca0008000000 */
[----:B------:R-:W-:Y:S01]  /*6e70*/  @UP1 UMOV UR15, UR4 ;  /* 0x00000004000f1c82 */ /* 0x000fe20008000000 */
[----:B------:R-:W-:Y:S05]  /*6e80*/  @P0 BRA `(.L_x_552) ;  /* 0x0000004000000947 */ /* 0x000fea0003800000 */
[----:B-1----:R-:W-:Y:S05]  /*6e90*/  @!P1 BRA `(.L_x_552) ;  /* 0x0000003000009947 */ /* 0x002fea0003800000 */
[----:B-----5:R-:W2:Y:S04]  /*6ea0*/  LDG.E R2, [R10.64] ;  /* 0x000000120a027981 */ /* 0x020ea8000c1e1900 */
[----:B------:R-:W2:Y:S02]  /*6eb0*/  LDG.E R7, [R10.64+0x4] ;  /* 0x000004120a077981 */ /* 0x000ea4000c1e1900 */
[----:B--2---:R-:W-:Y:S02]  /*6ec0*/  IADD3 R2, -R2, R7, RZ ;  /* 0x0000000702027210 */ /* 0x004fe40007ffe1ff */
.L_x_552:
[----:B-1----:R-:W-:Y:S01]  /*6ed0*/  LEA.HI R9, R3, R236, RZ, 0x3 ;  /* 0x000000ec03097211 */ /* 0x002fe200078f18ff */
[----:B------:R-:W-:Y:S01]  /*6ee0*/  IMAD.SHL.U32 R56, R0, 0x8, RZ ;  /* 0x0000000800387824 */ /* 0x000fe200078e00ff */
[----:B------:R-:W-:Y:S01]  /*6ef0*/  LEA.HI R3, R5, R5, RZ, 0x1 ;  /* 0x0000000505037211 */ /* 0x000fe200078f08ff */
[----:B------:R-:W-:Y:S01]  /*6f00*/  USHF.R.S32.HI UR7, URZ, 0x1f, UR11 ;  /* 0x0000001f3f077899 */ /* 0x000fe2000801140b */
[----:B-----5:R-:W-:Y:S01]  /*6f10*/  IADD3 R2, R2, -UR6, RZ ;  /* 0x8000000602027c10 */ /* 0x020fe2000fffe0ff */
[----:B------:R-:W-:Y:S01]  /*6f20*/  IMAD.SHL.U32 R9, R9, 0x8, RZ ;  /* 0x0000000809097824 */ /* 0x000fe200078e00ff */
[----:B------:R-:W-:Y:S01]  /*6f30*/  LOP3.LUT R0, R3, 0x3fffffe, RZ, 0xc0, !PT ;  /* 0x03fffffe03007812 */ /* 0x000fe200078ec0ff */
[----:B------:R-:W-:Y:S01]  /*6f40*/  ULDC.64 UR4, c[0x0][0x338] ;  /* 0x0000ce0000047ab9 */ /* 0x000fe20000000a00 */
[----:B------:R-:W-:Y:S01]  /*6f50*/  SHF.R.S32.HI R57, RZ, 0x1f, R56 ;  /* 0x0000001fff397819 */ /* 0x000fe20000011438 */
[----:B------:R-:W-:Y:S01]  /*6f60*/  UIMAD UR4, UR7, UR4, URZ ;  /* 0x00000004070472a4 */ /* 0x000fe2000f8e023f */
[----:B------:R-:W-:Y:S01]  /*6f70*/  LOP3.LUT R9, R9, 0xc0, RZ, 0xc0, !PT ;  /* 0x000000c009097812 */ /* 0x000fe200078ec0ff */
[----:B------:R-:W-:Y:S01]  /*6f80*/  IMAD.IADD R7, R5, 0x1, -R0 ;  /* 0x0000000105077824 */ /* 0x000fe200078e0a00 */
[----:B------:R-:W-:Y:S01]  /*6f90*/  USHF.R.S32.HI UR8, URZ, 0x1f, UR10 ;  /* 0x0000001f3f087899 */ /* 0x000fe2000801140a */
[----:B------:R-:W-:Y:S01]  /*6fa0*/  IMNMX R4, R2, 0x80, PT ;  /* 0x0000008002047817 */ /* 0x000fe20003800200 */
[----:B------:R-:W-:Y:S01]  /*6fb0*/  UIMAD UR5, UR11, UR5, UR4 ;  /* 0x000000050b0572a4 */ /* 0x000fe2000f8e0204 */
[----:B------:R-:W-:Y:S01]  /*6fc0*/  LOP3.LUT R3, R9, 0x18, R56, 0xf8, !PT ;  /* 0x0000001809037812 */ /* 0x000fe200078ef838 */
[----:B------:R-:W-:Y:S01]  /*6fd0*/  IMAD R7, R6, 0x8, R7 ;  /* 0x0000000806077824 */ /* 0x000fe200078e0207 */
[----:B------:R-:W-:Y:S01]  /*6fe0*/  SHF.R.U32.HI R0, RZ, 0x3, R9 ;  /* 0x00000003ff007819 */ /* 0x000fe20000011609 */
[----:B------:R-:W-:Y:S01]  /*6ff0*/  USEL UR10, UR10, URZ, !UP1 ;  /* 0x0000003f0a0a7287 */ /* 0x000fe2000c800000 */
[----:B------:R-:W-:Y:S01]  /*7000*/  ISETP.GE.AND P4, PT, R5, R4, PT ;  /* 0x000000040500720c */ /* 0x000fe20003f86270 */
[----:B------:R-:W-:Y:S01]  /*7010*/  USEL UR8, UR8, URZ, !UP1 ;  /* 0x0000003f08087287 */ /* 0x000fe2000c800000 */
[----:B------:R-:W-:Y:S01]  /*7020*/  LOP3.LUT R0, R3, R0, RZ, 0x3c, !PT ;  /* 0x0000000003007212 */ /* 0x000fe200078e3cff */
[----:B------:R-:W-:Y:S01]  /*7030*/  IMAD.U32 R2, RZ, RZ, UR12 ;  /* 0x0000000cff027e24 */ /* 0x000fe2000f8e00ff */
[----:B------:R-:W-:Y:S01]  /*7040*/  IADD3 R58, P0, R5, UR14, RZ ;  /* 0x0000000e053a7c10 */ /* 0x000fe2000ff1e0ff */
[----:B------:R-:W-:Y:S01]  /*7050*/  BSSY B0, `(.L_x_553) ;  /* 0x000002a000007945 */ /* 0x000fe20003800000 */
[----:B------:R-:W-:Y:S01]  /*7060*/  IADD3 R3, R56, 0x20, RZ ;  /* 0x0000002038037810 */ /* 0x000fe20007ffe0ff */
[----:B------:R-:W-:Y:S01]  /*7070*/  IMAD.U32 R7, R7, 0x20, R0 ;  /* 0x0000002007077824 */ /* 0x000fe200078e0000 */
[----:B------:R-:W-:Y:S01]  /*7080*/  LEA.HI.X.SX32 R59, R5, UR15, 0x1, P0 ;  /* 0x0000000f053b7c11 */ /* 0x000fe200080f0eff */
[----:B------:R-:W-:-:S02]  /*7090*/  IMAD.U32 R0, RZ, RZ, UR11 ;  /* 0x0000000bff007e24 */ /* 0x000fc4000f8e00ff */
[----:B------:R-:W-:Y:S02]  /*70a0*/  IMAD.SHL.U32 R7, R7, 0x2, RZ ;  /* 0x0000000207077824 */ /* 0x000fe400078e00ff */
[----:B------:R-:W-:-:S03]  /*70b0*/  IMAD.WIDE.U32 R60, R0, c[0x0][0x338], R56 ;  /* 0x0000ce00003c7a25 */ /* 0x000fc600078e0038 */
[----:B------:R1:W2:Y:S01]  /*70c0*/  LDS.128 R52, [R7+0x7080] ;  /* 0x0070800007347984 */ /* 0x0002a20000000c00 */
[----:B------:R-:W-:Y:S01]  /*70d0*/  IMAD.U32 R0, RZ, RZ, UR10 ;  /* 0x0000000aff007e24 */ /* 0x000fe2000f8e00ff */
[----:B------:R-:W-:Y:S01]  /*70e0*/  IADD3 R61, R61, UR5, RZ ;  /* 0x000000053d3d7c10 */ /* 0x000fe2000fffe0ff */
[----:B------:R-:W-:Y:S01]  /*70f0*/  ULDC.64 UR4, c[0x0][0x340] ;  /* 0x0000d00000047ab9 */ /* 0x000fe20000000a00 */
[----:B------:R1:W3:Y:S01]  /*7100*/  LDS.128 R48, [R7+0x9080] ;  /* 0x0090800007307984 */ /* 0x0002e20000000c00 */
[----:B------:R-:W-:Y:S01]  /*7110*/  UIMAD UR4, UR8, UR4, URZ ;  /* 0x00000004080472a4 */ /* 0x000fe2000f8e023f */
[----:B------:R-:W-:Y:S02]  /*7120*/  IMAD.WIDE R58, R2, 0x80, R58 ;  /* 0x00000080023a7825 */ /* 0x000fe400078e023a */
[----:B------:R1:W4:Y:S01]  /*7130*/  LDS.128 R44, [R7+0xb080] ;  /* 0x00b08000072c7984 */ /* 0x0003220000000c00 */
[----:B------:R-:W-:Y:S01]  /*7140*/  UIMAD UR4, UR10, UR5, UR4 ;  /* 0x000000050a0472a4 */ /* 0x000fe2000f8e0204 */
[----:B------:R-:W-:-:S02]  /*7150*/  IMAD.WIDE.U32 R60, R0, c[0x0][0x340], R60 ;  /* 0x0000d000003c7a25 */ /* 0x000fc400078e003c */
[----:B------:R1:W1:Y:S03]  /*7160*/  LDS.128 R40, [R7+0x80] ;  /* 0x0000800007287984 */ /* 0x0002660000000c00 */
[----:B------:R-:W-:Y:S01]  /*7170*/  IADD3 R63, R61, UR4, RZ ;  /* 0x000000043d3f7c10 */ /* 0x000fe2000fffe0ff */
        /* <DEDUP_REMOVED lines=12> */
[C---:B------:R-:W-:Y:S01]  /*7240*/  IMAD R6, R58.reuse, c[0x0][0x334], R6 ;  /* 0x0000cd003a067a24 */ /* 0x040fe200078e0206 */
        /* <DEDUP_REMOVED lines=10> */
.L_x_554:
[----:B------:R-:W-:Y:S05]  /*72f0*/  BSYNC B0 ;  /* 0x0000000000007941 */ /* 0x000fea0003800000 */
.L_x_553:
[----:B------:R-:W-:Y:S01]  /*7300*/  IADD3 R5, R5, 0x40, RZ ;  /* 0x0000004005057810 */ /* 0x000fe20007ffe0ff */
[----:B------:R-:W-:Y:S03]  /*7310*/  BSSY B0, `(.L_x_555) ;  /* 0x0000014000007945 */ /* 0x000fe60003800000 */
[----:B------:R-:W-:-:S13]  /*7320*/  ISETP.GE.AND P3, PT, R5, R4, PT ;  /* 0x000000040500720c */ /* 0x000fda0003f66270 */
[----:B------:R-:W-:Y:S05]  /*7330*/  @P3 BRA `(.L_x_556) ;  /* 0x0000011000003947 */ /* 0x000fea0003800000 */
[----:B------:R-:W-:Y:S01]  /*7340*/  IADD3 R5, P0, R58, 0x40, RZ ;  /* 0x000000403a057810 */ /* 0x000fe20007f1e0ff */
[----:B------:R-:W-:Y:S01]  /*7350*/  IMAD.MOV.U32 R6, RZ, RZ, R60 ;  /* 0x000000ffff067224 */ /* 0x000fe200078e003c */
[C---:B------:R-:W-:Y:S01]  /*7360*/  IADD3 R2, R56.reuse, 0x40, RZ ;  /* 0x0000004038027810 */ /* 0x040fe20007ffe0ff */
[----:B-1----:R-:W-:Y:S01]  /*7370*/  IMAD.MOV.U32 R7, RZ, RZ, R63 ;  /* 0x000000ffff077224 */ /* 0x002fe200078e003f */
[----:B------:R-:W-:Y:S01]  /*7380*/  ISETP.GE.AND P2, PT, R56, c[0x0][0x324], PT ;  /* 0x0000c90038007a0c */ /* 0x000fe20003f46270 */
[----:B------:R-:W-:Y:S01]  /*7390*/  IMAD.X R4, RZ, RZ, R59, P0 ;  /* 0x000000ffff047224 */ /* 0x000fe200000e063b */
[----:B------:R-:W-:Y:S01]  /*73a0*/  ISETP.GE.AND P0, PT, R2, c[0x0][0x324], PT ;  /* 0x0000c90002007a0c */ /* 0x000fe20003f06270 */
[----:B------:R-:W-:Y:S01]  /*73b0*/  IMAD.WIDE.U32 R6, R5, c[0x0][0x330], R6 ;  /* 0x0000cc0005067a25 */ /* 0x000fe200078e0006 */
[----:B------:R-:W-:-:S03]  /*73c0*/  ISETP.GE.AND P1, PT, R3, c[0x0][0x324], PT ;  /* 0x0000c90003007a0c */ /* 0x000fc60003f26270 */
[----:B------:R-:W-:Y:S01]  /*73d0*/  IMAD R4, R4, c[0x0][0x330], RZ ;  /* 0x0000cc0004047a24 */ /* 0x000fe200078e02ff */
[----:B--2---:R-:W-:-:S03]  /*73e0*/  LEA R8, P5, R6, c[0x0][0x318], 0x1 ;  /* 0x0000c60006087a11 */ /* 0x004fc600078a08ff */
[----:B------:R-:W-:-:S04]  /*73f0*/  IMAD R4, R5, c[0x0][0x334], R4 ;  /* 0x0000cd0005047a24 */ /* 0x000fc800078e0204 */
[----:B------:R-:W-:-:S05]  /*7400*/  IMAD.IADD R4, R7, 0x1, R4 ;  /* 0x0000000107047824 */ /* 0x000fca00078e0204 */
[----:B------:R-:W-:-:S05]  /*7410*/  LEA.HI.X R9, R6, c[0x0][0x31c], R4, 0x1, P5 ;  /* 0x0000c70006097a11 */ /* 0x000fca00028f0c04 */
[----:B------:R1:W-:Y:S04]  /*7420*/  @!P2 STG.E.128 [R8.64], R52 ;  /* 0x000000340800a986 */ /* 0x0003e8000c101d12 */
[----:B---3--:R1:W-:Y:S04]  /*7430*/  @!P1 STG.E.128 [R8.64+0x40], R48 ;  /* 0x0000403008009986 */ /* 0x0083e8000c101d12 */
[----:B----4-:R1:W-:Y:S02]  /*7440*/  @!P0 STG.E.128 [R8.64+0x80], R44 ;  /* 0x0000802c08008986 */ /* 0x0103e4000c101d12 */
.L_x_556:
[----:B------:R-:W-:Y:S05]  /*7450*/  BSYNC B0 ;  /* 0x0000000000007941 */ /* 0x000fea0003800000 */
.L_x_555:
[----:B------:R-:W-:Y:S01]  /*7460*/  ULDC.64 UR4, c[0x0][0x308] ;  /* 0x0000c20000047ab9 */ /* 0x000fe20000000a00 */
[----:B------:R-:W-:Y:S01]  /*7470*/  MOV R5, UR11 ;  /* 0x0000000b00057c02 */ /* 0x000fe20008000f00 */
[----:B------:R-:W-:Y:S01]  /*7480*/  UIMAD UR4, UR7, UR4, URZ ;  /* 0x00000004070472a4 */ /* 0x000fe2000f8e023f */
[----:B------:R-:W-:Y:S03]  /*7490*/  BSSY B0, `(.L_x_557) ;  /* 0x0000018000007945 */ /* 0x000fe60003800000 */
[----:B------:R-:W-:Y:S01]  /*74a0*/  UIMAD UR11, UR11, UR5, UR4 ;  /* 0x000000050b0b72a4 */ /* 0x000fe2000f8e0204 */
[----:B-1----:R-:W-:-:S02]  /*74b0*/  IMAD.WIDE.U32 R6, R5, c[0x0][0x308], R56 ;  /* 0x0000c20005067a25 */ /* 0x002fc400078e0038 */
[----:B------:R-:W-:Y:S02]  /*74c0*/  ULDC.64 UR4, c[0x0][0x310] ;  /* 0x0000c40000047ab9 */ /* 0x000fe40000000a00 */
[----:B------:R-:W-:Y:S01]  /*74d0*/  UIMAD UR4, UR8, UR4, URZ ;  /* 0x00000004080472a4 */ /* 0x000fe2000f8e023f */
[----:B------:R-:W-:-:S03]  /*74e0*/  IADD3 R7, R7, UR11, RZ ;  /* 0x0000000b07077c10 */ /* 0x000fc6000fffe0ff */
[----:B------:R-:W-:Y:S02]  /*74f0*/  UIMAD UR4, UR10, UR5, UR4 ;  /* 0x000000050a0472a4 */ /* 0x000fe4000f8e0204 */
[----:B------:R-:W-:-:S05]  /*7500*/  IMAD.WIDE.U32 R6, R0, c[0x0][0x310], R6 ;  /* 0x0000c40000067a25 */ /* 0x000fca00078e0006 */
[----:B--2---:R-:W-:Y:S01]  /*7510*/  IADD3 R9, R7, UR4, RZ ;  /* 0x0000000407097c10 */ /* 0x004fe2000fffe0ff */
        /* <DEDUP_REMOVED lines=15> */
.L_x_558:
[----:B------:R-:W-:Y:S05]  /*7610*/  BSYNC B0 ;  /* 0x0000000000007941 */ /* 0x000fea0003800000 */
.L_x_557:
        /* <DEDUP_REMOVED lines=8> */
[----:B-1----:R-:W-:Y:S01]  /*76a0*/  IMAD R5, R58, c[0x0][0x300], RZ ;  /* 0x0000c0003a057a24 */ /* 0x002fe200078e02ff */
        /* <DEDUP_REMOVED lines=10> */
.L_x_551:
[----:B------:R-:W-:Y:S02]  /*7750*/  ULDC.64 UR4, c[0x0][0x358] ;  /* 0x0000d60000047ab9 */ /* 0x000fe40000000a00 */
[----:B------:R-:W-:-:S02]  /*7760*/  UISETP.NE.U32.AND UP1, UPT, URZ, UR4, UPT ;  /* 0x000000043f00728c */ /* 0x000fc4000bf25070 */
[----:B------:R-:W-:Y:S02]  /*7770*/  UMOV UR7, 0x4 ;  /* 0x0000000400077882 */ /* 0x000fe40000000000 */
[----:B------:R-:W-:-:S03]  /*7780*/  UISETP.NE.AND.EX UP1, UPT, URZ, UR5, UPT, UP1 ;  /* 0x000000053f00728c */ /* 0x000fc6000bf25310 */
[----:B------:R-:W-:Y:S02]  /*7790*/  ULDC.64 UR4, c[0x0][0x358] ;  /* 0x0000d60000047ab9 */ /* 0x000fe40000000a00 */
[----:B------:R-:W-:Y:S01]  /*77a0*/  UIMAD.WIDE UR4, UR10, UR7, UR4 ;  /* 0x000000070a0472a5 */ /* 0x000fe2000f8e0204 */
[----:B------:R-:W-:-:S05]  /*77b0*/  PLOP3.LUT P1, PT, PT, PT, UP1, 0x80, 0x0 ;  /* 0x000000000000781c */ /* 0x000fca0003f2f018 */
[----:B------:R-:W-:Y:S01]  /*77c0*/  IMAD.U32 R6, RZ, RZ, UR4 ;  /* 0x00000004ff067e24 */ /* 0x000fe2000f8e00ff */
[----:B------:R-:W-:Y:S01]  /*77d0*/  MOV R7, UR5 ;  /* 0x0000000500077c02 */ /* 0x000fe20008000f00 */
[----:B------:R-:W-:-:S06]  /*77e0*/  ULDC.64 UR4, c[0x0][0x360] ;  /* 0x0000d80000047ab9 */ /* 0x000fcc0000000a00 */
[----:B-----5:R-:W2:Y:S01]  /*77f0*/  @P1 LDG.E R0, [R6.64] ;  /* 0x0000001206001981 */ /* 0x020ea2000c1e1900 */
[----:B------:R-:W-:Y:S01]  /*7800*/  UISETP.NE.U32.AND UP0, UPT, URZ, UR4, UPT ;  /* 0x000000043f00728c */ /* 0x000fe2000bf05070 */
[----:B------:R-:W-:-:S03]  /*7810*/  IMAD.MOV.U32 R3, RZ, RZ, c[0x0][0x2f0] ;  /* 0x0000bc00ff037624 */ /* 0x000fc600078e00ff */
[----:B------:R-:W-:-:S03]  /*7820*/  UISETP.NE.AND.EX UP0, UPT, URZ, UR5, UPT, UP0 ;  /* 0x000000053f00728c */ /* 0x000fc6000bf05300 */
[----:B------:R-:W-:-:S03]  /*7830*/  ULDC.64 UR4, c[0x0][0x360] ;  /* 0x0000d80000047ab9 */ /* 0x000fc60000000a00 */
[----:B------:R-:W-:-:S05]  /*7840*/  PLOP3.LUT P0, PT, PT, PT, UP0, 0x80, 0x0 ;  /* 0x000000000000781c */ /* 0x000fca0003f0f008 */
[----:B------:R-:W-:-:S06]  /*7850*/  @UP0 UIMAD.WIDE UR4, UR10, UR7, UR4 ;  /* 0x000000070a0402a5 */ /* 0x000fcc000f8e0204 */
[----:B------:R-:W-:Y:S01]  /*7860*/  MOV R4, UR4 ;  /* 0x0000000400047c02 */ /* 0x000fe20008000f00 */
        /* <DEDUP_REMOVED lines=13> */
.L_x_559:
[----:B-1----:R-:W-:Y:S01]  /*7940*/  SHF.R.S32.HI R5, RZ, 0x1f, R236 ;  /* 0x0000001fff057819 */ /* 0x002fe200000114ec */
[----:B------:R-:W-:Y:S01]  /*7950*/  USHF.R.S32.HI UR7, URZ, 0x1f, UR11 ;  /* 0x0000001f3f077899 */ /* 0x000fe2000801140b */
[----:B-----5:R-:W-:Y:S01]  /*7960*/  IADD3 R3, R3, -UR6, RZ ;  /* 0x8000000603037c10 */ /* 0x020fe2000fffe0ff */
[----:B------:R-:W-:Y:S01]  /*7970*/  ULDC.64 UR4, c[0x0][0x308] ;  /* 0x0000c20000047ab9 */ /* 0x000fe20000000a00 */
[----:B------:R-:W-:Y:S01]  /*7980*/  LEA.HI R2, R5, R236, RZ, 0x2 ;  /* 0x000000ec05027211 */ /* 0x000fe200078f10ff */
[----:B------:R-:W-:Y:S01]  /*7990*/  UIMAD UR4, UR7, UR4, URZ ;  /* 0x00000004070472a4 */ /* 0x000fe2000f8e023f */
[----:B------:R-:W-:Y:S01]  /*79a0*/  IMAD.U32 R10, RZ, RZ, UR12 ;  /* 0x0000000cff0a7e24 */ /* 0x000fe2000f8e00ff */
[----:B------:R-:W-:Y:S01]  /*79b0*/  USHF.R.S32.HI UR8, URZ, 0x1f, UR10 ;  /* 0x0000001f3f087899 */ /* 0x000fe2000801140a */
[----:B------:R-:W-:Y:S01]  /*79c0*/  LOP3.LUT R5, R2, 0x1ffffffc, RZ, 0xc0, !PT ;  /* 0x1ffffffc02057812 */ /* 0x000fe200078ec0ff */
[----:B------:R-:W-:Y:S01]  /*79d0*/  UIMAD UR5, UR11, UR5, UR4 ;  /* 0x000000050b0572a4 */ /* 0x000fe2000f8e0204 */
[----:B------:R-:W-:Y:S01]  /*79e0*/  SHF.R.S32.HI R2, RZ, 0x2, R2 ;  /* 0x00000002ff027819 */ /* 0x000fe20000011402 */
[----:B------:R-:W-:Y:S01]  /*79f0*/  USEL UR10, UR10, URZ, !UP1 ;  /* 0x0000003f0a0a7287 */ /* 0x000fe2000c800000 */
[----:B------:R-:W-:Y:S01]  /*7a00*/  BSSY B0, `(.L_x_560) ;  /* 0x0000022000007945 */ /* 0x000fe20003800000 */
[----:B------:R-:W-:Y:S01]  /*7a10*/  IMAD.IADD R5, R236, 0x1, -R5 ;  /* 0x00000001ec057824 */ /* 0x000fe200078e0a05 */
[----:B------:R-:W-:Y:S01]  /*7a20*/  USEL UR8, UR8, URZ, !UP1 ;  /* 0x0000003f08087287 */ /* 0x000fe2000c800000 */
[----:B------:R-:W-:-:S02]  /*7a30*/  ISETP.GE.AND P4, PT, R2, R3, PT ;  /* 0x000000030200720c */ /* 0x000fc40003f86270 */
[----:B------:R-:W-:Y:S01]  /*7a40*/  IMAD.SHL.U32 R14, R5, 0x8, RZ ;  /* 0x00000008050e7824 */ /* 0x000fe200078e00ff */
[----:B------:R-:W-:Y:S01]  /*7a50*/  IADD3 R4, P0, R2, UR14, RZ ;  /* 0x0000000e02047c10 */ /* 0x000fe2000ff1e0ff */
[----:B------:R-:W-:Y:S02]  /*7a60*/  IMAD.U32 R5, RZ, RZ, UR11 ;  /* 0x0000000bff057e24 */ /* 0x000fe4000f8e00ff */
[----:B------:R-:W-:Y:S01]  /*7a70*/  IMAD.U32 R0, RZ, RZ, UR10 ;  /* 0x0000000aff007e24 */ /* 0x000fe2000f8e00ff */
[----:B------:R-:W-:Y:S02]  /*7a80*/  SHF.R.S32.HI R15, RZ, 0x1f, R14 ;  /* 0x0000001fff0f7819 */ /* 0x000fe4000001140e */
[----:B------:R-:W-:-:S03]  /*7a90*/  IADD3 R6, R14, 0x20, RZ ;  /* 0x000000200e067810 */ /* 0x000fc60007ffe0ff */
[----:B------:R-:W-:Y:S01]  /*7aa0*/  IMAD.WIDE.U32 R8, R5, c[0x0][0x308], R14 ;  /* 0x0000c20005087a25 */ /* 0x000fe200078e000e */
[----:B------:R-:W-:-:S04]  /*7ab0*/  LEA.HI.X.SX32 R5, R2, UR15, 0x1, P0 ;  /* 0x0000000f02057c11 */ /* 0x000fc800080f0eff */
[----:B------:R-:W-:Y:S01]  /*7ac0*/  IADD3 R9, R9, UR5, RZ ;  /* 0x0000000509097c10 */ /* 0x000fe2000fffe0ff */
[----:B------:R-:W-:Y:S01]  /*7ad0*/  ULDC.64 UR4, c[0x0][0x310] ;  /* 0x0000c40000047ab9 */ /* 0x000fe20000000a00 */
[----:B------:R-:W-:Y:S01]  /*7ae0*/  IMAD.WIDE R10, R10, 0x80, R4 ;  /* 0x000000800a0a7825 */ /* 0x000fe200078e0204 */
[----:B------:R-:W-:Y:S01]  /*7af0*/  UIMAD UR4, UR8, UR4, URZ ;  /* 0x00000004080472a4 */ /* 0x000fe2000f8e023f */
[----:B------:R-:W-:Y:S02]  /*7b00*/  IADD3 R5, R14, 0x40, RZ ;  /* 0x000000400e057810 */ /* 0x000fe40007ffe0ff */
[----:B------:R-:W-:Y:S01]  /*7b10*/  IMAD.WIDE.U32 R8, R0, c[0x0][0x310], R8 ;  /* 0x0000c40000087a25 */ /* 0x000fe200078e0008 */
[----:B------:R-:W-:-:S06]  /*7b20*/  UIMAD UR4, UR10, UR5, UR4 ;  /* 0x000000050a0472a4 */ /* 0x000fcc000f8e0204 */
        /* <DEDUP_REMOVED lines=15> */
.L_x_561:
[----:B------:R-:W-:Y:S05]  /*7c20*/  BSYNC B0 ;  /* 0x0000000000007941 */ /* 0x000fea0003800000 */
.L_x_560:
        /* <DEDUP_REMOVED lines=19> */
.L_x_563:
[----:B------:R-:W-:Y:S05]  /*7d60*/  BSYNC B0 ;  /* 0x0000000000007941 */ /* 0x000fea0003800000 */
.L_x_562:
[----:B------:R-:W-:Y:S01]  /*7d70*/  ULDC.64 UR4, c[0x0][0x338] ;  /* 0x0000ce0000047ab9 */ /* 0x000fe20000000a00 */
[----:B------:R-:W-:Y:S01]  /*7d80*/  MOV R3, UR11 ;  /* 0x0000000b00037c02 */ /* 0x000fe20008000f00 */
[----:B------:R-:W-:Y:S01]  /*7d90*/  UIMAD UR4, UR7, UR4, URZ ;  /* 0x00000004070472a4 */ /* 0x000fe2000f8e023f */
[----:B------:R-:W-:Y:S03]  /*7da0*/  BSSY B0, `(.L_x_564) ;  /* 0x0000017000007945 */ /* 0x000fe60003800000 */
[----:B------:R-:W-:Y:S01]  /*7db0*/  UIMAD UR11, UR11, UR5, UR4 ;  /* 0x000000050b0b72a4 */ /* 0x000fe2000f8e0204 */
[----:B------:R-:W-:-:S02]  /*7dc0*/  IMAD.WIDE.U32 R8, R3, c[0x0][0x338], R14 ;  /* 0x0000ce0003087a25 */ /* 0x000fc400078e000e */
        /* <DEDUP_REMOVED lines=20> */
.L_x_565:
[----:B------:R-:W-:Y:S05]  /*7f10*/  BSYNC B0 ;  /* 0x0000000000007941 */ /* 0x000fea0003800000 */
.L_x_564:
[----:B------:R-:W-:Y:S05]  /*7f20*/  @P3 EXIT ;  /* 0x000000000000394d */ /* 0x000fea0003800000 */
[----:B------:R-:W-:Y:S01]  /*7f30*/  IADD3 R0, P0, R10, 0x40, RZ ;  /* 0x000000400a007810 */ /* 0x000fe20007f1e0ff */
[----:B------:R-:W-:Y:S01]  /*7f40*/  IMAD.MOV.U32 R9, RZ, RZ, R13 ;  /* 0x000000ffff097224 */ /* 0x000fe200078e000d */
[----:B------:R-:W-:-:S03]  /*7f50*/  ISETP.GE.AND P1, PT, R14, c[0x0][0x324], PT ;  /* 0x0000c9000e007a0c */ /* 0x000fc60003f26270 */
[----:B------:R-:W-:Y:S01]  /*7f60*/  IMAD.X R10, RZ, RZ, R11, P0 ;  /* 0x000000ffff0a7224 */ /* 0x000fe200000e060b */
[----:B------:R-:W-:Y:S01]  /*7f70*/  ISETP.GE.AND P0, PT, R6, c[0x0][0x324], PT ;  /* 0x0000c90006007a0c */ /* 0x000fe20003f06270 */
[----:B------:R-:W-:-:S04]  /*7f80*/  IMAD.WIDE.U32 R8, R0, c[0x0][0x330], R8 ;  /* 0x0000cc0000087a25 */ /* 0x000fc800078e0008 */
[----:B--2---:R-:W-:Y:S01]  /*7f90*/  IMAD R3, R10, c[0x0][0x330], RZ ;  /* 0x0000cc000a037a24 */ /* 0x004fe200078e02ff */
        /* <DEDUP_REMOVED lines=10> */
.L_x_566:
        /* <DEDUP_REMOVED lines=12> */
.L_x_1406:


//--------------------- .text._ZN7cutlass13device_kernelIN5flash19enable_sm80_to_sm89INS1_16FlashAttnBwdSm80INS1_25CollectiveMainloopBwdSm80ILi2ELi1EN4cute5tupleIJNS5_1CILi64EEENS7_ILi128EEENS7_ILi96EEEEEENS_10bfloat16_tEfNS_4arch4Sm80ELb1ELb0ELb0ELb1ELb1ELb0ELb0ELb0ELi2ELi2ELi4ELi2ELb1EEENS1_21CollectiveEpilogueBwdISB_SC_SE_Li256ELb1ELb0ELi2EEENS1_25SingleTileBwdLPTSchedulerILb1ELi128ELb1EEEEEEEEEvNT_6ParamsE --------------------------
	.section	.text._ZN7cutlass13device_kernelIN5flash19enable_sm80_to_sm89INS1_16FlashAttnBwdSm80INS1_25CollectiveMainloopBwdSm80ILi2ELi1EN4cute5tupleIJNS5_1CILi64EEENS7_ILi128EEENS7_ILi96EEEEEENS_10bfloat16_tEfNS_4arch4Sm80ELb1ELb0ELb0ELb1ELb1ELb0ELb0ELb0ELi2ELi2ELi4ELi2ELb1EEENS1_21CollectiveEpilogueBwdISB_SC_SE_Li256ELb1ELb0ELi2EEENS1_25SingleTileBwdLPTSchedulerILb1ELi128ELb1EEEEEEEEEvNT_6ParamsE,"ax",@progbits
	.sectioninfo	@"SHI_REGISTERS=255"
	.align	128
.text._ZN7cutlass13device_kernelIN5flash19enable_sm80_to_sm89INS1_16FlashAttnBwdSm80INS1_25CollectiveMainloopBwdSm80ILi2ELi1EN4cute5tupleIJNS5_1CILi64EEENS7_ILi128EEENS7_ILi96EEEEEENS_10bfloat16_tEfNS_4arch4Sm80ELb1ELb0ELb0ELb1ELb1ELb0ELb0ELb0ELi2ELi2ELi4ELi2ELb1EEENS1_21CollectiveEpilogueBwdISB_SC_SE_Li256ELb1ELb0ELi2EEENS1_25SingleTileBwdLPTSchedulerILb1ELi128ELb1EEEEEEEEEvNT_6ParamsE:
        .type           _ZN7cutlass13device_kernelIN5flash19enable_sm80_to_sm89INS1_16FlashAttnBwdSm80INS1_25CollectiveMainloopBwdSm80ILi2ELi1EN4cute5tupleIJNS5_1CILi64EEENS7_ILi128EEENS7_ILi96EEEEEENS_10bfloat16_tEfNS_4arch4Sm80ELb1ELb0ELb0ELb1ELb1ELb0ELb0ELb0ELi2ELi2ELi4ELi2ELb1EEENS1_21CollectiveEpilogueBwdISB_SC_SE_Li256ELb1ELb0ELi2EEENS1_25SingleTileBwdLPTSchedulerILb1ELi128ELb1EEEEEEEEEvNT_6ParamsE,@function
        .size           _ZN7cutlass13device_kernelIN5flash19enable_sm80_to_sm89INS1_16FlashAttnBwdSm80INS1_25CollectiveMainloopBwdSm80ILi2ELi1EN4cute5tupleIJNS5_1CILi64EEENS7_ILi128EEENS7_ILi96EEEEEENS_10bfloat16_tEfNS_4arch4Sm80ELb1ELb0ELb0ELb1ELb1ELb0ELb0ELb0ELi2ELi2ELi4ELi2ELb1EEENS1_21CollectiveEpilogueBwdISB_SC_SE_Li256ELb1ELb0ELi2EEENS1_25SingleTileBwdLPTSchedulerILb1ELi128ELb1EEEEEEEEEvNT_6ParamsE,(.L_x_1407 - _ZN7cutlass13device_kernelIN5flash19enable_sm80_to_sm89INS1_16FlashAttnBwdSm80INS1_25CollectiveMainloopBwdSm80ILi2ELi1EN4cute5tupleIJNS5_1CILi64EEENS7_ILi128EEENS7_ILi96EEEEEENS_10bfloat16_tEfNS_4arch4Sm80ELb1ELb0ELb0ELb1ELb1ELb0ELb0ELb0ELi2ELi2ELi4ELi2ELb1EEENS1_21CollectiveEpilogueBwdISB_SC_SE_Li256ELb1ELb0ELi2EEENS1_25SingleTileBwdLPTSchedulerILb1ELi128ELb1EEEEEEEEEvNT_6ParamsE)
        .other          _ZN7cutlass13device_kernelIN5flash19enable_sm80_to_sm89INS1_16FlashAttnBwdSm80INS1_25CollectiveMainloopBwdSm80ILi2ELi1EN4cute5tupleIJNS5_1CILi64EEENS7_ILi128EEENS7_ILi96EEEEEENS_10bfloat16_tEfNS_4arch4Sm80ELb1ELb0ELb0ELb1ELb1ELb0ELb0ELb0ELi2ELi2ELi4ELi2ELb1EEENS1_21CollectiveEpilogueBwdISB_SC_SE_Li256ELb1ELb0ELi2EEENS1_25SingleTileBwdLPTSchedulerILb1ELi128ELb1EEEEEEEEEvNT_6ParamsE,@"STO_CUDA_ENTRY STV_DEFAULT"
_ZN7cutlass13device_kernelIN5flash19enable_sm80_to_sm89INS1_16FlashAttnBwdSm80INS1_25CollectiveMainloopBwdSm80ILi2ELi1EN4cute5tupleIJNS5_1CILi64EEENS7_ILi128EEENS7_ILi96EEEEEENS_10bfloat16_tEfNS_4arch4Sm80ELb1ELb0ELb0ELb1ELb1ELb0ELb0ELb0ELi2ELi2ELi4ELi2ELb1EEENS1_21CollectiveEpilogueBwdISB_SC_SE_Li256ELb1ELb0ELi2EEENS1_25SingleTileBwdLPTSchedulerILb1ELi128ELb1EEEEEEEEEvNT_6ParamsE:
        /* <DEDUP_REMOVED lines=30> */
.L_x_568:
[----:B------:R-:W-:Y:S02]  /*01e0*/  ULDC UR7, c[0x0][0x3ac] ;  /* 0x0000eb0000077ab9 */ /* 0x000fe40000000800 */
[----:B------:R-:W-:Y:S02]  /*01f0*/  UISETP.NE.AND UP0, UPT, UR7, 0x1, UPT ;  /* 0x000000010700788c */ /* 0x000fe4000bf05270 */
[----:B------:R-:W-:Y:S02]  /*0200*/  ULDC.64 UR4, c[0x0][0x3b0] ;  /* 0x0000ec0000047ab9 */ /* 0x000fe40000000a00 */
[----:B------:R-:W-:Y:S02]  /*0210*/  UIMAD.WIDE.U32 UR10, UR6, UR4, URZ ;  /* 0x00000004060a72a5 */ /* 0x000fe4000f8e003f */
[----:B------:R-:W-:-:S05]  /*0220*/  UMOV UR9, UR6 ;  /* 0x0000000600097c82 */ /* 0x000fca0008000000 */
[----:B------:R-:W-:-:S04]  /*0230*/  @UP0 USHF.R.U32.HI UR9, URZ, UR5, UR11 ;  /* 0x000000053f090299 */ /* 0x000fc8000801160b */
[----:B------:R-:W-:-:S04]  /*0240*/  UIMAD UR7, UR9, UR7, URZ ;  /* 0x00000007090772a4 */ /* 0x000fc8000f8e023f */
.L_x_569:
        /* <DEDUP_REMOVED lines=12> */
[----:B------:R-:W-:-:S06]  /*0310*/  UIMAD UR4, UR4, UR6, UR5 ;  /* 0x00000006040472a4 */ /* 0x000fcc000f8e0205 */
[----:B------:R-:W-:-:S05]  /*0320*/  IMAD.U32 R0, RZ, RZ, UR4 ;  /* 0x00000004ff007e24 */ /* 0x000fca000f8e00ff */
[----:B------:R1:W-:Y:S01]  /*0330*/  STL [R1+0xc], R0 ;  /* 0x00000c0001007387 */ /* 0x0003e20000100800 */
[----:B------:R-:W-:Y:S05]  /*0340*/  @!P0 BRA `(.L_x_570) ;  /* 0x0000008000008947 */ /* 0x000fea0003800000 */
[----:B------:R-:W-:Y:S02]  /*0350*/  UMOV UR4, 0x4 ;  /* 0x0000000400047882 */ /* 0x000fe40000000000 */
[----:B------:R-:W-:Y:S02]  /*0360*/  ULDC.64 UR6, c[0x0][0x3e0] ;  /* 0x0000f80000067ab9 */ /* 0x000fe40000000a00 */
[----:B------:R-:W-:-:S06]  /*0370*/  UIMAD.WIDE UR4, UR13, UR4, UR6 ;  /* 0x000000040d0472a5 */ /* 0x000fcc000f8e0206 */
[----:B------:R-:W-:Y:S02]  /*0380*/  MOV R2, UR4 ;  /* 0x0000000400027c02 */ /* 0x000fe40008000f00 */
[----:B------:R-:W-:-:S05]  /*0390*/  MOV R3, UR5 ;  /* 0x0000000500037c02 */ /* 0x000fca0008000f00 */
[----:B-1----:R-:W2:Y:S02]  /*03a0*/  LDG.E R0, [R2.64] ;  /* 0x0000001202007981 */ /* 0x002ea4000c1e1900 */
[----:B--2---:R1:W2:Y:S02]  /*03b0*/  R2UR UR5, R0 ;  /* 0x00000000000573c2 */ /* 0x0042a400000e0000 */
[----:B-12---:R-:W-:Y:S05]  /*03c0*/  BRA `(.L_x_571) ;  /* 0x000000f000007947 */ /* 0x006fea0003800000 */
.L_x_570:
        /* <DEDUP_REMOVED lines=9> */
[----:B-1----:R-:W3:Y:S01]  /*0460*/  LDG.E R0, [R2.64+0x4] ;  /* 0x0000041202007981 */ /* 0x002ee2000c1e1900 */
[----:B--2---:R-:W1:Y:S08]  /*0470*/  R2UR UR5, R4 ;  /* 0x00000000040573c2 */ /* 0x004e7000000e0000 */
[----:B---3--:R-:W1:Y:S02]  /*0480*/  R2UR UR4, R0 ;  /* 0x00000000000473c2 */ /* 0x008e6400000e0000 */
[----:B-1----:R-:W-:Y:S01]  /*0490*/  UIADD3 UR5, -UR5, UR4, URZ ;  /* 0x0000000405057290 */ /* 0x002fe2000fffe13f */
[----:B------:R-:W-:Y:S05]  /*04a0*/  BRA `(.L_x_571) ;  /* 0x0000001000007947 */ /* 0x000fea0003800000 */
.L_x_572:
[----:B------:R-:W-:Y:S02]  /*04b0*/  ULDC UR5, c[0x0][0x3d4] ;  /* 0x0000f50000057ab9 */ /* 0x000fe40000000800 */
.L_x_571:
[----:B------:R-:W-:Y:S02]  /*04c0*/  UIADD3 UR5, UR5, 0x7f, URZ ;  /* 0x0000007f05057890 */ /* 0x000fe4000fffe03f */
[----:B------:R-:W-:-:S02]  /*04d0*/  ULOP3.LUT UR14, URZ, UR9, URZ, 0x33, !UPT ;  /* 0x000000093f0e7292 */ /* 0x000fc4000f8e333f */
[----:B------:R-:W-:-:S04]  /*04e0*/  USHF.R.S32.HI UR4, URZ, 0x1f, UR5 ;  /* 0x0000001f3f047899 */ /* 0x000fc80008011405 */
[----:B------:R-:W-:-:S04]  /*04f0*/  ULEA.HI UR4, UR4, UR5, URZ, 0x7 ;  /* 0x0000000504047291 */ /* 0x000fc8000f8f383f */
[----:B------:R-:W-:-:S04]  /*0500*/  USHF.R.S32.HI UR4, URZ, 0x7, UR4 ;  /* 0x000000073f047899 */ /* 0x000fc80008011404 */
[----:B------:R-:W-:Y:S02]  /*0510*/  UISETP.GT.AND UP0, UPT, UR4, UR9, UPT ;  /* 0x000000090400728c */ /* 0x000fe4000bf04270 */
[----:B------:R-:W-:Y:S02]  /*0520*/  UIADD3 UR14, UR4, UR14, URZ ;  /* 0x0000000e040e7290 */ /* 0x000fe4000fffe03f */
[----:B------:R-:W-:Y:S01]  /*0530*/  USEL UR13, UR13, 0xffffffff, UP0 ;  /* 0xffffffff0d0d7887 */ /* 0x000fe20008000000 */
[----:B------:R-:W-:Y:S05]  /*0540*/  BRA `(.L_x_573) ;  /* 0x000004b000007947 */ /* 0x000fea0003800000 */
.L_x_567:
[----:B------:R-:W-:Y:S02]  /*0550*/  ULDC.64 UR6, c[0x0][0x3b8] ;  /* 0x0000ee0000067ab9 */ /* 0x000fe40000000a00 */
[----:B------:R-:W-:Y:S02]  /*0560*/  UISETP.NE.AND UP0, UPT, UR6, 0x1, UPT ;  /* 0x000000010600788c */ /* 0x000fe4000bf05270 */
[----:B------:R-:W-:Y:S02]  /*0570*/  UIMAD.WIDE.U32 UR10, UR4, UR7, URZ ;  /* 0x00000007040a72a5 */ /* 0x000fe4000f8e003f */
[----:B------:R-:W-:-:S02]  /*0580*/  ULDC UR5, c[0x0][0x3c0] ;  /* 0x0000f00000057ab9 */ /* 0x000fc40000000800 */
        /* <DEDUP_REMOVED lines=17> */
.L_x_574:
[----:B------:R-:W-:Y:S02]  /*06a0*/  ULDC UR7, c[0x0][0x3ac] ;  /* 0x0000eb0000077ab9 */ /* 0x000fe40000000800 */
[----:B------:R-:W-:Y:S02]  /*06b0*/  UISETP.NE.AND UP0, UPT, UR7, 0x1, UPT ;  /* 0x000000010700788c */ /* 0x000fe4000bf05270 */
[----:B------:R-:W-:Y:S02]  /*06c0*/  ULDC.64 UR4, c[0x0][0x3b0] ;  /* 0x0000ec0000047ab9 */ /* 0x000fe40000000a00 */
[----:B------:R-:W-:Y:S02]  /*06d0*/  UIMAD.WIDE.U32 UR10, UR6, UR4, URZ ;  /* 0x00000004060a72a5 */ /* 0x000fe4000f8e003f */
[----:B------:R-:W-:-:S05]  /*06e0*/  UMOV UR9, UR6 ;  /* 0x0000000600097c82 */ /* 0x000fca0008000000 */
[----:B------:R-:W-:-:S04]  /*06f0*/  @UP0 USHF.R.U32.HI UR9, URZ, UR5, UR11 ;  /* 0x000000053f090299 */ /* 0x000fc8000801160b */
[----:B------:R-:W-:-:S04]  /*0700*/  UIMAD UR7, UR9, UR7, URZ ;  /* 0x00000007090772a4 */ /* 0x000fc8000f8e023f */
.L_x_575:
        /* <DEDUP_REMOVED lines=24> */
.L_x_576:
        /* <DEDUP_REMOVED lines=14> */
.L_x_578:
[----:B------:R-:W-:Y:S02]  /*0970*/  ULDC UR5, c[0x0][0x3d4] ;  /* 0x0000f50000057ab9 */ /* 0x000fe40000000800 */
.L_x_577:
[----:B------:R-:W-:Y:S02]  /*0980*/  UIADD3 UR5, UR5, 0x7f, URZ ;  /* 0x0000007f05057890 */ /* 0x000fe4000fffe03f */
[----:B------:R-:W-:-:S02]  /*0990*/  ULOP3.LUT UR14, URZ, UR9, URZ, 0x33, !UPT ;  /* 0x000000093f0e7292 */ /* 0x000fc4000f8e333f */
[----:B------:R-:W-:-:S04]  /*09a0*/  USHF.R.S32.HI UR4, URZ, 0x1f, UR5 ;  /* 0x0000001f3f047899 */ /* 0x000fc80008011405 */
[----:B------:R-:W-:-:S04]  /*09b0*/  ULEA.HI UR4, UR4, UR5, URZ, 0x7 ;  /* 0x0000000504047291 */ /* 0x000fc8000f8f383f */
[----:B------:R-:W-:-:S04]  /*09c0*/  USHF.R.S32.HI UR4, URZ, 0x7, UR4 ;  /* 0x000000073f047899 */ /* 0x000fc80008011404 */
[----:B------:R-:W-:Y:S02]  /*09d0*/  UISETP.GT.AND UP0, UPT, UR4, UR9, UPT ;  /* 0x000000090400728c */ /* 0x000fe4000bf04270 */
[----:B------:R-:W-:Y:S02]  /*09e0*/  UIADD3 UR14, UR4, UR14, URZ ;  /* 0x0000000e040e7290 */ /* 0x000fe4000fffe03f */
[----:B------:R-:W-:-:S06]  /*09f0*/  USEL UR13, UR13, 0xffffffff, UP0 ;  /* 0xffffffff0d0d7887 */ /* 0x000fcc0008000000 */
.L_x_573:
        /* <DEDUP_REMOVED lines=23> */
[----:B-1----:R1:W3:Y:S01]  /*0b70*/  @P0 LDG.E R0, [R2.64] ;  /* 0x0000001202000981 */ /* 0x0022e2000c1e1900 */
[----:B------:R-:W-:Y:S01]  /*0b80*/  IMAD.MOV.U32 R11, RZ, RZ, RZ ;  /* 0x000000ffff0b7224 */ /* 0x000fe200078e00ff */
[----:B------:R-:W-:-:S03]  /*0b90*/  UISETP.NE.AND.EX UP1, UPT, URZ, UR5, UPT, UP1 ;  /* 0x000000053f00728c */ /* 0x000fc6000bf25310 */
[----:B------:R-:W-:Y:S01]  /*0ba0*/  ULDC.64 UR4, c[0x0][0x2d0] ;  /* 0x0000b40000047ab9 */ /* 0x000fe20000000a00 */
[----:B------:R4:W5:Y:S01]  /*0bb0*/  @P2 LDG.E R15, [R6.64] ;  /* 0x00000012060f2981 */ /* 0x000962000c1e1900 */
[----:B------:R-:W-:Y:S01]  /*0bc0*/  UIMAD.WIDE UR4, UR13, UR7, UR4 ;  /* 0x000000070d0472a5 */ /* 0x000fe2000f8e0204 */
[----:B------:R-:W-:-:S05]  /*0bd0*/  PLOP3.LUT P1, PT, PT, PT, UP1, 0x80, 0x0 ;  /* 0x000000000000781c */ /* 0x000fca0003f2f018 */
[----:B-1----:R-:W-:Y:S01]  /*0be0*/  MOV R2, UR4 ;  /* 0x0000000400027c02 */ /* 0x002fe20008000f00 */
[----:B------:R-:W-:-:S07]  /*0bf0*/  IMAD.U32 R3, RZ, RZ, UR5 ;  /* 0x00000005ff037e24 */ /* 0x000fce000f8e00ff */
[----:B------:R4:W5:Y:S01]  /*0c00*/  @P1 LDG.E R11, [R2.64] ;  /* 0x00000012020b1981 */ /* 0x000962000c1e1900 */
[----:B------:R-:W-:Y:S02]  /*0c10*/  ULDC UR12, c[0x0][0x168] ;  /* 0x00005a00000c7ab9 */ /* 0x000fe40000000800 */
[----:B------:R-:W-:Y:S02]  /*0c20*/  UMOV UR6, URZ ;  /* 0x0000003f00067c82 */ /* 0x000fe40008000000 */
[----:B------:R-:W-:Y:S01]  /*0c30*/  ULDC UR11, c[0x0][0x198] ;  /* 0x00006600000b7ab9 */ /* 0x000fe20000000800 */
[----:B--2---:R-:W1:Y:S02]  /*0c40*/  @P2 R2UR UR5, R4 ;  /* 0x00000000040523c2 */ /* 0x004e6400000e0000 */
[----:B-1----:R-:W-:-:S04]  /*0c50*/  @UP2 ULEA UR5, UR13, UR5, 0x6 ;  /* 0x000000050d052291 */ /* 0x002fc8000f8e303f */
[----:B------:R-:W-:-:S04]  /*0c60*/  @UP2 USHF.R.S32.HI UR4, URZ, 0x1f, UR5 ;  /* 0x0000001f3f042899 */ /* 0x000fc80008011405 */
[----:B------:R-:W-:Y:S01]  /*0c70*/  @UP2 ULEA.HI UR4, UR4, UR5, URZ, 0x6 ;  /* 0x0000000504042291 */ /* 0x000fe2000f8f303f */
[----:B---3--:R4:W1:Y:S03]  /*0c80*/  @P0 R2UR UR12, R0 ;  /* 0x00000000000c03c2 */ /* 0x00886600000e0000 */
[----:B------:R-:W-:Y:S01]  /*0c90*/  @UP2 ULOP3.LUT UR6, UR4, 0xffffffc0, URZ, 0xc0, !UPT ;  /* 0xffffffc004062892 */ /* 0x000fe2000f8ec03f */
[----:B-1--4-:R-:W-:Y:S06]  /*0ca0*/  @P0 BRA `(.L_x_579) ;  /* 0x0000006000000947 */ /* 0x012fec0003800000 */
[----:B------:R-:W-:Y:S05]  /*0cb0*/  @!P2 BRA `(.L_x_579) ;  /* 0x000000500000a947 */ /* 0x000fea0003800000 */
[----:B------:R-:W2:Y:S04]  /*0cc0*/  LDG.E R4, [R6.64] ;  /* 0x0000001206047981 */ /* 0x000ea8000c1e1900 */
[----:B------:R-:W3:Y:S01]  /*0cd0*/  LDG.E R0, [R6.64+0x4] ;  /* 0x0000041206007981 */ /* 0x000ee2000c1e1900 */
[----:B--2---:R-:W1:Y:S08]  /*0ce0*/  R2UR UR12, R4 ;  /* 0x00000000040c73c2 */ /* 0x004e7000000e0000 */
[----:B---3--:R-:W1:Y:S02]  /*0cf0*/  R2UR UR4, R0 ;  /* 0x00000000000473c2 */ /* 0x008e6400000e0000 */
[----:B-1----:R-:W-:-:S06]  /*0d00*/  UIADD3 UR12, -UR12, UR4, URZ ;  /* 0x000000040c0c7290 */ /* 0x002fcc000fffe13f */
.L_x_579:
        /* <DEDUP_REMOVED lines=10> */
.L_x_580:
[----:B------:R-:W-:Y:S05]  /*0db0*/  @!P1 BRA `(.L_x_581) ;  /* 0x0000005000009947 */ /* 0x000fea0003800000 */
[----:B------:R1:W2:Y:S04]  /*0dc0*/  LDG.E R0, [R2.64] ;  /* 0x0000001202007981 */ /* 0x0002a8000c1e1900 */
[----:B-1----:R-:W3:Y:S01]  /*0dd0*/  LDG.E R2, [R2.64+0x4] ;  /* 0x0000041202027981 */ /* 0x002ee2000c1e1900 */
[----:B--2---:R-:W1:Y:S08]  /*0de0*/  R2UR UR11, R0 ;  /* 0x00000000000b73c2 */ /* 0x004e7000000e0000 */
[----:B---3--:R-:W1:Y:S02]  /*0df0*/  R2UR UR4, R2 ;  /* 0x00000000020473c2 */ /* 0x008e6400000e0000 */
[----:B-1----:R-:W-:-:S06]  /*0e00*/  UIADD3 UR11, -UR11, UR4, URZ ;  /* 0x000000040b0b7290 */ /* 0x002fcc000fffe13f */
.L_x_581:
        /* <DEDUP_REMOVED lines=13> */
[----:B------:R-:W-:Y:S01]  /*0ee0*/  IMAD.MOV.U32 R120, RZ, RZ, RZ ;  /* 0x000000ffff787224 */ /* 0x000fe200078e00ff */
[----:B------:R-:W-:Y:S01]  /*0ef0*/  MOV R10, RZ ;  /* 0x000000ff000a7202 */ /* 0x000fe20000000f00 */
[----:B------:R-:W-:Y:S01]  /*0f00*/  IMAD.MOV.U32 R118, RZ, RZ, RZ ;  /* 0x000000ffff767224 */ /* 0x000fe200078e00ff */
[----:B------:R-:W-:Y:S01]  /*0f10*/  ULEA.HI UR10, UR10, UR4, URZ, 0x6 ;  /* 0x000000040a0a7291 */ /* 0x000fe2000f8f303f */
[----:B------:R-:W-:Y:S01]  /*0f20*/  IMAD.MOV.U32 R116, RZ, RZ, RZ ;  /* 0x000000ffff747224 */ /* 0x000fe200078e00ff */
[----:B------:R-:W-:Y:S01]  /*0f30*/  USHF.R.S32.HI UR4, URZ, 0x1f, UR5 ;  /* 0x0000001f3f047899 */ /* 0x000fe20008011405 */
[----:B------:R-:W-:Y:S01]  /*0f40*/  CS2R R110, SRZ ;  /* 0x00000000006e7805 */ /* 0x000fe2000001ff00 */
[----:B------:R-:W-:Y:S01]  /*0f50*/  USHF.R.S32.HI UR10, URZ, 0x6, UR10 ;  /* 0x000000063f0a7899 */ /* 0x000fe2000801140a */
[----:B------:R-:W-:Y:S01]  /*0f60*/  CS2R R12, SRZ ;  /* 0x00000000000c7805 */ /* 0x000fe2000001ff00 */
[----:B------:R-:W-:Y:S01]  /*0f70*/  ULEA.HI UR4, UR4, UR5, URZ, 0x6 ;  /* 0x0000000504047291 */ /* 0x000fe2000f8f303f */
[----:B------:R-:W-:Y:S01]  /*0f80*/  MOV R108, RZ ;  /* 0x000000ff006c7202 */ /* 0x000fe20000000f00 */
[----:B------:R-:W-:Y:S01]  /*0f90*/  UISETP.LT.AND UP0, UPT, URZ, UR10, UPT ;  /* 0x0000000a3f00728c */ /* 0x000fe2000bf01270 */
[----:B------:R-:W-:Y:S01]  /*0fa0*/  IMAD.MOV.U32 R114, RZ, RZ, RZ ;  /* 0x000000ffff727224 */ /* 0x000fe200078e00ff */
[----:B------:R-:W-:Y:S01]  /*0fb0*/  USHF.R.S32.HI UR9, URZ, 0x6, UR4 ;  /* 0x000000063f097899 */ /* 0x000fe20008011404 */
[----:B------:R-:W-:Y:S01]  /*0fc0*/  MOV R14, RZ ;  /* 0x000000ff000e7202 */ /* 0x000fe20000000f00 */
[----:B------:R-:W-:Y:S01]  /*0fd0*/  USEL UR10, URZ, UR10, !UP0 ;  /* 0x0000000a3f0a7287 */ /* 0x000fe2000c000000 */
[----:B------:R-:W-:Y:S01]  /*0fe0*/  IMAD.MOV.U32 R112, RZ, RZ, RZ ;  /* 0x000000ffff707224 */ /* 0x000fe200078e00ff */
[----:B------:R-:W-:Y:S01]  /*0ff0*/  CS2R R106, SRZ ;  /* 0x00000000006a7805 */ /* 0x000fe2000001ff00 */
[----:B------:R-:W-:Y:S01]  /*1000*/  CS2R R16, SRZ ;  /* 0x0000000000107805 */ /* 0x000fe2000001ff00 */
[----:B------:R-:W-:Y:S01]  /*1010*/  UISETP.GT.AND UP0, UPT, UR9, UR10, UPT ;  /* 0x0000000a0900728c */ /* 0x000fe2000bf04270 */
[----:B------:R-:W-:Y:S01]  /*1020*/  MOV R104, RZ ;  /* 0x000000ff00687202 */ /* 0x000fe20000000f00 */
[----:B------:R-:W-:Y:S01]  /*1030*/  IMAD.MOV.U32 R102, RZ, RZ, RZ ;  /* 0x000000ffff667224 */ /* 0x000fe200078e00ff */
[----:B------:R-:W-:Y:S01]  /*1040*/  CS2R R18, SRZ ;  /* 0x0000000000127805 */ /* 0x000fe2000001ff00 */
[----:B------:R-:W-:Y:S01]  /*1050*/  MOV R100, RZ ;  /* 0x000000ff00647202 */ /* 0x000fe20000000f00 */
[----:B------:R-:W-:Y:S01]  /*1060*/  IMAD.MOV.U32 R94, RZ, RZ, RZ ;  /* 0x000000ffff5e7224 */ /* 0x000fe200078e00ff */
[----:B------:R-:W-:Y:S01]  /*1070*/  PLOP3.LUT P0, PT, PT, PT, UP0, 0x80, 0x0 ;  /* 0x000000000000781c */ /* 0x000fe20003f0f008 */
        /* <DEDUP_REMOVED lines=36> */
[----:B------:R-:W2:Y:S01]  /*12c0*/  LDL R33, [R1+0xc] ;  /* 0x00000c0001217983 */ /* 0x000ea20000100800 */
[----:B------:R-:W-:Y:S01]  /*12d0*/  IMAD.MOV.U32 R0, RZ, RZ, c[0x0][0x248] ;  /* 0x00009200ff007624 */ /* 0x000fe200078e00ff */
[--C-:B------:R-:W-:Y:S01]  /*12e0*/  SHF.R.S32.HI R31, RZ, 0x1f, R35.reuse ;  /* 0x0000001fff1f7819 */ /* 0x100fe20000011423 */
[----:B------:R-:W-:Y:S01]  /*12f0*/  USHF.R.S32.HI UR15, URZ, 0x1f, UR13 ;  /* 0x0000001f3f0f7899 */ /* 0x000fe2000801140d */
[----:B------:R-:W-:Y:S01]  /*1300*/  SHF.R.S32.HI R19, RZ, 0x1f, R35 ;  /* 0x0000001fff137819 */ /* 0x000fe20000011423 */
[----:B------:R-:W-:Y:S01]  /*1310*/  USEL UR16, UR13, URZ, !UP1 ;  /* 0x0000003f0d107287 */ /* 0x000fe2000c800000 */
[----:B------:R-:W-:Y:S01]  /*1320*/  ISETP.NE.AND P0, PT, R0, 0x1, PT ;  /* 0x000000010000780c */ /* 0x000fe20003f05270 */
[----:B------:R-:W-:Y:S01]  /*1330*/  USEL UR7, UR15, URZ, !UP1 ;  /* 0x0000003f0f077287 */ /* 0x000fe2000c800000 */
[CC--:B------:R-:W-:Y:S01]  /*1340*/  LEA.HI R17, R31.reuse, R35.reuse, RZ, 0x2 ;  /* 0x000000231f117211 */ /* 0x0c0fe200078f10ff */
[----:B------:R-:W-:Y:S01]  /*1350*/  ULDC.64 UR4, c[0x0][0x1e8] ;  /* 0x00007a0000047ab9 */ /* 0x000fe20000000a00 */
[-C--:B------:R-:W-:Y:S01]  /*1360*/  LEA.HI R34, R31, R35.reuse, RZ, 0x3 ;  /* 0x000000231f227211 */ /* 0x080fe200078f18ff */
[----:B------:R-:W-:Y:S01]  /*1370*/  UIMAD UR4, UR7, UR4, URZ ;  /* 0x00000004070472a4 */ /* 0x000fe2000f8e023f */
[----:B------:R-:W-:Y:S01]  /*1380*/  LOP3.LUT R3, R17, 0xfffffffc, RZ, 0xc0, !PT ;  /* 0xfffffffc11037812 */ /* 0x000fe200078ec0ff */
[----:B------:R-:W-:Y:S01]  /*1390*/  UIADD3 UR8, -UR8, UR11, URZ ;  /* 0x0000000b08087290 */ /* 0x000fe2000fffe13f */
[----:B------:R-:W-:Y:S01]  /*13a0*/  SHF.R.S32.HI R250, RZ, 0x2, R17 ;  /* 0x00000002fffa7819 */ /* 0x000fe20000011411 */
[----:B------:R-:W-:Y:S01]  /*13b0*/  UIMAD UR17, UR16, UR5, UR4 ;  /* 0x00000005101172a4 */ /* 0x000fe2000f8e0204 */
[-C--:B------:R-:W-:Y:S01]  /*13c0*/  LEA.HI R29, R31, R35.reuse, RZ, 0x5 ;  /* 0x000000231f1d7211 */ /* 0x080fe200078f28ff */
[----:B------:R-:W-:Y:S01]  /*13d0*/  IMAD.IADD R18, R35, 0x1, -R3 ;  /* 0x0000000123127824 */ /* 0x000fe200078e0a03 */
[----:B------:R-:W-:Y:S01]  /*13e0*/  SHF.R.S32.HI R23, RZ, 0x1f, R250 ;  /* 0x0000001fff177819 */ /* 0x000fe200000114fa */
[----:B------:R-:W-:Y:S01]  /*13f0*/  ULDC.64 UR4, c[0x0][0x1b8] ;  /* 0x00006e0000047ab9 */ /* 0x000fe20000000a00 */
[----:B------:R-:W-:Y:S01]  /*1400*/  SHF.R.S32.HI R28, RZ, 0x5, R29 ;  /* 0x00000005ff1c7819 */ /* 0x000fe2000001141d */
[----:B------:R-:W-:Y:S01]  /*1410*/  IMAD.SHL.U32 R8, R18, 0x8, RZ ;  /* 0x0000000812087824 */ /* 0x000fe200078e00ff */
[----:B------:R-:W-:Y:S01]  /*1420*/  UIMAD UR4, UR7, UR4, URZ ;  /* 0x00000004070472a4 */ /* 0x000fe2000f8e023f */
[----:B------:R-:W-:Y:S01]  /*1430*/  LEA.HI R25, R31, R35, RZ, 0x4 ;  /* 0x000000231f197211 */ /* 0x000fe200078f20ff */
[----:B------:R-:W-:Y:S01]  /*1440*/  USEL UR15, UR15, URZ, !UP2 ;  /* 0x0000003f0f0f7287 */ /* 0x000fe2000d000000 */
[----:B------:R-:W-:Y:S01]  /*1450*/  IMAD.MOV.U32 R222, RZ, RZ, 0x20 ;  /* 0x00000020ffde7424 */ /* 0x000fe200078e00ff */
[----:B------:R-:W-:Y:S01]  /*1460*/  SHF.R.S32.HI R9, RZ, 0x1f, R8 ;  /* 0x0000001fff097819 */ /* 0x000fe20000011408 */
[----:B------:R-:W-:Y:S01]  /*1470*/  UIMAD UR4, UR16, UR5, UR4 ;  /* 0x00000005100472a4 */ /* 0x000fe2000f8e0204 */
[C---:B------:R-:W-:Y:S01]  /*1480*/  IADD3 R22, R8.reuse, 0x20, RZ ;  /* 0x0000002008167810 */ /* 0x040fe20007ffe0ff */
[----:B------:R-:W-:Y:S01]  /*1490*/  USHF.R.S32.HI UR21, URZ, 0x1f, UR10 ;  /* 0x0000001f3f157899 */ /* 0x000fe2000801140a */
[C---:B------:R-:W-:Y:S01]  /*14a0*/  IADD3 R36, R8.reuse, 0x40, RZ ;  /* 0x0000004008247810 */ /* 0x040fe20007ffe0ff */
[----:B------:R-:W-:Y:S01]  /*14b0*/  IMAD.MOV.U32 R225, RZ, RZ, 0x10 ;  /* 0x00000010ffe17424 */ /* 0x000fe200078e00ff */
[----:B------:R-:W-:Y:S01]  /*14c0*/  ISETP.GE.AND P3, PT, R8, c[0x0][0x1cc], PT ;  /* 0x0000730008007a0c */ /* 0x000fe20003f66270 */
[----:B------:R-:W-:Y:S01]  /*14d0*/  CS2R R130, SRZ ;  /* 0x0000000000827805 */ /* 0x000fe2000001ff00 */
[----:B------:R-:W-:Y:S01]  /*14e0*/  ISETP.GE.AND P2, PT, R22, c[0x0][0x1cc], PT ;  /* 0x0000730016007a0c */ /* 0x000fe20003f46270 */
[----:B------:R-:W-:Y:S01]  /*14f0*/  STL [R1+0x8], R36 ;  /* 0x0000082401007387 */ /* 0x000fe20000100800 */
[----:B------:R-:W-:Y:S01]  /*1500*/  SHF.R.S32.HI R16, RZ, 0x4, R25 ;  /* 0x00000004ff107819 */ /* 0x000fe20000011419 */
        /* <DEDUP_REMOVED lines=44> */
[----:B--2---:R-:W-:Y:S01]  /*17d0*/  @P0 IMAD.HI.U32 R2, R33, c[0x0][0x24c], RZ ;  /* 0x0000930021020a27 */ /* 0x004fe200078e00ff */
[----:B------:R-:W-:-:S03]  /*17e0*/  SHF.R.S32.HI R24, RZ, 0x1f, R33 ;  /* 0x0000001fff187819 */ /* 0x000fc60000011421 */
[----:B------:R-:W-:Y:S01]  /*17f0*/  IMAD.MOV.U32 R0, RZ, RZ, R33 ;  /* 0x000000ffff007224 */ /* 0x000fe200078e0021 */
[----:B------:R-:W-:Y:S02]  /*1800*/  @P0 SHF.R.U32.HI R0, RZ, c[0x0][0x250], R2 ;  /* 0x00009400ff000a19 */ /* 0x000fe40000011602 */
[----:B-----5:R-:W-:Y:S02]  /*1810*/  IADD3 R10, P0, R250, R11, RZ ;  /* 0x0000000bfa0a7210 */ /* 0x020fe40007f1e0ff */
[----:B------:R-:W-:Y:S01]  /*1820*/  SHF.R.S32.HI R2, RZ, 0x1f, R0 ;  /* 0x0000001fff027819 */ /* 0x000fe20000011400 */
[----:B------:R-:W-:Y:S01]  /*1830*/  IMAD.WIDE.U32 R4, R0, c[0x0][0x1e0], R8 ;  /* 0x0000780000047a25 */ /* 0x000fe200078e0008 */
[----:B------:R-:W-:Y:S02]  /*1840*/  LEA.HI.X.SX32 R11, R11, R23, 0x1, P0 ;  /* 0x000000170b0b7211 */ /* 0x000fe400000f0eff */
[----:B------:R-:W-:Y:S01]  /*1850*/  IADD3 R20, P0, R250, R15, RZ ;  /* 0x0000000ffa147210 */ /* 0x000fe20007f1e0ff */
[----:B------:R-:W-:-:S02]  /*1860*/  IMAD R3, R2, c[0x0][0x1e0], RZ ;  /* 0x0000780002037a24 */ /* 0x000fc400078e02ff */
[----:B------:R-:W-:Y:S01]  /*1870*/  IMAD R2, R2, c[0x0][0x1b0], RZ ;  /* 0x00006c0002027a24 */ /* 0x000fe200078e02ff */
[----:B------:R-:W-:Y:S01]  /*1880*/  LEA.HI.X.SX32 R23, R15, R23, 0x1, P0 ;  /* 0x000000170f177211 */ /* 0x000fe200000f0eff */
[C---:B------:R-:W-:Y:S01]  /*1890*/  IMAD R6, R0.reuse, c[0x0][0x1e4], R3 ;  /* 0x0000790000067a24 */ /* 0x040fe200078e0203 */
[----:B------:R-:W-:Y:S01]  /*18a0*/  LEA.HI R15, R25, R16, RZ, 0x1 ;  /* 0x00000010190f7211 */ /* 0x000fe200078f08ff */
[C---:B------:R-:W-:Y:S02]  /*18b0*/  IMAD R7, R0.reuse, c[0x0][0x1b4], R2 ;  /* 0x00006d0000077a24 */ /* 0x040fe400078e0202 */
[----:B------:R-:W-:Y:S01]  /*18c0*/  IMAD.WIDE.U32 R2, R0, c[0x0][0x1b0], R8 ;  /* 0x00006c0000027a25 */ /* 0x000fe200078e0008 */
[----:B------:R-:W-:-:S03]  /*18d0*/  LOP3.LUT R15, R15, 0xfffffffe, RZ, 0xc0, !PT ;  /* 0xfffffffe0f0f7812 */ /* 0x000fc600078ec0ff */
[----:B------:R-:W-:Y:S02]  /*18e0*/  IMAD.IADD R5, R5, 0x1, R6 ;  /* 0x0000000105057824 */ /* 0x000fe400078e0206 */
[----:B------:R-:W-:Y:S01]  /*18f0*/  IMAD.U32 R0, RZ, RZ, UR16 ;  /* 0x00000010ff007e24 */ /* 0x000fe2000f8e00ff */
[----:B------:R-:W-:Y:S01]  /*1900*/  USEL UR16, UR13, URZ, !UP2 ;  /* 0x0000003f0d107287 */ /* 0x000fe2000d000000 */
[----:B------:R-:W-:Y:S02]  /*1910*/  IMAD.IADD R3, R3, 0x1, R7 ;  /* 0x0000000103037824 */ /* 0x000fe400078e0207 */
[----:B------:R-:W-:-:S04]  /*1920*/  IMAD.WIDE.U32 R6, R0, c[0x0][0x1e8], R4 ;  /* 0x00007a0000067a25 */ /* 0x000fc800078e0004 */
[----:B------:R-:W-:Y:S01]  /*1930*/  IMAD.WIDE.U32 R4, R0, c[0x0][0x1b8], R2 ;  /* 0x00006e0000047a25 */ /* 0x000fe200078e0002 */
[----:B------:R-:W-:Y:S01]  /*1940*/  IADD3 R7, R7, UR17, RZ ;  /* 0x0000001107077c10 */ /* 0x000fe2000fffe0ff */
[----:B------:R-:W-:Y:S02]  /*1950*/  USHF.L.U32 UR17, UR10, 0x6, URZ ;  /* 0x000000060a117899 */ /* 0x000fe4000800063f */
[----:B------:R-:W-:Y:S01]  /*1960*/  IMAD.U32 R2, RZ, RZ, UR14 ;  /* 0x0000000eff027e24 */ /* 0x000fe2000f8e00ff */
[----:B------:R-:W-:Y:S01]  /*1970*/  IADD3 R5, R5, UR4, RZ ;  /* 0x0000000405057c10 */ /* 0x000fe2000fffe0ff */
[----:B------:R-:W-:Y:S01]  /*1980*/  IMAD.SHL.U32 R0, R34, 0x8, RZ ;  /* 0x0000000822007824 */ /* 0x000fe200078e00ff */
[----:B------:R-:W-:Y:S01]  /*1990*/  UIMAD UR4, UR6, 0x60, URZ ;  /* 0x00000060060478a4 */ /* 0x000fe2000f8e023f */
[----:B------:R-:W-:Y:S01]  /*19a0*/  IMAD.WIDE R2, R2, 0x80, R10 ;  /* 0x0000008002027825 */ /* 0x000fe200078e020a */
[----:B------:R-:W-:Y:S02]  /*19b0*/  UIADD3 UR20, -UR17, UR12, URZ ;  /* 0x0000000c11147290 */ /* 0x000fe4000fffe13f */
[----:B------:R-:W-:Y:S01]  /*19c0*/  LOP3.LUT R0, R0, 0xc0, RZ, 0xc0, !PT ;  /* 0x000000c000007812 */ /* 0x000fe200078ec0ff */
[----:B------:R-:W-:-:S02]  /*19d0*/  IMAD R10, R3, c[0x0][0x1d8], RZ ;  /* 0x00007600030a7a24 */ /* 0x000fc400078e02ff */
[----:B------:R-:W-:Y:S01]  /*19e0*/  IMAD R3, R3, c[0x0][0x1a8], RZ ;  /* 0x00006a0003037a24 */ /* 0x000fe200078e02ff */
[----:B------:R-:W-:Y:S01]  /*19f0*/  SHF.R.U32.HI R14, RZ, 0x3, R0 ;  /* 0x00000003ff0e7819 */ /* 0x000fe20000011600 */
[----:B------:R-:W-:Y:S01]  /*1a00*/  IMAD R12, R2, c[0x0][0x1dc], R10 ;  /* 0x00007700020c7a24 */ /* 0x000fe200078e020a */
[----:B------:R-:W-:Y:S01]  /*1a10*/  LOP3.LUT R13, R0, 0x18, R8, 0xf8, !PT ;  /* 0x00000018000d7812 */ /* 0x000fe200078ef808 */
[----:B------:R-:W-:-:S03]  /*1a20*/  IMAD.WIDE.U32 R10, R2, c[0x0][0x1d8], R6 ;  /* 0x00007600020a7a25 */ /* 0x000fc600078e0006 */
[----:B------:R-:W-:Y:S01]  /*1a30*/  LOP3.LUT R14, R13, R14, RZ, 0x3c, !PT ;  /* 0x0000000e0d0e7212 */ /* 0x000fe200078e3cff */
[C---:B------:R-:W-:Y:S02]  /*1a40*/  IMAD R0, R2.reuse, c[0x0][0x1ac], R3 ;  /* 0x00006b0002007a24 */ /* 0x040fe400078e0203 */
[----:B------:R-:W-:Y:S01]  /*1a50*/  IMAD.WIDE.U32 R6, R2, c[0x0][0x1a8], R4 ;  /* 0x00006a0002067a25 */ /* 0x000fe200078e0004 */
[----:B------:R-:W-:Y:S02]  /*1a60*/  LEA.HI R5, R17, R250, RZ, 0x1 ;  /* 0x000000fa11057211 */ /* 0x000fe400078f08ff */
[----:B------:R-:W-:Y:S01]  /*1a70*/  LEA R4, P1, R10, c[0x0][0x1c0], 0x1 ;  /* 0x000070000a047a11 */ /* 0x000fe200078208ff */
[----:B------:R-:W-:Y:S01]  /*1a80*/  IMAD.IADD R3, R11, 0x1, R12 ;  /* 0x000000010b037824 */ /* 0x000fe200078e020c */
[----:B------:R-:W-:Y:S01]  /*1a90*/  LEA R2, P0, R6, c[0x0][0x190], 0x1 ;  /* 0x0000640006027a11 */ /* 0x000fe200078008ff */
[----:B------:R-:W-:Y:S01]  /*1aa0*/  IMAD.IADD R0, R7, 0x1, R0 ;  /* 0x0000000107007824 */ /* 0x000fe200078e0200 */
[----:B------:R-:W-:Y:S01]  /*1ab0*/  LOP3.LUT R7, R5, 0x7fffffe, RZ, 0xc0, !PT ;  /* 0x07fffffe05077812 */ /* 0x000fe200078ec0ff */
[----:B------:R-:W-:Y:S01]  /*1ac0*/  IMAD.MOV.U32 R13, RZ, RZ, c[0x0][0x1dc] ;  /* 0x00007700ff0d7624 */ /* 0x000fe200078e00ff */
[----:B------:R-:W-:Y:S01]  /*1ad0*/  LEA.HI.X R5, R10, c[0x0][0x1c4], R3, 0x1, P1 ;  /* 0x000071000a057a11 */ /* 0x000fe200008f0c03 */
[----:B------:R-:W-:Y:S01]  /*1ae0*/  IMAD.MOV.U32 R11, RZ, RZ, c[0x0][0x1a8] ;  /* 0x00006a00ff0b7624 */ /* 0x000fe200078e00ff */
[----:B------:R-:W-:Y:S01]  /*1af0*/  LEA.HI.X R3, R6, c[0x0][0x194], R0, 0x1, P0 ;  /* 0x0000650006037a11 */ /* 0x000fe200000f0c00 */
[----:B------:R-:W-:-:S02]  /*1b00*/  IMAD.IADD R0, R250, 0x1, -R7 ;  /* 0x00000001fa007824 */ /* 0x000fc400078e0a07 */
[----:B------:R-:W-:Y:S01]  /*1b10*/  IMAD.MOV.U32 R7, RZ, RZ, c[0x0][0x1d8] ;  /* 0x00007600ff077624 */ /* 0x000fe200078e00ff */
[----:B------:R-:W-:Y:S01]  /*1b20*/  LEA R10, P0, R11, R2, 0x7 ;  /* 0x000000020b0a7211 */ /* 0x000fe200078038ff */
[----:B------:R-:W-:Y:S02]  /*1b30*/  IMAD R0, R28, 0x8, R0 ;  /* 0x000000081c007824 */ /* 0x000fe400078e0200 */
[----:B------:R-:W-:Y:S01]  /*1b40*/  IMAD.MOV.U32 R12, RZ, RZ, c[0x0][0x1ac] ;  /* 0x00006b00ff0c7624 */ /* 0x000fe200078e00ff */
[C---:B------:R-:W-:Y:S01]  /*1b50*/  LEA R6, P1, R7.reuse, R4, 0x7 ;  /* 0x0000000407067211 */ /* 0x040fe200078238ff */
[----:B------:R-:W-:Y:S01]  /*1b60*/  IMAD.U32 R14, R0, 0x20, R14 ;  /* 0x00000020000e7824 */ /* 0x000fe200078e000e */
[----:B------:R-:W-:Y:S01]  /*1b70*/  IADD3 R0, -R250, UR8, RZ ;  /* 0x00000008fa007c10 */ /* 0x000fe2000fffe1ff */
[----:B------:R-:W-:Y:S01]  /*1b80*/  IMAD.IADD R26, R16, 0x1, -R15 ;  /* 0x00000001101a7824 */ /* 0x000fe200078e0a0f */
[----:B------:R-:W-:Y:S01]  /*1b90*/  LEA.HI.X R7, R7, R5, R13, 0x7, P1 ;  /* 0x0000000507077211 */ /* 0x000fe200008f3c0d */
[----:B------:R-:W-:Y:S01]  /*1ba0*/  IMAD.SHL.U32 R251, R14, 0x2, RZ ;  /* 0x000000020efb7824 */ /* 0x000fe200078e00ff */
[----:B------:R-:W-:Y:S01]  /*1bb0*/  ISETP.GE.AND P1, PT, R36, c[0x0][0x1cc], PT ;  /* 0x0000730024007a0c */ /* 0x000fe20003f26270 */
[----:B------:R-:W-:Y:S01]  /*1bc0*/  IMAD.U32 R13, RZ, RZ, UR4 ;  /* 0x00000004ff0d7e24 */ /* 0x000fe2000f8e00ff */
[----:B------:R-:W-:-:S02]  /*1bd0*/  ISETP.LT.OR P6, PT, R0, 0x1, P3 ;  /* 0x000000010000780c */ /* 0x000fc40001fc1670 */
[C---:B------:R-:W-:Y:S02]  /*1be0*/  ISETP.LT.OR P5, PT, R0.reuse, 0x1, P2 ;  /* 0x000000010000780c */ /* 0x040fe400017a1670 */
[C---:B------:R-:W-:Y:S02]  /*1bf0*/  ISETP.LT.OR P4, PT, R0.reuse, 0x1, P1 ;  /* 0x000000010000780c */ /* 0x040fe40000f81670 */
[C---:B------:R-:W-:Y:S02]  /*1c00*/  ISETP.LT.OR P3, PT, R0.reuse, 0x41, P3 ;  /* 0x000000410000780c */ /* 0x040fe40001f61670 */
[----:B------:R-:W-:Y:S02]  /*1c10*/  SHF.R.S32.HI R14, RZ, 0x1f, R17 ;  /* 0x0000001fff0e7819 */ /* 0x000fe40000011411 */
[C---:B------:R-:W-:Y:S02]  /*1c20*/  ISETP.LT.OR P2, PT, R0.reuse, 0x41, P2 ;  /* 0x000000410000780c */ /* 0x040fe40001741670 */
[----:B------:R-:W-:Y:S01]  /*1c30*/  ISETP.LT.OR P1, PT, R0, 0x41, P1 ;  /* 0x000000410000780c */ /* 0x000fe20000f21670 */
[----:B------:R-:W-:Y:S01]  /*1c40*/  @!PT LDS RZ, [RZ] ;  /* 0x00000000fffff984 */ /* 0x000fe20000000800 */
[----:B------:R-:W-:Y:S01]  /*1c50*/  @!PT LDS RZ, [RZ] ;  /* 0x00000000fffff984 */ /* 0x000fe20000000800 */
[----:B------:R-:W-:Y:S01]  /*1c60*/  @!PT LDS RZ, [RZ] ;  /* 0x00000000fffff984 */ /* 0x000fe20000000800 */
[----:B------:R1:W-:Y:S01]  /*1c70*/  LDGSTS.E.BYPASS.LTC128B.128 [R251+0x6080], [R4.64], !P6 ;  /* 0x0608000004fb7fae */ /* 0x0003e2000f101d52 */
[----:B------:R-:W-:-:S02]  /*1c80*/  LEA.HI.X R11, R11, R3, R12, 0x7, P0 ;  /* 0x000000030b0b7211 */ /* 0x000fc400000f3c0c */
[----:B------:R-:W-:Y:S01]  /*1c90*/  IADD3 R12, P0, R35, UR4, RZ ;  /* 0x00000004230c7c10 */ /* 0x000fe2000ff1e0ff */
[----:B------:R1:W-:Y:S01]  /*1ca0*/  LDGSTS.E.BYPASS.LTC128B.128 [R251+0x8080], [R4.64+0x40], !P5 ;  /* 0x0808004004fb7fae */ /* 0x0003e2000e901d52 */
[----:B------:R-:W-:Y:S01]  /*1cb0*/  ISETP.GE.AND P6, PT, R22, c[0x0][0x19c], PT ;  /* 0x0000670016007a0c */ /* 0x000fe20003fc6270 */
[----:B------:R-:W-:Y:S01]  /*1cc0*/  USHF.R.S32.HI UR4, URZ, 0x1f, UR6 ;  /* 0x0000001f3f047899 */ /* 0x000fe20008011406 */
[----:B------:R-:W-:Y:S01]  /*1cd0*/  LEA.HI.X.SX32 R13, R13, R19, 0x1, P0 ;  /* 0x000000130d0d7211 */ /* 0x000fe200000f0eff */
[----:B------:R1:W-:Y:S01]  /*1ce0*/  LDGSTS.E.BYPASS.LTC128B.128 [R251+0xa080], [R4.64+0x80], !P4 ;  /* 0x0a08008004fb7fae */ /* 0x0003e2000e101d52 */
[----:B------:R-:W-:Y:S02]  /*1cf0*/  ISETP.GE.AND P0, PT, R8, c[0x0][0x19c], PT ;  /* 0x0000670008007a0c */ /* 0x000fe40003f06270 */
[----:B------:R-:W-:Y:S01]  /*1d00*/  ISETP.GE.AND P4, PT, R36, c[0x0][0x19c], PT ;  /* 0x0000670024007a0c */ /* 0x000fe20003f86270 */
[----:B------:R2:W-:Y:S01]  /*1d10*/  LDGSTS.E.BYPASS.LTC128B.128 [R251+0x7080], [R6.64], !P3 ;  /* 0x0708000006fb7fae */ /* 0x0005e2000d901d52 */
[----:B------:R-:W-:-:S02]  /*1d20*/  ISETP.LT.OR P3, PT, R0, 0x1, P6 ;  /* 0x000000010000780c */ /* 0x000fc40003761670 */
[C---:B------:R-:W-:Y:S01]  /*1d30*/  ISETP.LT.OR P6, PT, R0.reuse, 0x41, P6 ;  /* 0x000000410000780c */ /* 0x040fe200037c1670 */
[----:B------:R2:W-:Y:S01]  /*1d40*/  LDGSTS.E.BYPASS.LTC128B.128 [R251+0x9080], [R6.64+0x40], !P2 ;  /* 0x0908004006fb7fae */ /* 0x0005e2000d101d52 */
[C---:B------:R-:W-:Y:S02]  /*1d50*/  ISETP.LT.OR P2, PT, R0.reuse, 0x1, P0 ;  /* 0x000000010000780c */ /* 0x040fe40000741670 */
[C---:B------:R-:W-:Y:S01]  /*1d60*/  ISETP.LT.OR P0, PT, R0.reuse, 0x41, P0 ;  /* 0x000000410000780c */ /* 0x040fe20000701670 */
[----:B------:R2:W-:Y:S01]  /*1d70*/  LDGSTS.E.BYPASS.LTC128B.128 [R251+0xb080], [R6.64+0x80], !P1 ;  /* 0x0b08008006fb7fae */ /* 0x0005e2000c901d52 */
[C---:B------:R-:W-:Y:S02]  /*1d80*/  ISETP.LT.OR P1, PT, R0.reuse, 0x1, P4 ;  /* 0x000000010000780c */ /* 0x040fe40002721670 */
[----:B------:R-:W-:Y:S01]  /*1d90*/  ISETP.LT.OR P4, PT, R0, 0x41, P4 ;  /* 0x000000410000780c */ /* 0x000fe20002781670 */
[----:B------:R-:W0:Y:S01]  /*1da0*/  LDGDEPBAR ;  /* 0x00000000000079af */ /* 0x000e220000000000 */
[----:B------:R-:W-:Y:S01]  /*1db0*/  IMAD R0, R24, c[0x0][0x288], RZ ;  /* 0x0000a20018007a24 */ /* 0x000fe200078e02ff */
[----:B------:R-:W-:-:S03]  /*1dc0*/  ISETP.GE.AND P5, PT, R8, c[0x0][0x1fc], PT ;  /* 0x00007f0008007a0c */ /* 0x000fc60003fa6270 */
[----:B------:R-:W-:Y:S01]  /*1dd0*/  IMAD R15, R33, c[0x0][0x28c], R0 ;  /* 0x0000a300210f7a24 */ /* 0x000fe200078e0200 */
[----:B------:R3:W-:Y:S04]  /*1de0*/  LDGSTS.E.BYPASS.LTC128B.128 [R251+0x80], [R2.64], !P2 ;  /* 0x0008000002fb7fae */ /* 0x0007e8000d101d52 */
[----:B------:R3:W-:Y:S01]  /*1df0*/  LDGSTS.E.BYPASS.LTC128B.128 [R251+0x2080], [R2.64+0x40], !P3 ;  /* 0x0208004002fb7fae */ /* 0x0007e2000d901d52 */
[----:B-1----:R-:W-:Y:S02]  /*1e00*/  LEA.HI R4, R31, R35, RZ, 0x6 ;  /* 0x000000231f047211 */ /* 0x002fe400078f30ff */
[----:B------:R-:W-:Y:S01]  /*1e10*/  LEA.HI R5, R14, R250, RZ, 0x3 ;  /* 0x000000fa0e057211 */ /* 0x000fe200078f18ff */
[----:B------:R3:W-:Y:S01]  /*1e20*/  LDGSTS.E.BYPASS.LTC128B.128 [R251+0x4080], [R2.64+0x80], !P1 ;  /* 0x0408008002fb7fae */ /* 0x0007e2000c901d52 */
[----:B------:R-:W-:-:S02]  /*1e30*/  SHF.R.S32.HI R14, RZ, 0x6, R4 ;  /* 0x00000006ff0e7819 */ /* 0x000fc40000011404 */
[----:B------:R-:W-:Y:S01]  /*1e40*/  LOP3.LUT R5, R5, 0xfffffff8, RZ, 0xc0, !PT ;  /* 0xfffffff805057812 */ /* 0x000fe200078ec0ff */
[----:B------:R1:W-:Y:S01]  /*1e50*/  LDGSTS.E.BYPASS.LTC128B.128 [R251+0x1080], [R10.64], !P0 ;  /* 0x010800000afb7fae */ /* 0x0003e2000c101d52 */
[----:B------:R-:W-:Y:S01]  /*1e60*/  ISETP.GE.AND P3, PT, R8, c[0x0][0x16c], PT ;  /* 0x00005b0008007a0c */ /* 0x000fe20003f66270 */
[----:B------:R-:W-:Y:S02]  /*1e70*/  IMAD.SHL.U32 R4, R14, 0x8, RZ ;  /* 0x000000080e047824 */ /* 0x000fe400078e00ff */
[----:B------:R-:W-:Y:S01]  /*1e80*/  IMAD.IADD R5, R250, 0x1, -R5 ;  /* 0x00000001fa057824 */ /* 0x000fe200078e0a05 */
[----:B--2---:R-:W-:Y:S01]  /*1e90*/  LEA.HI R6, R29, R28, RZ, 0x1 ;  /* 0x0000001c1d067211 */ /* 0x004fe200078f08ff */
[----:B------:R1:W-:Y:S01]  /*1ea0*/  LDGSTS.E.BYPASS.LTC128B.128 [R251+0x3080], [R10.64+0x40], !P6 ;  /* 0x030800400afb7fae */ /* 0x0003e2000f101d52 */
[----:B------:R-:W-:Y:S01]  /*1eb0*/  LOP3.LUT R212, R4, 0x18, RZ, 0xc0, !PT ;  /* 0x0000001804d47812 */ /* 0x000fe200078ec0ff */
[C---:B------:R-:W-:Y:S01]  /*1ec0*/  IMAD.SHL.U32 R4, R5.reuse, 0x40, RZ ;  /* 0x0000004005047824 */ /* 0x040fe200078e00ff */
[----:B------:R-:W-:Y:S01]  /*1ed0*/  LOP3.LUT R6, R6, 0xfffffffe, RZ, 0xc0, !PT ;  /* 0xfffffffe06067812 */ /* 0x000fe200078ec0ff */
[----:B------:R1:W-:Y:S01]  /*1ee0*/  LDGSTS.E.BYPASS.LTC128B.128 [R251+0x5080], [R10.64+0x80], !P4 ;  /* 0x050800800afb7fae */ /* 0x0003e2000e101d52 */
[----:B------:R-:W-:-:S02]  /*1ef0*/  LOP3.LUT P2, RZ, R5, 0x4, RZ, 0xc0, !PT ;  /* 0x0000000405ff7812 */ /* 0x000fc4000784c0ff */
[----:B------:R-:W-:Y:S01]  /*1f00*/  LOP3.LUT R4, R4, 0x1c0, RZ, 0xc0, !PT ;  /* 0x000001c004047812 */ /* 0x000fe200078ec0ff */
[----:B------:R-:W-:Y:S01]  /*1f10*/  IMAD.IADD R27, R28, 0x1, -R6 ;  /* 0x000000011c1b7824 */ /* 0x000fe200078e0a06 */
[----:B------:R-:W-:Y:S01]  /*1f20*/  ISETP.GE.AND P4, PT, R22, c[0x0][0x16c], PT ;  /* 0x00005b0016007a0c */ /* 0x000fe20003f86270 */
[----:B------:R-:W0:Y:S01]  /*1f30*/  LDGDEPBAR ;  /* 0x00000000000079af */ /* 0x000e220000000000 */
[----:B------:R-:W-:Y:S01]  /*1f40*/  SHF.R.U32.HI R6, RZ, 0x3, R4 ;  /* 0x00000003ff067819 */ /* 0x000fe20000011604 */
[----:B------:R-:W-:-:S03]  /*1f50*/  IMAD.SHL.U32 R21, R27, 0x400, RZ ;  /* 0x000004001b157824 */ /* 0x000fc600078e00ff */
[----:B------:R-:W-:Y:S01]  /*1f60*/  LOP3.LUT R4, R6, R4, R212, 0x1e, !PT ;  /* 0x0000000406047212 */ /* 0x000fe200078e1ed4 */
[----:B------:R-:W-:Y:S02]  /*1f70*/  IMAD.SHL.U32 R6, R35, 0x4, RZ ;  /* 0x0000000423067824 */ /* 0x000fe400078e00ff */
[----:B------:R-:W-:-:S03]  /*1f80*/  IMAD R5, R18, 0x2, R21 ;  /* 0x0000000212057824 */ /* 0x000fc600078e0215 */
[----:B---3--:R-:W-:Y:S01]  /*1f90*/  IADD3 R2, P1, R6, UR6, RZ ;  /* 0x0000000606027c10 */ /* 0x008fe2000ff3e0ff */
[----:B------:R-:W-:Y:S01]  /*1fa0*/  IMAD.IADD R227, R5, 0x1, R4 ;  /* 0x0000000105e37824 */ /* 0x000fe200078e0204 */
[----:B------:R-:W-:Y:S01]  /*1fb0*/  ULDC.64 UR6, c[0x0][0x218] ;  /* 0x0000860000067ab9 */ /* 0x000fe20000000a00 */
[----:B------:R-:W-:Y:S01]  /*1fc0*/  IMAD R4, R24, c[0x0][0x270], RZ ;  /* 0x00009c0018047a24 */ /* 0x000fe200078e02ff */
[----:B------:R-:W-:Y:S01]  /*1fd0*/  LEA.HI.X.SX32 R3, R6, UR4, 0x1, P1 ;  /* 0x0000000406037c11 */ /* 0x000fe200088f0eff */
[----:B------:R-:W-:Y:S01]  /*1fe0*/  IMAD R5, R24, c[0x0][0x238], RZ ;  /* 0x00008e0018057a24 */ /* 0x000fe200078e02ff */
[----:B------:R-:W-:Y:S01]  /*1ff0*/  ISETP.LT.AND P1, PT, R250, UR20, PT ;  /* 0x00000014fa007c0c */ /* 0x000fe2000bf21270 */
[C---:B------:R-:W-:Y:S01]  /*2000*/  IMAD R16, R33.reuse, c[0x0][0x274], R4 ;  /* 0x00009d0021107a24 */ /* 0x040fe200078e0204 */
[----:B------:R-:W-:Y:S01]  /*2010*/  ULDC.64 UR4, c[0x0][0x188] ;  /* 0x0000620000047ab9 */ /* 0x000fe20000000a00 */
[C-C-:B------:R-:W-:Y:S01]  /*2020*/  IMAD.WIDE.U32 R6, R33.reuse, c[0x0][0x270], R2.reuse ;  /* 0x00009c0021067a25 */ /* 0x140fe200078e0002 */
[----:B------:R-:W-:Y:S01]  /*2030*/  ISETP.GE.OR P6, PT, R22, c[0x0][0x1fc], !P1 ;  /* 0x00007f0016007a0c */ /* 0x000fe20004fc6670 */
[----:B------:R-:W-:Y:S01]  /*2040*/  UIMAD UR4, UR15, UR4, URZ ;  /* 0x000000040f0472a4 */ /* 0x000fe2000f8e023f */
[----:B------:R-:W-:Y:S01]  /*2050*/  ISETP.GE.OR P0, PT, R8, c[0x0][0x1fc], !P1 ;  /* 0x00007f0008007a0c */ /* 0x000fe20004f06670 */
[----:B------:R-:W-:Y:S01]  /*2060*/  IMAD.WIDE.U32 R2, R33, c[0x0][0x288], R2 ;  /* 0x0000a20021027a25 */ /* 0x000fe200078e0002 */
[----:B------:R-:W-:Y:S01]  /*2070*/  UIMAD UR6, UR15, UR6, URZ ;  /* 0x000000060f0672a4 */ /* 0x000fe2000f8e023f */
[----:B------:R-:W-:-:S04]  /*2080*/  DEPBAR.LE SB0, 0x1 ;  /* 0x000080400000791a */ /* 0x000fc80000000000 */
[C---:B------:R-:W-:Y:S01]  /*2090*/  IMAD R0, R33.reuse, c[0x0][0x23c], R5 ;  /* 0x00008f0021007a24 */ /* 0x040fe200078e0205 */
[----:B------:R-:W-:Y:S01]  /*20a0*/  UIMAD UR22, UR16, UR5, UR4 ;  /* 0x00000005101672a4 */ /* 0x000fe2000f8e0204 */
[----:B------:R-:W-:Y:S01]  /*20b0*/  IMAD.WIDE.U32 R4, R33, c[0x0][0x238], R12 ;  /* 0x00008e0021047a25 */ /* 0x000fe200078e000c */
[----:B------:R-:W-:Y:S01]  /*20c0*/  UIMAD UR23, UR16, UR7, UR6 ;  /* 0x00000007101772a4 */ /* 0x000fe2000f8e0206 */
[----:B------:R-:W-:Y:S01]  /*20d0*/  ISETP.GE.OR P1, PT, R36, c[0x0][0x1fc], !P1 ;  /* 0x00007f0024007a0c */ /* 0x000fe20004f26670 */
[----:B------:R-:W-:Y:S01]  /*20e0*/  ULDC.64 UR4, c[0x0][0x178] ;  /* 0x00005e0000047ab9 */ /* 0x000fe20000000a00 */
[----:B------:R-:W-:Y:S01]  /*20f0*/  IMAD.SHL.U32 R227, R227, 0x2, RZ ;  /* 0x00000002e3e37824 */ /* 0x000fe200078e00ff */
[----:B------:R-:W-:Y:S01]  /*2100*/  UIMAD.WIDE.U32 UR24, UR10, UR4, URZ ;  /* 0x000000040a1872a5 */ /* 0x000fe2000f8e003f */
[----:B------:R-:W-:Y:S01]  /*2110*/  IMAD.MOV.U32 R12, RZ, RZ, R2 ;  /* 0x000000ffff0c7224 */ /* 0x000fe200078e0002 */
[----:B------:R-:W-:Y:S01]  /*2120*/  LOP3.LUT R2, R34, 0xfffffff8, RZ, 0xc0, !PT ;  /* 0xfffffff822027812 */ /* 0x000fe200078ec0ff */
[----:B------:R-:W-:Y:S01]  /*2130*/  IMAD.IADD R19, R5, 0x1, R0 ;  /* 0x0000000105137824 */ /* 0x000fe200078e0200 */
[----:B------:R-:W-:Y:S01]  /*2140*/  IADD3 R0, R227, 0xf480, RZ ;  /* 0x0000f480e3007810 */ /* 0x000fe20007ffe0ff */
[----:B------:R-:W-:Y:S01]  /*2150*/  IMAD.IADD R13, R3, 0x1, R15 ;  /* 0x00000001030d7824 */ /* 0x000fe200078e020f */
[----:B------:R-:W-:Y:S01]  /*2160*/  IADD3 R228, R227, 0xf4c0, RZ ;  /* 0x0000f4c0e3e47810 */ /* 0x000fe20007ffe0ff */
[----:B------:R-:W-:Y:S01]  /*2170*/  IMAD.IADD R17, R7, 0x1, R16 ;  /* 0x0000000107117824 */ /* 0x000fe200078e0210 */
[----:B------:R-:W-:Y:S01]  /*2180*/  @P2 IADD3 R228, R0, -0x40, RZ ;  /* 0xffffffc000e42810 */ /* 0x000fe20007ffe0ff */
[----:B------:R-:W-:Y:S01]  /*2190*/  IMAD.IADD R15, R35, 0x1, -R2 ;  /* 0x00000001230f7824 */ /* 0x000fe200078e0a02 */
[----:B------:R-:W-:Y:S01]  /*21a0*/  LOP3.LUT R0, R25, 0xfffffff0, RZ, 0xc0, !PT ;  /* 0xfffffff019007812 */ /* 0x000fe200078ec0ff */
[----:B------:R-:W-:Y:S01]  /*21b0*/  IMAD.MOV.U32 R16, RZ, RZ, R6 ;  /* 0x000000ffff107224 */ /* 0x000fe200078e0006 */
[----:B------:R-:W-:Y:S01]  /*21c0*/  SHF.R.S32.HI R6, RZ, 0x1f, R14 ;  /* 0x0000001fff067819 */ /* 0x000fe2000001140e */
[C---:B------:R-:W-:Y:S01]  /*21d0*/  IMAD R3, R23.reuse, c[0x0][0x178], RZ ;  /* 0x00005e0017037a24 */ /* 0x040fe200078e02ff */
[----:B------:R-:W-:Y:S01]  /*21e0*/  ISETP.GE.AND P2, PT, R22, c[0x0][0x1fc], PT ;  /* 0x00007f0016007a0c */ /* 0x000fe20003f46270 */
[----:B------:R-:W-:Y:S01]  /*21f0*/  IMAD R2, R23, c[0x0][0x208], RZ ;  /* 0x0000820017027a24 */ /* 0x000fe200078e02ff */
[----:B------:R-:W-:Y:S01]  /*2200*/  LEA.HI R22, R15, R15, RZ, 0x1 ;  /* 0x0000000f0f167211 */ /* 0x000fe200078f08ff */
[----:B------:R-:W-:Y:S01]  /*2210*/  IMAD.IADD R0, R35, 0x1, -R0 ;  /* 0x0000000123007824 */ /* 0x000fe200078e0a00 */
[----:B------:R-:W-:Y:S01]  /*2220*/  LEA.HI R6, R6, R14, RZ, 0x2 ;  /* 0x0000000e06067211 */ /* 0x000fe200078f10ff */
[----:B------:R-:W-:Y:S01]  /*2230*/  IMAD.MOV.U32 R18, RZ, RZ, R4 ;  /* 0x000000ffff127224 */ /* 0x000fe200078e0004 */
[----:B------:R-:W-:Y:S01]  /*2240*/  LOP3.LUT R7, R22, 0x7fffffe, RZ, 0xc0, !PT ;  /* 0x07fffffe16077812 */ /* 0x000fe200078ec0ff */
[----:B-1----:R-:W-:Y:S01]  /*2250*/  IMAD R10, R20, c[0x0][0x17c], R3 ;  /* 0x00005f00140a7a24 */ /* 0x002fe200078e0203 */
[----:B------:R-:W-:Y:S01]  /*2260*/  LOP3.LUT R6, R6, 0x1ffffffc, RZ, 0xc0, !PT ;  /* 0x1ffffffc06067812 */ /* 0x000fe200078ec0ff */
[C---:B------:R-:W-:Y:S01]  /*2270*/  IMAD R11, R20.reuse, c[0x0][0x20c], R2 ;  /* 0x00008300140b7a24 */ /* 0x040fe200078e0202 */
[----:B------:R-:W-:Y:S01]  /*2280*/  UIMAD UR4, UR21, UR4, URZ ;  /* 0x00000004150472a4 */ /* 0x000fe2000f8e023f */
[----:B------:R-:W-:Y:S01]  /*2290*/  IMAD.WIDE.U32 R4, R20, c[0x0][0x178], R8 ;  /* 0x00005e0014047a25 */ /* 0x000fe200078e0008 */
[----:B------:R-:W-:-:S02]  /*22a0*/  ULDC.64 UR6, c[0x0][0x208] ;  /* 0x0000820000067ab9 */ /* 0x000fc40000000a00 */
[----:B------:R-:W-:Y:S01]  /*22b0*/  UIMAD UR4, UR10, UR5, UR4 ;  /* 0x000000050a0472a4 */ /* 0x000fe2000f8e0204 */
[----:B------:R-:W-:Y:S01]  /*22c0*/  IMAD.WIDE.U32 R2, R20, c[0x0][0x208], R8 ;  /* 0x0000820014027a25 */ /* 0x000fe200078e0008 */
[----:B------:R-:W-:Y:S02]  /*22d0*/  SHF.R.S32.HI R8, RZ, 0x1f, R0 ;  /* 0x0000001fff087819 */ /* 0x000fe40000011400 */
[-C--:B------:R-:W-:Y:S01]  /*22e0*/  LEA.HI R20, R0, R0.reuse, RZ, 0x1 ;  /* 0x0000000000147211 */ /* 0x080fe200078f08ff */
[----:B------:R-:W-:Y:S01]  /*22f0*/  IMAD.IADD R9, R15, 0x1, -R7 ;  /* 0x000000010f097824 */ /* 0x000fe200078e0a07 */
[----:B------:R-:W-:Y:S01]  /*2300*/  UIADD3 UR4, UR25, UR4, URZ ;  /* 0x0000000419047290 */ /* 0x000fe2000fffe03f */
[----:B------:R-:W-:Y:S01]  /*2310*/  IMAD.IADD R30, R14, 0x1, -R6 ;  /* 0x000000010e1e7824 */ /* 0x000fe200078e0a06 */
[----:B------:R-:W-:Y:S01]  /*2320*/  LEA.HI R6, R8, R0, RZ, 0x3 ;  /* 0x0000000008067211 */ /* 0x000fe200078f18ff */
[----:B------:R-:W-:Y:S01]  /*2330*/  IMAD R7, R26, 0x4, R14 ;  /* 0x000000041a077824 */ /* 0x000fe200078e020e */
[----:B------:R-:W-:Y:S01]  /*2340*/  LOP3.LUT R8, R20, 0x7fffffe, RZ, 0xc0, !PT ;  /* 0x07fffffe14087812 */ /* 0x000fe200078ec0ff */
[----:B------:R-:W-:Y:S01]  /*2350*/  IMAD.IADD R5, R5, 0x1, R10 ;  /* 0x0000000105057824 */ /* 0x000fe200078e020a */
[----:B------:R-:W-:Y:S01]  /*2360*/  SEL R14, RZ, 0x2, P4 ;  /* 0x00000002ff0e7807 */ /* 0x000fe20002000000 */
[----:B------:R-:W-:Y:S01]  /*2370*/  IMAD R25, R7, 0x8, R9 ;  /* 0x0000000807197824 */ /* 0x000fe200078e0209 */
[----:B------:R-:W-:Y:S01]  /*2380*/  LOP3.LUT R9, R6, 0xfffffff8, RZ, 0xc0, !PT ;  /* 0xfffffff806097812 */ /* 0x000fe200078ec0ff */
[----:B------:R-:W-:Y:S01]  /*2390*/  IMAD.IADD R7, R0, 0x1, -R8 ;  /* 0x0000000100077824 */ /* 0x000fe200078e0a08 */
[----:B------:R-:W-:Y:S01]  /*23a0*/  SHF.R.S32.HI R6, RZ, 0x3, R6 ;  /* 0x00000003ff067819 */ /* 0x000fe20000011406 */
[----:B------:R-:W-:-:S04]  /*23b0*/  IMAD.WIDE.U32 R4, R33, c[0x0][0x180], R4 ;  /* 0x0000600021047a25 */ /* 0x000fc800078e0004 */
[----:B------:R-:W-:Y:S01]  /*23c0*/  IMAD.IADD R23, R0, 0x1, -R9 ;  /* 0x0000000100177824 */ /* 0x000fe200078e0a09 */
[----:B------:R-:W-:Y:S01]  /*23d0*/  LOP3.LUT R0, R29, 0xffffffe0, RZ, 0xc0, !PT ;  /* 0xffffffe01d007812 */ /* 0x000fe200078ec0ff */
[C---:B------:R-:W-:Y:S01]  /*23e0*/  IMAD R32, R6.reuse, 0x8, R7 ;  /* 0x0000000806207824 */ /* 0x040fe200078e0207 */
[----:B------:R-:W-:Y:S01]  /*23f0*/  SEL R29, RZ, 0xffffffff, P4 ;  /* 0xffffffffff1d7807 */ /* 0x000fe20002000000 */
[----:B------:R-:W-:Y:S02]  /*2400*/  IMAD R218, R6, 0x200, R21 ;  /* 0x0000020006da7824 */ /* 0x000fe400078e0215 */
[----:B------:R-:W-:Y:S02]  /*2410*/  IMAD.IADD R0, R35, 0x1, -R0 ;  /* 0x0000000123007824 */ /* 0x000fe400078e0a00 */
[C---:B------:R-:W-:Y:S02]  /*2420*/  IMAD R6, R24.reuse, c[0x0][0x180], RZ ;  /* 0x0000600018067a24 */ /* 0x040fe400078e02ff */
[----:B------:R-:W-:Y:S01]  /*2430*/  IMAD R8, R24, c[0x0][0x210], RZ ;  /* 0x0000840018087a24 */ /* 0x000fe200078e02ff */
[----:B------:R-:W-:Y:S01]  /*2440*/  SHF.R.S32.HI R7, RZ, 0x1f, R0 ;  /* 0x0000001fff077819 */ /* 0x000fe20000011400 */
[----:B------:R-:W-:-:S03]  /*2450*/  IMAD.IADD R3, R3, 0x1, R11 ;  /* 0x0000000103037824 */ /* 0x000fc600078e020b */
[----:B------:R-:W-:Y:S01]  /*2460*/  LEA.HI R249, R7, R0, RZ, 0x2 ;  /* 0x0000000007f97211 */ /* 0x000fe200078f10ff */
[C---:B------:R-:W-:Y:S02]  /*2470*/  IMAD R7, R33.reuse, c[0x0][0x184], R6 ;  /* 0x0000610021077a24 */ /* 0x040fe400078e0206 */
[----:B------:R-:W-:Y:S01]  /*2480*/  IMAD R6, R33, c[0x0][0x214], R8 ;  /* 0x0000850021067a24 */ /* 0x000fe200078e0208 */
[----:B------:R-:W-:Y:S01]  /*2490*/  LOP3.LUT R8, R249, 0x7ffffffc, RZ, 0xc0, !PT ;  /* 0x7ffffffcf9087812 */ /* 0x000fe200078ec0ff */
[----:B------:R-:W-:Y:S01]  /*24a0*/  IMAD.IADD R5, R5, 0x1, R7 ;  /* 0x0000000105057824 */ /* 0x000fe200078e0207 */
[----:B------:R-:W-:Y:S01]  /*24b0*/  SHF.R.S32.HI R249, RZ, 0x2, R249 ;  /* 0x00000002fff97819 */ /* 0x000fe200000114f9 */
[----:B------:R-:W-:Y:S02]  /*24c0*/  IMAD.U32 R7, RZ, RZ, UR16 ;  /* 0x00000010ff077e24 */ /* 0x000fe4000f8e00ff */
[----:B------:R-:W-:Y:S01]  /*24d0*/  IMAD.WIDE.U32 R2, R33, c[0x0][0x210], R2 ;  /* 0x0000840021027a25 */ /* 0x000fe200078e0002 */
[----:B------:R-:W-:Y:S01]  /*24e0*/  SEL R33, RZ, 0x1, P3 ;  /* 0x00000001ff217807 */ /* 0x000fe20001800000 */
[----:B------:R-:W-:Y:S01]  /*24f0*/  BAR.SYNC.DEFER_BLOCKING 0x0 ;  /* 0x0000000000007b1d */ /* 0x000fe20000010000 */
[----:B------:R-:W-:Y:S01]  /*2500*/  ISETP.GE.AND P3, PT, R36, c[0x0][0x16c], PT ;  /* 0x00005b0024007a0c */ /* 0x000fe20003f66270 */
[----:B------:R-:W-:-:S03]  /*2510*/  IMAD.WIDE.U32 R40, R7, c[0x0][0x188], R4 ;  /* 0x0000620007287a25 */ /* 0x000fc600078e0004 */
[----:B------:R-:W-:Y:S01]  /*2520*/  SEL R9, RZ, 0x4, P3 ;  /* 0x00000004ff097807 */ /* 0x000fe20001800000 */
[----:B------:R-:W-:Y:S01]  /*2530*/  IMAD.U32 R4, RZ, RZ, UR24 ;  /* 0x00000018ff047e24 */ /* 0x000fe2000f8e00ff */
[----:B------:R-:W-:Y:S01]  /*2540*/  IADD3 R10, R41, UR22, RZ ;  /* 0x00000016290a7c10 */ /* 0x000fe2000fffe0ff */
[----:B------:R-:W-:Y:S01]  /*2550*/  IMAD.IADD R24, R0, 0x1, -R8 ;  /* 0x0000000100187824 */ /* 0x000fe200078e0a08 */
[----:B------:R1:W-:Y:S01]  /*2560*/  STL.64 [R1+0x30], R40 ;  /* 0x0000302801007387 */ /* 0x0003e20000100a00 */
[----:B------:R-:W-:Y:S01]  /*2570*/  IMAD.U32 R5, RZ, RZ, UR25 ;  /* 0x00000019ff057e24 */ /* 0x000fe2000f8e00ff */
[C---:B------:R-:W-:Y:S01]  /*2580*/  LEA R5, P3, R4.reuse, R40, 0x6 ;  /* 0x0000002804057211 */ /* 0x040fe200078630ff */
[----:B------:R-:W-:Y:S01]  /*2590*/  IMAD.U32 R0, RZ, RZ, UR4 ;  /* 0x00000004ff007e24 */ /* 0x000fe2000f8e00ff */
[----:B------:R2:W-:Y:S01]  /*25a0*/  STL [R1+0x4c], R10 ;  /* 0x00004c0a01007387 */ /* 0x0005e20000100800 */
[----:B------:R-:W-:Y:S01]  /*25b0*/  IMAD.IADD R3, R3, 0x1, R6 ;  /* 0x0000000103037824 */ /* 0x000fe200078e0206 */
[----:B------:R-:W-:Y:S01]  /*25c0*/  UMOV UR22, 0x6 ;  /* 0x0000000600167882 */ /* 0x000fe20000000000 */
[----:B------:R-:W-:Y:S01]  /*25d0*/  IMAD.WIDE.U32 R16, R7, c[0x0][0x278], R16 ;  /* 0x00009e0007107a25 */ /* 0x000fe200078e0010 */
[----:B------:R-:W-:Y:S01]  /*25e0*/  LEA.HI.X R0, R4, R10, R0, 0x6, P3 ;  /* 0x0000000a04007211 */ /* 0x000fe200018f3400 */
[----:B------:R-:W-:-:S02]  /*25f0*/  USHF.L.U32 UR24, UR6, 0x6, URZ ;  /* 0x0000000606187899 */ /* 0x000fc4000800063f */
[----:B------:R-:W-:Y:S01]  /*2600*/  IMAD.SHL.U32 R4, R15, 0x40, RZ ;  /* 0x000000400f047824 */ /* 0x000fe200078e00ff */
[----:B------:R-:W-:Y:S01]  /*2610*/  USHF.L.U64.HI UR7, UR6, UR22, UR7 ;  /* 0x0000001606077299 */ /* 0x000fe20008010207 */
[----:B------:R-:W-:Y:S01]  /*2620*/  IMAD.WIDE.U32 R18, R7, c[0x0][0x240], R18 ;  /* 0x0000900007127a25 */ /* 0x000fe200078e0012 */
[----:B------:R-:W-:Y:S02]  /*2630*/  ULDC.64 UR4, c[0x0][0x278] ;  /* 0x00009e0000047ab9 */ /* 0x000fe40000000a00 */
[----:B------:R-:W-:Y:S01]  /*2640*/  LOP3.LUT R15, R4, 0x1c0, RZ, 0xc0, !PT ;  /* 0x000001c0040f7812 */ /* 0x000fe200078ec0ff */
[----:B------:R-:W-:Y:S01]  /*2650*/  UIMAD UR7, UR7, UR10, URZ ;  /* 0x0000000a070772a4 */ /* 0x000fe2000f8e023f */
[----:B------:R-:W-:Y:S01]  /*2660*/  IMAD R24, R30, 0x4, R24 ;  /* 0x000000041e187824 */ /* 0x000fe200078e0218 */
[----:B------:R-:W-:Y:S01]  /*2670*/  UIMAD UR4, UR15, UR4, URZ ;  /* 0x000000040f0472a4 */ /* 0x000fe2000f8e023f */
[----:B------:R-:W-:Y:S01]  /*2680*/  IMAD R249, R27, 0x10, R249 ;  /* 0x000000101bf97824 */ /* 0x000fe200078e02f9 */
[----:B------:R-:W-:-:S02]  /*2690*/  UIMAD UR7, UR21, UR24, UR7 ;  /* 0x00000018150772a4 */ /* 0x000fc4000f8e0207 */
[----:B------:R-:W-:Y:S02]  /*26a0*/  UIMAD UR4, UR16, UR5, UR4 ;  /* 0x00000005100472a4 */ /* 0x000fe4000f8e0204 */
[----:B------:R-:W-:Y:S01]  /*26b0*/  USHF.R.S32.HI UR6, URZ, 0x1f, UR17 ;  /* 0x0000001f3f067899 */ /* 0x000fe20008011411 */
[----:B-1----:R-:W-:Y:S01]  /*26c0*/  IMAD.WIDE.U32 R40, R7, c[0x0][0x218], R2 ;  /* 0x0000860007287a25 */ /* 0x002fe200078e0002 */
[----:B--2---:R-:W-:-:S03]  /*26d0*/  LEA R10, P3, R5, c[0x0][0x160], 0x1 ;  /* 0x00005800050a7a11 */ /* 0x004fc600078608ff */
[----:B------:R-:W-:Y:S01]  /*26e0*/  IMAD.U32 R2, RZ, RZ, UR24 ;  /* 0x00000018ff027e24 */ /* 0x000fe2000f8e00ff */
[----:B------:R-:W-:Y:S01]  /*26f0*/  IADD3 R39, R41, UR23, RZ ;  /* 0x0000001729277c10 */ /* 0x000fe2000fffe0ff */
[----:B------:R-:W-:Y:S01]  /*2700*/  IMAD.MOV.U32 R38, RZ, RZ, R40 ;  /* 0x000000ffff267224 */ /* 0x000fe200078e0028 */
[----:B------:R-:W-:Y:S01]  /*2710*/  LEA.HI.X R11, R5, c[0x0][0x164], R0, 0x1, P3 ;  /* 0x00005900050b7a11 */ /* 0x000fe200018f0c00 */
[----:B------:R-:W-:Y:S01]  /*2720*/  IMAD.SHL.U32 R5, R28, 0x10, RZ ;  /* 0x000000101c057824 */ /* 0x000fe200078e00ff */
[----:B------:R-:W-:Y:S01]  /*2730*/  SHF.R.S32.HI R0, RZ, 0x1, R22 ;  /* 0x00000001ff007819 */ /* 0x000fe20000011416 */
[----:B------:R-:W-:Y:S01]  /*2740*/  IMAD.WIDE.U32 R2, R2, UR10, R38 ;  /* 0x0000000a02027c25 */ /* 0x000fe2000f8e0026 */
[----:B------:R1:W-:Y:S01]  /*2750*/  STL.64 [R1+0x28], R40 ;  /* 0x0000282801007387 */ /* 0x0003e20000100a00 */
[----:B------:R-:W-:Y:S02]  /*2760*/  ISETP.GT.AND P3, PT, R35, 0xf, PT ;  /* 0x0000000f2300780c */ /* 0x000fe40003f64270 */
[C---:B------:R-:W-:Y:S01]  /*2770*/  IMAD.SHL.U32 R4, R0.reuse, 0x40, RZ ;  /* 0x0000004000047824 */ /* 0x040fe200078e00ff */
[----:B------:R-:W-:Y:S01]  /*2780*/  LOP3.LUT P4, RZ, R0, 0x2, RZ, 0xc0, !PT ;  /* 0x0000000200ff7812 */ /* 0x000fe2000788c0ff */
[----:B------:R2:W-:Y:S01]  /*2790*/  STL.64 [R1+0x10], R38 ;  /* 0x0000102601007387 */ /* 0x0005e20000100a00 */
[----:B------:R-:W-:-:S02]  /*27a0*/  LOP3.LUT R0, R15, 0x30, R5, 0xf8, !PT ;  /* 0x000000300f007812 */ /* 0x000fc400078ef805 */
[----:B------:R-:W-:Y:S01]  /*27b0*/  LOP3.LUT R4, R4, 0xc0, RZ, 0xc0, !PT ;  /* 0x000000c004047812 */ /* 0x000fe200078ec0ff */
[----:B------:R-:W-:Y:S01]  /*27c0*/  STL.64 [R1+0x20], R16 ;  /* 0x0000201001007387 */ /* 0x000fe20000100a00 */
[--C-:B------:R-:W-:Y:S02]  /*27d0*/  LOP3.LUT R21, R0, 0x8, R34.reuse, 0xf8, !PT ;  /* 0x0000000800157812 */ /* 0x100fe400078ef822 */
[----:B------:R-:W-:Y:S02]  /*27e0*/  LOP3.LUT R6, R4, 0x8, R34, 0xf8, !PT ;  /* 0x0000000804067812 */ /* 0x000fe400078ef822 */
[----:B------:R-:W-:Y:S02]  /*27f0*/  SHF.R.U32.HI R4, RZ, 0x3, R4 ;  /* 0x00000003ff047819 */ /* 0x000fe40000011604 */
[----:B------:R-:W-:Y:S02]  /*2800*/  SEL R0, R222, 0xffffffe0, !P4 ;  /* 0xffffffe0de007807 */ /* 0x000fe40006000000 */
[----:B------:R-:W-:-:S02]  /*2810*/  IADD3 R5, R3, UR7, RZ ;  /* 0x0000000703057c10 */ /* 0x000fc4000fffe0ff */
[----:B------:R-:W-:Y:S02]  /*2820*/  LEA R8, P4, R2, c[0x0][0x1f0], 0x1 ;  /* 0x00007c0002087a11 */ /* 0x000fe400078808ff */
[----:B------:R-:W-:Y:S02]  /*2830*/  LOP3.LUT R3, R6, R4, RZ, 0x3c, !PT ;  /* 0x0000000406037212 */ /* 0x000fe400078e3cff */
[----:B------:R-:W-:Y:S01]  /*2840*/  IADD3 R37, R17, UR4, RZ ;  /* 0x0000000411257c10 */ /* 0x000fe2000fffe0ff */
[----:B------:R-:W-:Y:S01]  /*2850*/  ULDC.64 UR4, c[0x0][0x290] ;  /* 0x0000a40000047ab9 */ /* 0x000fe20000000a00 */
[----:B------:R-:W-:Y:S01]  /*2860*/  SHF.R.S32.HI R4, RZ, 0x1f, R20 ;  /* 0x0000001fff047819 */ /* 0x000fe20000011414 */
[----:B------:R-:W-:Y:S01]  /*2870*/  UIMAD UR4, UR15, UR4, URZ ;  /* 0x000000040f0472a4 */ /* 0x000fe2000f8e023f */
[----:B------:R-:W-:Y:S01]  /*2880*/  SHF.R.U32.HI R15, RZ, 0x3, R15 ;  /* 0x00000003ff0f7819 */ /* 0x000fe2000001160f */
[----:B-1----:R-:W-:Y:S02]  /*2890*/  CS2R R40, SRZ ;  /* 0x0000000000287805 */ /* 0x002fe4000001ff00 */
[----:B------:R-:W-:Y:S01]  /*28a0*/  UIMAD UR4, UR16, UR5, UR4 ;  /* 0x00000005100472a4 */ /* 0x000fe2000f8e0204 */
[----:B--2---:R-:W-:Y:S01]  /*28b0*/  IMAD.WIDE.U32 R38, R7, c[0x0][0x290], R12 ;  /* 0x0000a40007267a25 */ /* 0x004fe200078e000c */
[----:B------:R-:W-:-:S02]  /*28c0*/  IADD3 R7, R9, R14, R33 ;  /* 0x0000000e09077210 */ /* 0x000fc40007ffe021 */
[----:B------:R-:W-:Y:S01]  /*28d0*/  LEA.HI.X R9, R2, c[0x0][0x1f4], R5, 0x1, P4 ;  /* 0x00007d0002097a11 */ /* 0x000fe200020f0c05 */
[----:B------:R-:W-:Y:S01]  /*28e0*/  IMAD.U32 R2, R25, 0x20, R3 ;  /* 0x0000002019027824 */ /* 0x000fe200078e0003 */
[----:B------:R-:W-:Y:S01]  /*28f0*/  @!P3 IADD3 R5, P4, R16, UR17, RZ ;  /* 0x000000111005bc10 */ /* 0x000fe2000ff9e0ff */
[----:B------:R-:W-:Y:S01]  /*2900*/  STL.64 [R1+0x18], R38 ;  /* 0x0000182601007387 */ /* 0x000fe20000100a00 */
[----:B------:R-:W-:Y:S01]  /*2910*/  SHF.R.S32.HI R3, RZ, 0x1, R20 ;  /* 0x00000001ff037819 */ /* 0x000fe20000011414 */
[----:B------:R-:W-:Y:S01]  /*2920*/  IMAD.SHL.U32 R214, R2, 0x2, RZ ;  /* 0x0000000202d67824 */ /* 0x000fe200078e00ff */
[----:B------:R-:W-:Y:S01]  /*2930*/  @!P3 IADD3.X R6, R37, UR6, RZ, P4, !PT ;  /* 0x000000062506bc10 */ /* 0x000fe2000a7fe4ff */
[----:B------:R-:W-:Y:S01]  /*2940*/  STL.64 [R1+0x40], R18 ;  /* 0x0000401201007387 */ /* 0x000fe20000100a00 */
[----:B------:R-:W-:Y:S01]  /*2950*/  LOP3.LUT P4, RZ, R7, 0x1, RZ, 0xc0, !PT ;  /* 0x0000000107ff7812 */ /* 0x000fe2000788c0ff */
[----:B------:R-:W-:Y:S01]  /*2960*/  IMAD.IADD R215, R214, 0x1, R0 ;  /* 0x00000001d6d77824 */ /* 0x000fe200078e0200 */
[----:B------:R-:W-:Y:S01]  /*2970*/  LEA.HI R4, R4, R3, RZ, 0x2 ;  /* 0x0000000304047211 */ /* 0x000fe200078f10ff */
[----:B------:R-:W1:Y:S01]  /*2980*/  LDSM.16.M88.4 R164, [R214+0x6080] ;  /* 0x00608000d6a4783b */ /* 0x000e620000000200 */
[----:B------:R-:W-:Y:S01]  /*2990*/  ISETP.GE.OR P4, PT, R250, UR20, !P4 ;  /* 0x00000014fa007c0c */ /* 0x000fe2000e786670 */
[----:B------:R-:W-:Y:S01]  /*29a0*/  IMAD.SHL.U32 R0, R26, 0x10, RZ ;  /* 0x000000101a007824 */ /* 0x000fe200078e00ff */
[----:B------:R-:W-:Y:S01]  /*29b0*/  SEL R14, RZ, 0x1, P5 ;  /* 0x00000001ff0e7807 */ /* 0x000fe20002800000 */
[----:B------:R-:W2:Y:S01]  /*29c0*/  LDSM.16.M88.4 R168, [R214+0x7080] ;  /* 0x00708000d6a8783b */ /* 0x000ea20000000200 */
[----:B------:R-:W-:-:S02]  /*29d0*/  LEA.HI R12, R31, R35, RZ, 0x7 ;  /* 0x000000231f0c7211 */ /* 0x000fc400078f38ff */
[----:B------:R-:W-:Y:S01]  /*29e0*/  LOP3.LUT P5, RZ, R7, 0x2, RZ, 0xc0, !PT ;  /* 0x0000000207ff7812 */ /* 0x000fe200078ac0ff */
[----:B------:R-:W3:Y:S01]  /*29f0*/  LDSM.16.M88.4 R172, [R215+0x6080] ;  /* 0x00608000d7ac783b */ /* 0x000ee20000000200 */
[----:B------:R-:W-:Y:S02]  /*2a00*/  LOP3.LUT R4, R4, 0xfffffffc, RZ, 0xc0, !PT ;  /* 0xfffffffc04047812 */ /* 0x000fe400078ec0ff */
[----:B------:R-:W-:Y:S01]  /*2a10*/  SHF.R.U32.HI R2, RZ, 0x4, R12 ;  /* 0x00000004ff027819 */ /* 0x000fe2000001160c */
[----:B------:R-:W4:Y:S01]  /*2a20*/  LDSM.16.M88.4 R176, [R215+0x7080] ;  /* 0x00708000d7b0783b */ /* 0x000f220000000200 */
[----:B------:R-:W-:Y:S01]  /*2a30*/  LOP3.LUT R0, R0, 0x10, RZ, 0xc0, !PT ;  /* 0x0000001000007812 */ /* 0x000fe200078ec0ff */
[----:B------:R-:W-:Y:S01]  /*2a40*/  IMAD.IADD R4, R3, 0x1, -R4 ;  /* 0x0000000103047824 */ /* 0x000fe200078e0a04 */
[----:B------:R-:W-:Y:S01]  /*2a50*/  ISETP.GE.OR P5, PT, R250, UR20, !P5 ;  /* 0x00000014fa007c0c */ /* 0x000fe2000efa6670 */
[----:B------:R-:W1:Y:S01]  /*2a60*/  LDSM.16.M88.4 R180, [R214+0x8080] ;  /* 0x00808000d6b4783b */ /* 0x000e620000000200 */
[----:B------:R-:W-:Y:S01]  /*2a70*/  IMAD.SHL.U32 R3, R29, 0x2, RZ ;  /* 0x000000021d037824 */ /* 0x000fe200078e00ff */
[----:B------:R-:W-:-:S02]  /*2a80*/  LOP3.LUT R13, R0, 0x8, R2, 0xf8, !PT ;  /* 0x00000008000d7812 */ /* 0x000fc400078ef802 */
[----:B------:R-:W1:Y:S01]  /*2a90*/  LDSM.16.M88.4 R184, [R214+0x9080] ;  /* 0x00908000d6b8783b */ /* 0x000e620000000200 */
[----:B------:R-:W-:Y:S01]  /*2aa0*/  IADD3 R12, R39, UR4, RZ ;  /* 0x00000004270c7c10 */ /* 0x000fe2000fffe0ff */
[----:B------:R-:W-:Y:S01]  /*2ab0*/  ULDC.64 UR4, c[0x0][0x240] ;  /* 0x0000900000047ab9 */ /* 0x000fe20000000a00 */
[----:B------:R-:W-:Y:S01]  /*2ac0*/  LOP3.LUT R15, R21, R15, RZ, 0x3c, !PT ;  /* 0x0000000f150f7212 */ /* 0x000fe200078e3cff */
[----:B------:R-:W1:Y:S01]  /*2ad0*/  LDSM.16.M88.4 R188, [R215+0x8080] ;  /* 0x00808000d7bc783b */ /* 0x000e620000000200 */
[----:B------:R-:W-:-:S03]  /*2ae0*/  UIMAD UR4, UR15, UR4, URZ ;  /* 0x000000040f0472a4 */ /* 0x000fc6000f8e023f */
[----:B------:R-:W1:Y:S01]  /*2af0*/  LDSM.16.M88.4 R192, [R215+0x9080] ;  /* 0x00908000d7c0783b */ /* 0x000e620000000200 */
[----:B------:R-:W-:Y:S01]  /*2b00*/  UIMAD UR5, UR16, UR5, UR4 ;  /* 0x00000005100572a4 */ /* 0x000fe2000f8e0204 */
[----:B------:R-:W-:Y:S02]  /*2b10*/  IMAD R213, R26, 0x200, R15 ;  /* 0x000002001ad57824 */ /* 0x000fe400078e020f */
[----:B------:R-:W1:Y:S01]  /*2b20*/  LDSM.16.M88.4 R196, [R214+0xa080] ;  /* 0x00a08000d6c4783b */ /* 0x000e620000000200 */
[----:B------:R-:W-:Y:S01]  /*2b30*/  UMOV UR4, URZ ;  /* 0x0000003f00047c82 */ /* 0x000fe20008000000 */
[----:B------:R-:W-:Y:S02]  /*2b40*/  IMAD.SHL.U32 R213, R213, 0x2, RZ ;  /* 0x00000002d5d57824 */ /* 0x000fe400078e00ff */
[----:B------:R-:W1:Y:S04]  /*2b50*/  LDSM.16.M88.4 R200, [R214+0xb080] ;  /* 0x00b08000d6c8783b */ /* 0x000e680000000200 */
[----:B------:R-:W1:Y:S04]  /*2b60*/  LDSM.16.M88.4 R204, [R215+0xa080] ;  /* 0x00a08000d7cc783b */ /* 0x000e680000000200 */
[----:B------:R-:W1:Y:S04]  /*2b70*/  LDSM.16.M88.4 R208, [R215+0xb080] ;  /* 0x00b08000d7d0783b */ /* 0x000e680000000200 */
[----:B------:R-:W-:Y:S06]  /*2b80*/  BAR.SYNC.DEFER_BLOCKING 0x0 ;  /* 0x0000000000007b1d */ /* 0x000fec0000010000 */
[----:B------:R1:W-:Y:S04]  /*2b90*/  STL [R1+0x48], R37 ;  /* 0x0000482501007387 */ /* 0x0003e80000100800 */
        /* <DEDUP_REMOVED lines=8> */
[----:B------:R-:W-:Y:S01]  /*2c20*/  @!P3 LEA R2, P2, R5, c[0x0][0x258], 0x2 ;  /* 0x000096000502ba11 */ /* 0x000fe200078410ff */
[----:B------:R-:W-:Y:S01]  /*2c30*/  IMAD.SHL.U32 R0, R7, 0x2, RZ ;  /* 0x0000000207007824 */ /* 0x000fe200078e00ff */
[----:B------:R-:W-:Y:S02]  /*2c40*/  LOP3.LUT R7, R3, 0x2, R33, 0xe2, !PT ;  /* 0x0000000203077812 */ /* 0x000fe400078ee221 */
[----:B------:R-:W-:Y:S01]  /*2c50*/  @!P3 LEA.HI.X R3, R5, c[0x0][0x25c], R6, 0x2, P2 ;  /* 0x000097000503ba11 */ /* 0x000fe200010f1406 */
[----:B------:R-:W-:Y:S01]  /*2c60*/  @!P3 IMAD.SHL.U32 R5, R35, 0x10, RZ ;  /* 0x000000102305b824 */ /* 0x000fe200078e00ff */
[----:B------:R-:W-:Y:S01]  /*2c70*/  LOP3.LUT R14, R0, 0x2, R14, 0xe2, !PT ;  /* 0x00000002000e7812 */ /* 0x000fe200078ee20e */
[----:B------:R-:W-:Y:S01]  /*2c80*/  IMAD.SHL.U32 R0, R26, 0x8, RZ ;  /* 0x000000081a007824 */ /* 0x000fe200078e00ff */
[----:B------:R-:W-:Y:S01]  /*2c90*/  ISETP.GE.AND P2, PT, R36, c[0x0][0x1fc], PT ;  /* 0x00007f0024007a0c */ /* 0x000fe20003f46270 */
[----:B------:R2:W-:Y:S01]  /*2ca0*/  STL [R1+0x4], R7 ;  /* 0x0000040701007387 */ /* 0x0005e20000100800 */
[----:B------:R-:W-:Y:S01]  /*2cb0*/  LOP3.LUT P5, RZ, R23, 0x4, RZ, 0xc0, !PT ;  /* 0x0000000417ff7812 */ /* 0x000fe200078ac0ff */
[----:B-1----:R-:W-:-:S02]  /*2cc0*/  CS2R R36, SRZ ;  /* 0x0000000000247805 */ /* 0x002fc4000001ff00 */
[----:B------:R1:W-:Y:S01]  /*2cd0*/  LDGSTS.E.BYPASS.LTC128B.128 [R251+0x8080], [R10.64+0x80], !P4 ;  /* 0x080800800afb7fae */ /* 0x0003e2000e101d52 */
[----:B------:R-:W-:Y:S02]  /*2ce0*/  LOP3.LUT P4, RZ, R23, 0x2, RZ, 0xc0, !PT ;  /* 0x0000000217ff7812 */ /* 0x000fe4000788c0ff */
[----:B------:R-:W-:Y:S01]  /*2cf0*/  SEL R222, R222, 0xffffffe0, !P5 ;  /* 0xffffffe0dede7807 */ /* 0x000fe20006800000 */
[----:B------:R1:W-:Y:S01]  /*2d00*/  @!P3 LDGSTS.E.BYPASS.LTC128B.128 [R5+0xf080], [R2.64] ;  /* 0x0f0800000205bfae */ /* 0x0003e2000b901d52 */
[----:B------:R-:W-:-:S03]  /*2d10*/  SEL R223, R225, 0xfffffff0, !P4 ;  /* 0xfffffff0e1df7807 */ /* 0x000fc60006000000 */
[----:B------:R-:W0:Y:S04]  /*2d20*/  LDGDEPBAR ;  /* 0x00000000000079af */ /* 0x000e280000000000 */
[----:B------:R3:W-:Y:S01]  /*2d30*/  LDGSTS.E.BYPASS.LTC128B.128 [R251+0xc080], [R8.64], !P0 ;  /* 0x0c08000008fb7fae */ /* 0x0007e2000c101d52 */
[----:B------:R-:W-:-:S03]  /*2d40*/  LOP3.LUT P0, RZ, R4, 0x2, RZ, 0xc0, !PT ;  /* 0x0000000204ff7812 */ /* 0x000fc6000780c0ff */
[----:B------:R3:W-:Y:S01]  /*2d50*/  STL [R1+0x3c], R12 ;  /* 0x00003c0c01007387 */ /* 0x0007e20000100800 */
[----:B------:R-:W-:-:S03]  /*2d60*/  SEL R225, R225, 0xfffffff0, !P0 ;  /* 0xfffffff0e1e17807 */ /* 0x000fc60004000000 */
[----:B------:R3:W-:Y:S01]  /*2d70*/  LDGSTS.E.BYPASS.LTC128B.128 [R251+0xd080], [R8.64+0x40], !P6 ;  /* 0x0d08004008fb7fae */ /* 0x0007e2000f101d52 */
[----:B--2---:R-:W-:-:S03]  /*2d80*/  SEL R7, RZ, 0x4, P2 ;  /* 0x00000004ff077807 */ /* 0x004fc60001000000 */
[----:B------:R2:W-:Y:S01]  /*2d90*/  LDGSTS.E.BYPASS.LTC128B.128 [R251+0xe080], [R8.64+0x80], !P1 ;  /* 0x0e08008008fb7fae */ /* 0x0005e2000c901d52 */
[----:B-1----:R-:W-:Y:S01]  /*2da0*/  LOP3.LUT R3, R0, 0x8, RZ, 0xc0, !PT ;  /* 0x0000000800037812 */ /* 0x002fe200078ec0ff */
[----:B------:R-:W-:Y:S01]  /*2db0*/  IMAD.SHL.U32 R2, R23, 0x40, RZ ;  /* 0x0000004017027824 */ /* 0x000fe200078e00ff */
[----:B------:R-:W-:Y:S01]  /*2dc0*/  IADD3 R0, P2, R38, UR17, RZ ;  /* 0x0000001126007c10 */ /* 0x000fe2000ff5e0ff */
[----:B------:R-:W-:Y:S01]  /*2dd0*/  IMAD.SHL.U32 R5, R4, 0x40, RZ ;  /* 0x0000004004057824 */ /* 0x000fe200078e00ff */
[----:B------:R-:W-:Y:S01]  /*2de0*/  LOP3.LUT R4, R14, R7, RZ, 0xfc, !PT ;  /* 0x000000070e047212 */ /* 0x000fe200078efcff */
[----:B------:R-:W-:Y:S01]  /*2df0*/  CS2R R38, SRZ ;  /* 0x0000000000267805 */ /* 0x000fe2000001ff00 */
[----:B------:R-:W-:Y:S02]  /*2e00*/  IADD3.X R6, R12, UR6, RZ, P2, !PT ;  /* 0x000000060c067c10 */ /* 0x000fe400097fe4ff */
[----:B------:R-:W-:Y:S01]  /*2e10*/  LEA R10, P2, R0, c[0x0][0x280], 0x2 ;  /* 0x0000a000000a7a11 */ /* 0x000fe200078410ff */
[----:B------:R1:W-:Y:S01]  /*2e20*/  STL [R1], R4 ;  /* 0x0000000401007387 */ /* 0x0003e20000100800 */
[----:B------:R-:W-:-:S02]  /*2e30*/  LOP3.LUT R2, R2, 0x1c0, RZ, 0xc0, !PT ;  /* 0x000001c002027812 */ /* 0x000fc400078ec0ff */
[----:B------:R-:W-:Y:S01]  /*2e40*/  LEA.HI.X R11, R0, c[0x0][0x284], R6, 0x2, P2 ;  /* 0x0000a100000b7a11 */ /* 0x000fe200010f1406 */
[----:B------:R-:W-:Y:S01]  /*2e50*/  IMAD.SHL.U32 R0, R32, 0x20, RZ ;  /* 0x0000002020007824 */ /* 0x000fe200078e00ff */
[----:B------:R-:W-:Y:S02]  /*2e60*/  LOP3.LUT R5, R5, 0xc0, RZ, 0xc0, !PT ;  /* 0x000000c005057812 */ /* 0x000fe400078ec0ff */
[----:B------:R-:W-:Y:S02]  /*2e70*/  ISETP.GE.AND P2, PT, R35, 0x10, PT ;  /* 0x000000102300780c */ /* 0x000fe40003f46270 */
[----:B---3--:R-:W-:Y:S02]  /*2e80*/  SHF.R.U32.HI R12, RZ, 0x3, R2 ;  /* 0x00000003ff0c7819 */ /* 0x008fe40000011602 */
[----:B------:R-:W-:Y:S02]  /*2e90*/  SHF.R.U32.HI R6, RZ, 0x3, R5 ;  /* 0x00000003ff067819 */ /* 0x000fe40000011605 */
[----:B------:R-:W-:-:S02]  /*2ea0*/  LOP3.LUT R12, R12, R2, R3, 0x1e, !PT ;  /* 0x000000020c0c7212 */ /* 0x000fc400078e1e03 */
[C---:B------:R-:W-:Y:S02]  /*2eb0*/  LOP3.LUT R3, R6.reuse, R5, R3, 0x1e, !PT ;  /* 0x0000000506037212 */ /* 0x040fe400078e1e03 */
[----:B------:R-:W-:Y:S01]  /*2ec0*/  LOP3.LUT R2, R6, R13, R5, 0x1e, !PT ;  /* 0x0000000d06027212 */ /* 0x000fe200078e1e05 */
[----:B------:R-:W-:Y:S01]  /*2ed0*/  IMAD.IADD R218, R218, 0x1, R12 ;  /* 0x00000001dada7824 */ /* 0x000fe200078e020c */
[----:B------:R-:W-:-:S03]  /*2ee0*/  LOP3.LUT R212, R6, R5, R212, 0x1e, !PT ;  /* 0x0000000506d47212 */ /* 0x000fc600078e1ed4 */
[C---:B------:R-:W-:Y:S01]  /*2ef0*/  IMAD.IADD R224, R0.reuse, 0x1, R2 ;  /* 0x0000000100e07824 */ /* 0x040fe200078e0202 */
[----:B------:R-:W-:Y:S01]  /*2f00*/  IADD3 R2, R19, UR5, RZ ;  /* 0x0000000513027c10 */ /* 0x000fe2000fffe0ff */
[----:B------:R-:W-:Y:S01]  /*2f10*/  IMAD.IADD R212, R0, 0x1, R212 ;  /* 0x0000000100d47824 */ /* 0x000fe200078e02d4 */
[----:B------:R-:W-:Y:S01]  /*2f20*/  LEA R218, R218, 0x13480, 0x1 ;  /* 0x00013480dada7811 */ /* 0x000fe200078e08ff */
[----:B-1----:R-:W-:Y:S01]  /*2f30*/  IMAD R4, R27, 0x200, R0 ;  /* 0x000002001b047824 */ /* 0x002fe200078e0200 */
[----:B------:R-:W-:Y:S01]  /*2f40*/  UMOV UR5, 0x1 ;  /* 0x0000000100057882 */ /* 0x000fe20000000000 */
[----:B------:R-:W-:Y:S01]  /*2f50*/  IMAD.SHL.U32 R0, R24, 0x2, RZ ;  /* 0x0000000218007824 */ /* 0x000fe200078e00ff */
[----:B------:R2:W-:Y:S01]  /*2f60*/  STL [R1+0x50], R2 ;  /* 0x0000500201007387 */ /* 0x0005e20000100800 */
[----:B------:R-:W-:Y:S01]  /*2f70*/  IMAD.IADD R221, R4, 0x1, R3 ;  /* 0x0000000104dd7824 */ /* 0x000fe200078e0203 */
[----:B------:R-:W-:Y:S01]  /*2f80*/  LEA R212, R212, 0x80, 0x1 ;  /* 0x00000080d4d47811 */ /* 0x000fe200078e08ff */
[----:B------:R-:W-:Y:S01]  /*2f90*/  @!P2 IMAD.SHL.U32 R3, R35, 0x10, RZ ;  /* 0x000000102303a824 */ /* 0x000fe200078e00ff */
[----:B------:R2:W-:Y:S01]  /*2fa0*/  STL [R1+0x38], R0 ;  /* 0x0000380001007387 */ /* 0x0005e20000100800 */
[----:B------:R-:W-:Y:S01]  /*2fb0*/  IMAD.SHL.U32 R216, R221, 0x2, RZ ;  /* 0x00000002ddd87824 */ /* 0x000fe200078e00ff */
[----:B------:R-:W-:Y:S01]  /*2fc0*/  IADD3 R252, -R0, UR8, RZ ;  /* 0x0000000800fc7c10 */ /* 0x000fe2000fffe1ff */
        /* <DEDUP_REMOVED lines=9> */
[----:B----4-:R-:W-:-:S03]  /*3060*/  IMAD.IADD R226, R221, 0x1, R225 ;  /* 0x00000001dde27824 */ /* 0x010fc600078e02e1 */
.L_x_585:
[----:B------:R-:W-:Y:S04]  /*3070*/  DEPBAR.LE SB0, 0x1 ;  /* 0x000080400000791a */ /* 0x000fe80000000000 */
[----:B------:R-:W-:Y:S01]  /*3080*/  BAR.SYNC.DEFER_BLOCKING 0x0 ;  /* 0x0000000000007b1d */ /* 0x000fe20000010000 */
[----:B--2---:R-:W-:Y:S01]  /*3090*/  MOV R0, UR4 ;  /* 0x0000000400007c02 */ /* 0x004fe20008000f00 */
[----:B------:R-:W-:Y:S01]  /*30a0*/  IMAD.U32 R2, RZ, RZ, UR4 ;  /* 0x00000004ff027e24 */ /* 0x000fe2000f8e00ff */
[----:B------:R-:W-:Y:S01]  /*30b0*/  MOV R3, UR4 ;  /* 0x0000000400037c02 */ /* 0x000fe20008000f00 */
[----:B------:R-:W-:Y:S02]  /*30c0*/  UIADD3 UR16, UR10, 0x1, URZ ;  /* 0x000000010a107890 */ /* 0x000fe4000fffe03f */
[----:B------:R-:W-:Y:S02]  /*30d0*/  IMAD R0, R0, 0x1800, R221 ;  /* 0x0000180000007824 */ /* 0x000fe400078e02dd */
[----:B------:R-:W-:Y:S01]  /*30e0*/  IMAD R2, R2, 0x1800, R225 ;  /* 0x0000180002027824 */ /* 0x000fe200078e02e1 */
[----:B------:R-:W-:Y:S01]  /*30f0*/  UISETP.GE.AND UP0, UPT, UR16, UR9, UPT ;  /* 0x000000091000728c */ /* 0x000fe2000bf06270 */
[----:B------:R-:W-:Y:S01]  /*3100*/  IMAD R3, R3, 0x1800, R226 ;  /* 0x0000180003037824 */ /* 0x000fe200078e02e2 */
[----:B------:R-:W-:Y:S02]  /*3110*/  SHF.L.U32 R0, R0, 0x1, RZ ;  /* 0x0000000100007819 */ /* 0x000fe400000006ff */
[----:B------:R-:W-:Y:S01]  /*3120*/  IADD3 R2, R221, R2, RZ ;  /* 0x00000002dd027210 */ /* 0x000fe20007ffe0ff */
[----:B------:R-:W-:Y:S01]  /*3130*/  IMAD.SHL.U32 R3, R3, 0x2, RZ ;  /* 0x0000000203037824 */ /* 0x000fe200078e00ff */
        /* <DEDUP_REMOVED lines=13> */
[----:B------:R-:W1:Y:S05]  /*3210*/  LDSM.16.M88.4 R152, [R0+0x7080] ;  /* 0x007080000098783b */ /* 0x000e6a0000000200 */
[----:B------:R-:W-:Y:S01]  /*3220*/  LDSM.16.M88.4 R160, [R215+0x5080] ;  /* 0x00508000d7a0783b */ /* 0x000fe20000000200 */
[C---:B--2---:R-:W-:Y:S08]  /*3230*/  HMMA.16816.F32.BF16 R8, R28.reuse, R16, RZ ;  /* 0x000000101c08723c */ /* 0x044ff000000418ff */
[-C--:B------:R-:W-:Y:S08]  /*3240*/  HMMA.16816.F32.BF16 R12, R28, R18.reuse, RZ ;  /* 0x000000121c0c723c */ /* 0x080ff000000418ff */
[C---:B------:R-:W-:Y:S08]  /*3250*/  HMMA.16816.F32.BF16 R16, R32.reuse, R18, RZ ;  /* 0x000000122010723c */ /* 0x040ff000000418ff */
[-C--:B---3--:R-:W-:Y:S08]  /*3260*/  HMMA.16816.F32.BF16 R20, R32, R132.reuse, RZ ;  /* 0x000000842014723c */ /* 0x088ff000000418ff */
[C---:B------:R-:W-:Y:S08]  /*3270*/  HMMA.16816.F32.BF16 R24, R28.reuse, R132, RZ ;  /* 0x000000841c18723c */ /* 0x040ff000000418ff */
[-C--:B------:R-:W-:Y:S08]  /*3280*/  HMMA.16816.F32.BF16 R28, R28, R134.reuse, RZ ;  /* 0x000000861c1c723c */ /* 0x080ff000000418ff */
[----:B------:R-:W-:Y:S01]  /*3290*/  HMMA.16816.F32.BF16 R32, R32, R134, RZ ;  /* 0x000000862020723c */ /* 0x000fe200000418ff */
[----:B------:R-:W2:Y:S07]  /*32a0*/  LDSM.16.M88.4 R132, [R0+0x7880] ;  /* 0x007880000084783b */ /* 0x000eae0000000200 */
[-C--:B----4-:R-:W-:Y:S08]  /*32b0*/  HMMA.16816.F32.BF16 R4, R136, R140.reuse, R4 ;  /* 0x0000008c8804723c */ /* 0x090ff00000041804 */
[C---:B-----5:R-:W-:Y:S08]  /*32c0*/  HMMA.16816.F32.BF16 R8, R144.reuse, R140, R8 ;  /* 0x0000008c9008723c */ /* 0x060ff00000041808 */
[-C--:B------:R-:W-:Y:S08]  /*32d0*/  HMMA.16816.F32.BF16 R12, R144, R142.reuse, R12 ;  /* 0x0000008e900c723c */ /* 0x080ff0000004180c */
[C---:B------:R-:W-:Y:S01]  /*32e0*/  HMMA.16816.F32.BF16 R16, R136.reuse, R142, R16 ;  /* 0x0000008e8810723c */ /* 0x040fe20000041810 */
[----:B------:R-:W3:Y:S07]  /*32f0*/  LDSM.16.M88.4 R140, [R214+0x3080] ;  /* 0x00308000d68c783b */ /* 0x000eee0000000200 */
[-C--:B------:R-:W-:Y:S08]  /*3300*/  HMMA.16816.F32.BF16 R20, R136, R148.reuse, R20 ;  /* 0x000000948814723c */ /* 0x080ff00000041814 */
[C---:B------:R-:W-:Y:S08]  /*3310*/  HMMA.16816.F32.BF16 R24, R144.reuse, R148, R24 ;  /* 0x000000949018723c */ /* 0x040ff00000041818 */
[-C--:B------:R-:W-:Y:S01]  /*3320*/  HMMA.16816.F32.BF16 R28, R144, R150.reuse, R28 ;  /* 0x00000096901c723c */ /* 0x080fe2000004181c */
[----:B------:R-:W-:Y:S07]  /*3330*/  LDSM.16.M88.4 R144, [R215+0x2080] ;  /* 0x00208000d790783b */ /* 0x000fee0000000200 */
[----:B------:R-:W-:Y:S01]  /*3340*/  HMMA.16816.F32.BF16 R32, R136, R150, R32 ;  /* 0x000000968820723c */ /* 0x000fe20000041820 */
[----:B------:R-:W4:Y:S05]  /*3350*/  LDSM.16.M88.4 R136, [R3+0x7080] ;  /* 0x007080000388783b */ /* 0x000f2a0000000200 */
[----:B------:R-:W5:Y:S02]  /*3360*/  LDSM.16.M88.4 R148, [R2+0x7880] ;  /* 0x007880000294783b */ /* 0x000f640000000200 */
        /* <DEDUP_REMOVED lines=8> */
[----:B------:R-:W-:Y:S07]  /*33f0*/  LDSM.16.M88.4 R132, [R0+0x8080] ;  /* 0x008080000084783b */ /* 0x000fee0000000200 */
[----:B------:R-:W-:Y:S01]  /*3400*/  HMMA.16816.F32.BF16 R32, R152, R142, R32 ;  /* 0x0000008e9820723c */ /* 0x000fe20000041820 */
[----:B------:R-:W2:Y:S05]  /*3410*/  LDSM.16.M88.4 R140, [R214+0x4080] ;  /* 0x00408000d68c783b */ /* 0x000eaa0000000200 */
[----:B------:R-:W3:Y:S02]  /*3420*/  LDSM.16.M88.4 R152, [R0+0x8880] ;  /* 0x008880000098783b */ /* 0x000ee40000000200 */
[-C--:B----4-:R-:W-:Y:S08]  /*3430*/  HMMA.16816.F32.BF16 R4, R136, R144.reuse, R4 ;  /* 0x000000908804723c */ /* 0x090ff00000041804 */
[C---:B-----5:R-:W-:Y:S08]  /*3440*/  HMMA.16816.F32.BF16 R8, R148.reuse, R144, R8 ;  /* 0x000000909408723c */ /* 0x060ff00000041808 */
[-C--:B------:R-:W-:Y:S08]  /*3450*/  HMMA.16816.F32.BF16 R12, R148, R146.reuse, R12 ;  /* 0x00000092940c723c */ /* 0x080ff0000004180c */
[C---:B------:R-:W-:Y:S01]  /*3460*/  HMMA.16816.F32.BF16 R16, R136.reuse, R146, R16 ;  /* 0x000000928810723c */ /* 0x040fe20000041810 */
[----:B------:R-:W4:Y:S07]  /*3470*/  LDSM.16.M88.4 R144, [R214+0x5080] ;  /* 0x00508000d690783b */ /* 0x000f2e0000000200 */
[-C--:B-1----:R-:W-:Y:S08]  /*3480*/  HMMA.16816.F32.BF16 R20, R136, R156.reuse, R20 ;  /* 0x0000009c8814723c */ /* 0x082ff00000041814 */
[C---:B------:R-:W-:Y:S08]  /*3490*/  HMMA.16816.F32.BF16 R24, R148.reuse, R156, R24 ;  /* 0x0000009c9418723c */ /* 0x040ff00000041818 */
[-C--:B------:R-:W-:Y:S01]  /*34a0*/  HMMA.16816.F32.BF16 R28, R148, R158.reuse, R28 ;  /* 0x0000009e941c723c */ /* 0x080fe2000004181c */
[----:B------:R-:W-:Y:S07]  /*34b0*/  LDSM.16.M88.4 R148, [R215+0x4080] ;  /* 0x00408000d794783b */ /* 0x000fee0000000200 */
[----:B------:R-:W-:Y:S01]  /*34c0*/  HMMA.16816.F32.BF16 R32, R136, R158, R32 ;  /* 0x0000009e8820723c */ /* 0x000fe20000041820 */
[----:B------:R-:W1:Y:S05]  /*34d0*/  LDSM.16.M88.4 R136, [R3+0x8080] ;  /* 0x008080000388783b */ /* 0x000e6a0000000200 */
[----:B------:R-:W5:Y:S02]  /*34e0*/  LDSM.16.M88.4 R156, [R2+0x8880] ;  /* 0x00888000029c783b */ /* 0x000f640000000200 */
[-C--:B--2---:R-:W-:Y:S08]  /*34f0*/  HMMA.16816.F32.BF16 R4, R132, R140.reuse, R4 ;  /* 0x0000008c8404723c */ /* 0x084ff00000041804 */
[C---:B---3--:R-:W-:Y:S08]  /*3500*/  HMMA.16816.F32.BF16 R8, R152.reuse, R140, R8 ;  /* 0x0000008c9808723c */ /* 0x048ff00000041808 */
[-C--:B------:R-:W-:Y:S08]  /*3510*/  HMMA.16816.F32.BF16 R12, R152, R142.reuse, R12 ;  /* 0x0000008e980c723c */ /* 0x080ff0000004180c */
[C---:B------:R-:W-:Y:S08]  /*3520*/  HMMA.16816.F32.BF16 R16, R132.reuse, R142, R16 ;  /* 0x0000008e8410723c */ /* 0x040ff00000041810 */
[-C--:B----4-:R-:W-:Y:S08]  /*3530*/  HMMA.16816.F32.BF16 R20, R132, R144.reuse, R20 ;  /* 0x000000908414723c */ /* 0x090ff00000041814 */
[C---:B------:R-:W-:Y:S08]  /*3540*/  HMMA.16816.F32.BF16 R24, R152.reuse, R144, R24 ;  /* 0x000000909818723c */ /* 0x040ff00000041818 */
[-C--:B------:R-:W-:Y:S07]  /*3550*/  HMMA.16816.F32.BF16 R28, R152, R146.reuse, R28 ;  /* 0x00000092981c723c */ /* 0x080fee000004181c */
[----:B------:R-:W-:Y:S01]  /*3560*/  MOV R154, UR4 ;  /* 0x00000004009a7c02 */ /* 0x000fe20008000f00 */
[----:B------:R-:W-:Y:S04]  /*3570*/  HMMA.16816.F32.BF16 R32, R132, R146, R32 ;  /* 0x000000928420723c */ /* 0x000fe80000041820 */
[----:B------:R-:W-:Y:S04]  /*3580*/  LEA R154, R154, R249, 0x6 ;  /* 0x000000f99a9a7211 */ /* 0x000fe800078e30ff */
[-C--:B-1----:R-:W-:Y:S01]  /*3590*/  HMMA.16816.F32.BF16 R4, R136, R148.reuse, R4 ;  /* 0x000000948804723c */ /* 0x082fe20000041804 */
[----:B------:R1:W2:Y:S05]  /*35a0*/  LDS R3, [R154.X4+0xf080] ;  /* 0x00f080009a037984 */ /* 0x0002aa0000004800 */
[----:B------:R1:W3:Y:S02]  /*35b0*/  LDS R152, [R154.X4+0xf0a0] ;  /* 0x00f0a0009a987984 */ /* 0x0002e40000004800 */
[C---:B-----5:R-:W-:Y:S03]  /*35c0*/  HMMA.16816.F32.BF16 R8, R156.reuse, R148, R8 ;  /* 0x000000949c08723c */ /* 0x060fe60000041808 */
[----:B------:R1:W4:Y:S05]  /*35d0*/  LDS R153, [R154.X4+0xf100] ;  /* 0x00f100009a997984 */ /* 0x00032a0000004800 */
[-C--:B------:R-:W-:Y:S01]  /*35e0*/  HMMA.16816.F32.BF16 R12, R156, R150.reuse, R12 ;  /* 0x000000969c0c723c */ /* 0x080fe2000004180c */
[----:B------:R-:W1:Y:S01]  /*35f0*/  LDS R154, [R154.X4+0xf120] ;  /* 0x00f120009a9a7984 */ /* 0x000e620000004800 */
[----:B------:R-:W-:Y:S04]  /*3600*/  DEPBAR.LE SB0, 0x0 ;  /* 0x000080000000791a */ /* 0x000fe80000000000 */
[----:B------:R-:W-:Y:S02]  /*3610*/  BAR.SYNC.DEFER_BLOCKING 0x0 ;  /* 0x0000000000007b1d */ /* 0x000fe40000010000 */
[C---:B------:R-:W-:Y:S08]  /*3620*/  HMMA.16816.F32.BF16 R16, R136.reuse, R150, R16 ;  /* 0x000000968810723c */ /* 0x040ff00000041810 */
[-C--:B------:R-:W-:Y:S08]  /*3630*/  HMMA.16816.F32.BF16 R20, R136, R160.reuse, R20 ;  /* 0x000000a08814723c */ /* 0x080ff00000041814 */
[C---:B------:R-:W-:Y:S01]  /*3640*/  HMMA.16816.F32.BF16 R24, R156.reuse, R160, R24 ;  /* 0x000000a09c18723c */ /* 0x040fe20000041818 */
[----:B------:R1:W1:Y:S07]  /*3650*/  LDSM.16.M88.4 R132, [R216+0xc080] ;  /* 0x00c08000d884783b */ /* 0x00026e0000000200 */
[-C--:B------:R-:W-:Y:S01]  /*3660*/  HMMA.16816.F32.BF16 R28, R156, R162.reuse, R28 ;  /* 0x000000a29c1c723c */ /* 0x080fe2000004181c */
[----:B------:R1:W1:Y:S05]  /*3670*/  LDSM.16.M88.4 R140, [R216+0xc880] ;  /* 0x00c88000d88c783b */ /* 0x00026a0000000200 */
[----:B------:R1:W1:Y:S02]  /*3680*/  LDSM.16.M88.4 R144, [R217] ;  /* 0x00000000d990783b */ /* 0x0002640000000200 */
[----:B------:R-:W-:Y:S03]  /*3690*/  HMMA.16816.F32.BF16 R32, R136, R162, R32 ;  /* 0x000000a28820723c */ /* 0x000fe60000041820 */
[----:B------:R1:W1:Y:S05]  /*36a0*/  LDSM.16.M88.4 R148, [R217+0x800] ;  /* 0x00080000d994783b */ /* 0x00026a0000000200 */
[----:B------:R-:W-:-:S05]  /*36b0*/  @P0 BRA `(.L_x_583) ;  /* 0x000002f000000947 */ /* 0x000fca0003800000 */
[----:B--234-:R-:W2:Y:S01]  /*36c0*/  LDL R234, [R1+0x4] ;  /* 0x0000040001ea7983 */ /* 0x01cea20000100800 */
[----:B------:R-:W-:Y:S01]  /*36d0*/  ULDC.64 UR6, c[0x0][0x178] ;  /* 0x00005e0000067ab9 */ /* 0x000fe20000000a00 */
[----:B------:R-:W-:Y:S01]  /*36e0*/  IMAD.U32 R156, RZ, RZ, UR5 ;  /* 0x00000005ff9c7e24 */ /* 0x000fe2000f8e00ff */
[----:B------:R-:W-:Y:S01]  /*36f0*/  USHF.R.S32.HI UR15, URZ, 0x1f, UR16 ;  /* 0x0000001f3f0f7899 */ /* 0x000fe20008011410 */
[----:B------:R-:W3:Y:S01]  /*3700*/  LDL.64 R236, [R1+0x30] ;  /* 0x0000300001ec7983 */ /* 0x000ee20000100a00 */
[----:B------:R-:W-:Y:S01]  /*3710*/  UIMAD.WIDE.U32 UR20, UR16, UR6, URZ ;  /* 0x00000006101472a5 */ /* 0x000fe2000f8e003f */
[----:B------:R-:W-:Y:S01]  /*3720*/  IMAD.U32 R155, RZ, RZ, UR5 ;  /* 0x00000005ff9b7e24 */ /* 0x000fe2000f8e00ff */
[----:B------:R-:W-:Y:S01]  /*3730*/  UIMAD UR15, UR15, UR6, URZ ;  /* 0x000000060f0f72a4 */ /* 0x000fe2000f8e023f */
[----:B------:R-:W4:Y:S01]  /*3740*/  LDL R235, [R1+0x4c] ;  /* 0x00004c0001eb7983 */ /* 0x000f220000100800 */
[----:B------:R-:W-:Y:S02]  /*3750*/  IMAD.U32 R2, RZ, RZ, UR10 ;  /* 0x0000000aff027e24 */ /* 0x000fe4000f8e00ff */
[----:B------:R-:W-:Y:S01]  /*3760*/  UIMAD UR15, UR16, UR7, UR15 ;  /* 0x00000007100f72a4 */ /* 0x000fe2000f8e020f */
[----:B------:R-:W5:Y:S01]  /*3770*/  LDL R230, [R1+0x8] ;  /* 0x0000080001e67983 */ /* 0x000f620000100800 */
[----:B------:R-:W-:Y:S01]  /*3780*/  UIMAD UR16, UR16, -0x40, UR12 ;  /* 0xffffffc0101078a4 */ /* 0x000fe2000f8e020c */
[----:B------:R-:W-:Y:S01]  /*3790*/  @!P3 LEA R2, R2, 0x40, 0x6 ;  /* 0x000000400202b811 */ /* 0x000fe200078e30ff */
[----:B------:R-:W-:Y:S01]  /*37a0*/  UIADD3 UR15, UR21, UR15, URZ ;  /* 0x0000000f150f7290 */ /* 0x000fe2000fffe03f */
[----:B------:R-:W5:Y:S01]  /*37b0*/  LDL.64 R232, [R1+0x20] ;  /* 0x0000200001e87983 */ /* 0x000f620000100a00 */
[----:B------:R-:W-:Y:S02]  /*37c0*/  IMAD.U32 R137, RZ, RZ, UR20 ;  /* 0x00000014ff897e24 */ /* 0x000fe4000f8e00ff */
[----:B------:R-:W-:Y:S01]  /*37d0*/  ISETP.LT.AND P4, PT, R250, UR16, PT ;  /* 0x00000010fa007c0c */ /* 0x000fe2000bf81270 */
[----:B------:R-:W5:Y:S01]  /*37e0*/  LDL R229, [R1+0x48] ;  /* 0x0000480001e57983 */ /* 0x000f620000100800 */
[----:B------:R-:W-:Y:S02]  /*37f0*/  IMAD.U32 R157, RZ, RZ, UR20 ;  /* 0x00000014ff9d7e24 */ /* 0x000fe4000f8e00ff */
[----:B------:R-:W-:Y:S01]  /*3800*/  IMAD.U32 R0, RZ, RZ, UR15 ;  /* 0x0000000fff007e24 */ /* 0x000fe2000f8e00ff */
[----:B------:R-:W1:Y:S01]  /*3810*/  S2R R231, SR_TID.X ;  /* 0x0000000000e77919 */ /* 0x000e620000002100 */
[C---:B--2---:R-:W-:Y:S01]  /*3820*/  LOP3.LUT P6, RZ, R234.reuse, 0x1, RZ, 0xc0, !PT ;  /* 0x00000001eaff7812 */ /* 0x044fe200078cc0ff */
[----:B-1----:R-:W-:Y:S01]  /*3830*/  IMAD.SHL.U32 R158, R231, 0x4, RZ ;  /* 0x00000004e79e7824 */ /* 0x002fe200078e00ff */
[----:B------:R-:W-:Y:S02]  /*3840*/  LOP3.LUT P5, RZ, R234, 0x2, RZ, 0xc0, !PT ;  /* 0x00000002eaff7812 */ /* 0x000fe400078ac0ff */
[----:B---3--:R-:W-:Y:S01]  /*3850*/  LEA R137, P1, R137, R236, 0x6 ;  /* 0x000000ec89897211 */ /* 0x008fe200078230ff */
[----:B------:R-:W-:Y:S01]  /*3860*/  @!P3 IMAD R155, R155, 0x40, R158 ;  /* 0x000000409b9bb824 */ /* 0x000fe200078e029e */
[C---:B------:R-:W-:Y:S02]  /*3870*/  ISETP.GE.OR P6, PT, R250.reuse, UR16, !P6 ;  /* 0x00000010fa007c0c */ /* 0x040fe4000f7c6670 */
[----:B----4-:R-:W-:Y:S02]  /*3880*/  LEA.HI.X R157, R157, R235, R0, 0x6, P1 ;  /* 0x000000eb9d9d7211 */ /* 0x010fe400008f3400 */
[----:B------:R-:W-:Y:S02]  /*3890*/  IADD3 R0, R251, 0x6080, RZ ;  /* 0x00006080fb007810 */ /* 0x000fe40007ffe0ff */
[----:B------:R-:W-:Y:S02]  /*38a0*/  ISETP.GE.OR P5, PT, R250, UR16, !P5 ;  /* 0x00000010fa007c0c */ /* 0x000fe4000efa6670 */
[C---:B------:R-:W-:Y:S01]  /*38b0*/  LEA R136, P2, R137.reuse, c[0x0][0x160], 0x1 ;  /* 0x0000580089887a11 */ /* 0x040fe200078408ff */
[----:B------:R-:W-:Y:S01]  /*38c0*/  IMAD R0, R156, 0x3000, R0 ;  /* 0x000030009c007824 */ /* 0x000fe200078e0200 */
[----:B-----5:R-:W-:Y:S02]  /*38d0*/  ISETP.GE.OR P4, PT, R230, c[0x0][0x16c], !P4 ;  /* 0x00005b00e6007a0c */ /* 0x020fe40006786670 */
[----:B------:R-:W-:Y:S02]  /*38e0*/  LEA.HI.X R137, R137, c[0x0][0x164], R157, 0x1, P2 ;  /* 0x0000590089897a11 */ /* 0x000fe400010f0c9d */
[C---:B------:R-:W-:Y:S03]  /*38f0*/  @!P3 IADD3 R139, P1, R2.reuse, R232, RZ ;  /* 0x000000e8028bb210 */ /* 0x040fe60007f3e0ff */
        /* <DEDUP_REMOVED lines=8> */
[----:B------:R1:W-:Y:S01]  /*3980*/  LDGSTS.E.BYPASS.LTC128B.128 [R0+0x2000], [R136.64+0x80], !P4 ;  /* 0x0200008088007fae */ /* 0x0003e2000e101d52 */
[----:B------:R-:W-:Y:S05]  /*3990*/  @!P3 IMAD.SHL.U32 R2, R155, 0x4, RZ ;  /* 0x000000049b02b824 */ /* 0x000fea00078e00ff */
[----:B------:R1:W-:Y:S02]  /*39a0*/  @!P3 LDGSTS.E.BYPASS.LTC128B.128 [R2+0xf080], [R138.64] ;  /* 0x0f0800008a02bfae */ /* 0x0003e4000b901d52 */
.L_x_583:
[----:B-1234-:R-:W2:Y:S01]  /*39b0*/  LDL R2, [R1+0x38] ;  /* 0x0000380001027983 */ /* 0x01eea20000100800 */
[----:B------:R-:W-:Y:S01]  /*39c0*/  ULEA UR7, UR10, 0x1, 0x6 ;  /* 0x000000010a077891 */ /* 0x000fe2000f8e303f */
[----:B------:R-:W-:Y:S01]  /*39d0*/  IMAD.U32 R0, RZ, RZ, UR12 ;  /* 0x0000000cff007e24 */ /* 0x000fe2000f8e00ff */
[----:B------:R-:W-:Y:S01]  /*39e0*/  USHF.L.U32 UR6, UR14, 0x7, URZ ;  /* 0x000000070e067899 */ /* 0x000fe2000800063f */
[----:B------:R-:W0:Y:S01]  /*39f0*/  LDGDEPBAR ;  /* 0x00000000000079af */ /* 0x000e220000000000 */
[----:B------:R-:W-:Y:S02]  /*3a00*/  UIADD3 UR10, UR10, 0x1, URZ ;  /* 0x000000010a0a7890 */ /* 0x000fe4000fffe03f */
[----:B------:R-:W-:Y:S06]  /*3a10*/  UIADD3 UR6, UR11, UR7, -UR6 ;  /* 0x000000070b067290 */ /* 0x000fec000fffe806 */
[----:B------:R-:W-:Y:S05]  /*3a20*/  IADD3 R0, R249, UR6, -R0 ;  /* 0x00000006f9007c10 */ /* 0x000fea000fffe800 */
[----:B--2---:R-:W-:Y:S05]  /*3a30*/  IMAD.IADD R136, R0, 0x1, -R2 ;  /* 0x0000000100887824 */ /* 0x004fea00078e0a02 */
[----:B------:R-:W-:Y:S02]  /*3a40*/  IADD3 R0, R136, 0x8, RZ ;  /* 0x0000000888007810 */ /* 0x000fe40007ffe0ff */
[C---:B------:R-:W-:Y:S02]  /*3a50*/  IMNMX R2, R252.reuse, R136, PT ;  /* 0x00000088fc027217 */ /* 0x040fe40003800200 */
[----:B------:R-:W-:Y:S02]  /*3a60*/  IMNMX R0, R252, R0, PT ;  /* 0x00000000fc007217 */ /* 0x000fe40003800200 */
[----:B------:R-:W-:Y:S02]  /*3a70*/  ISETP.GT.AND P5, PT, R2, RZ, PT ;  /* 0x000000ff0200720c */ /* 0x000fe40003fa4270 */
[----:B------:R-:W-:Y:S02]  /*3a80*/  ISETP.GT.AND P1, PT, R0, 0x1, PT ;  /* 0x000000010000780c */ /* 0x000fe40003f24270 */
[----:B------:R-:W-:Y:S02]  /*3a90*/  FSEL R157, R4, -INF , P5 ;  /* 0xff800000049d7808 */ /* 0x000fe40002800000 */
[----:B------:R-:W-:Y:S02]  /*3aa0*/  FSEL R160, R7, -INF , P1 ;  /* 0xff80000007a07808 */ /* 0x000fe40000800000 */
[C---:B------:R-:W-:Y:S01]  /*3ab0*/  ISETP.GT.AND P1, PT, R2.reuse, 0x20, PT ;  /* 0x000000200200780c */ /* 0x040fe20003f24270 */
[--C-:B------:R-:W-:Y:S01]  /*3ac0*/  FFMA.FTZ R157, R157, c[0x0][0x29c], -R3.reuse ;  /* 0x0000a7009d9d7a23 */ /* 0x100fe20000010803 */
[----:B------:R-:W-:Y:S01]  /*3ad0*/  ISETP.GT.AND P6, PT, R2, 0x21, PT ;  /* 0x000000210200780c */ /* 0x000fe20003fc4270 */
[--C-:B------:R-:W-:Y:S01]  /*3ae0*/  FFMA.FTZ R230, R160, c[0x0][0x29c], -R152.reuse ;  /* 0x0000a700a0e67a23 */ /* 0x100fe20000010898 */
[----:B------:R-:W-:Y:S02]  /*3af0*/  FSEL R139, R16, -INF , P1 ;  /* 0xff800000108b7808 */ /* 0x000fe40000800000 */
[----:B------:R-:W-:Y:S02]  /*3b00*/  ISETP.GT.AND P4, PT, R2, 0x1, PT ;  /* 0x000000010200780c */ /* 0x000fe40003f84270 */
[C---:B------:R-:W-:Y:S01]  /*3b10*/  ISETP.GT.AND P2, PT, R0.reuse, RZ, PT ;  /* 0x000000ff0000720c */ /* 0x040fe20003f44270 */
[--C-:B------:R-:W-:Y:S01]  /*3b20*/  FFMA.FTZ R162, R139, c[0x0][0x29c], -R3.reuse ;  /* 0x0000a7008ba27a23 */ /* 0x100fe20000010803 */
[C---:B------:R-:W-:Y:S02]  /*3b30*/  ISETP.GT.AND P5, PT, R0.reuse, 0x20, PT ;  /* 0x000000200000780c */ /* 0x040fe40003fa4270 */
[----:B------:R-:W-:Y:S02]  /*3b40*/  ISETP.GT.AND P1, PT, R0, 0x21, PT ;  /* 0x000000210000780c */ /* 0x000fe40003f24270 */
[----:B------:R-:W-:Y:S02]  /*3b50*/  FSEL R138, R17, -INF , P6 ;  /* 0xff800000118a7808 */ /* 0x000fe40003000000 */
[----:B------:R-:W-:Y:S02]  /*3b60*/  FSEL R156, R5, -INF , P4 ;  /* 0xff800000059c7808 */ /* 0x000fe40002000000 */
[----:B------:R-:W-:Y:S01]  /*3b70*/  FSEL R161, R6, -INF , P2 ;  /* 0xff80000006a17808 */ /* 0x000fe20001000000 */
[--C-:B------:R-:W-:Y:S01]  /*3b80*/  FFMA.FTZ R239, R138, c[0x0][0x29c], -R3.reuse ;  /* 0x0000a7008aef7a23 */ /* 0x100fe20000010803 */
[----:B------:R-:W-:Y:S02]  /*3b90*/  IADD3 R4, R136, 0x20, RZ ;  /* 0x0000002088047810 */ /* 0x000fe40007ffe0ff */
[C---:B------:R-:W-:Y:S01]  /*3ba0*/  ISETP.GT.AND P4, PT, R2.reuse, 0x40, PT ;  /* 0x000000400200780c */ /* 0x040fe20003f84270 */
[--C-:B------:R-:W-:Y:S01]  /*3bb0*/  FFMA.FTZ R231, R161, c[0x0][0x29c], -R152.reuse ;  /* 0x0000a700a1e77a23 */ /* 0x100fe20000010898 */
        /* <DEDUP_REMOVED lines=10> */
[----:B------:R-:W-:Y:S02]  /*3c60*/  FSEL R16, R21, -INF , P2 ;  /* 0xff80000015107808 */ /* 0x000fe40001000000 */
[----:B------:R-:W-:Y:S01]  /*3c70*/  IMNMX R2, R252, R2, PT ;  /* 0x00000002fc027217 */ /* 0x000fe20003800200 */
[--C-:B------:R-:W-:Y:S01]  /*3c80*/  FFMA.FTZ R242, R18, c[0x0][0x29c], -R3.reuse ;  /* 0x0000a70012f27a23 */ /* 0x100fe20000010803 */
[----:B------:R-:W-:Y:S01]  /*3c90*/  ISETP.GT.AND P4, PT, R0, 0x41, PT ;  /* 0x000000410000780c */ /* 0x000fe20003f84270 */
[--C-:B------:R-:W-:Y:S01]  /*3ca0*/  FFMA.FTZ R241, R16, c[0x0][0x29c], -R3.reuse ;  /* 0x0000a70010f17a23 */ /* 0x100fe20000010803 */
[----:B------:R-:W-:Y:S02]  /*3cb0*/  ISETP.GT.AND P2, PT, R0, 0x60, PT ;  /* 0x000000600000780c */ /* 0x000fe40003f44270 */
[----:B------:R-:W-:Y:S02]  /*3cc0*/  FSEL R155, R22, -INF , P1 ;  /* 0xff800000169b7808 */ /* 0x000fe40000800000 */
[----:B------:R-:W-:Y:S02]  /*3cd0*/  ISETP.GT.AND P1, PT, R0, 0x61, PT ;  /* 0x000000610000780c */ /* 0x000fe40003f24270 */
[----:B------:R-:W-:Y:S01]  /*3ce0*/  IMNMX R0, R252, R4, PT ;  /* 0x00000004fc007217 */ /* 0x000fe20003800200 */
[--C-:B------:R-:W-:Y:S01]  /*3cf0*/  FFMA.FTZ R161, R155, c[0x0][0x29c], -R152.reuse ;  /* 0x0000a7009ba17a23 */ /* 0x100fe20000010898 */
[-C--:B------:R-:W-:Y:S03]  /*3d00*/  HMMA.16816.F32.BF16 R4, R132, R164.reuse, RZ ;  /* 0x000000a48404723c */ /* 0x080fe600000418ff */
[----:B------:R-:W-:Y:S02]  /*3d10*/  FSEL R19, R23, -INF , P4 ;  /* 0xff80000017137808 */ /* 0x000fe40002000000 */
[----:B------:R-:W-:Y:S02]  /*3d20*/  FSEL R33, R33, -INF , P5 ;  /* 0xff80000021217808 */ /* 0x000fe40002800000 */
[----:B------:R-:W-:Y:S01]  /*3d30*/  FSEL R17, R34, -INF , P2 ;  /* 0xff80000022117808 */ /* 0x000fe20001000000 */
[--C-:B------:R-:W-:Y:S01]  /*3d40*/  FFMA.FTZ R160, R19, c[0x0][0x29c], -R152.reuse ;  /* 0x0000a70013a07a23 */ /* 0x100fe20000010898 */
[----:B------:R-:W-:Y:S02]  /*3d50*/  FSEL R35, R35, -INF , P1 ;  /* 0xff80000023237808 */ /* 0x000fe40000800000 */
[C---:B------:R-:W-:Y:S01]  /*3d60*/  ISETP.GT.AND P5, PT, R0.reuse, RZ, PT ;  /* 0x000000ff0000720c */ /* 0x040fe20003fa4270 */
[--C-:B------:R-:W-:Y:S01]  /*3d70*/  FFMA.FTZ R159, R17, c[0x0][0x29c], -R152.reuse ;  /* 0x0000a700119f7a23 */ /* 0x100fe20000010898 */
[----:B------:R-:W-:Y:S01]  /*3d80*/  ISETP.GT.AND P4, PT, R0, 0x1, PT ;  /* 0x000000010000780c */ /* 0x000fe20003f84270 */
[----:B------:R-:W-:Y:S01]  /*3d90*/  FFMA.FTZ R238, R33, c[0x0][0x29c], -R3 ;  /* 0x0000a70021ee7a23 */ /* 0x000fe20000010803 */
[C---:B------:R-:W-:Y:S01]  /*3da0*/  ISETP.GT.AND P2, PT, R2.reuse, RZ, PT ;  /* 0x000000ff0200720c */ /* 0x040fe20003f44270 */
[----:B------:R-:W-:Y:S01]  /*3db0*/  FFMA.FTZ R152, R35, c[0x0][0x29c], -R152 ;  /* 0x0000a70023987a23 */ /* 0x000fe20000010898 */
[----:B------:R-:W-:Y:S02]  /*3dc0*/  ISETP.GT.AND P1, PT, R2, 0x1, PT ;  /* 0x000000010200780c */ /* 0x000fe40003f24270 */
[----:B------:R-:W-:Y:S02]  /*3dd0*/  FSEL R137, R10, -INF , P2 ;  /* 0xff8000000a897808 */ /* 0x000fe40001000000 */
[----:B------:R-:W-:Y:S01]  /*3de0*/  FSEL R136, R11, -INF , P1 ;  /* 0xff8000000b887808 */ /* 0x000fe20000800000 */
[----:B------:R-:W-:Y:S01]  /*3df0*/  MUFU.EX2 R152, R152 ;  /* 0x0000009800987308 */ /* 0x000fe20000000800 */
[----:B------:R-:W-:Y:S01]  /*3e00*/  FSEL R23, R8, -INF , P5 ;  /* 0xff80000008177808 */ /* 0x000fe20002800000 */
[--C-:B------:R-:W-:Y:S01]  /*3e10*/  FFMA.FTZ R232, R137, c[0x0][0x29c], -R154.reuse ;  /* 0x0000a70089e87a23 */ /* 0x100fe2000001089a */
[----:B------:R-:W-:Y:S01]  /*3e20*/  FSEL R22, R9, -INF , P4 ;  /* 0xff80000009167808 */ /* 0x000fe20002000000 */
[--C-:B------:R-:W-:Y:S01]  /*3e30*/  FFMA.FTZ R243, R136, c[0x0][0x29c], -R154.reuse ;  /* 0x0000a70088f37a23 */ /* 0x100fe2000001089a */
[C---:B------:R-:W-:Y:S01]  /*3e40*/  HMMA.16816.F32.BF16 R8, R140.reuse, R164, RZ ;  /* 0x000000a48c08723c */ /* 0x040fe200000418ff */
[----:B------:R-:W-:Y:S01]  /*3e50*/  LDSM.16.M88.4 R136, [R216+0xd880] ;  /* 0x00d88000d888783b */ /* 0x000fe20000000200 */
[----:B------:R-:W-:Y:S01]  /*3e60*/  FSEL R32, R32, -INF , P6 ;  /* 0xff80000020207808 */ /* 0x000fe20003000000 */
[--C-:B------:R-:W-:Y:S01]  /*3e70*/  FFMA.FTZ R155, R23, c[0x0][0x29c], -R153.reuse ;  /* 0x0000a700179b7a23 */ /* 0x100fe20000010899 */
[----:B------:R-:W-:Y:S01]  /*3e80*/  ISETP.GT.AND P2, PT, R0, 0x20, PT ;  /* 0x000000200000780c */ /* 0x000fe20003f44270 */
[----:B------:R-:W-:Y:S01]  /*3e90*/  FFMA.FTZ R158, R22, c[0x0][0x29c], -R153 ;  /* 0x0000a700169e7a23 */ /* 0x000fe20000010899 */
[----:B------:R-:W-:Y:S01]  /*3ea0*/  ISETP.GT.AND P6, PT, R0, 0x21, PT ;  /* 0x000000210000780c */ /* 0x000fe20003fc4270 */
[----:B------:R-:W-:Y:S01]  /*3eb0*/  FFMA.FTZ R240, R32, c[0x0][0x29c], -R3 ;  /* 0x0000a70020f07a23 */ /* 0x000fe20000010803 */
[C---:B------:R-:W-:Y:S02]  /*3ec0*/  ISETP.GT.AND P5, PT, R2.reuse, 0x20, PT ;  /* 0x000000200200780c */ /* 0x040fe40003fa4270 */
[----:B------:R-:W-:Y:S01]  /*3ed0*/  ISETP.GT.AND P1, PT, R2, 0x21, PT ;  /* 0x000000210200780c */ /* 0x000fe20003f24270 */
[----:B------:R-:W-:Y:S01]  /*3ee0*/  MUFU.EX2 R158, R158 ;  /* 0x0000009e009e7308 */ /* 0x000fe20000000800 */
[----:B------:R-:W-:Y:S02]  /*3ef0*/  ISETP.GT.AND P4, PT, R0, 0x40, PT ;  /* 0x000000400000780c */ /* 0x000fe40003f84270 */
[----:B------:R-:W-:Y:S02]  /*3f00*/  FSEL R21, R12, -INF , P2 ;  /* 0xff8000000c157808 */ /* 0x000fe40001000000 */
[C---:B------:R-:W-:Y:S02]  /*3f10*/  ISETP.GT.AND P2, PT, R0.reuse, 0x41, PT ;  /* 0x000000410000780c */ /* 0x040fe40003f44270 */
[----:B------:R-:W-:Y:S01]  /*3f20*/  FSEL R20, R13, -INF , P6 ;  /* 0xff8000000d147808 */ /* 0x000fe20003000000 */
[--C-:B------:R-:W-:Y:S01]  /*3f30*/  FFMA.FTZ R233, R21, c[0x0][0x29c], -R153.reuse ;  /* 0x0000a70015e97a23 */ /* 0x100fe20000010899 */
[----:B------:R-:W-:Y:S02]  /*3f40*/  ISETP.GT.AND P6, PT, R0, 0x60, PT ;  /* 0x000000600000780c */ /* 0x000fe40003fc4270 */
[----:B------:R-:W-:Y:S01]  /*3f50*/  FSEL R34, R14, -INF , P5 ;  /* 0xff8000000e227808 */ /* 0x000fe20002800000 */
[--C-:B------:R-:W-:Y:S01]  /*3f60*/  FFMA.FTZ R237, R20, c[0x0][0x29c], -R153.reuse ;  /* 0x0000a70014ed7a23 */ /* 0x100fe20000010899 */
[----:B------:R-:W-:Y:S02]  /*3f70*/  ISETP.GT.AND P5, PT, R0, 0x61, PT ;  /* 0x000000610000780c */ /* 0x000fe40003fa4270 */
[----:B------:R-:W-:Y:S01]  /*3f80*/  FSEL R0, R15, -INF , P1 ;  /* 0xff8000000f007808 */ /* 0x000fe20000800000 */
[--C-:B------:R-:W-:Y:S01]  /*3f90*/  FFMA.FTZ R244, R34, c[0x0][0x29c], -R154.reuse ;  /* 0x0000a70022f47a23 */ /* 0x100fe2000001089a */
[-C--:B------:R-:W-:Y:S01]  /*3fa0*/  HMMA.16816.F32.BF16 R12, R140, R166.reuse, RZ ;  /* 0x000000a68c0c723c */ /* 0x080fe200000418ff */
[----:B------:R-:W-:Y:S02]  /*3fb0*/  ISETP.GT.AND P1, PT, R2, 0x40, PT ;  /* 0x000000400200780c */ /* 0x000fe40003f24270 */
[--C-:B------:R-:W-:Y:S01]  /*3fc0*/  FFMA.FTZ R245, R0, c[0x0][0x29c], -R154.reuse ;  /* 0x0000a70000f57a23 */ /* 0x100fe2000001089a */
[----:B------:R-:W-:Y:S01]  /*3fd0*/  FSEL R24, R24, -INF , P4 ;  /* 0xff80000018187808 */ /* 0x000fe20002000000 */
[----:B------:R-:W-:Y:S01]  /*3fe0*/  LDS R0, [R249.X4+0xf2a0] ;  /* 0x00f2a000f9007984 */ /* 0x000fe20000004800 */
[----:B------:R-:W-:Y:S02]  /*3ff0*/  ISETP.GT.AND P4, PT, R2, 0x41, PT ;  /* 0x000000410200780c */ /* 0x000fe40003f84270 */
[C---:B------:R-:W-:Y:S04]  /*4000*/  HMMA.16816.F32.BF16 R16, R132.reuse, R166, RZ ;  /* 0x000000a68410723c */ /* 0x040fe800000418ff */
[--C-:B------:R-:W-:Y:S01]  /*4010*/  FFMA.FTZ R236, R24, c[0x0][0x29c], -R153.reuse ;  /* 0x0000a70018ec7a23 */ /* 0x100fe20000010899 */
[----:B------:R-:W-:Y:S02]  /*4020*/  FSEL R25, R25, -INF , P2 ;  /* 0xff80000019197808 */ /* 0x000fe40001000000 */
[----:B------:R-:W-:Y:S01]  /*4030*/  ISETP.GT.AND P2, PT, R2, 0x60, PT ;  /* 0x000000600200780c */ /* 0x000fe20003f44270 */
[-C--:B------:R-:W-:Y:S01]  /*4040*/  HMMA.16816.F32.BF16 R20, R132, R168.reuse, RZ ;  /* 0x000000a88414723c */ /* 0x080fe200000418ff */
[----:B------:R-:W-:Y:S02]  /*4050*/  FSEL R26, R26, -INF , P1 ;  /* 0xff8000001a1a7808 */ /* 0x000fe40000800000 */
[----:B------:R-:W-:Y:S01]  /*4060*/  ISETP.GT.AND P1, PT, R2, 0x61, PT ;  /* 0x000000610200780c */ /* 0x000fe20003f24270 */
[----:B------:R-:W-:Y:S01]  /*4070*/  FFMA.FTZ R235, R25, c[0x0][0x29c], -R153 ;  /* 0x0000a70019eb7a23 */ /* 0x000fe20000010899 */
[----:B------:R-:W-:Y:S01]  /*4080*/  FSEL R27, R27, -INF , P4 ;  /* 0xff8000001b1b7808 */ /* 0x000fe20002000000 */
[--C-:B------:R-:W-:Y:S01]  /*4090*/  FFMA.FTZ R246, R26, c[0x0][0x29c], -R154.reuse ;  /* 0x0000a7001af67a23 */ /* 0x100fe2000001089a */
[----:B------:R-:W-:Y:S01]  /*40a0*/  FSEL R28, R28, -INF , P6 ;  /* 0xff8000001c1c7808 */ /* 0x000fe20003000000 */
[----:B------:R-:W-:Y:S01]  /*40b0*/  FFMA.FTZ R2, R156, c[0x0][0x29c], -R3 ;  /* 0x0000a7009c027a23 */ /* 0x000fe20000010803 */
[----:B------:R-:W-:Y:S01]  /*40c0*/  FSEL R29, R29, -INF , P5 ;  /* 0xff8000001d1d7808 */ /* 0x000fe20002800000 */
[----:B------:R-:W-:Y:S01]  /*40d0*/  LDS R3, [R249.X4+0xf280] ;  /* 0x00f28000f9037984 */ /* 0x000fe20000004800 */
[----:B------:R-:W-:Y:S01]  /*40e0*/  MUFU.EX2 R156, R157 ;  /* 0x0000009d009c7308 */ /* 0x000fe20000000800 */
[--C-:B------:R-:W-:Y:S01]  /*40f0*/  FFMA.FTZ R247, R27, c[0x0][0x29c], -R154.reuse ;  /* 0x0000a7001bf77a23 */ /* 0x100fe2000001089a */
[----:B------:R-:W-:Y:S01]  /*4100*/  FSEL R30, R30, -INF , P2 ;  /* 0xff8000001e1e7808 */ /* 0x000fe20001000000 */
[C---:B------:R-:W-:Y:S02]  /*4110*/  HMMA.16816.F32.BF16 R24, R140.reuse, R168, RZ ;  /* 0x000000a88c18723c */ /* 0x040fe400000418ff */
[----:B------:R-:W-:Y:S01]  /*4120*/  FSEL R31, R31, -INF , P1 ;  /* 0xff8000001f1f7808 */ /* 0x000fe20000800000 */
[--C-:B------:R-:W-:Y:S02]  /*4130*/  FFMA.FTZ R234, R28, c[0x0][0x29c], -R153.reuse ;  /* 0x0000a7001cea7a23 */ /* 0x100fe40000010899 */
[----:B------:R-:W-:Y:S02]  /*4140*/  FFMA.FTZ R153, R29, c[0x0][0x29c], -R153 ;  /* 0x0000a7001d997a23 */ /* 0x000fe40000010899 */
[--C-:B------:R-:W-:Y:S01]  /*4150*/  FFMA.FTZ R248, R30, c[0x0][0x29c], -R154.reuse ;  /* 0x0000a7001ef87a23 */ /* 0x100fe2000001089a */
[----:B------:R-:W1:Y:S01]  /*4160*/  MUFU.EX2 R2, R2 ;  /* 0x0000000200027308 */ /* 0x000e620000000800 */
[----:B------:R-:W-:Y:S02]  /*4170*/  FFMA.FTZ R154, R31, c[0x0][0x29c], -R154 ;  /* 0x0000a7001f9a7a23 */ /* 0x000fe4000001089a */
[-C--:B------:R-:W-:Y:S07]  /*4180*/  HMMA.16816.F32.BF16 R28, R140, R170.reuse, RZ ;  /* 0x000000aa8c1c723c */ /* 0x080fee00000418ff */
[----:B------:R-:W2:Y:S01]  /*4190*/  MUFU.EX2 R142, R230 ;  /* 0x000000e6008e7308 */ /* 0x000ea20000000800 */
[----:B------:R-:W-:Y:S01]  /*41a0*/  HMMA.16816.F32.BF16 R32, R132, R170, RZ ;  /* 0x000000aa8420723c */ /* 0x000fe200000418ff */
[----:B------:R-:W3:Y:S07]  /*41b0*/  LDSM.16.M88.4 R132, [R216+0xd080] ;  /* 0x00d08000d884783b */ /* 0x000eee0000000200 */
[-C--:B------:R-:W-:Y:S01]  /*41c0*/  HMMA.16816.F32.BF16 R4, R144, R172.reuse, R4 ;  /* 0x000000ac9004723c */ /* 0x080fe20000041804 */
[----:B------:R-:W-:Y:S07]  /*41d0*/  MUFU.EX2 R143, R229 ;  /* 0x000000e5008f7308 */ /* 0x000fee0000000800 */
[C---:B------:R-:W-:Y:S03]  /*41e0*/  HMMA.16816.F32.BF16 R8, R148.reuse, R172, R8 ;  /* 0x000000ac9408723c */ /* 0x040fe60000041808 */
[----:B------:R-:W-:Y:S05]  /*41f0*/  MUFU.EX2 R141, R239 ;  /* 0x000000ef008d7308 */ /* 0x000fea0000000800 */
[-C--:B------:R-:W-:Y:S05]  /*4200*/  HMMA.16816.F32.BF16 R12, R148, R174.reuse, R12 ;  /* 0x000000ae940c723c */ /* 0x080fea000004180c */
        /* <DEDUP_REMOVED lines=8> */
[----:B------:R-:W-:Y:S05]  /*4290*/  HMMA.16816.F32.BF16 R32, R144, R178, R32 ;  /* 0x000000b29020723c */ /* 0x000fea0000041820 */
[----:B------:R-:W-:Y:S03]  /*42a0*/  MUFU.EX2 R147, R159 ;  /* 0x0000009f00937308 */ /* 0x000fe60000000800 */
[-C--:B---3--:R-:W-:Y:S07]  /*42b0*/  HMMA.16816.F32.BF16 R4, R132, R180.reuse, R4 ;  /* 0x000000b48404723c */ /* 0x088fee0000041804 */
[----:B------:R-:W-:Y:S01]  /*42c0*/  MUFU.EX2 R145, R163 ;  /* 0x000000a300917308 */ /* 0x000fe20000000800 */
[C---:B------:R-:W-:Y:S08]  /*42d0*/  HMMA.16816.F32.BF16 R8, R136.reuse, R180, R8 ;  /* 0x000000b48808723c */ /* 0x040ff00000041808 */
[-C--:B------:R-:W-:Y:S01]  /*42e0*/  HMMA.16816.F32.BF16 R12, R136, R182.reuse, R12 ;  /* 0x000000b6880c723c */ /* 0x080fe2000004180c */
[----:B------:R-:W-:Y:S07]  /*42f0*/  MUFU.EX2 R144, R161 ;  /* 0x000000a100907308 */ /* 0x000fee0000000800 */
[C---:B------:R-:W-:Y:S03]  /*4300*/  HMMA.16816.F32.BF16 R16, R132.reuse, R182, R16 ;  /* 0x000000b68410723c */ /* 0x040fe60000041810 */
[----:B------:R-:W-:Y:S05]  /*4310*/  MUFU.EX2 R150, R235 ;  /* 0x000000eb00967308 */ /* 0x000fea0000000800 */
[-C--:B------:R-:W-:Y:S05]  /*4320*/  HMMA.16816.F32.BF16 R20, R132, R184.reuse, R20 ;  /* 0x000000b88414723c */ /* 0x080fea0000041814 */
[----:B------:R-:W-:Y:S03]  /*4330*/  MUFU.EX2 R149, R234 ;  /* 0x000000ea00957308 */ /* 0x000fe60000000800 */
[C---:B------:R-:W-:Y:S07]  /*4340*/  HMMA.16816.F32.BF16 R24, R136.reuse, R184, R24 ;  /* 0x000000b88818723c */ /* 0x040fee0000041818 */
[----:B------:R-:W3:Y:S01]  /*4350*/  MUFU.EX2 R151, R162 ;  /* 0x000000a200977308 */ /* 0x000ee20000000800 */
[-C--:B------:R-:W-:Y:S01]  /*4360*/  HMMA.16816.F32.BF16 R28, R136, R186.reuse, R28 ;  /* 0x000000ba881c723c */ /* 0x080fe2000004181c */
[----:B------:R-:W-:Y:S07]  /*4370*/  LDSM.16.M88.4 R136, [R217+0x1800] ;  /* 0x00180000d988783b */ /* 0x000fee0000000200 */
[----:B------:R-:W-:Y:S01]  /*4380*/  HMMA.16816.F32.BF16 R32, R132, R186, R32 ;  /* 0x000000ba8420723c */ /* 0x000fe20000041820 */
[----:B------:R-:W4:Y:S01]  /*4390*/  LDSM.16.M88.4 R132, [R217+0x1000] ;  /* 0x00100000d984783b */ /* 0x000f220000000200 */
[----:B------:R-:W-:Y:S10]  /*43a0*/  MUFU.EX2 R146, R160 ;  /* 0x000000a000927308 */ /* 0x000ff40000000800 */
[----:B------:R-:W-:Y:S10]  /*43b0*/  MUFU.EX2 R160, R232 ;  /* 0x000000e800a07308 */ /* 0x000ff40000000800 */
[----:B------:R-:W-:Y:S10]  /*43c0*/  MUFU.EX2 R159, R243 ;  /* 0x000000f3009f7308 */ /* 0x000ff40000000800 */
[----:B------:R-:W-:Y:S01]  /*43d0*/  MUFU.EX2 R154, R154 ;  /* 0x0000009a009a7308 */ /* 0x000fe20000000800 */
        /* <DEDUP_REMOVED lines=23> */
[C---:B------:R-:W-:Y:S04]  /*4550*/  HMMA.16816.F32.BF16 R16, R132.reuse, R206, R16 ;  /* 0x000000ce8410723c */ /* 0x040fe80000041810 */
[--C-:B------:R-:W-:Y:S02]  /*4560*/  FADD.FTZ R4, R4, -R3.reuse ;  /* 0x8000000304047221 */ /* 0x100fe40000010000 */
[--C-:B------:R-:W-:Y:S02]  /*4570*/  FADD.FTZ R5, R5, -R3.reuse ;  /* 0x8000000305057221 */ /* 0x100fe40000010000 */
[-C--:B------:R-:W-:Y:S04]  /*4580*/  HMMA.16816.F32.BF16 R20, R132, R208.reuse, R20 ;  /* 0x000000d08414723c */ /* 0x080fe80000041814 */
[----:B-1----:R-:W-:Y:S02]  /*4590*/  FMUL.FTZ R5, R2, R5 ;  /* 0x0000000502057220 */ /* 0x002fe40000410000 */
[----:B------:R-:W-:Y:S01]  /*45a0*/  FMUL.FTZ R4, R156, R4 ;  /* 0x000000049c047220 */ /* 0x000fe20000410000 */
[----:B------:R-:W-:Y:S01]  /*45b0*/  F2FP.BF16.PACK_AB R156, R2, R156 ;  /* 0x0000009c029c723e */ /* 0x000fe200000010ff */
[C---:B------:R-:W-:Y:S01]  /*45c0*/  HMMA.16816.F32.BF16 R24, R136.reuse, R208, R24 ;  /* 0x000000d08818723c */ /* 0x040fe20000041818 */
[----:B------:R-:W1:Y:S03]  /*45d0*/  LDS R2, [R249.X4+0xf300] ;  /* 0x00f30000f9027984 */ /* 0x000e660000004800 */
[--C-:B------:R-:W-:Y:S02]  /*45e0*/  FADD.FTZ R6, R6, -R0.reuse ;  /* 0x8000000006067221 */ /* 0x100fe40000010000 */
[--C-:B------:R-:W-:Y:S02]  /*45f0*/  FADD.FTZ R7, R7, -R0.reuse ;  /* 0x8000000007077221 */ /* 0x100fe40000010000 */
[-C--:B------:R-:W-:Y:S01]  /*4600*/  HMMA.16816.F32.BF16 R28, R136, R210.reuse, R28 ;  /* 0x000000d2881c723c */ /* 0x080fe2000004181c */
[----:B------:R-:W-:Y:S03]  /*4610*/  MUFU.EX2 R137, R238 ;  /* 0x000000ee00897308 */ /* 0x000fe60000000800 */
[----:B--2---:R-:W-:Y:S02]  /*4620*/  FMUL.FTZ R7, R142, R7 ;  /* 0x000000078e077220 */ /* 0x004fe40000410000 */
[--C-:B------:R-:W-:Y:S02]  /*4630*/  FADD.FTZ R16, R16, -R3.reuse ;  /* 0x8000000310107221 */ /* 0x100fe40000010000 */
[----:B------:R-:W-:Y:S03]  /*4640*/  HMMA.16816.F32.BF16 R32, R132, R210, R32 ;  /* 0x000000d28420723c */ /* 0x000fe60000041820 */
[----:B------:R-:W2:Y:S01]  /*4650*/  MUFU.EX2 R139, R241 ;  /* 0x000000f1008b7308 */ /* 0x000ea20000000800 */
[--C-:B------:R-:W-:Y:S02]  /*4660*/  FADD.FTZ R17, R17, -R3.reuse ;  /* 0x8000000311117221 */ /* 0x100fe40000010000 */
[----:B---3--:R-:W-:Y:S02]  /*4670*/  FMUL.FTZ R16, R151, R16 ;  /* 0x0000001097107220 */ /* 0x008fe40000410000 */
[C---:B------:R-:W-:Y:S01]  /*4680*/  FMUL.FTZ R17, R141.reuse, R17 ;  /* 0x000000118d117220 */ /* 0x040fe20000410000 */
[----:B------:R-:W-:Y:S03]  /*4690*/  F2FP.BF16.PACK_AB R141, R141, R151 ;  /* 0x000000978d8d723e */ /* 0x000fe600000010ff */
[--C-:B------:R-:W-:Y:S01]  /*46a0*/  FADD.FTZ R20, R20, -R3.reuse ;  /* 0x8000000314147221 */ /* 0x100fe20000010000 */
[----:B------:R-:W3:Y:S01]  /*46b0*/  MUFU.EX2 R138, R240 ;  /* 0x000000f0008a7308 */ /* 0x000ee20000000800 */
[--C-:B------:R-:W-:Y:S01]  /*46c0*/  FADD.FTZ R21, R21, -R3.reuse ;  /* 0x8000000315157221 */ /* 0x100fe20000010000 */
[----:B------:R-:W-:Y:S01]  /*46d0*/  F2FP.BF16.PACK_AB R151, R17, R16 ;  /* 0x000000101197723e */ /* 0x000fe200000010ff */
[----:B------:R-:W-:Y:S01]  /*46e0*/  FMUL.FTZ R20, R140, R20 ;  /* 0x000000148c147220 */ /* 0x000fe20000410000 */
[----:B------:R-:W-:Y:S01]  /*46f0*/  F2FP.BF16.PACK_AB R17, R152, R147 ;  /* 0x000000939811723e */ /* 0x000fe200000010ff */
[--C-:B------:R-:W-:Y:S02]  /*4700*/  FADD.FTZ R18, R18, -R0.reuse ;  /* 0x8000000012127221 */ /* 0x100fe40000010000 */
[--C-:B------:R-:W-:Y:S02]  /*4710*/  FADD.FTZ R19, R19, -R0.reuse ;  /* 0x8000000013137221 */ /* 0x100fe40000010000 */
[--C-:B------:R-:W-:Y:S01]  /*4720*/  FADD.FTZ R23, R23, -R0.reuse ;  /* 0x8000000017177221 */ /* 0x100fe20000010000 */
[----:B------:R-:W4:Y:S01]  /*4730*/  MUFU.EX2 R136, R231 ;  /* 0x000000e700887308 */ /* 0x000f220000000800 */
[--C-:B------:R-:W-:Y:S02]  /*4740*/  FADD.FTZ R32, R32, -R3.reuse ;  /* 0x8000000320207221 */ /* 0x100fe40000010000 */
[--C-:B------:R-:W-:Y:S02]  /*4750*/  FADD.FTZ R34, R34, -R0.reuse ;  /* 0x8000000022227221 */ /* 0x100fe40000010000 */
[--C-:B------:R-:W-:Y:S02]  /*4760*/  FADD.FTZ R35, R35, -R0.reuse ;  /* 0x8000000023237221 */ /* 0x100fe40000010000 */
[C---:B--2---:R-:W-:Y:S01]  /*4770*/  FMUL.FTZ R21, R139.reuse, R21 ;  /* 0x000000158b157220 */ /* 0x044fe20000410000 */
[----:B------:R-:W-:Y:S01]  /*4780*/  F2FP.BF16.PACK_AB R139, R139, R140 ;  /* 0x0000008c8b8b723e */ /* 0x000fe200000010ff */
[----:B------:R-:W-:Y:S01]  /*4790*/  FADD.FTZ R33, R33, -R3 ;  /* 0x8000000321217221 */ /* 0x000fe20000010000 */
[----:B------:R-:W-:Y:S01]  /*47a0*/  F2FP.BF16.PACK_AB R140, R5, R4 ;  /* 0x00000004058c723e */ /* 0x000fe200000010ff */
[----:B------:R-:W-:Y:S01]  /*47b0*/  FADD.FTZ R4, R22, -R0 ;  /* 0x8000000016047221 */ /* 0x000fe20000010000 */
[----:B------:R-:W2:Y:S01]  /*47c0*/  MUFU.EX2 R135, R237 ;  /* 0x000000ed00877308 */ /* 0x000ea20000000800 */
[----:B------:R-:W-:Y:S01]  /*47d0*/  FMUL.FTZ R0, R147, R34 ;  /* 0x0000002293007220 */ /* 0x000fe20000410000 */
[----:B------:R-:W-:Y:S01]  /*47e0*/  F2FP.BF16.PACK_AB R155, R21, R20 ;  /* 0x00000014159b723e */ /* 0x000fe200000010ff */
[----:B---3--:R-:W-:Y:S01]  /*47f0*/  FMUL.FTZ R16, R138, R32 ;  /* 0x000000208a107220 */ /* 0x008fe20000410000 */
[----:B------:R-:W-:Y:S01]  /*4800*/  F2FP.BF16.PACK_AB R22, R145, R143 ;  /* 0x0000008f9116723e */ /* 0x000fe200000010ff */
[----:B------:R-:W-:Y:S01]  /*4810*/  FMUL.FTZ R32, R152, R35 ;  /* 0x0000002398207220 */ /* 0x000fe20000410000 */
[----:B------:R-:W-:Y:S01]  /*4820*/  F2FP.BF16.PACK_AB R138, R137, R138 ;  /* 0x0000008a898a723e */ /* 0x000fe200000010ff */
[----:B------:R-:W-:Y:S01]  /*4830*/  FMUL.FTZ R21, R145, R19 ;  /* 0x0000001391157220 */ /* 0x000fe20000410000 */
[----:B------:R-:W-:Y:S01]  /*4840*/  F2FP.BF16.PACK_AB R19, R146, R144 ;  /* 0x000000909213723e */ /* 0x000fe200000010ff */
[----:B------:R-:W-:Y:S01]  /*4850*/  FMUL.FTZ R4, R144, R4 ;  /* 0x0000000490047220 */ /* 0x000fe20000410000 */
[----:B------:R-:W-:Y:S01]  /*4860*/  F2FP.BF16.PACK_AB R32, R32, R0 ;  /* 0x000000002020723e */ /* 0x000fe200000010ff */
[----:B------:R-:W-:Y:S01]  /*4870*/  MUFU.EX2 R132, R245 ;  /* 0x000000f500847308 */ /* 0x000fe20000000800 */
[----:B----4-:R-:W-:Y:S01]  /*4880*/  F2FP.BF16.PACK_AB R3, R142, R136 ;  /* 0x000000888e03723e */ /* 0x010fe200000010ff */
[----:B------:R-:W3:Y:S01]  /*4890*/  LDS R0, [R249.X4+0xf320] ;  /* 0x00f32000f9007984 */ /* 0x000ee20000004800 */
[----:B------:R-:W-:Y:S02]  /*48a0*/  FMUL.FTZ R146, R146, R23 ;  /* 0x0000001792927220 */ /* 0x000fe40000410000 */
[----:B------:R-:W-:Y:S01]  /*48b0*/  FMUL.FTZ R6, R136, R6 ;  /* 0x0000000688067220 */ /* 0x000fe20000410000 */
[----:B------:R4:W-:Y:S01]  /*48c0*/  STS [R227+0xf880], R3 ;  /* 0x00f88003e3007388 */ /* 0x0009e20000000800 */
[--C-:B-1----:R-:W-:Y:S01]  /*48d0*/  FADD.FTZ R9, R9, -R2.reuse ;  /* 0x8000000209097221 */ /* 0x102fe20000010000 */
[----:B------:R-:W-:Y:S01]  /*48e0*/  F2FP.BF16.PACK_AB R34, R146, R4 ;  /* 0x000000049222723e */ /* 0x000fe200000010ff */
[--C-:B------:R-:W-:Y:S01]  /*48f0*/  FADD.FTZ R4, R12, -R2.reuse ;  /* 0x800000020c047221 */ /* 0x100fe20000010000 */
[----:B------:R-:W1:Y:S01]  /*4900*/  MUFU.EX2 R134, R244 ;  /* 0x000000f400867308 */ /* 0x000e620000000800 */
[----:B------:R-:W-:Y:S01]  /*4910*/  STS [R227+0xf480], R156 ;  /* 0x00f4809ce3007388 */ /* 0x000fe20000000800 */
[----:B------:R-:W-:Y:S01]  /*4920*/  F2FP.BF16.PACK_AB R12, R158, R157 ;  /* 0x0000009d9e0c723e */ /* 0x000fe200000010ff */
[--C-:B------:R-:W-:Y:S02]  /*4930*/  FADD.FTZ R13, R13, -R2.reuse ;  /* 0x800000020d0d7221 */ /* 0x100fe40000010000 */
[----:B------:R-:W-:Y:S01]  /*4940*/  STS [R228], R141 ;  /* 0x0000008de4007388 */ /* 0x000fe20000000800 */
[----:B------:R-:W-:Y:S01]  /*4950*/  FMUL.FTZ R5, R143, R18 ;  /* 0x000000128f057220 */ /* 0x000fe20000410000 */
[----:B------:R-:W-:Y:S01]  /*4960*/  F2FP.BF16.PACK_AB R18, R7, R6 ;  /* 0x000000060712723e */ /* 0x000fe200000010ff */
[--C-:B------:R-:W-:Y:S01]  /*4970*/  FADD.FTZ R25, R25, -R2.reuse ;  /* 0x8000000219197221 */ /* 0x100fe20000010000 */
[----:B------:R-:W-:Y:S01]  /*4980*/  STS [R228+0x400], R22 ;  /* 0x00040016e4007388 */ /* 0x000fe20000000800 */
[----:B------:R-:W5:Y:S01]  /*4990*/  MUFU.EX2 R133, R233 ;  /* 0x000000e900857308 */ /* 0x000f620000000800 */
[--C-:B------:R-:W-:Y:S01]  /*49a0*/  FADD.FTZ R8, R8, -R2.reuse ;  /* 0x8000000208087221 */ /* 0x100fe20000010000 */
[----:B------:R-:W-:Y:S01]  /*49b0*/  F2FP.BF16.PACK_AB R21, R21, R5 ;  /* 0x000000051515723e */ /* 0x000fe200000010ff */
[----:B------:R-:W-:Y:S01]  /*49c0*/  FMUL.FTZ R6, R158, R9 ;  /* 0x000000099e067220 */ /* 0x000fe20000410000 */
[----:B------:R-:W-:Y:S01]  /*49d0*/  STS [R227+0x10480], R12 ;  /* 0x0104800ce3007388 */ /* 0x000fe20000000800 */
[----:B--2---:R-:W-:Y:S01]  /*49e0*/  FMUL.FTZ R9, R135, R13 ;  /* 0x0000000d87097220 */ /* 0x004fe20000410000 */
[----:B------:R-:W-:Y:S01]  /*49f0*/  F2FP.BF16.PACK_AB R5, R153, R149 ;  /* 0x000000959905723e */ /* 0x000fe200000010ff */
[--C-:B------:R-:W-:Y:S02]  /*4a00*/  FADD.FTZ R13, R29, -R2.reuse ;  /* 0x800000021d0d7221 */ /* 0x100fe40000010000 */
[--C-:B------:R-:W-:Y:S01]  /*4a10*/  FADD.FTZ R24, R24, -R2.reuse ;  /* 0x8000000218187221 */ /* 0x100fe20000010000 */
[----:B------:R-:W-:Y:S01]  /*4a20*/  MUFU.EX2 R20, R247 ;  /* 0x000000f700147308 */ /* 0x000fe20000000800 */
[----:B----4-:R-:W-:Y:S01]  /*4a30*/  F2FP.BF16.PACK_AB R3, R159, R160 ;  /* 0x000000a09f03723e */ /* 0x010fe200000010ff */
[----:B------:R-:W-:Y:S01]  /*4a40*/  FADD.FTZ R28, R28, -R2 ;  /* 0x800000021c1c7221 */ /* 0x000fe20000010000 */
[----:B-1----:R-:W-:Y:S01]  /*4a50*/  F2FP.BF16.PACK_AB R2, R132, R134 ;  /* 0x000000868402723e */ /* 0x002fe200000010ff */
[----:B------:R-:W-:Y:S02]  /*4a60*/  FMUL.FTZ R33, R137, R33 ;  /* 0x0000002189217220 */ /* 0x000fe40000410000 */
[----:B------:R1:W-:Y:S01]  /*4a70*/  STS [R227+0x10880], R3 ;  /* 0x01088003e3007388 */ /* 0x0003e20000000800 */
[----:B------:R-:W-:Y:S02]  /*4a80*/  FMUL.FTZ R136, R157, R8 ;  /* 0x000000089d887220 */ /* 0x000fe40000410000 */
[----:B------:R-:W-:Y:S01]  /*4a90*/  FMUL.FTZ R24, R148, R24 ;  /* 0x0000001894187220 */ /* 0x000fe20000410000 */
[----:B------:R2:W-:Y:S01]  /*4aa0*/  STS [R228+0x1400], R2 ;  /* 0x00140002e4007388 */ /* 0x0005e20000000800 */
[----:B------:R-:W2:Y:S01]  /*4ab0*/  MUFU.EX2 R23, R246 ;  /* 0x000000f600177308 */ /* 0x000ea20000000800 */
[----:B------:R-:W-:Y:S01]  /*4ac0*/  F2FP.BF16.PACK_AB R33, R33, R16 ;  /* 0x000000102121723e */ /* 0x000fe200000010ff */
[--C-:B---3--:R-:W-:Y:S01]  /*4ad0*/  FADD.FTZ R10, R10, -R0.reuse ;  /* 0x800000000a0a7221 */ /* 0x108fe20000010000 */
[----:B-----5:R-:W-:Y:S01]  /*4ae0*/  F2FP.BF16.PACK_AB R7, R135, R133 ;  /* 0x000000858707723e */ /* 0x020fe200000010ff */
[----:B------:R-:W-:Y:S01]  /*4af0*/  FMUL.FTZ R35, R133, R4 ;  /* 0x0000000485237220 */ /* 0x000fe20000410000 */
[----:B------:R-:W-:Y:S01]  /*4b00*/  F2FP.BF16.PACK_AB R4, R150, R148 ;  /* 0x000000949604723e */ /* 0x000fe200000010ff */
[--C-:B------:R-:W-:Y:S01]  /*4b10*/  FADD.FTZ R11, R11, -R0.reuse ;  /* 0x800000000b0b7221 */ /* 0x100fe20000010000 */
[----:B------:R-:W-:Y:S01]  /*4b20*/  F2FP.BF16.PACK_AB R6, R6, R136 ;  /* 0x000000880606723e */ /* 0x000fe200000010ff */
[----:B------:R-:W-:Y:S01]  /*4b30*/  STS [R228+0x1000], R7 ;  /* 0x00100007e4007388 */ /* 0x000fe20000000800 */
[----:B------:R-:W-:Y:S01]  /*4b40*/  FMUL.FTZ R10, R160, R10 ;  /* 0x0000000aa00a7220 */ /* 0x000fe20000410000 */
[----:B------:R-:W3:Y:S01]  /*4b50*/  MUFU.EX2 R16, R248 ;  /* 0x000000f800107308 */ /* 0x000ee20000000800 */
[----:B------:R-:W-:Y:S01]  /*4b60*/  FMUL.FTZ R11, R159, R11 ;  /* 0x0000000b9f0b7220 */ /* 0x000fe20000410000 */
[----:B------:R-:W-:Y:S01]  /*4b70*/  STS [R227+0x11480], R139 ;  /* 0x0114808be3007388 */ /* 0x000fe20000000800 */
[--C-:B------:R-:W-:Y:S01]  /*4b80*/  FADD.FTZ R14, R14, -R0.reuse ;  /* 0x800000000e0e7221 */ /* 0x100fe20000010000 */
[----:B------:R-:W-:Y:S01]  /*4b90*/  F2FP.BF16.PACK_AB R9, R9, R35 ;  /* 0x000000230909723e */ /* 0x000fe200000010ff */
[--C-:B------:R-:W-:Y:S01]  /*4ba0*/  FADD.FTZ R26, R26, -R0.reuse ;  /* 0x800000001a1a7221 */ /* 0x100fe20000010000 */
[----:B------:R-:W-:Y:S01]  /*4bb0*/  STS [R227+0x11880], R19 ;  /* 0x01188013e3007388 */ /* 0x000fe20000000800 */
[----:B------:R-:W-:Y:S02]  /*4bc0*/  FMUL.FTZ R134, R134, R14 ;  /* 0x0000000e86867220 */ /* 0x000fe40000410000 */
[----:B------:R-:W-:Y:S01]  /*4bd0*/  FMUL.FTZ R8, R150, R25 ;  /* 0x0000001996087220 */ /* 0x000fe20000410000 */
[----:B------:R-:W-:Y:S01]  /*4be0*/  STS [R228+0x2000], R138 ;  /* 0x0020008ae4007388 */ /* 0x000fe20000000800 */
[--C-:B-1----:R-:W-:Y:S02]  /*4bf0*/  FADD.FTZ R3, R27, -R0.reuse ;  /* 0x800000001b037221 */ /* 0x102fe40000010000 */
[--C-:B------:R-:W-:Y:S01]  /*4c00*/  FADD.FTZ R30, R30, -R0.reuse ;  /* 0x800000001e1e7221 */ /* 0x100fe20000010000 */
[----:B--2---:R-:W-:Y:S01]  /*4c10*/  F2FP.BF16.PACK_AB R2, R20, R23 ;  /* 0x000000171402723e */ /* 0x004fe200000010ff */
[----:B------:R-:W-:Y:S01]  /*4c20*/  STS [R228+0x2400], R17 ;  /* 0x00240011e4007388 */ /* 0x000fe20000000800 */
[--C-:B------:R-:W-:Y:S01]  /*4c30*/  FADD.FTZ R31, R31, -R0.reuse ;  /* 0x800000001f1f7221 */ /* 0x100fe20000010000 */
[----:B------:R-:W-:Y:S01]  /*4c40*/  F2FP.BF16.PACK_AB R8, R8, R24 ;  /* 0x000000180808723e */ /* 0x000fe200000010ff */
[----:B------:R-:W-:Y:S01]  /*4c50*/  FMUL.FTZ R23, R23, R26 ;  /* 0x0000001a17177220 */ /* 0x000fe20000410000 */
[----:B------:R3:W-:Y:S01]  /*4c60*/  STS [R227+0x12880], R2 ;  /* 0x01288002e3007388 */ /* 0x0007e20000000800 */
[----:B------:R-:W-:Y:S02]  /*4c70*/  FMUL.FTZ R3, R20, R3 ;  /* 0x0000000314037220 */ /* 0x000fe40000410000 */
[----:B------:R-:W-:Y:S01]  /*4c80*/  FMUL.FTZ R28, R149, R28 ;  /* 0x0000001c951c7220 */ /* 0x000fe20000410000 */
[----:B------:R1:W-:Y:S01]  /*4c90*/  STS [R227+0x12480], R4 ;  /* 0x01248004e3007388 */ /* 0x0003e20000000800 */
[----:B------:R-:W-:Y:S01]  /*4ca0*/  FMUL.FTZ R13, R153, R13 ;  /* 0x0000000d990d7220 */ /* 0x000fe20000410000 */
[----:B------:R-:W-:Y:S02]  /*4cb0*/  F2FP.BF16.PACK_AB R3, R3, R23 ;  /* 0x000000170303723e */ /* 0x000fe400000010ff */
[----:B------:R-:W-:Y:S02]  /*4cc0*/  STS [R228+0x3000], R5 ;  /* 0x00300005e4007388 */ /* 0x000fe40000000800 */
[----:B------:R-:W-:Y:S02]  /*4cd0*/  F2FP.BF16.PACK_AB R13, R13, R28 ;  /* 0x0000001c0d0d723e */ /* 0x000fe400000010ff */
[----:B---3--:R-:W-:Y:S01]  /*4ce0*/  F2FP.BF16.PACK_AB R2, R154, R16 ;  /* 0x000000109a02723e */ /* 0x008fe200000010ff */
[----:B------:R-:W-:Y:S02]  /*4cf0*/  FMUL.FTZ R16, R16, R30 ;  /* 0x0000001e10107220 */ /* 0x000fe40000410000 */
[----:B------:R-:W-:Y:S02]  /*4d00*/  FMUL.FTZ R154, R154, R31 ;  /* 0x0000001f9a9a7220 */ /* 0x000fe40000410000 */
[----:B------:R2:W-:Y:S01]  /*4d10*/  STS [R228+0x3400], R2 ;  /* 0x00340002e4007388 */ /* 0x0005e20000000800 */
[----:B-1----:R-:W-:Y:S02]  /*4d20*/  FADD.FTZ R4, R15, -R0 ;  /* 0x800000000f047221 */ /* 0x002fe40000010000 */
[----:B------:R-:W-:Y:S01]  /*4d30*/  IMAD.SHL.U32 R0, R224, 0x2, RZ ;  /* 0x00000002e0007824 */ /* 0x000fe200078e00ff */
[----:B------:R-:W-:Y:S01]  /*4d40*/  BAR.SYNC.DEFER_BLOCKING 0x0 ;  /* 0x0000000000007b1d */ /* 0x000fe20000010000 */
[----:B------:R-:W-:Y:S05]  /*4d50*/  FMUL.FTZ R4, R132, R4 ;  /* 0x0000000484047220 */ /* 0x000fea0000410000 */
[----:B------:R-:W-:Y:S02]  /*4d60*/  F2FP.BF16.PACK_AB R4, R4, R134 ;  /* 0x000000860404723e */ /* 0x000fe400000010ff */
[----:B--2---:R-:W-:Y:S01]  /*4d70*/  F2FP.BF16.PACK_AB R2, R11, R10 ;  /* 0x0000000a0b02723e */ /* 0x004fe200000010ff */
        /* <DEDUP_REMOVED lines=100> */
[----:B------:R-:W3:Y:S01]  /*53c0*/  LDL R162, [R1+0x3c] ;  /* 0x00003c0001a27983 */ /* 0x000ee20000100800 */
[----:B------:R-:W-:Y:S03]  /*53d0*/  USHF.R.S32.HI UR15, URZ, 0x1f, UR10 ;  /* 0x0000001f3f0f7899 */ /* 0x000fe6000801140a */
[----:B------:R-:W4:Y:S01]  /*53e0*/  LDL R239, [R1] ;  /* 0x0000000001ef7983 */ /* 0x000f220000100800 */
[----:B------:R-:W-:Y:S01]  /*53f0*/  IMAD.U32 R4, RZ, RZ, UR16 ;  /* 0x00000010ff047e24 */ /* 0x000fe2000f8e00ff */
[----:B------:R-:W-:Y:S01]  /*5400*/  UIMAD UR15, UR15, UR6, URZ ;  /* 0x000000060f0f72a4 */ /* 0x000fe2000f8e023f */
[----:B------:R-:W-:Y:S01]  /*5410*/  IMAD.U32 R0, RZ, RZ, UR16 ;  /* 0x00000010ff007e24 */ /* 0x000fe2000f8e00ff */
[----:B------:R-:W5:Y:S01]  /*5420*/  LDL.64 R236, [R1+0x28] ;  /* 0x0000280001ec7983 */ /* 0x000f620000100a00 */
[----:B------:R-:W-:Y:S02]  /*5430*/  USHF.L.U32 UR6, UR10, 0x6, URZ ;  /* 0x000000060a067899 */ /* 0x000fe4000800063f */
[----:B------:R-:W-:Y:S01]  /*5440*/  UIMAD UR15, UR10, UR7, UR15 ;  /* 0x000000070a0f72a4 */ /* 0x000fe2000f8e020f */
[----:B------:R-:W5:Y:S01]  /*5450*/  LDL.64 R240, [R1+0x10] ;  /* 0x0000100001f07983 */ /* 0x000f620000100a00 */
[----:B------:R-:W-:Y:S02]  /*5460*/  UIADD3 UR7, -UR6, UR12, URZ ;  /* 0x0000000c06077290 */ /* 0x000fe4000fffe13f */
[----:B------:R-:W-:Y:S01]  /*5470*/  IMAD.U32 R7, RZ, RZ, UR6 ;  /* 0x00000006ff077e24 */ /* 0x000fe2000f8e00ff */
[----:B------:R-:W-:Y:S06]  /*5480*/  UIADD3 UR15, UR17, UR15, URZ ;  /* 0x0000000f110f7290 */ /* 0x000fec000fffe03f */
[----:B------:R-:W-:Y:S01]  /*5490*/  IMAD.U32 R8, RZ, RZ, UR15 ;  /* 0x0000000fff087e24 */ /* 0x000fe2000f8e00ff */
[----:B--2---:R-:W-:Y:S04]  /*54a0*/  IADD3 R5, P0, R230, UR6, RZ ;  /* 0x00000006e6057c10 */ /* 0x004fe8000ff1e0ff */
[----:B---3--:R-:W-:Y:S02]  /*54b0*/  LEA.HI.X.SX32 R7, R7, R162, 0x1, P0 ;  /* 0x000000a207077211 */ /* 0x008fe400000f0eff */
[----:B------:R-:W-:Y:S01]  /*54c0*/  LEA R6, P0, R5, c[0x0][0x280], 0x2 ;  /* 0x0000a00005067a11 */ /* 0x000fe200078010ff */
[----:B------:R-:W1:Y:S01]  /*54d0*/  S2R R162, SR_TID.X ;  /* 0x0000000000a27919 */ /* 0x000e620000002100 */
[C---:B----4-:R-:W-:Y:S02]  /*54e0*/  LOP3.LUT P5, RZ, R239.reuse, 0x1, RZ, 0xc0, !PT ;  /* 0x00000001efff7812 */ /* 0x050fe400078ac0ff */
[C---:B------:R-:W-:Y:S02]  /*54f0*/  LOP3.LUT P4, RZ, R239.reuse, 0x2, RZ, 0xc0, !PT ;  /* 0x00000002efff7812 */ /* 0x040fe4000788c0ff */
[----:B-----5:R-:W-:Y:S02]  /*5500*/  LEA R0, P1, R0, R236, 0x6 ;  /* 0x000000ec00007211 */ /* 0x020fe400078230ff */
[C---:B------:R-:W-:Y:S02]  /*5510*/  ISETP.GE.OR P5, PT, R250.reuse, UR7, !P5 ;  /* 0x00000007fa007c0c */ /* 0x040fe4000efa6670 */
[----:B------:R-:W-:Y:S02]  /*5520*/  ISETP.GE.OR P4, PT, R250, UR7, !P4 ;  /* 0x00000007fa007c0c */ /* 0x000fe4000e786670 */
[----:B------:R-:W-:Y:S02]  /*5530*/  LEA.HI.X R8, R4, R241, R8, 0x6, P1 ;  /* 0x000000f104087211 */ /* 0x000fe400008f3408 */
[----:B------:R-:W-:Y:S02]  /*5540*/  LEA R4, P1, R0, c[0x0][0x1f0], 0x1 ;  /* 0x00007c0000047a11 */ /* 0x000fe400078208ff */
[----:B------:R-:W-:Y:S02]  /*5550*/  LOP3.LUT P2, RZ, R239, 0x4, RZ, 0xc0, !PT ;  /* 0x00000004efff7812 */ /* 0x000fe4000784c0ff */
[----:B------:R-:W-:Y:S02]  /*5560*/  LEA.HI.X R7, R5, c[0x0][0x284], R7, 0x2, P0 ;  /* 0x0000a10005077a11 */ /* 0x000fe400000f1407 */
[----:B------:R-:W-:Y:S02]  /*5570*/  ISETP.GE.OR P2, PT, R250, UR7, !P2 ;  /* 0x00000007fa007c0c */ /* 0x000fe4000d746670 */
[----:B------:R-:W-:Y:S01]  /*5580*/  LEA.HI.X R5, R0, c[0x0][0x1f4], R8, 0x1, P1 ;  /* 0x00007d0000057a11 */ /* 0x000fe200008f0c08 */
[----:B-1----:R-:W-:Y:S04]  /*5590*/  @!P3 IMAD.SHL.U32 R0, R162, 0x10, RZ ;  /* 0x00000010a200b824 */ /* 0x002fe800078e00ff */
[----:B------:R-:W-:Y:S01]  /*55a0*/  @!PT LDS RZ, [RZ] ;  /* 0x00000000fffff984 */ /* 0x000fe20000000800 */
[----:B------:R-:W-:Y:S01]  /*55b0*/  @!PT LDS RZ, [RZ] ;  /* 0x00000000fffff984 */ /* 0x000fe20000000800 */
[----:B------:R-:W-:Y:S01]  /*55c0*/  @!PT LDS RZ, [RZ] ;  /* 0x00000000fffff984 */ /* 0x000fe20000000800 */
[----:B------:R1:W-:Y:S04]  /*55d0*/  LDGSTS.E.BYPASS.LTC128B.128 [R251+0xc080], [R4.64], !P5 ;  /* 0x0c08000004fb7fae */ /* 0x0003e8000e901d52 */
[----:B------:R1:W-:Y:S04]  /*55e0*/  LDGSTS.E.BYPASS.LTC128B.128 [R251+0xd080], [R4.64+0x40], !P4 ;  /* 0x0d08004004fb7fae */ /* 0x0003e8000e101d52 */
[----:B------:R1:W-:Y:S04]  /*55f0*/  LDGSTS.E.BYPASS.LTC128B.128 [R251+0xe080], [R4.64+0x80], !P2 ;  /* 0x0e08008004fb7fae */ /* 0x0003e8000d101d52 */
[----:B------:R1:W-:Y:S02]  /*5600*/  @!P3 LDGSTS.E.BYPASS.LTC128B.128 [R0+0xf280], [R6.64] ;  /* 0x0f2800000600bfae */ /* 0x0003e4000b901d52 */
.L_x_584:
        /* <DEDUP_REMOVED lines=80> */
[-C--:B------:R-:W-:Y:S04]  /*5b10*/  HMMA.16816.F32.BF16 R12, R148, R152.reuse, R12 ;  /* 0x00000098940c723c */ /* 0x080fe8000004180c */
        /* <DEDUP_REMOVED lines=159> */
.L_x_582:
[----:B------:R-:W-:Y:S01]  /*6510*/  USHF.L.U32 UR6, UR14, 0x7, URZ ;  /* 0x000000070e067899 */ /* 0x000fe2000800063f */
[----:B------:R-:W-:Y:S05]  /*6520*/  @P1 BRA `(.L_x_586) ;  /* 0x0000128000001947 */ /* 0x000fea0003800000 */
[----:B------:R-:W1:Y:S01]  /*6530*/  S2R R32, SR_TID.X ;  /* 0x0000000000207919 */ /* 0x000e620000002100 */
[----:B------:R-:W-:Y:S01]  /*6540*/  F2FP.BF16.PACK_AB R36, R37, R36 ;  /* 0x000000242524723e */ /* 0x000fe200000010ff */
[----:B------:R-:W-:Y:S01]  /*6550*/  ULDC.64 UR4, c[0x0][0x358] ;  /* 0x0000d60000047ab9 */ /* 0x000fe20000000a00 */
[----:B------:R-:W-:Y:S01]  /*6560*/  F2FP.BF16.PACK_AB R38, R39, R38 ;  /* 0x000000262726723e */ /* 0x000fe200000010ff */
[----:B------:R-:W-:Y:S01]  /*6570*/  UISETP.NE.U32.AND UP1, UPT, URZ, UR4, UPT ;  /* 0x000000043f00728c */ /* 0x000fe2000bf25070 */
[----:B------:R-:W-:Y:S01]  /*6580*/  F2FP.BF16.PACK_AB R48, R49, R48 ;  /* 0x000000303130723e */ /* 0x000fe200000010ff */
[----:B------:R-:W-:Y:S01]  /*6590*/  UMOV UR7, 0x4 ;  /* 0x0000000400077882 */ /* 0x000fe20000000000 */
[----:B------:R-:W-:Y:S01]  /*65a0*/  F2FP.BF16.PACK_AB R50, R51, R50 ;  /* 0x000000323332723e */ /* 0x000fe200000010ff */
[----:B------:R-:W-:Y:S01]  /*65b0*/  UISETP.NE.AND.EX UP1, UPT, URZ, UR5, UPT, UP1 ;  /* 0x000000053f00728c */ /* 0x000fe2000bf25310 */
[----:B------:R-:W-:-:S02]  /*65c0*/  F2FP.BF16.PACK_AB R40, R41, R40 ;  /* 0x000000282928723e */ /* 0x000fc400000010ff */
[----:B------:R-:W-:Y:S01]  /*65d0*/  F2FP.BF16.PACK_AB R42, R43, R42 ;  /* 0x0000002a2b2a723e */ /* 0x000fe200000010ff */
[----:B------:R-:W-:Y:S01]  /*65e0*/  ULDC.64 UR4, c[0x0][0x358] ;  /* 0x0000d60000047ab9 */ /* 0x000fe20000000a00 */
[----:B------:R-:W-:Y:S01]  /*65f0*/  F2FP.BF16.PACK_AB R44, R45, R44 ;  /* 0x0000002c2d2c723e */ /* 0x000fe200000010ff */
[----:B------:R-:W-:Y:S01]  /*6600*/  UIMAD.WIDE UR4, UR13, UR7, UR4 ;  /* 0x000000070d0472a5 */ /* 0x000fe2000f8e0204 */
[----:B------:R-:W-:Y:S02]  /*6610*/  F2FP.BF16.PACK_AB R46, R47, R46 ;  /* 0x0000002e2f2e723e */ /* 0x000fe400000010ff */
[----:B------:R-:W-:Y:S02]  /*6620*/  F2FP.BF16.PACK_AB R52, R53, R52 ;  /* 0x000000343534723e */ /* 0x000fe400000010ff */
[----:B------:R-:W-:Y:S02]  /*6630*/  F2FP.BF16.PACK_AB R54, R55, R54 ;  /* 0x000000363736723e */ /* 0x000fe400000010ff */
[----:B------:R-:W-:-:S02]  /*6640*/  F2FP.BF16.PACK_AB R64, R65, R64 ;  /* 0x000000404140723e */ /* 0x000fc400000010ff */
[----:B------:R-:W-:Y:S02]  /*6650*/  F2FP.BF16.PACK_AB R66, R67, R66 ;  /* 0x000000424342723e */ /* 0x000fe400000010ff */
[----:B-1----:R-:W-:Y:S02]  /*6660*/  SHF.R.S32.HI R30, RZ, 0x1f, R32 ;  /* 0x0000001fff1e7819 */ /* 0x002fe40000011420 */
[----:B------:R-:W-:Y:S02]  /*6670*/  F2FP.BF16.PACK_AB R56, R57, R56 ;  /* 0x000000383938723e */ /* 0x000fe400000010ff */
[CC--:B------:R-:W-:Y:S02]  /*6680*/  LEA.HI R3, R30.reuse, R32.reuse, RZ, 0x2 ;  /* 0x000000201e037211 */ /* 0x0c0fe400078f10ff */
[----:B------:R-:W-:Y:S02]  /*6690*/  LEA.HI R2, R30, R32, RZ, 0x5 ;  /* 0x000000201e027211 */ /* 0x000fe400078f28ff */
[----:B------:R-:W-:-:S02]  /*66a0*/  SHF.R.S32.HI R28, RZ, 0x2, R3 ;  /* 0x00000002ff1c7819 */ /* 0x000fc40000011403 */
[----:B------:R-:W-:Y:S02]  /*66b0*/  SHF.R.S32.HI R0, RZ, 0x1f, R3 ;  /* 0x0000001fff007819 */ /* 0x000fe40000011403 */
[----:B------:R-:W-:Y:S02]  /*66c0*/  SHF.R.S32.HI R24, RZ, 0x5, R2 ;  /* 0x00000005ff187819 */ /* 0x000fe40000011402 */
        /* <DEDUP_REMOVED lines=72> */
[----:B------:R-:W-:Y:S01]  /*6b50*/  PLOP3.LUT P1, PT, PT, PT, UP1, 0x80, 0x0 ;  /* 0x000000000000781c */ /* 0x000fe20003f2f018 */
        /* <DEDUP_REMOVED lines=36> */
[----:B------:R3:W-:Y:S04]  /*6da0*/  STS [R0+0x5280], R7 ;  /* 0x0052800700007388 */ /* 0x0007e80000000800 */
[----:B------:R-:W-:Y:S04]  /*6db0*/  STS [R2+0x5080], R4 ;  /* 0x0050800402007388 */ /* 0x000fe80000000800 */
[----:B------:R4:W-:Y:S01]  /*6dc0*/  STS [R2+0x5280], R3 ;  /* 0x0052800302007388 */ /* 0x0009e20000000800 */
[----:B-1----:R-:W-:-:S02]  /*6dd0*/  IMAD.U32 R9, RZ, RZ, UR5 ;  /* 0x00000005ff097e24 */ /* 0x002fc4000f8e00ff */
[----:B--2---:R-:W-:Y:S01]  /*6de0*/  IMAD.U32 R8, RZ, RZ, UR4 ;  /* 0x00000004ff087e24 */ /* 0x004fe2000f8e00ff */
[----:B------:R-:W-:Y:S06]  /*6df0*/  BAR.SYNC.DEFER_BLOCKING 0x1, 0x100 ;  /* 0x0044000000007b1d */ /* 0x000fec0000010000 */
[----:B------:R-:W-:Y:S02]  /*6e00*/  ULDC.64 UR4, c[0x0][0x360] ;  /* 0x0000d80000047ab9 */ /* 0x000fe40000000a00 */
[----:B------:R-:W-:Y:S01]  /*6e10*/  UISETP.NE.U32.AND UP0, UPT, URZ, UR4, UPT ;  /* 0x000000043f00728c */ /* 0x000fe2000bf05070 */
[----:B---3--:R-:W2:Y:S03]  /*6e20*/  @P1 LDG.E R0, [R8.64] ;  /* 0x0000001208001981 */ /* 0x008ea6000c1e1900 */
[----:B------:R-:W-:Y:S01]  /*6e30*/  UISETP.NE.AND.EX UP0, UPT, URZ, UR5, UPT, UP0 ;  /* 0x000000053f00728c */ /* 0x000fe2000bf05300 */
[----:B------:R-:W-:-:S02]  /*6e40*/  IMAD.MOV.U32 R5, RZ, RZ, c[0x0][0x2f0] ;  /* 0x0000bc00ff057624 */ /* 0x000fc400078e00ff */
[----:B------:R-:W-:-:S03]  /*6e50*/  ULDC.64 UR4, c[0x0][0x360] ;  /* 0x0000d80000047ab9 */ /* 0x000fc60000000a00 */
[----:B------:R-:W-:-:S05]  /*6e60*/  PLOP3.LUT P0, PT, PT, PT, UP0, 0x80, 0x0 ;  /* 0x000000000000781c */ /* 0x000fca0003f0f008 */
[----:B------:R-:W-:-:S06]  /*6e70*/  @UP0 UIMAD.WIDE UR4, UR13, UR7, UR4 ;  /* 0x000000070d0402a5 */ /* 0x000fcc000f8e0204 */
[----:B----4-:R-:W-:Y:S02]  /*6e80*/  IMAD.U32 R2, RZ, RZ, UR4 ;  /* 0x00000004ff027e24 */ /* 0x010fe4000f8e00ff */
        /* <DEDUP_REMOVED lines=10> */
[----:B------:R-:W2:Y:S04]  /*6f30*/  LDG.E R0, [R8.64] ;  /* 0x0000001208007981 */ /* 0x000ea8000c1e1900 */
[----:B------:R-:W2:Y:S02]  /*6f40*/  LDG.E R2, [R8.64+0x4] ;  /* 0x0000041208027981 */ /* 0x000ea4000c1e1900 */
[----:B--2--5:R-:W-:Y:S02]  /*6f50*/  IADD3 R5, -R0, R2, RZ ;  /* 0x0000000200057210 */ /* 0x024fe40007ffe1ff */
.L_x_587:
[----:B-1----:R-:W2:Y:S01]  /*6f60*/  LDL R31, [R1+0xc] ;  /* 0x00000c00011f7983 */ /* 0x002ea20000100800 */
[----:B------:R-:W-:Y:S01]  /*6f70*/  LEA.HI R0, R30, R32, RZ, 0x3 ;  /* 0x000000201e007211 */ /* 0x000fe200078f18ff */
[----:B------:R-:W-:Y:S01]  /*6f80*/  IMAD.SHL.U32 R12, R29, 0x8, RZ ;  /* 0x000000081d0c7824 */ /* 0x000fe200078e00ff */
[----:B------:R-:W-:Y:S01]  /*6f90*/  LEA.HI R2, R28, R28, RZ, 0x1 ;  /* 0x0000001c1c027211 */ /* 0x000fe200078f08ff */
[----:B------:R-:W-:Y:S01]  /*6fa0*/  USHF.R.S32.HI UR7, URZ, 0x1f, UR13 ;  /* 0x0000001f3f077899 */ /* 0x000fe2000801140d */
[----:B-----5:R-:W-:Y:S01]  /*6fb0*/  IADD3 R5, R5, -UR6, RZ ;  /* 0x8000000605057c10 */ /* 0x020fe2000fffe0ff */
[----:B------:R-:W-:Y:S01]  /*6fc0*/  IMAD.SHL.U32 R0, R0, 0x8, RZ ;  /* 0x0000000800007824 */ /* 0x000fe200078e00ff */
[----:B------:R-:W-:Y:S01]  /*6fd0*/  LOP3.LUT R2, R2, 0x3fffffe, RZ, 0xc0, !PT ;  /* 0x03fffffe02027812 */ /* 0x000fe200078ec0ff */
[----:B------:R-:W-:Y:S01]  /*6fe0*/  USEL UR13, UR13, URZ, !UP1 ;  /* 0x0000003f0d0d7287 */ /* 0x000fe2000c800000 */
[----:B------:R-:W-:Y:S01]  /*6ff0*/  SHF.R.S32.HI R13, RZ, 0x1f, R12 ;  /* 0x0000001fff0d7819 */ /* 0x000fe2000001140c */
[----:B------:R-:W-:Y:S01]  /*7000*/  USEL UR7, UR7, URZ, !UP1 ;  /* 0x0000003f07077287 */ /* 0x000fe2000c800000 */
[----:B------:R-:W-:Y:S01]  /*7010*/  LOP3.LUT R0, R0, 0xc0, RZ, 0xc0, !PT ;  /* 0x000000c000007812 */ /* 0x000fe200078ec0ff */
[----:B------:R-:W-:Y:S01]  /*7020*/  IMAD.IADD R2, R28, 0x1, -R2 ;  /* 0x000000011c027824 */ /* 0x000fe200078e0a02 */
[----:B------:R-:W-:Y:S01]  /*7030*/  IMNMX R14, R5, 0x80, PT ;  /* 0x00000080050e7817 */ /* 0x000fe20003800200 */
[----:B------:R-:W-:Y:S01]  /*7040*/  ULDC.64 UR4, c[0x0][0x340] ;  /* 0x0000d00000047ab9 */ /* 0x000fe20000000a00 */
[----:B------:R-:W-:Y:S01]  /*7050*/  LOP3.LUT R3, R0, 0x18, R12, 0xf8, !PT ;  /* 0x0000001800037812 */ /* 0x000fe200078ef80c */
[----:B------:R-:W-:Y:S01]  /*7060*/  IMAD R2, R24, 0x8, R2 ;  /* 0x0000000818027824 */ /* 0x000fe200078e0202 */
[----:B------:R-:W-:Y:S01]  /*7070*/  SHF.R.U32.HI R0, RZ, 0x3, R0 ;  /* 0x00000003ff007819 */ /* 0x000fe20000011600 */
[----:B------:R-:W-:Y:S01]  /*7080*/  UIMAD UR4, UR7, UR4, URZ ;  /* 0x00000004070472a4 */ /* 0x000fe2000f8e023f */
[----:B------:R-:W-:Y:S01]  /*7090*/  ISETP.GE.AND P4, PT, R28, R14, PT ;  /* 0x0000000e1c00720c */ /* 0x000fe20003f86270 */
[----:B------:R-:W-:Y:S01]  /*70a0*/  IMAD.U32 R30, RZ, RZ, UR13 ;  /* 0x0000000dff1e7e24 */ /* 0x000fe2000f8e00ff */
[----:B------:R-:W-:Y:S01]  /*70b0*/  LOP3.LUT R0, R3, R0, RZ, 0x3c, !PT ;  /* 0x0000000003007212 */ /* 0x000fe200078e3cff */
[----:B------:R-:W-:Y:S01]  /*70c0*/  UIMAD UR4, UR13, UR5, UR4 ;  /* 0x000000050d0472a4 */ /* 0x000fe2000f8e0204 */
[----:B------:R-:W-:Y:S01]  /*70d0*/  IMAD.U32 R6, RZ, RZ, UR14 ;  /* 0x0000000eff067e24 */ /* 0x000fe2000f8e00ff */
[----:B------:R-:W-:Y:S01]  /*70e0*/  BSSY B0, `(.L_x_588) ;  /* 0x0000029000007945 */ /* 0x000fe20003800000 */
[----:B------:R-:W-:Y:S01]  /*70f0*/  IADD3 R15, R12, 0x20, RZ ;  /* 0x000000200c0f7810 */ /* 0x000fe20007ffe0ff */
[----:B------:R-:W-:-:S04]  /*7100*/  IMAD.U32 R0, R2, 0x20, R0 ;  /* 0x0000002002007824 */ /* 0x000fc800078e0000 */
[----:B------:R-:W-:-:S05]  /*7110*/  IMAD.SHL.U32 R0, R0, 0x2, RZ ;  /* 0x0000000200007824 */ /* 0x000fca00078e00ff */
[----:B------:R1:W3:Y:S04]  /*7120*/  LDS.128 R40, [R0+0x7080] ;  /* 0x0070800000287984 */ /* 0x0002e80000000c00 */
[----:B------:R1:W4:Y:S04]  /*7130*/  LDS.128 R36, [R0+0x9080] ;  /* 0x0090800000247984 */ /* 0x0003280000000c00 */
[----:B------:R1:W1:Y:S04]  /*7140*/  LDS.128 R32, [R0+0xb080] ;  /* 0x00b0800000207984 */ /* 0x0002680000000c00 */
[----:B------:R1:W1:Y:S04]  /*7150*/  LDS.128 R52, [R0+0x80] ;  /* 0x0000800000347984 */ /* 0x0002680000000c00 */
[----:B------:R1:W1:Y:S04]  /*7160*/  LDS.128 R48, [R0+0x2080] ;  /* 0x0020800000307984 */ /* 0x0002680000000c00 */
[----:B------:R1:W1:Y:S04]  /*7170*/  LDS.128 R44, [R0+0x4080] ;  /* 0x00408000002c7984 */ /* 0x0002680000000c00 */
[----:B------:R1:W1:Y:S04]  /*7180*/  LDS.128 R60, [R0+0x1080] ;  /* 0x00108000003c7984 */ /* 0x0002680000000c00 */
[----:B------:R1:W1:Y:S04]  /*7190*/  LDS.128 R56, [R0+0x3080] ;  /* 0x0030800000387984 */ /* 0x0002680000000c00 */
[----:B------:R1:W1:Y:S01]  /*71a0*/  LDS.128 R64, [R0+0x5080] ;  /* 0x0050800000407984 */ /* 0x0002620000000c00 */
[----:B--2---:R-:W-:-:S05]  /*71b0*/  SHF.R.S32.HI R29, RZ, 0x1f, R31 ;  /* 0x0000001fff1d7819 */ /* 0x004fca000001141f */
[----:B------:R-:W-:-:S04]  /*71c0*/  IMAD R2, R29, c[0x0][0x338], RZ ;  /* 0x0000ce001d027a24 */ /* 0x000fc800078e02ff */
[C---:B------:R-:W-:Y:S02]  /*71d0*/  IMAD R4, R31.reuse, c[0x0][0x33c], R2 ;  /* 0x0000cf001f047a24 */ /* 0x040fe400078e0202 */
[----:B------:R-:W-:-:S04]  /*71e0*/  IMAD.WIDE.U32 R2, R31, c[0x0][0x338], R12 ;  /* 0x0000ce001f027a25 */ /* 0x000fc800078e000c */
[----:B------:R-:W-:Y:S01]  /*71f0*/  IMAD.IADD R3, R3, 0x1, R4 ;  /* 0x0000000103037824 */ /* 0x000fe200078e0204 */
[----:B------:R-:W-:-:S03]  /*7200*/  IADD3 R4, P0, R28, UR8, RZ ;  /* 0x000000081c047c10 */ /* 0x000fc6000ff1e0ff */
[----:B------:R-:W-:Y:S01]  /*7210*/  IMAD.WIDE.U32 R10, R30, c[0x0][0x340], R2 ;  /* 0x0000d0001e0a7a25 */ /* 0x000fe200078e0002 */
[----:B------:R-:W-:-:S04]  /*7220*/  LEA.HI.X.SX32 R5, R28, UR9, 0x1, P0 ;  /* 0x000000091c057c11 */ /* 0x000fc800080f0eff */
[----:B------:R-:W-:Y:S01]  /*7230*/  IADD3 R7, R11, UR4, RZ ;  /* 0x000000040b077c10 */ /* 0x000fe2000fffe0ff */
[----:B------:R-:W-:Y:S01]  /*7240*/  IMAD.WIDE R8, R6, 0x80, R4 ;  /* 0x0000008006087825 */ /* 0x000fe200078e0204 */
[----:B------:R-:W-:Y:S05]  /*7250*/  @P4 BRA `(.L_x_589) ;  /* 0x0000011000004947 */ /* 0x000fea0003800000 */
[C---:B-1-34-:R-:W-:Y:S01]  /*7260*/  ISETP.GE.AND P3, PT, R12.reuse, c[0x0][0x324], PT ;  /* 0x0000c9000c007a0c */ /* 0x05afe20003f66270 */
[----:B------:R-:W1:Y:S01]  /*7270*/  LDS.128 R24, [R0+0x8080] ;  /* 0x0080800000187984 */ /* 0x000e620000000c00 */
[----:B------:R-:W-:Y:S01]  /*7280*/  IMAD.MOV.U32 R6, RZ, RZ, R10 ;  /* 0x000000ffff067224 */ /* 0x000fe200078e000a */
[----:B------:R-:W-:Y:S02]  /*7290*/  IADD3 R2, R12, 0x40, RZ ;  /* 0x000000400c027810 */ /* 0x000fe40007ffe0ff */
[----:B------:R-:W-:Y:S01]  /*72a0*/  LDS.128 R16, [R0+0xa080] ;  /* 0x00a0800000107984 */ /* 0x000fe20000000c00 */
[----:B------:R-:W-:Y:S01]  /*72b0*/  IMAD.WIDE.U32 R4, R8, c[0x0][0x330], R6 ;  /* 0x0000cc0008047a25 */ /* 0x000fe200078e0006 */
[----:B------:R-:W-:Y:S02]  /*72c0*/  ISETP.GE.AND P2, PT, R15, c[0x0][0x324], PT ;  /* 0x0000c9000f007a0c */ /* 0x000fe40003f46270 */
[----:B------:R-:W-:-:S02]  /*72d0*/  ISETP.GE.AND P1, PT, R2, c[0x0][0x324], PT ;  /* 0x0000c90002007a0c */ /* 0x000fc40003f26270 */
[----:B------:R-:W-:Y:S02]  /*72e0*/  LEA R2, P0, R4, c[0x0][0x318], 0x1 ;  /* 0x0000c60004027a11 */ /* 0x000fe400078008ff */
[----:B------:R2:W3:Y:S02]  /*72f0*/  @!P3 LDS.128 R20, [R0+0x6080] ;  /* 0x006080000014b984 */ /* 0x0004e40000000c00 */
[----:B--2---:R-:W-:-:S04]  /*7300*/  IMAD R0, R9, c[0x0][0x330], RZ ;  /* 0x0000cc0009007a24 */ /* 0x004fc800078e02ff */
[----:B------:R-:W-:-:S04]  /*7310*/  IMAD R0, R8, c[0x0][0x334], R0 ;  /* 0x0000cd0008007a24 */ /* 0x000fc800078e0200 */
[----:B------:R-:W-:-:S05]  /*7320*/  IMAD.IADD R0, R5, 0x1, R0 ;  /* 0x0000000105007824 */ /* 0x000fca00078e0200 */
[----:B------:R-:W-:-:S05]  /*7330*/  LEA.HI.X R3, R4, c[0x0][0x31c], R0, 0x1, P0 ;  /* 0x0000c70004037a11 */ /* 0x000fca00000f0c00 */
[----:B-1----:R1:W-:Y:S04]  /*7340*/  @!P2 STG.E.128 [R2.64+0x40], R24 ;  /* 0x000040180200a986 */ /* 0x0023e8000c101d12 */
[----:B---3--:R1:W-:Y:S04]  /*7350*/  @!P3 STG.E.128 [R2.64], R20 ;  /* 0x000000140200b986 */ /* 0x0083e8000c101d12 */
[----:B------:R1:W-:Y:S02]  /*7360*/  @!P1 STG.E.128 [R2.64+0x80], R16 ;  /* 0x0000801002009986 */ /* 0x0003e4000c101d12 */
.L_x_589:
[----:B-1-34-:R-:W-:Y:S05]  /*7370*/  BSYNC B0 ;  /* 0x0000000000007941 */ /* 0x01afea0003800000 */
.L_x_588:
[----:B------:R-:W-:Y:S01]  /*7380*/  IADD3 R28, R28, 0x40, RZ ;  /* 0x000000401c1c7810 */ /* 0x000fe20007ffe0ff */
[----:B------:R-:W-:Y:S03]  /*7390*/  BSSY B0, `(.L_x_590) ;  /* 0x0000014000007945 */ /* 0x000fe60003800000 */
[----:B------:R-:W-:-:S13]  /*73a0*/  ISETP.GE.AND P3, PT, R28, R14, PT ;  /* 0x0000000e1c00720c */ /* 0x000fda0003f66270 */
        /* <DEDUP_REMOVED lines=15> */
[----:B------:R1:W-:Y:S04]  /*74a0*/  @!P2 STG.E.128 [R2.64], R40 ;  /* 0x000000280200a986 */ /* 0x0003e8000c101d12 */
[----:B------:R1:W-:Y:S04]  /*74b0*/  @!P1 STG.E.128 [R2.64+0x40], R36 ;  /* 0x0000402402009986 */ /* 0x0003e8000c101d12 */
[----:B------:R1:W-:Y:S02]  /*74c0*/  @!P0 STG.E.128 [R2.64+0x80], R32 ;  /* 0x0000802002008986 */ /* 0x0003e4000c101d12 */
.L_x_591:
[----:B------:R-:W-:Y:S05]  /*74d0*/  BSYNC B0 ;  /* 0x0000000000007941 */ /* 0x000fea0003800000 */
.L_x_590:
[----:B------:R-:W-:Y:S01]  /*74e0*/  IMAD R0, R29, c[0x0][0x308], RZ ;  /* 0x0000c2001d007a24 */ /* 0x000fe200078e02ff */
[----:B------:R-:W-:Y:S01]  /*74f0*/  ULDC.64 UR4, c[0x0][0x310] ;  /* 0x0000c40000047ab9 */ /* 0x000fe20000000a00 */
[C---:B-1----:R-:W-:Y:S01]  /*7500*/  IMAD.WIDE.U32 R2, R31.reuse, c[0x0][0x308], R12 ;  /* 0x0000c2001f027a25 */ /* 0x042fe200078e000c */
[----:B------:R-:W-:Y:S01]  /*7510*/  UIMAD UR4, UR7, UR4, URZ ;  /* 0x00000004070472a4 */ /* 0x000fe2000f8e023f */
[----:B------:R-:W-:Y:S02]  /*7520*/  BSSY B0, `(.L_x_592) ;  /* 0x0000015000007945 */ /* 0x000fe40003800000 */
[----:B------:R-:W-:Y:S01]  /*7530*/  IMAD R0, R31, c[0x0][0x30c], R0 ;  /* 0x0000c3001f007a24 */ /* 0x000fe200078e0200 */
[----:B------:R-:W-:-:S04]  /*7540*/  UIMAD UR4, UR13, UR5, UR4 ;  /* 0x000000050d0472a4 */ /* 0x000fc8000f8e0204 */
[----:B------:R-:W-:-:S05]  /*7550*/  IADD3 R3, R3, R0, RZ ;  /* 0x0000000003037210 */ /* 0x000fca0007ffe0ff */
        /* <DEDUP_REMOVED lines=17> */
.L_x_593:
[----:B------:R-:W-:Y:S05]  /*7670*/  BSYNC B0 ;  /* 0x0000000000007941 */ /* 0x000fea0003800000 */
.L_x_592:
        /* <DEDUP_REMOVED lines=19> */
.L_x_586:
        /* <DEDUP_REMOVED lines=10> */
[----:B------:R-:W2:Y:S01]  /*7850*/  @P1 LDG.E R0, [R4.64] ;  /* 0x0000001204001981 */ /* 0x000ea2000c1e1900 */
        /* <DEDUP_REMOVED lines=20> */
.L_x_594:
[----:B-1----:R-:W2:Y:S01]  /*79a0*/  LDL R0, [R1+0xc] ;  /* 0x00000c0001007983 */ /* 0x002ea20000100800 */
[----:B------:R-:W-:Y:S01]  /*79b0*/  USHF.R.S32.HI UR7, URZ, 0x1f, UR13 ;  /* 0x0000001f3f077899 */ /* 0x000fe2000801140d */
[----:B-----5:R-:W-:Y:S01]  /*79c0*/  IADD3 R14, R6, -UR6, RZ ;  /* 0x80000006060e7c10 */ /* 0x020fe2000fffe0ff */
[----:B------:R-:W-:Y:S01]  /*79d0*/  USEL UR13, UR13, URZ, !UP1 ;  /* 0x0000003f0d0d7287 */ /* 0x000fe2000c800000 */
[----:B------:R-:W1:Y:S01]  /*79e0*/  S2R R2, SR_TID.X ;  /* 0x0000000000027919 */ /* 0x000e620000002100 */
[----:B------:R-:W-:Y:S01]  /*79f0*/  USEL UR7, UR7, URZ, !UP1 ;  /* 0x0000003f07077287 */ /* 0x000fe2000c800000 */
[----:B------:R-:W-:Y:S01]  /*7a00*/  IMAD.U32 R6, RZ, RZ, UR14 ;  /* 0x0000000eff067e24 */ /* 0x000fe2000f8e00ff */
[----:B------:R-:W-:Y:S01]  /*7a10*/  ULDC.64 UR4, c[0x0][0x310] ;  /* 0x0000c40000047ab9 */ /* 0x000fe20000000a00 */
[----:B------:R-:W-:Y:S01]  /*7a20*/  BSSY B0, `(.L_x_595) ;  /* 0x0000027000007945 */ /* 0x000fe20003800000 */
[----:B------:R-:W-:Y:S01]  /*7a30*/  UIMAD UR4, UR7, UR4, URZ ;  /* 0x00000004070472a4 */ /* 0x000fe2000f8e023f */
[----:B------:R-:W-:-:S03]  /*7a40*/  IMAD.U32 R17, RZ, RZ, UR13 ;  /* 0x0000000dff117e24 */ /* 0x000fc6000f8e00ff */
[----:B------:R-:W-:Y:S01]  /*7a50*/  UIMAD UR4, UR13, UR5, UR4 ;  /* 0x000000050d0472a4 */ /* 0x000fe2000f8e0204 */
[----:B-1----:R-:W-:-:S04]  /*7a60*/  SHF.R.S32.HI R4, RZ, 0x1f, R2 ;  /* 0x0000001fff047819 */ /* 0x002fc80000011402 */
[----:B------:R-:W-:Y:S01]  /*7a70*/  LEA.HI R4, R4, R2, RZ, 0x2 ;  /* 0x0000000204047211 */ /* 0x000fe200078f10ff */
[----:B--2---:R-:W-:-:S03]  /*7a80*/  IMAD.MOV.U32 R19, RZ, RZ, R0 ;  /* 0x000000ffff137224 */ /* 0x004fc600078e0000 */
[----:B------:R-:W-:Y:S02]  /*7a90*/  LOP3.LUT R0, R4, 0x1ffffffc, RZ, 0xc0, !PT ;  /* 0x1ffffffc04007812 */ /* 0x000fe400078ec0ff */
[----:B------:R-:W-:-:S03]  /*7aa0*/  SHF.R.S32.HI R18, RZ, 0x1f, R19 ;  /* 0x0000001fff127819 */ /* 0x000fc60000011413 */
[----:B------:R-:W-:-:S04]  /*7ab0*/  IMAD.IADD R0, R2, 0x1, -R0 ;  /* 0x0000000102007824 */ /* 0x000fc800078e0a00 */
[----:B------:R-:W-:Y:S02]  /*7ac0*/  IMAD.SHL.U32 R12, R0, 0x8, RZ ;  /* 0x00000008000c7824 */ /* 0x000fe400078e00ff */
[----:B------:R-:W-:-:S03]  /*7ad0*/  IMAD R0, R18, c[0x0][0x308], RZ ;  /* 0x0000c20012007a24 */ /* 0x000fc600078e02ff */
[----:B------:R-:W-:Y:S01]  /*7ae0*/  SHF.R.S32.HI R13, RZ, 0x1f, R12 ;  /* 0x0000001fff0d7819 */ /* 0x000fe2000001140c */
[C---:B------:R-:W-:Y:S01]  /*7af0*/  IMAD R0, R19.reuse, c[0x0][0x30c], R0 ;  /* 0x0000c30013007a24 */ /* 0x040fe200078e0200 */
[C---:B------:R-:W-:Y:S02]  /*7b00*/  IADD3 R15, R12.reuse, 0x20, RZ ;  /* 0x000000200c0f7810 */ /* 0x040fe40007ffe0ff */
[----:B------:R-:W-:Y:S01]  /*7b10*/  IADD3 R16, R12, 0x40, RZ ;  /* 0x000000400c107810 */ /* 0x000fe20007ffe0ff */
[----:B------:R-:W-:-:S04]  /*7b20*/  IMAD.WIDE.U32 R2, R19, c[0x0][0x308], R12 ;  /* 0x0000c20013027a25 */ /* 0x000fc800078e000c */
[----:B------:R-:W-:Y:S01]  /*7b30*/  IMAD.IADD R3, R3, 0x1, R0 ;  /* 0x0000000103037824 */ /* 0x000fe200078e0200 */
[----:B------:R-:W-:-:S03]  /*7b40*/  SHF.R.S32.HI R0, RZ, 0x2, R4 ;  /* 0x00000002ff007819 */ /* 0x000fc60000011404 */
[----:B------:R-:W-:Y:S01]  /*7b50*/  IMAD.WIDE.U32 R10, R17, c[0x0][0x310], R2 ;  /* 0x0000c400110a7a25 */ /* 0x000fe200078e0002 */
[C---:B------:R-:W-:Y:S02]  /*7b60*/  ISETP.GE.AND P4, PT, R0.reuse, R14, PT ;  /* 0x0000000e0000720c */ /* 0x040fe40003f86270 */
[C---:B------:R-:W-:Y:S02]  /*7b70*/  IADD3 R4, P0, R0.reuse, UR8, RZ ;  /* 0x0000000800047c10 */ /* 0x040fe4000ff1e0ff */
[----:B------:R-:W-:Y:S02]  /*7b80*/  IADD3 R3, R11, UR4, RZ ;  /* 0x000000040b037c10 */ /* 0x000fe4000fffe0ff */
[----:B------:R-:W-:-:S05]  /*7b90*/  LEA.HI.X.SX32 R5, R0, UR9, 0x1, P0 ;  /* 0x0000000900057c11 */ /* 0x000fca00080f0eff */
[----:B------:R-:W-:Y:S02]  /*7ba0*/  IMAD.WIDE R6, R6, 0x80, R4 ;  /* 0x0000008006067825 */ /* 0x000fe400078e0204 */
        /* <DEDUP_REMOVED lines=14> */
.L_x_596:
[----:B------:R-:W-:Y:S05]  /*7c90*/  BSYNC B0 ;  /* 0x0000000000007941 */ /* 0x000fea0003800000 */
.L_x_595:
        /* <DEDUP_REMOVED lines=19> */
.L_x_598:
[----:B------:R-:W-:Y:S05]  /*7dd0*/  BSYNC B0 ;  /* 0x0000000000007941 */ /* 0x000fea0003800000 */
.L_x_597:
        /* <DEDUP_REMOVED lines=24> */
.L_x_600:
[----:B------:R-:W-:Y:S05]  /*7f60*/  BSYNC B0 ;  /* 0x0000000000007941 */ /* 0x000fea0003800000 */
.L_x_599:
        /* <DEDUP_REMOVED lines=18> */
.L_x_601:
        /* <DEDUP_REMOVED lines=15> */
.L_x_1407:


//--------------------- .text._ZN7cutlass13device_kernelIN5flash19enable_sm80_to_sm89INS1_16FlashAttnBwdSm80INS1_25CollectiveMainloopBwdSm80ILi2ELi1EN4cute5tupleIJNS5_1CILi64EEENS7_ILi128EEENS7_ILi96EEEEEENS_10bfloat16_tEfNS_4arch4Sm80ELb1ELb0ELb0ELb1ELb0ELb0ELb0ELb0ELi2ELi2ELi4ELi2ELb1EEENS1_24CollectiveEpilogueBwdGQAISB_fSE_Li256ELb1ELb0EEENS1_25SingleTileBwdLPTSchedulerILb1ELi128ELb0EEEEEEEEEvNT_6ParamsE --------------------------
	.section	.text._ZN7cutlass13device_kernelIN5flash19enable_sm80_to_sm89INS1_16FlashAttnBwdSm80INS1_25CollectiveMainloopBwdSm80ILi2ELi1EN4cute5tupleIJNS5_1CILi64EEENS7_ILi128EEENS7_ILi96EEEEEENS_10bfloat16_tEfNS_4arch4Sm80ELb1ELb0ELb0ELb1ELb0ELb0ELb0ELb0ELi2ELi2ELi4ELi2ELb1EEENS1_24CollectiveEpilogueBwdGQAISB_fSE_Li256ELb1ELb0EEENS1_25SingleTileBwdLPTSchedulerILb1ELi128ELb0EEEEEEEEEvNT_6ParamsE,"ax",@progbits
	.sectioninfo	@"SHI_REGISTERS=255"
	.align	128
.text._ZN7cutlass13device_kernelIN5flash19enable_sm80_to_sm89INS1_16FlashAttnBwdSm80INS1_25CollectiveMainloopBwdSm80ILi2ELi1EN4cute5tupleIJNS5_1CILi64EEENS7_ILi128EEENS7_ILi96EEEEEENS_10bfloat16_tEfNS_4arch4Sm80ELb1ELb0ELb0ELb1ELb0ELb0ELb0ELb0ELi2ELi2ELi4ELi2ELb1EEENS1_24CollectiveEpilogueBwdGQAISB_fSE_Li256ELb1ELb0EEENS1_25SingleTileBwdLPTSchedulerILb1ELi128ELb0EEEEEEEEEvNT_6ParamsE:
        .type           _ZN7cutlass13device_kernelIN5flash19enable_sm80_to_sm89INS1_16FlashAttnBwdSm80INS1_25CollectiveMainloopBwdSm80ILi2ELi1EN4cute5tupleIJNS5_1CILi64EEENS7_ILi128EEENS7_ILi96EEEEEENS_10bfloat16_tEfNS_4arch4Sm80ELb1ELb0ELb0ELb1ELb0ELb0ELb0ELb0ELi2ELi2ELi4ELi2ELb1EEENS1_24CollectiveEpilogueBwdGQAISB_fSE_Li256ELb1ELb0EEENS1_25SingleTileBwdLPTSchedulerILb1ELi128ELb0EEEEEEEEEvNT_6ParamsE,@function
        .size           _ZN7cutlass13device_kernelIN5flash19enable_sm80_to_sm89INS1_16FlashAttnBwdSm80INS1_25CollectiveMainloopBwdSm80ILi2ELi1EN4cute5tupleIJNS5_1CILi64EEENS7_ILi128EEENS7_ILi96EEEEEENS_10bfloat16_tEfNS_4arch4Sm80ELb1ELb0ELb0ELb1ELb0ELb0ELb0ELb0ELi2ELi2ELi4ELi2ELb1EEENS1_24CollectiveEpilogueBwdGQAISB_fSE_Li256ELb1ELb0EEENS1_25SingleTileBwdLPTSchedulerILb1ELi128ELb0EEEEEEEEEvNT_6ParamsE,(.L_x_1408 - _ZN7cutlass13device_kernelIN5flash19enable_sm80_to_sm89INS1_16FlashAttnBwdSm80INS1_25CollectiveMainloopBwdSm80ILi2ELi1EN4cute5tupleIJNS5_1CILi64EEENS7_ILi128EEENS7_ILi96EEEEEENS_10bfloat16_tEfNS_4arch4Sm80ELb1ELb0ELb0ELb1ELb0ELb0ELb0ELb0ELi2ELi2ELi4ELi2ELb1EEENS1_24CollectiveEpilogueBwdGQAISB_fSE_Li256ELb1ELb0EEENS1_25SingleTileBwdLPTSchedulerILb1ELi128ELb0EEEEEEEEEvNT_6ParamsE)
        .other          _ZN7cutlass13device_kernelIN5flash19enable_sm80_to_sm89INS1_16FlashAttnBwdSm80INS1_25CollectiveMainloopBwdSm80ILi2ELi1EN4cute5tupleIJNS5_1CILi64EEENS7_ILi128EEENS7_ILi96EEEEEENS_10bfloat16_tEfNS_4arch4Sm80ELb1ELb0ELb0ELb1ELb0ELb0ELb0ELb0ELi2ELi2ELi4ELi2ELb1EEENS1_24CollectiveEpilogueBwdGQAISB_fSE_Li256ELb1ELb0EEENS1_25SingleTileBwdLPTSchedulerILb1ELi128ELb0EEEEEEEEEvNT_6ParamsE,@"STO_CUDA_ENTRY STV_DEFAULT"
_ZN7cutlass13device_kernelIN5flash19enable_sm80_to_sm89INS1_16FlashAttnBwdSm80INS1_25CollectiveMainloopBwdSm80ILi2ELi1EN4cute5tupleIJNS5_1CILi64EEENS7_ILi128EEENS7_ILi96EEEEEENS_10bfloat16_tEfNS_4arch4Sm80ELb1ELb0ELb0ELb1ELb0ELb0ELb0ELb0ELi2ELi2ELi4ELi2ELb1EEENS1_24CollectiveEpilogueBwdGQAISB_fSE_Li256ELb1ELb0EEENS1_25SingleTileBwdLPTSchedulerILb1ELi128ELb0EEEEEEEEEvNT_6ParamsE:
        /* <DEDUP_REMOVED lines=31> */
.L_x_603:
        /* <DEDUP_REMOVED lines=8> */
.L_x_604:
        /* <DEDUP_REMOVED lines=8> */
[----:B------:R-:W-:Y:S02]  /*02f0*/  UMOV UR7, UR5 ;  /* 0x0000000500077c82 */ /* 0x000fe40008000000 */
        /* <DEDUP_REMOVED lines=12> */
.L_x_605:
        /* <DEDUP_REMOVED lines=14> */
.L_x_607:
[----:B------:R-:W-:Y:S02]  /*04a0*/  ULDC UR5, c[0x0][0x3dc] ;  /* 0x0000f70000057ab9 */ /* 0x000fe40000000800 */
.L_x_606:
[----:B------:R-:W-:-:S04]  /*04b0*/  UIADD3 UR5, UR5, 0x7f, URZ ;  /* 0x0000007f05057890 */ /* 0x000fc8000fffe03f */
[----:B------:R-:W-:-:S04]  /*04c0*/  USHF.R.S32.HI UR4, URZ, 0x1f, UR5 ;  /* 0x0000001f3f047899 */ /* 0x000fc80008011405 */
[----:B------:R-:W-:-:S04]  /*04d0*/  ULEA.HI UR4, UR4, UR5, URZ, 0x7 ;  /* 0x0000000504047291 */ /* 0x000fc8000f8f383f */
[----:B------:R-:W-:-:S04]  /*04e0*/  USHF.R.S32.HI UR4, URZ, 0x7, UR4 ;  /* 0x000000073f047899 */ /* 0x000fc80008011404 */
[----:B------:R-:W-:-:S04]  /*04f0*/  UISETP.GE.AND UP0, UPT, UR14, UR4, UPT ;  /* 0x000000040e00728c */ /* 0x000fc8000bf06270 */
[----:B------:R-:W-:-:S06]  /*0500*/  USEL UR7, UR7, 0xffffffff, !UP0 ;  /* 0xffffffff07077887 */ /* 0x000fcc000c000000 */
[----:B------:R-:W-:-:S05]  /*0510*/  MOV R0, UR7 ;  /* 0x0000000700007c02 */ /* 0x000fca0008000f00 */
[----:B------:R1:W-:Y:S01]  /*0520*/  STL [R1+0x50], R0 ;  /* 0x0000500001007387 */ /* 0x0003e20000100800 */
[----:B------:R-:W-:Y:S05]  /*0530*/  BRA `(.L_x_608) ;  /* 0x000004a000007947 */ /* 0x000fea0003800000 */
.L_x_602:
        /* <DEDUP_REMOVED lines=22> */
.L_x_609:
        /* <DEDUP_REMOVED lines=8> */
.L_x_610:
        /* <DEDUP_REMOVED lines=21> */
.L_x_611:
        /* <DEDUP_REMOVED lines=14> */
.L_x_613:
[----:B------:R-:W-:Y:S02]  /*0950*/  ULDC UR5, c[0x0][0x3dc] ;  /* 0x0000f70000057ab9 */ /* 0x000fe40000000800 */
.L_x_612:
[----:B------:R-:W-:-:S04]  /*0960*/  UIADD3 UR5, UR5, 0x7f, URZ ;  /* 0x0000007f05057890 */ /* 0x000fc8000fffe03f */
[----:B------:R-:W-:-:S04]  /*0970*/  USHF.R.S32.HI UR4, URZ, 0x1f, UR5 ;  /* 0x0000001f3f047899 */ /* 0x000fc80008011405 */
[----:B------:R-:W-:-:S04]  /*0980*/  ULEA.HI UR4, UR4, UR5, URZ, 0x7 ;  /* 0x0000000504047291 */ /* 0x000fc8000f8f383f */
[----:B------:R-:W-:-:S04]  /*0990*/  USHF.R.S32.HI UR4, URZ, 0x7, UR4 ;  /* 0x000000073f047899 */ /* 0x000fc80008011404 */
[----:B------:R-:W-:-:S04]  /*09a0*/  UISETP.GE.AND UP0, UPT, UR14, UR4, UPT ;  /* 0x000000040e00728c */ /* 0x000fc8000bf06270 */
[----:B------:R-:W-:-:S06]  /*09b0*/  USEL UR7, UR7, 0xffffffff, !UP0 ;  /* 0xffffffff07077887 */ /* 0x000fcc000c000000 */
[----:B------:R-:W-:-:S05]  /*09c0*/  MOV R0, UR7 ;  /* 0x0000000700007c02 */ /* 0x000fca0008000f00 */
[----:B------:R1:W-:Y:S02]  /*09d0*/  STL [R1+0x50], R0 ;  /* 0x0000500001007387 */ /* 0x0003e40000100800 */
.L_x_608:
[----:B------:R-:W2:Y:S02]  /*09e0*/  LDL R23, [R1+0x50] ;  /* 0x0000500001177983 */ /* 0x000ea40000100800 */
[----:B--2---:R-:W-:-:S13]  /*09f0*/  ISETP.GE.AND P0, PT, R23, RZ, PT ;  /* 0x000000ff1700720c */ /* 0x004fda0003f06270 */
[----:B------:R-:W-:Y:S05]  /*0a00*/  @!P0 EXIT ;  /* 0x000000000000894d */ /* 0x000fea0003800000 */
[----:B------:R-:W-:Y:S01]  /*0a10*/  ISETP.NE.U32.AND P1, PT, RZ, c[0x0][0x2d8], PT ;  /* 0x0000b600ff007a0c */ /* 0x000fe20003f25070 */
[----:B------:R-:W-:Y:S01]  /*0a20*/  IMAD.MOV.U32 R9, RZ, RZ, 0x4 ;  /* 0x00000004ff097424 */ /* 0x000fe200078e00ff */
[----:B------:R-:W-:Y:S02]  /*0a30*/  ISETP.NE.U32.AND P0, PT, RZ, c[0x0][0x2c8], PT ;  /* 0x0000b200ff007a0c */ /* 0x000fe40003f05070 */
[----:B------:R-:W-:Y:S01]  /*0a40*/  ISETP.NE.AND.EX P1, PT, RZ, c[0x0][0x2dc], PT, P1 ;  /* 0x0000b700ff007a0c */ /* 0x000fe20003f25310 */
[----:B------:R-:W-:Y:S01]  /*0a50*/  IMAD.WIDE R4, R23, R9, c[0x0][0x2c8] ;  /* 0x0000b20017047625 */ /* 0x000fe200078e0209 */
[----:B------:R-:W-:Y:S02]  /*0a60*/  ISETP.NE.AND.EX P0, PT, RZ, c[0x0][0x2cc], PT, P0 ;  /* 0x0000b300ff007a0c */ /* 0x000fe40003f05300 */
[----:B------:R-:W-:-:S04]  /*0a70*/  ISETP.NE.U32.AND P2, PT, RZ, c[0x0][0x2d0], PT ;  /* 0x0000b400ff007a0c */ /* 0x000fc80003f45070 */
[----:B------:R-:W-:-:S05]  /*0a80*/  ISETP.NE.AND.EX P2, PT, RZ, c[0x0][0x2d4], PT, P2 ;  /* 0x0000b500ff007a0c */ /* 0x000fca0003f45320 */
[CC--:B------:R-:W-:Y:S02]  /*0a90*/  @P1 IMAD.WIDE R2, R23.reuse, R9.reuse, c[0x0][0x2d8] ;  /* 0x0000b60017021625 */ /* 0x0c0fe400078e0209 */
[----:B-1----:R-:W2:Y:S04]  /*0aa0*/  @P0 LDG.E R0, [R4.64] ;  /* 0x0000001004000981 */ /* 0x002ea8000c1e1900 */
[----:B------:R1:W3:Y:S04]  /*0ab0*/  @P1 LDG.E R8, [R2.64] ;  /* 0x0000001002081981 */ /* 0x0002e8000c1e1900 */
[----:B------:R-:W4:Y:S01]  /*0ac0*/  @P0 LDG.E R7, [R4.64] ;  /* 0x0000001004070981 */ /* 0x000f22000c1e1900 */
[----:B-1----:R-:W-:-:S05]  /*0ad0*/  IMAD.WIDE R2, R23, R9, c[0x0][0x2d0] ;  /* 0x0000b40017027625 */ /* 0x002fca00078e0209 */
[----:B------:R-:W5:Y:S01]  /*0ae0*/  @P2 LDG.E R6, [R2.64] ;  /* 0x0000001002062981 */ /* 0x000f62000c1e1900 */
[----:B------:R-:W-:Y:S01]  /*0af0*/  ULDC UR12, c[0x0][0x168] ;  /* 0x00005a00000c7ab9 */ /* 0x000fe20000000800 */
[----:B------:R-:W-:Y:S01]  /*0b00*/  CS2R R16, SRZ ;  /* 0x0000000000107805 */ /* 0x000fe2000001ff00 */
[----:B------:R-:W-:Y:S01]  /*0b10*/  ULDC UR11, c[0x0][0x198] ;  /* 0x00006600000b7ab9 */ /* 0x000fe20000000800 */
[----:B------:R-:W-:Y:S01]  /*0b20*/  CS2R R10, SRZ ;  /* 0x00000000000a7805 */ /* 0x000fe2000001ff00 */
[----:B------:R-:W-:Y:S02]  /*0b30*/  IMAD.MOV.U32 R18, RZ, RZ, RZ ;  /* 0x000000ffff127224 */ /* 0x000fe400078e00ff */
[----:B--2---:R-:W-:Y:S01]  /*0b40*/  @P0 IMAD R0, R23, 0x40, R0 ;  /* 0x0000004017000824 */ /* 0x004fe200078e0200 */
[----:B---3--:R1:W2:Y:S01]  /*0b50*/  @P1 R2UR UR12, R8 ;  /* 0x00000000080c13c2 */ /* 0x0082a200000e0000 */
[--C-:B----4-:R-:W-:Y:S01]  /*0b60*/  @P0 SHF.R.S32.HI R17, RZ, 0x1f, R7.reuse ;  /* 0x0000001fff110819 */ /* 0x110fe20000011407 */
[----:B------:R-:W-:-:S02]  /*0b70*/  @P0 IMAD.MOV.U32 R16, RZ, RZ, R7 ;  /* 0x000000ffff100224 */ /* 0x000fc400078e0007 */
[----:B-1----:R-:W-:-:S04]  /*0b80*/  @P0 SHF.R.S32.HI R8, RZ, 0x1f, R0 ;  /* 0x0000001fff080819 */ /* 0x002fc80000011400 */
[----:B------:R-:W-:Y:S02]  /*0b90*/  @P0 LEA.HI R0, R8, R0, RZ, 0x6 ;  /* 0x0000000008000211 */ /* 0x000fe400078f30ff */
[--C-:B-----5:R-:W-:Y:S01]  /*0ba0*/  @P2 SHF.R.S32.HI R11, RZ, 0x1f, R6.reuse ;  /* 0x0000001fff0b2819 */ /* 0x120fe20000011406 */
[----:B------:R-:W-:Y:S01]  /*0bb0*/  @P2 IMAD.MOV.U32 R10, RZ, RZ, R6 ;  /* 0x000000ffff0a2224 */ /* 0x000fe200078e0006 */
[----:B------:R-:W-:Y:S01]  /*0bc0*/  @P0 LOP3.LUT R18, R0, 0xffffffc0, RZ, 0xc0, !PT ;  /* 0xffffffc000120812 */ /* 0x000fe200078ec0ff */
[----:B--2---:R-:W-:Y:S05]  /*0bd0*/  @P1 BRA `(.L_x_614) ;  /* 0x0000006000001947 */ /* 0x004fea0003800000 */
[----:B------:R-:W-:Y:S05]  /*0be0*/  @!P0 BRA `(.L_x_614) ;  /* 0x0000005000008947 */ /* 0x000fea0003800000 */
[----:B------:R1:W2:Y:S04]  /*0bf0*/  LDG.E R0, [R4.64] ;  /* 0x0000001004007981 */ /* 0x0002a8000c1e1900 */
[----:B-1----:R-:W3:Y:S01]  /*0c00*/  LDG.E R4, [R4.64+0x4] ;  /* 0x0000041004047981 */ /* 0x002ee2000c1e1900 */
[----:B--2---:R-:W1:Y:S08]  /*0c10*/  R2UR UR12, R0 ;  /* 0x00000000000c73c2 */ /* 0x004e7000000e0000 */
[----:B---3--:R-:W1:Y:S02]  /*0c20*/  R2UR UR4, R4 ;  /* 0x00000000040473c2 */ /* 0x008e6400000e0000 */
[----:B-1----:R-:W-:-:S06]  /*0c30*/  UIADD3 UR12, -UR12, UR4, URZ ;  /* 0x000000040c0c7290 */ /* 0x002fcc000fffe13f */
.L_x_614:
[----:B------:R-:W-:-:S04]  /*0c40*/  ISETP.NE.U32.AND P1, PT, RZ, c[0x0][0x2e0], PT ;  /* 0x0000b800ff007a0c */ /* 0x000fc80003f25070 */
[----:B------:R-:W-:-:S13]  /*0c50*/  ISETP.NE.AND.EX P1, PT, RZ, c[0x0][0x2e4], PT, P1 ;  /* 0x0000b900ff007a0c */ /* 0x000fda0003f25310 */
[----:B------:R-:W-:Y:S05]  /*0c60*/  @!P1 BRA `(.L_x_615) ;  /* 0x0000004000009947 */ /* 0x000fea0003800000 */
[----:B------:R-:W-:-:S05]  /*0c70*/  IMAD.WIDE R2, R23, R9, c[0x0][0x2e0] ;  /* 0x0000b80017027625 */ /* 0x000fca00078e0209 */
[----:B------:R-:W2:Y:S02]  /*0c80*/  LDG.E R0, [R2.64] ;  /* 0x0000001002007981 */ /* 0x000ea4000c1e1900 */
[----:B--2---:R1:W2:Y:S02]  /*0c90*/  R2UR UR11, R0 ;  /* 0x00000000000b73c2 */ /* 0x0042a400000e0000 */
[----:B-12---:R-:W-:Y:S05]  /*0ca0*/  BRA `(.L_x_616) ;  /* 0x0000006000007947 */ /* 0x006fea0003800000 */
.L_x_615:
[----:B------:R-:W-:Y:S05]  /*0cb0*/  @!P2 BRA `(.L_x_616) ;  /* 0x000000500000a947 */ /* 0x000fea0003800000 */
[----:B------:R1:W2:Y:S04]  /*0cc0*/  LDG.E R0, [R2.64] ;  /* 0x0000001002007981 */ /* 0x0002a8000c1e1900 */
[----:B-1----:R-:W3:Y:S01]  /*0cd0*/  LDG.E R2, [R2.64+0x4] ;  /* 0x0000041002027981 */ /* 0x002ee2000c1e1900 */
[----:B--2---:R-:W1:Y:S08]  /*0ce0*/  R2UR UR11, R0 ;  /* 0x00000000000b73c2 */ /* 0x004e7000000e0000 */
[----:B---3--:R-:W1:Y:S02]  /*0cf0*/  R2UR UR4, R2 ;  /* 0x00000000020473c2 */ /* 0x008e6400000e0000 */
[----:B-1----:R-:W-:-:S06]  /*0d00*/  UIADD3 UR11, -UR11, UR4, URZ ;  /* 0x000000040b0b7290 */ /* 0x002fcc000fffe13f */
.L_x_616:
        /* <DEDUP_REMOVED lines=68> */
[----:B------:R-:W-:Y:S01]  /*1150*/  SHF.R.S32.HI R20, RZ, 0x1f, R23 ;  /* 0x0000001fff147819 */ /* 0x000fe20000011417 */
[----:B------:R-:W-:Y:S01]  /*1160*/  UIMAD.WIDE.U32 UR6, UR13, UR5, URZ ;  /* 0x000000050d0672a5 */ /* 0x000fe2000f8e003f */
[-C--:B------:R-:W-:Y:S01]  /*1170*/  LEA.HI R21, R36, R132.reuse, RZ, 0x2 ;  /* 0x0000008424157211 */ /* 0x080fe200078f10ff */
[----:B------:R-:W-:Y:S01]  /*1180*/  ULDC UR4, c[0x0][0x250] ;  /* 0x0000940000047ab9 */ /* 0x000fe20000000800 */
[----:B------:R-:W-:Y:S01]  /*1190*/  SEL R12, R20, RZ, !P2 ;  /* 0x000000ff140c7207 */ /* 0x000fe20005000000 */
[----:B------:R-:W-:Y:S01]  /*11a0*/  UMOV UR18, UR13 ;  /* 0x0000000d00127c82 */ /* 0x000fe20008000000 */
[----:B------:R-:W-:Y:S01]  /*11b0*/  LOP3.LUT R0, R21, 0xfffffffc, RZ, 0xc0, !PT ;  /* 0xfffffffc15007812 */ /* 0x000fe200078ec0ff */
[----:B------:R-:W-:Y:S01]  /*11c0*/  IMAD.U32 R14, RZ, RZ, UR14 ;  /* 0x0000000eff0e7e24 */ /* 0x000fe2000f8e00ff */
[----:B------:R-:W-:Y:S01]  /*11d0*/  SHF.R.S32.HI R250, RZ, 0x2, R21 ;  /* 0x00000002fffa7819 */ /* 0x000fe20000011415 */
[----:B------:R-:W-:Y:S01]  /*11e0*/  UIADD3 UR8, -UR8, UR11, URZ ;  /* 0x0000000b08087290 */ /* 0x000fe2000fffe13f */
[----:B------:R-:W-:Y:S01]  /*11f0*/  LEA.HI R39, R36, R132, RZ, 0x3 ;  /* 0x0000008424277211 */ /* 0x000fe200078f18ff */
[----:B------:R-:W-:Y:S01]  /*1200*/  @UP0 UMOV UR5, UR7 ;  /* 0x0000000700050c82 */ /* 0x000fe20008000000 */
[----:B------:R-:W-:Y:S01]  /*1210*/  IMAD.IADD R27, R132, 0x1, -R0 ;  /* 0x00000001841b7824 */ /* 0x000fe200078e0a00 */
[----:B------:R-:W-:Y:S01]  /*1220*/  @UP0 USHF.R.U32.HI UR18, URZ, UR4, UR5 ;  /* 0x000000043f120299 */ /* 0x000fe20008011605 */
[----:B------:R-:W-:Y:S01]  /*1230*/  SHF.R.S32.HI R24, RZ, 0x1f, R250 ;  /* 0x0000001fff187819 */ /* 0x000fe200000114fa */
[----:B------:R-:W-:Y:S01]  /*1240*/  ULDC.64 UR6, c[0x0][0x1e0] ;  /* 0x0000780000067ab9 */ /* 0x000fe20000000a00 */
[----:B------:R-:W-:Y:S01]  /*1250*/  IMAD.SHL.U32 R8, R27, 0x8, RZ ;  /* 0x000000081b087824 */ /* 0x000fe200078e00ff */
[----:B------:R-:W-:Y:S01]  /*1260*/  USHF.R.S32.HI UR15, URZ, 0x1f, UR18 ;  /* 0x0000001f3f0f7899 */ /* 0x000fe20008011412 */
[----:B------:R-:W-:Y:S01]  /*1270*/  IADD3 R10, P1, R250, R10, RZ ;  /* 0x0000000afa0a7210 */ /* 0x000fe20007f3e0ff */
[----:B------:R-:W-:Y:S01]  /*1280*/  ULDC.64 UR4, c[0x0][0x1b0] ;  /* 0x00006c0000047ab9 */ /* 0x000fe20000000a00 */
[----:B------:R-:W-:Y:S01]  /*1290*/  IMAD.U32 R6, RZ, RZ, UR18 ;  /* 0x00000012ff067e24 */ /* 0x000fe2000f8e00ff */
[----:B------:R-:W-:Y:S01]  /*12a0*/  UIMAD UR6, UR15, UR6, URZ ;  /* 0x000000060f0672a4 */ /* 0x000fe2000f8e023f */
[--C-:B------:R-:W-:Y:S01]  /*12b0*/  SHF.R.S32.HI R9, RZ, 0x1f, R8.reuse ;  /* 0x0000001fff097819 */ /* 0x100fe20000011408 */
[----:B------:R-:W-:Y:S01]  /*12c0*/  UIMAD UR4, UR15, UR4, URZ ;  /* 0x000000040f0472a4 */ /* 0x000fe2000f8e023f */
[----:B------:R-:W-:Y:S01]  /*12d0*/  SEL R0, R23, RZ, !P2 ;  /* 0x000000ff17007207 */ /* 0x000fe20005000000 */
[----:B------:R-:W-:Y:S01]  /*12e0*/  UIMAD UR6, UR18, UR7, UR6 ;  /* 0x00000007120672a4 */ /* 0x000fe2000f8e0206 */
[----:B------:R-:W-:Y:S01]  /*12f0*/  IMAD.X R11, R24, 0x1, R11, P1 ;  /* 0x00000001180b7824 */ /* 0x000fe200008e060b */
[----:B------:R-:W-:Y:S01]  /*1300*/  UIMAD UR4, UR18, UR5, UR4 ;  /* 0x00000005120472a4 */ /* 0x000fe2000f8e0204 */
[--C-:B------:R-:W-:Y:S01]  /*1310*/  IMAD.WIDE.U32 R2, R6, c[0x0][0x1e0], R8.reuse ;  /* 0x0000780006027a25 */ /* 0x100fe200078e0008 */
[----:B------:R-:W-:Y:S01]  /*1320*/  IADD3 R22, P1, R250, R16, RZ ;  /* 0x00000010fa167210 */ /* 0x000fe20007f3e0ff */
[----:B------:R-:W-:Y:S01]  /*1330*/  USHF.R.S32.HI UR19, URZ, 0x1f, UR13 ;  /* 0x0000001f3f137899 */ /* 0x000fe2000801140d */
[-C--:B------:R-:W-:Y:S01]  /*1340*/  LEA.HI R31, R36, R132.reuse, RZ, 0x5 ;  /* 0x00000084241f7211 */ /* 0x080fe200078f28ff */
[----:B------:R-:W-:Y:S01]  /*1350*/  IMAD.WIDE.U32 R6, R6, c[0x0][0x1b0], R8 ;  /* 0x00006c0006067a25 */ /* 0x000fe200078e0008 */
[----:B------:R-:W-:Y:S01]  /*1360*/  IADD3 R5, R3, UR6, RZ ;  /* 0x0000000603057c10 */ /* 0x000fe2000fffe0ff */
[----:B------:R-:W-:Y:S01]  /*1370*/  ULDC.64 UR6, c[0x0][0x180] ;  /* 0x0000600000067ab9 */ /* 0x000fe20000000a00 */
[----:B------:R-:W-:Y:S01]  /*1380*/  SHF.R.S32.HI R32, RZ, 0x5, R31 ;  /* 0x00000005ff207819 */ /* 0x000fe2000001141f */
[----:B------:R-:W-:Y:S01]  /*1390*/  IMAD.MOV.U32 R4, RZ, RZ, R2 ;  /* 0x000000ffff047224 */ /* 0x000fe200078e0002 */
[----:B------:R-:W-:Y:S01]  /*13a0*/  IADD3 R3, R7, UR4, RZ ;  /* 0x0000000407037c10 */ /* 0x000fe2000fffe0ff */
[----:B------:R-:W-:Y:S01]  /*13b0*/  IMAD R7, R12, c[0x0][0x1e8], RZ ;  /* 0x00007a000c077a24 */ /* 0x000fe200078e02ff */
[C---:B------:R-:W-:Y:S01]  /*13c0*/  IADD3 R25, R8.reuse, 0x20, RZ ;  /* 0x0000002008197810 */ /* 0x040fe20007ffe0ff */
[----:B------:R-:W-:Y:S01]  /*13d0*/  IMAD.MOV.U32 R2, RZ, RZ, R6 ;  /* 0x000000ffff027224 */ /* 0x000fe200078e0006 */
[----:B------:R-:W-:Y:S01]  /*13e0*/  IADD3 R40, R8, 0x40, RZ ;  /* 0x0000004008287810 */ /* 0x000fe20007ffe0ff */
[----:B------:R-:W-:Y:S01]  /*13f0*/  IMAD R13, R0, c[0x0][0x1ec], R7 ;  /* 0x00007b00000d7a24 */ /* 0x000fe200078e0207 */
[----:B------:R-:W-:Y:S01]  /*1400*/  ISETP.GE.AND P4, PT, R8, c[0x0][0x1cc], PT ;  /* 0x0000730008007a0c */ /* 0x000fe20003f86270 */
[----:B------:R-:W-:Y:S01]  /*1410*/  IMAD R12, R12, c[0x0][0x1b8], RZ ;  /* 0x00006e000c0c7a24 */ /* 0x000fe200078e02ff */
[----:B------:R-:W-:Y:S01]  /*1420*/  LEA.HI R29, R36, R132, RZ, 0x4 ;  /* 0x00000084241d7211 */ /* 0x000fe200078f20ff */
[C---:B------:R-:W-:Y:S01]  /*1430*/  IMAD.WIDE.U32 R6, R0.reuse, c[0x0][0x1e8], R4 ;  /* 0x00007a0000067a25 */ /* 0x040fe200078e0004 */
[----:B------:R-:W-:Y:S01]  /*1440*/  ULDC.64 UR4, c[0x0][0x270] ;  /* 0x00009c0000047ab9 */ /* 0x000fe20000000a00 */
[----:B------:R-:W-:Y:S01]  /*1450*/  SEL R26, R23, RZ, !P0 ;  /* 0x000000ff171a7207 */ /* 0x000fe20004000000 */
[----:B------:R-:W-:Y:S01]  /*1460*/  UIMAD UR4, UR19, UR4, URZ ;  /* 0x00000004130472a4 */ /* 0x000fe2000f8e023f */
[----:B------:R-:W-:Y:S01]  /*1470*/  IMAD.WIDE.U32 R4, R0, c[0x0][0x1b8], R2 ;  /* 0x00006e0000047a25 */ /* 0x000fe200078e0002 */
[----:B------:R-:W-:Y:S01]  /*1480*/  UIMAD UR20, UR19, UR6, URZ ;  /* 0x00000006131472a4 */ /* 0x000fe2000f8e023f */
[----:B------:R-:W-:Y:S01]  /*1490*/  STL [R1+0x8], R40 ;  /* 0x0000082801007387 */ /* 0x000fe20000100800 */
[----:B------:R-:W-:Y:S01]  /*14a0*/  UIMAD UR5, UR13, UR5, UR4 ;  /* 0x000000050d0572a4 */ /* 0x000fe2000f8e0204 */
[----:B------:R-:W-:Y:S01]  /*14b0*/  IMAD.WIDE R2, R14, 0x80, R10 ;  /* 0x000000800e027825 */ /* 0x000fe200078e020a */
[----:B------:R-:W-:Y:S01]  /*14c0*/  USHF.L.U32 UR15, UR10, 0x6, URZ ;  /* 0x000000060a0f7899 */ /* 0x000fe2000800063f */
[----:B------:R-:W-:Y:S01]  /*14d0*/  CS2R R130, SRZ ;  /* 0x0000000000827805 */ /* 0x000fe2000001ff00 */
[----:B------:R-:W-:Y:S01]  /*14e0*/  CS2R R128, SRZ ;  /* 0x0000000000807805 */ /* 0x000fe2000001ff00 */
[----:B------:R-:W-:Y:S01]  /*14f0*/  IMAD R12, R0, c[0x0][0x1bc], R12 ;  /* 0x00006f00000c7a24 */ /* 0x000fe200078e020c */
[----:B------:R-:W-:Y:S01]  /*1500*/  UIADD3 UR18, -UR15, UR12, URZ ;  /* 0x0000000c0f127290 */ /* 0x000fe2000fffe13f */
[----:B------:R-:W-:Y:S01]  /*1510*/  IMAD.SHL.U32 R0, R39, 0x8, RZ ;  /* 0x0000000827007824 */ /* 0x000fe200078e00ff */
[----:B------:R-:W-:Y:S01]  /*1520*/  CS2R R126, SRZ ;  /* 0x00000000007e7805 */ /* 0x000fe2000001ff00 */
[----:B------:R-:W-:Y:S01]  /*1530*/  IMAD R10, R3, c[0x0][0x1d8], RZ ;  /* 0x00007600030a7a24 */ /* 0x000fe200078e02ff */
[----:B------:R-:W-:Y:S01]  /*1540*/  CS2R R124, SRZ ;  /* 0x00000000007c7805 */ /* 0x000fe2000001ff00 */
[----:B------:R-:W-:Y:S01]  /*1550*/  IMAD.IADD R7, R7, 0x1, R13 ;  /* 0x0000000107077824 */ /* 0x000fe200078e020d */
[----:B------:R-:W-:Y:S01]  /*1560*/  LOP3.LUT R0, R0, 0xc0, RZ, 0xc0, !PT ;  /* 0x000000c000007812 */ /* 0x000fe200078ec0ff */
[----:B------:R-:W-:Y:S01]  /*1570*/  IMAD.IADD R5, R5, 0x1, R12 ;  /* 0x0000000105057824 */ /* 0x000fe200078e020c */
[----:B------:R-:W-:Y:S01]  /*1580*/  CS2R R122, SRZ ;  /* 0x00000000007a7805 */ /* 0x000fe2000001ff00 */
[C---:B------:R-:W-:Y:S01]  /*1590*/  IMAD R13, R2.reuse, c[0x0][0x1dc], R10 ;  /* 0x00007700020d7a24 */ /* 0x040fe200078e020a */
[----:B------:R-:W-:Y:S01]  /*15a0*/  SHF.R.U32.HI R12, RZ, 0x3, R0 ;  /* 0x00000003ff0c7819 */ /* 0x000fe20000011600 */
[C---:B------:R-:W-:Y:S01]  /*15b0*/  IMAD.WIDE.U32 R10, R2.reuse, c[0x0][0x1d8], R6 ;  /* 0x00007600020a7a25 */ /* 0x040fe200078e0006 */
[----:B------:R-:W-:Y:S01]  /*15c0*/  CS2R R120, SRZ ;  /* 0x0000000000787805 */ /* 0x000fe2000001ff00 */
[----:B------:R-:W-:Y:S01]  /*15d0*/  CS2R R118, SRZ ;  /* 0x0000000000767805 */ /* 0x000fe2000001ff00 */
[----:B------:R-:W-:Y:S01]  /*15e0*/  CS2R R116, SRZ ;  /* 0x0000000000747805 */ /* 0x000fe2000001ff00 */
[----:B------:R-:W-:Y:S01]  /*15f0*/  IMAD.WIDE.U32 R6, R2, c[0x0][0x1a8], R4 ;  /* 0x00006a0002067a25 */ /* 0x000fe200078e0004 */
[----:B------:R-:W-:Y:S01]  /*1600*/  LOP3.LUT R5, R0, 0x18, R8, 0xf8, !PT ;  /* 0x0000001800057812 */ /* 0x000fe200078ef808 */
[----:B------:R-:W-:Y:S01]  /*1610*/  CS2R R114, SRZ ;  /* 0x0000000000727805 */ /* 0x000fe2000001ff00 */
[----:B------:R-:W-:Y:S01]  /*1620*/  LEA R4, P2, R10, c[0x0][0x1c0], 0x1 ;  /* 0x000070000a047a11 */ /* 0x000fe200078408ff */
[----:B------:R-:W-:Y:S01]  /*1630*/  IMAD.IADD R0, R11, 0x1, R13 ;  /* 0x000000010b007824 */ /* 0x000fe200078e020d */
[----:B------:R-:W-:Y:S01]  /*1640*/  LOP3.LUT R12, R5, R12, RZ, 0x3c, !PT ;  /* 0x0000000c050c7212 */ /* 0x000fe200078e3cff */
[----:B------:R-:W-:Y:S01]  /*1650*/  IMAD R3, R3, c[0x0][0x1a8], RZ ;  /* 0x00006a0003037a24 */ /* 0x000fe200078e02ff */
[----:B------:R-:W-:Y:S01]  /*1660*/  CS2R R112, SRZ ;  /* 0x0000000000707805 */ /* 0x000fe2000001ff00 */
[----:B------:R-:W-:Y:S01]  /*1670*/  IMAD.X R24, R24, 0x1, R17, P1 ;  /* 0x0000000118187824 */ /* 0x000fe200008e0611 */
[----:B------:R-:W-:Y:S01]  /*1680*/  LEA.HI.X R5, R10, c[0x0][0x1c4], R0, 0x1, P2 ;  /* 0x000071000a057a11 */ /* 0x000fe200010f0c00 */
[----:B------:R-:W-:Y:S01]  /*1690*/  IMAD R3, R2, c[0x0][0x1ac], R3 ;  /* 0x00006b0002037a24 */ /* 0x000fe200078e0203 */
[----:B------:R-:W-:Y:S01]  /*16a0*/  LEA.HI R0, R21, R250, RZ, 0x1 ;  /* 0x000000fa15007211 */ /* 0x000fe200078f08ff */
[----:B------:R-:W-:Y:S01]  /*16b0*/  IMAD.MOV.U32 R13, RZ, RZ, c[0x0][0x1d8] ;  /* 0x00007600ff0d7624 */ /* 0x000fe200078e00ff */
[----:B------:R-:W-:Y:S01]  /*16c0*/  LEA R2, P1, R6, c[0x0][0x190], 0x1 ;  /* 0x0000640006027a11 */ /* 0x000fe200078208ff */
[----:B------:R-:W-:Y:S01]  /*16d0*/  IMAD.IADD R3, R7, 0x1, R3 ;  /* 0x0000000107037824 */ /* 0x000fe200078e0203 */
[----:B------:R-:W-:Y:S01]  /*16e0*/  LOP3.LUT R0, R0, 0x7fffffe, RZ, 0xc0, !PT ;  /* 0x07fffffe00007812 */ /* 0x000fe200078ec0ff */
[----:B------:R-:W-:Y:S01]  /*16f0*/  IMAD.MOV.U32 R11, RZ, RZ, c[0x0][0x1a8] ;  /* 0x00006a00ff0b7624 */ /* 0x000fe200078e00ff */
[----:B------:R-:W-:Y:S01]  /*1700*/  CS2R R110, SRZ ;  /* 0x00000000006e7805 */ /* 0x000fe2000001ff00 */
[----:B------:R-:W-:Y:S01]  /*1710*/  IMAD.MOV.U32 R16, RZ, RZ, c[0x0][0x1dc] ;  /* 0x00007700ff107624 */ /* 0x000fe200078e00ff */
[----:B------:R-:W-:Y:S01]  /*1720*/  LEA.HI.X R3, R6, c[0x0][0x194], R3, 0x1, P1 ;  /* 0x0000650006037a11 */ /* 0x000fe200008f0c03 */
[C---:B------:R-:W-:Y:S01]  /*1730*/  IMAD.IADD R6, R250.reuse, 0x1, -R0 ;  /* 0x00000001fa067824 */ /* 0x040fe200078e0a00 */
[----:B------:R-:W-:Y:S01]  /*1740*/  LEA R14, P2, R11, R2, 0x7 ;  /* 0x000000020b0e7211 */ /* 0x000fe200078438ff */
[----:B------:R-:W-:Y:S01]  /*1750*/  IMAD.MOV.U32 R15, RZ, RZ, c[0x0][0x1ac] ;  /* 0x00006b00ff0f7624 */ /* 0x000fe200078e00ff */
[----:B------:R-:W-:Y:S01]  /*1760*/  IADD3 R0, -R250, UR8, RZ ;  /* 0x00000008fa007c10 */ /* 0x000fe2000fffe1ff */
[----:B------:R-:W-:Y:S01]  /*1770*/  IMAD R7, R32, 0x8, R6 ;  /* 0x0000000820077824 */ /* 0x000fe200078e0206 */
[----:B------:R-:W-:Y:S01]  /*1780*/  LEA R6, P3, R13, R4, 0x7 ;  /* 0x000000040d067211 */ /* 0x000fe200078638ff */
[----:B------:R-:W-:Y:S01]  /*1790*/  IMAD.MOV.U32 R222, RZ, RZ, 0x20 ;  /* 0x00000020ffde7424 */ /* 0x000fe200078e00ff */
[----:B------:R-:W-:Y:S01]  /*17a0*/  LEA.HI.X R15, R11, R3, R15, 0x7, P2 ;  /* 0x000000030b0f7211 */ /* 0x000fe200010f3c0f */
[----:B------:R-:W-:Y:S01]  /*17b0*/  IMAD.U32 R10, R7, 0x20, R12 ;  /* 0x00000020070a7824 */ /* 0x000fe200078e000c */
[----:B------:R-:W-:Y:S01]  /*17c0*/  LEA.HI.X R7, R13, R5, R16, 0x7, P3 ;  /* 0x000000050d077211 */ /* 0x000fe200018f3c10 */
[----:B------:R-:W-:Y:S01]  /*17d0*/  IMAD.SHL.U32 R12, R132, 0x4, RZ ;  /* 0x00000004840c7824 */ /* 0x000fe200078e00ff */
[----:B------:R-:W-:Y:S01]  /*17e0*/  ISETP.GE.AND P3, PT, R25, c[0x0][0x1cc], PT ;  /* 0x0000730019007a0c */ /* 0x000fe20003f66270 */
[----:B------:R-:W-:Y:S01]  /*17f0*/  IMAD.SHL.U32 R251, R10, 0x2, RZ ;  /* 0x000000020afb7824 */ /* 0x000fe200078e00ff */
[----:B------:R-:W-:Y:S01]  /*1800*/  ISETP.GE.AND P2, PT, R40, c[0x0][0x1cc], PT ;  /* 0x0000730028007a0c */ /* 0x000fe20003f46270 */
[----:B------:R-:W-:Y:S01]  /*1810*/  IMAD R13, R18, 0x60, RZ ;  /* 0x00000060120d7824 */ /* 0x000fe200078e02ff */
[C---:B------:R-:W-:Y:S01]  /*1820*/  ISETP.LT.OR P1, PT, R0.reuse, 0x1, P4 ;  /* 0x000000010000780c */ /* 0x040fe20002721670 */
[----:B------:R-:W-:Y:S01]  /*1830*/  IMAD.MOV.U32 R225, RZ, RZ, 0x10 ;  /* 0x00000010ffe17424 */ /* 0x000fe200078e00ff */
[C---:B------:R-:W-:Y:S01]  /*1840*/  ISETP.LT.OR P6, PT, R0.reuse, 0x1, P3 ;  /* 0x000000010000780c */ /* 0x040fe20001fc1670 */
[----:B------:R-:W-:Y:S01]  /*1850*/  CS2R R108, SRZ ;  /* 0x00000000006c7805 */ /* 0x000fe2000001ff00 */
[C---:B------:R-:W-:Y:S01]  /*1860*/  ISETP.LT.OR P5, PT, R0.reuse, 0x1, P2 ;  /* 0x000000010000780c */ /* 0x040fe200017a1670 */
[----:B------:R-:W-:Y:S01]  /*1870*/  CS2R R106, SRZ ;  /* 0x00000000006a7805 */ /* 0x000fe2000001ff00 */
[C---:B------:R-:W-:Y:S01]  /*1880*/  ISETP.LT.OR P4, PT, R0.reuse, 0x41, P4 ;  /* 0x000000410000780c */ /* 0x040fe20002781670 */
[----:B------:R-:W-:Y:S01]  /*1890*/  CS2R R104, SRZ ;  /* 0x0000000000687805 */ /* 0x000fe2000001ff00 */
[C---:B------:R-:W-:Y:S01]  /*18a0*/  ISETP.LT.OR P3, PT, R0.reuse, 0x41, P3 ;  /* 0x000000410000780c */ /* 0x040fe20001f61670 */
[----:B------:R-:W-:Y:S01]  /*18b0*/  CS2R R102, SRZ ;  /* 0x0000000000667805 */ /* 0x000fe2000001ff00 */
[----:B------:R-:W-:Y:S01]  /*18c0*/  ISETP.LT.OR P2, PT, R0, 0x41, P2 ;  /* 0x000000410000780c */ /* 0x000fe20001741670 */
[----:B------:R-:W-:Y:S01]  /*18d0*/  CS2R R100, SRZ ;  /* 0x0000000000647805 */ /* 0x000fe2000001ff00 */
[----:B------:R-:W-:Y:S01]  /*18e0*/  SHF.R.S32.HI R11, RZ, 0x1f, R18 ;  /* 0x0000001fff0b7819 */ /* 0x000fe20000011412 */
[----:B------:R-:W-:Y:S01]  /*18f0*/  @!PT LDS RZ, [RZ] ;  /* 0x00000000fffff984 */ /* 0x000fe20000000800 */
[----:B------:R-:W-:Y:S01]  /*1900*/  @!PT LDS RZ, [RZ] ;  /* 0x00000000fffff984 */ /* 0x000fe20000000800 */
[----:B------:R-:W-:Y:S01]  /*1910*/  @!PT LDS RZ, [RZ] ;  /* 0x00000000fffff984 */ /* 0x000fe20000000800 */
[----:B------:R1:W-:Y:S01]  /*1920*/  LDGSTS.E.BYPASS.LTC128B.128 [R251+0x6080], [R4.64], !P1 ;  /* 0x0608000004fb7fae */ /* 0x0003e2000c901d50 */
[C---:B------:R-:W-:Y:S01]  /*1930*/  IADD3 R10, P1, R12.reuse, R18, RZ ;  /* 0x000000120c0a7210 */ /* 0x040fe20007f3e0ff */
[----:B------:R-:W-:Y:S01]  /*1940*/  CS2R R98, SRZ ;  /* 0x0000000000627805 */ /* 0x000fe2000001ff00 */
[----:B------:R-:W-:Y:S01]  /*1950*/  SHF.R.S32.HI R16, RZ, 0x1f, R132 ;  /* 0x0000001fff107819 */ /* 0x000fe20000011484 */
[----:B------:R1:W-:Y:S01]  /*1960*/  LDGSTS.E.BYPASS.LTC128B.128 [R251+0x8080], [R4.64+0x40], !P6 ;  /* 0x0808004004fb7fae */ /* 0x0003e2000f101d50 */
[----:B------:R-:W-:Y:S01]  /*1970*/  LEA.HI.X.SX32 R11, R12, R11, 0x1, P1 ;  /* 0x0000000b0c0b7211 */ /* 0x000fe200008f0eff */
[----:B------:R-:W-:Y:S01]  /*1980*/  CS2R R96, SRZ ;  /* 0x0000000000607805 */ /* 0x000fe2000001ff00 */
[----:B------:R-:W-:Y:S01]  /*1990*/  IADD3 R12, P1, R13, R132, RZ ;  /* 0x000000840d0c7210 */ /* 0x000fe20007f3e0ff */
[----:B------:R1:W-:Y:S01]  /*19a0*/  LDGSTS.E.BYPASS.LTC128B.128 [R251+0xa080], [R4.64+0x80], !P5 ;  /* 0x0a08008004fb7fae */ /* 0x0003e2000e901d50 */
[----:B------:R-:W-:Y:S01]  /*19b0*/  ISETP.GE.AND P5, PT, R25, c[0x0][0x19c], PT ;  /* 0x0000670019007a0c */ /* 0x000fe20003fa6270 */
[----:B------:R-:W-:Y:S01]  /*19c0*/  CS2R R94, SRZ ;  /* 0x00000000005e7805 */ /* 0x000fe2000001ff00 */
[----:B------:R-:W-:Y:S01]  /*19d0*/  LEA.HI.X.SX32 R13, R13, R16, 0x1, P1 ;  /* 0x000000100d0d7211 */ /* 0x000fe200008f0eff */
[----:B------:R2:W-:Y:S01]  /*19e0*/  LDGSTS.E.BYPASS.LTC128B.128 [R251+0x7080], [R6.64], !P4 ;  /* 0x0708000006fb7fae */ /* 0x0005e2000e101d50 */
[----:B------:R-:W-:Y:S01]  /*19f0*/  ISETP.LT.OR P4, PT, R0, 0x1, P5 ;  /* 0x000000010000780c */ /* 0x000fe20002f81670 */
[----:B------:R-:W-:Y:S01]  /*1a00*/  CS2R R92, SRZ ;  /* 0x00000000005c7805 */ /* 0x000fe2000001ff00 */
[----:B------:R-:W-:Y:S01]  /*1a10*/  SHF.R.S32.HI R18, RZ, 0x4, R29 ;  /* 0x00000004ff127819 */ /* 0x000fe2000001141d */
[----:B------:R2:W-:Y:S01]  /*1a20*/  LDGSTS.E.BYPASS.LTC128B.128 [R251+0x9080], [R6.64+0x40], !P3 ;  /* 0x0908004006fb7fae */ /* 0x0005e2000d901d50 */
[----:B------:R-:W-:Y:S01]  /*1a30*/  ISETP.GE.AND P3, PT, R40, c[0x0][0x19c], PT ;  /* 0x0000670028007a0c */ /* 0x000fe20003f66270 */
[----:B------:R-:W-:Y:S01]  /*1a40*/  CS2R R90, SRZ ;  /* 0x00000000005a7805 */ /* 0x000fe2000001ff00 */
[----:B------:R-:W-:Y:S01]  /*1a50*/  LEA.HI R19, R29, R18, RZ, 0x1 ;  /* 0x000000121d137211 */ /* 0x000fe200078f08ff */
[----:B------:R2:W-:Y:S01]  /*1a60*/  LDGSTS.E.BYPASS.LTC128B.128 [R251+0xb080], [R6.64+0x80], !P2 ;  /* 0x0b08008006fb7fae */ /* 0x0005e2000d101d50 */
[----:B------:R-:W-:Y:S01]  /*1a70*/  ISETP.GE.AND P2, PT, R8, c[0x0][0x19c], PT ;  /* 0x0000670008007a0c */ /* 0x000fe20003f46270 */
[----:B------:R-:W-:Y:S01]  /*1a80*/  CS2R R88, SRZ ;  /* 0x0000000000587805 */ /* 0x000fe2000001ff00 */
[C---:B------:R-:W-:Y:S01]  /*1a90*/  ISETP.LT.OR P1, PT, R0.reuse, 0x1, P3 ;  /* 0x000000010000780c */ /* 0x040fe20001f21670 */
[----:B------:R-:W0:Y:S01]  /*1aa0*/  LDGDEPBAR ;  /* 0x00000000000079af */ /* 0x000e220000000000 */
        /* <DEDUP_REMOVED lines=8> */
[----:B------:R-:W-:Y:S01]  /*1b30*/  CS2R R78, SRZ ;  /* 0x00000000004e7805 */ /* 0x000fe2000001ff00 */
[----:B------:R-:W-:Y:S01]  /*1b40*/  CS2R R76, SRZ ;  /* 0x00000000004c7805 */ /* 0x000fe2000001ff00 */
[----:B-1----:R-:W-:Y:S01]  /*1b50*/  IMAD.U32 R4, RZ, RZ, UR13 ;  /* 0x0000000dff047e24 */ /* 0x002fe2000f8e00ff */
[----:B------:R-:W-:Y:S01]  /*1b60*/  CS2R R74, SRZ ;  /* 0x00000000004a7805 */ /* 0x000fe2000001ff00 */
[----:B------:R-:W-:Y:S01]  /*1b70*/  CS2R R72, SRZ ;  /* 0x0000000000487805 */ /* 0x000fe2000001ff00 */
[----:B------:R1:W-:Y:S01]  /*1b80*/  LDGSTS.E.BYPASS.LTC128B.128 [R251+0x80], [R2.64], !P6 ;  /* 0x0008000002fb7fae */ /* 0x0003e2000f101d50 */
[----:B------:R-:W-:Y:S01]  /*1b90*/  IMAD.WIDE.U32 R4, R4, c[0x0][0x270], R10 ;  /* 0x00009c0004047a25 */ /* 0x000fe200078e000a */
[----:B------:R-:W-:Y:S01]  /*1ba0*/  ISETP.GE.AND P6, PT, R8, c[0x0][0x1fc], PT ;  /* 0x00007f0008007a0c */ /* 0x000fe20003fc6270 */
[----:B------:R-:W-:Y:S01]  /*1bb0*/  CS2R R70, SRZ ;  /* 0x0000000000467805 */ /* 0x000fe2000001ff00 */
[----:B------:R1:W-:Y:S01]  /*1bc0*/  LDGSTS.E.BYPASS.LTC128B.128 [R251+0x2080], [R2.64+0x40], !P4 ;  /* 0x0208004002fb7fae */ /* 0x0003e2000e101d50 */
[----:B------:R-:W-:Y:S01]  /*1bd0*/  CS2R R68, SRZ ;  /* 0x0000000000447805 */ /* 0x000fe2000001ff00 */
[----:B------:R-:W-:Y:S01]  /*1be0*/  CS2R R66, SRZ ;  /* 0x0000000000427805 */ /* 0x000fe2000001ff00 */
[----:B------:R-:W-:Y:S01]  /*1bf0*/  CS2R R64, SRZ ;  /* 0x0000000000407805 */ /* 0x000fe2000001ff00 */
[----:B------:R1:W-:Y:S01]  /*1c00*/  LDGSTS.E.BYPASS.LTC128B.128 [R251+0x4080], [R2.64+0x80], !P1 ;  /* 0x0408008002fb7fae */ /* 0x0003e2000c901d50 */
[----:B--2---:R-:W-:Y:S01]  /*1c10*/  IMAD.U32 R7, RZ, RZ, UR13 ;  /* 0x0000000dff077e24 */ /* 0x004fe2000f8e00ff */
[----:B------:R-:W-:Y:S01]  /*1c20*/  ISETP.LT.AND P1, PT, R250, UR18, PT ;  /* 0x00000012fa007c0c */ /* 0x000fe2000bf21270 */
[----:B------:R-:W-:Y:S01]  /*1c30*/  IMAD.U32 R6, RZ, RZ, UR13 ;  /* 0x0000000dff067e24 */ /* 0x000fe2000f8e00ff */
[----:B------:R2:W-:Y:S01]  /*1c40*/  LDGSTS.E.BYPASS.LTC128B.128 [R251+0x1080], [R14.64], !P2 ;  /* 0x010800000efb7fae */ /* 0x0005e2000d101d50 */
[----:B------:R-:W-:Y:S01]  /*1c50*/  IMAD.WIDE.U32 R12, R7, c[0x0][0x238], R12 ;  /* 0x00008e00070c7a25 */ /* 0x000fe200078e000c */
[----:B------:R-:W-:Y:S01]  /*1c60*/  ISETP.GE.OR P4, PT, R8, c[0x0][0x1fc], !P1 ;  /* 0x00007f0008007a0c */ /* 0x000fe20004f86670 */
[----:B------:R-:W-:Y:S01]  /*1c70*/  CS2R R62, SRZ ;  /* 0x00000000003e7805 */ /* 0x000fe2000001ff00 */
[----:B------:R2:W-:Y:S01]  /*1c80*/  LDGSTS.E.BYPASS.LTC128B.128 [R251+0x3080], [R14.64+0x40], !P5 ;  /* 0x030800400efb7fae */ /* 0x0005e2000e901d50 */
[----:B------:R-:W-:Y:S01]  /*1c90*/  IMAD.WIDE.U32 R16, R6, c[0x0][0x288], R10 ;  /* 0x0000a20006107a25 */ /* 0x000fe200078e000a */
[----:B------:R-:W-:Y:S01]  /*1ca0*/  LOP3.LUT R6, R19, 0xfffffffe, RZ, 0xc0, !PT ;  /* 0xfffffffe13067812 */ /* 0x000fe200078ec0ff */
[----:B------:R-:W-:Y:S01]  /*1cb0*/  CS2R R60, SRZ ;  /* 0x00000000003c7805 */ /* 0x000fe2000001ff00 */
[----:B------:R-:W-:Y:S01]  /*1cc0*/  LEA.HI R10, R36, R132, RZ, 0x6 ;  /* 0x00000084240a7211 */ /* 0x000fe200078f30ff */
[----:B------:R2:W-:Y:S01]  /*1cd0*/  LDGSTS.E.BYPASS.LTC128B.128 [R251+0x5080], [R14.64+0x80], !P3 ;  /* 0x050800800efb7fae */ /* 0x0005e2000d901d50 */
[C---:B------:R-:W-:Y:S01]  /*1ce0*/  ISETP.GE.AND P5, PT, R25.reuse, c[0x0][0x1fc], PT ;  /* 0x00007f0019007a0c */ /* 0x040fe20003fa6270 */
[----:B------:R-:W-:Y:S01]  /*1cf0*/  IMAD.IADD R28, R18, 0x1, -R6 ;  /* 0x00000001121c7824 */ /* 0x000fe200078e0a06 */
[----:B------:R-:W-:Y:S01]  /*1d00*/  SEL R18, R20, RZ, !P0 ;  /* 0x000000ff14127207 */ /* 0x000fe20004000000 */
[----:B------:R-:W-:Y:S01]  /*1d10*/  IMAD.MOV.U32 R20, RZ, RZ, R4 ;  /* 0x000000ffff147224 */ /* 0x000fe200078e0004 */
[----:B------:R-:W-:Y:S01]  /*1d20*/  SHF.R.S32.HI R10, RZ, 0x6, R10 ;  /* 0x00000006ff0a7819 */ /* 0x000fe2000001140a */
[----:B------:R-:W0:Y:S01]  /*1d30*/  LDGDEPBAR ;  /* 0x00000000000079af */ /* 0x000e220000000000 */
[----:B------:R-:W-:Y:S01]  /*1d40*/  ISETP.GE.AND P0, PT, R8, c[0x0][0x16c], PT ;  /* 0x00005b0008007a0c */ /* 0x000fe20003f06270 */
[----:B------:R-:W-:Y:S01]  /*1d50*/  IMAD R0, R18, c[0x0][0x188], RZ ;  /* 0x0000620012007a24 */ /* 0x000fe200078e02ff */
[----:B------:R-:W-:Y:S01]  /*1d60*/  ISETP.GE.OR P3, PT, R25, c[0x0][0x1fc], !P1 ;  /* 0x00007f0019007a0c */ /* 0x000fe20004f66670 */
[----:B------:R-:W-:Y:S01]  /*1d70*/  CS2R R58, SRZ ;  /* 0x00000000003a7805 */ /* 0x000fe2000001ff00 */
[----:B------:R-:W-:Y:S01]  /*1d80*/  SEL R38, RZ, 0x1, P0 ;  /* 0x00000001ff267807 */ /* 0x000fe20000000000 */
[----:B------:R-:W-:Y:S01]  /*1d90*/  CS2R R56, SRZ ;  /* 0x0000000000387805 */ /* 0x000fe2000001ff00 */
[----:B------:R-:W-:Y:S01]  /*1da0*/  ISETP.GE.AND P0, PT, R40, c[0x0][0x16c], PT ;  /* 0x00005b0028007a0c */ /* 0x000fe20003f06270 */
[----:B-1----:R-:W-:Y:S01]  /*1db0*/  IMAD R2, R24, c[0x0][0x178], RZ ;  /* 0x00005e0018027a24 */ /* 0x002fe200078e02ff */
[----:B------:R-:W-:Y:S01]  /*1dc0*/  SHF.R.S32.HI R3, RZ, 0x1f, R21 ;  /* 0x0000001fff037819 */ /* 0x000fe20000011415 */
[----:B------:R-:W-:Y:S01]  /*1dd0*/  CS2R R54, SRZ ;  /* 0x0000000000367805 */ /* 0x000fe2000001ff00 */
[----:B------:R-:W-:Y:S01]  /*1de0*/  IADD3 R21, R5, UR5, RZ ;  /* 0x0000000505157c10 */ /* 0x000fe2000fffe0ff */
[C---:B------:R-:W-:Y:S01]  /*1df0*/  IMAD R6, R22.reuse, c[0x0][0x17c], R2 ;  /* 0x00005f0016067a24 */ /* 0x040fe200078e0202 */
[----:B------:R-:W-:Y:S01]  /*1e00*/  LEA.HI R7, R3, R250, RZ, 0x3 ;  /* 0x000000fa03077211 */ /* 0x000fe200078f18ff */
[----:B------:R-:W-:Y:S01]  /*1e10*/  IMAD.WIDE.U32 R2, R22, c[0x0][0x178], R8 ;  /* 0x00005e0016027a25 */ /* 0x000fe200078e0008 */
[----:B------:R-:W-:Y:S01]  /*1e20*/  ULDC.64 UR4, c[0x0][0x288] ;  /* 0x0000a20000047ab9 */ /* 0x000fe20000000a00 */
[----:B------:R-:W-:Y:S01]  /*1e30*/  ISETP.GE.OR P1, PT, R40, c[0x0][0x1fc], !P1 ;  /* 0x00007f0028007a0c */ /* 0x000fe20004f26670 */
[----:B------:R-:W-:Y:S01]  /*1e40*/  UIMAD UR6, UR19, UR4, URZ ;  /* 0x00000004130672a4 */ /* 0x000fe2000f8e023f */
[----:B------:R-:W-:Y:S01]  /*1e50*/  LOP3.LUT R5, R7, 0xfffffff8, RZ, 0xc0, !PT ;  /* 0xfffffff807057812 */ /* 0x000fe200078ec0ff */
[----:B------:R-:W-:Y:S01]  /*1e60*/  IMAD.SHL.U32 R7, R10, 0x8, RZ ;  /* 0x000000080a077824 */ /* 0x000fe200078e00ff */
[----:B------:R-:W-:Y:S01]  /*1e70*/  UIMAD UR4, UR13, UR7, UR20 ;  /* 0x000000070d0472a4 */ /* 0x000fe2000f8e0214 */
[----:B------:R-:W-:Y:S01]  /*1e80*/  IMAD.IADD R3, R3, 0x1, R6 ;  /* 0x0000000103037824 */ /* 0x000fe200078e0206 */
[----:B------:R-:W-:Y:S01]  /*1e90*/  UIMAD UR7, UR13, UR5, UR6 ;  /* 0x000000050d0772a4 */ /* 0x000fe2000f8e0206 */
[----:B------:R-:W-:Y:S01]  /*1ea0*/  IMAD.IADD R4, R250, 0x1, -R5 ;  /* 0x00000001fa047824 */ /* 0x000fe200078e0a05 */
[----:B------:R-:W-:Y:S01]  /*1eb0*/  LEA.HI R5, R31, R32, RZ, 0x1 ;  /* 0x000000201f057211 */ /* 0x000fe200078f08ff */
[----:B------:R-:W-:Y:S01]  /*1ec0*/  IMAD.U32 R6, RZ, RZ, UR13 ;  /* 0x0000000dff067e24 */ /* 0x000fe2000f8e00ff */
[----:B------:R-:W-:Y:S01]  /*1ed0*/  LOP3.LUT R212, R7, 0x18, RZ, 0xc0, !PT ;  /* 0x0000001807d47812 */ /* 0x000fe200078ec0ff */
[----:B------:R-:W-:Y:S01]  /*1ee0*/  USHF.R.S32.HI UR6, URZ, 0x1f, UR10 ;  /* 0x0000001f3f067899 */ /* 0x000fe2000801140a */
[C---:B------:R-:W-:Y:S01]  /*1ef0*/  LOP3.LUT P2, RZ, R4.reuse, 0x4, RZ, 0xc0, !PT ;  /* 0x0000000404ff7812 */ /* 0x040fe2000784c0ff */
[----:B------:R-:W-:Y:S01]  /*1f00*/  IMAD.SHL.U32 R4, R4, 0x40, RZ ;  /* 0x0000004004047824 */ /* 0x000fe200078e00ff */
[----:B------:R-:W-:Y:S01]  /*1f10*/  LOP3.LUT R5, R5, 0xfffffffe, RZ, 0xc0, !PT ;  /* 0xfffffffe05057812 */ /* 0x000fe200078ec0ff */
[----:B------:R-:W-:Y:S01]  /*1f20*/  IMAD.WIDE.U32 R2, R6, c[0x0][0x180], R2 ;  /* 0x0000600006027a25 */ /* 0x000fe200078e0002 */
[----:B--2---:R-:W-:Y:S01]  /*1f30*/  IADD3 R15, R17, UR7, RZ ;  /* 0x00000007110f7c10 */ /* 0x004fe2000fffe0ff */
[----:B------:R-:W-:Y:S01]  /*1f40*/  UMOV UR7, 0x6 ;  /* 0x0000000600077882 */ /* 0x000fe20000000000 */
[----:B------:R-:W-:Y:S01]  /*1f50*/  LOP3.LUT R4, R4, 0x1c0, RZ, 0xc0, !PT ;  /* 0x000001c004047812 */ /* 0x000fe200078ec0ff */
[----:B------:R-:W-:Y:S01]  /*1f60*/  IMAD.IADD R30, R32, 0x1, -R5 ;  /* 0x00000001201e7824 */ /* 0x000fe200078e0a05 */
[----:B------:R-:W-:Y:S01]  /*1f70*/  IADD3 R3, R3, UR4, RZ ;  /* 0x0000000403037c10 */ /* 0x000fe2000fffe0ff */
[----:B------:R-:W-:Y:S01]  /*1f80*/  ULDC.64 UR4, c[0x0][0x178] ;  /* 0x00005e0000047ab9 */ /* 0x000fe20000000a00 */
[----:B------:R-:W-:Y:S01]  /*1f90*/  SHF.R.U32.HI R5, RZ, 0x3, R4 ;  /* 0x00000003ff057819 */ /* 0x000fe20000011604 */
[----:B------:R-:W-:Y:S01]  /*1fa0*/  IMAD.SHL.U32 R23, R30, 0x400, RZ ;  /* 0x000004001e177824 */ /* 0x000fe200078e00ff */
[----:B------:R-:W-:Y:S01]  /*1fb0*/  UIMAD UR20, UR6, UR4, URZ ;  /* 0x00000004061472a4 */ /* 0x000fe2000f8e023f */
[----:B------:R-:W-:Y:S01]  /*1fc0*/  IMAD.WIDE.U32 R34, R26, c[0x0][0x188], R2 ;  /* 0x000062001a227a25 */ /* 0x000fe200078e0002 */
[----:B------:R-:W-:Y:S01]  /*1fd0*/  LOP3.LUT R4, R5, R4, R212, 0x1e, !PT ;  /* 0x0000000405047212 */ /* 0x000fe200078e1ed4 */
[----:B------:R-:W-:Y:S01]  /*1fe0*/  UIMAD.WIDE.U32 UR22, UR10, UR4, URZ ;  /* 0x000000040a1672a5 */ /* 0x000fe2000f8e003f */
[----:B------:R-:W-:-:S04]  /*1ff0*/  DEPBAR.LE SB0, 0x1 ;  /* 0x000080400000791a */ /* 0x000fc80000000000 */
[----:B------:R-:W-:Y:S01]  /*2000*/  IMAD R5, R27, 0x2, R23 ;  /* 0x000000021b057824 */ /* 0x000fe200078e0217 */
[----:B------:R-:W-:Y:S01]  /*2010*/  UIMAD UR20, UR10, UR5, UR20 ;  /* 0x000000050a1472a4 */ /* 0x000fe2000f8e0214 */
[----:B------:R-:W-:Y:S01]  /*2020*/  IMAD.U32 R2, RZ, RZ, UR22 ;  /* 0x00000016ff027e24 */ /* 0x000fe2000f8e00ff */
[----:B------:R-:W-:Y:S01]  /*2030*/  STL.64 [R1+0x30], R34 ;  /* 0x0000302201007387 */ /* 0x000fe20000100a00 */
[----:B------:R-:W-:Y:S01]  /*2040*/  IMAD.IADD R4, R5, 0x1, R4 ;  /* 0x0000000105047824 */ /* 0x000fe200078e0204 */
[----:B------:R-:W-:Y:S01]  /*2050*/  UIADD3 UR20, UR23, UR20, URZ ;  /* 0x0000001417147290 */ /* 0x000fe2000fffe03f */
[----:B------:R-:W-:Y:S01]  /*2060*/  IMAD.U32 R3, RZ, RZ, UR23 ;  /* 0x00000017ff037e24 */ /* 0x000fe2000f8e00ff */
[----:B------:R-:W-:Y:S01]  /*2070*/  ULDC.64 UR4, c[0x0][0x238] ;  /* 0x00008e0000047ab9 */ /* 0x000fe20000000a00 */
[----:B------:R-:W-:Y:S01]  /*2080*/  IMAD.SHL.U32 R227, R4, 0x2, RZ ;  /* 0x0000000204e37824 */ /* 0x000fe200078e00ff */
[----:B------:R-:W-:Y:S01]  /*2090*/  UIMAD UR4, UR19, UR4, URZ ;  /* 0x00000004130472a4 */ /* 0x000fe2000f8e023f */
[----:B------:R-:W-:Y:S01]  /*20a0*/  IMAD.MOV.U32 R14, RZ, RZ, R16 ;  /* 0x000000ffff0e7224 */ /* 0x000fe200078e0010 */
[----:B------:R-:W-:Y:S01]  /*20b0*/  CS2R R52, SRZ ;  /* 0x0000000000347805 */ /* 0x000fe2000001ff00 */
[----:B------:R-:W-:Y:S01]  /*20c0*/  IMAD.U32 R3, RZ, RZ, UR20 ;  /* 0x00000014ff037e24 */ /* 0x000fe2000f8e00ff */
[C---:B------:R-:W-:Y:S01]  /*20d0*/  IADD3 R4, R227.reuse, 0xf480, RZ ;  /* 0x0000f480e3047810 */ /* 0x040fe20007ffe0ff */
[----:B------:R-:W-:Y:S01]  /*20e0*/  UIMAD UR4, UR13, UR5, UR4 ;  /* 0x000000050d0472a4 */ /* 0x000fe2000f8e0204 */
[----:B------:R-:W-:Y:S01]  /*20f0*/  IADD3 R228, R227, 0xf4c0, RZ ;  /* 0x0000f4c0e3e47810 */ /* 0x000fe20007ffe0ff */
[----:B------:R-:W-:Y:S01]  /*2100*/  IMAD.WIDE.U32 R20, R26, c[0x0][0x278], R20 ;  /* 0x00009e001a147a25 */ /* 0x000fe200078e0014 */
[----:B------:R-:W-:Y:S01]  /*2110*/  @P2 IADD3 R228, R4, -0x40, RZ ;  /* 0xffffffc004e42810 */ /* 0x000fe20007ffe0ff */
[----:B------:R-:W-:Y:S01]  /*2120*/  CS2R R50, SRZ ;  /* 0x0000000000327805 */ /* 0x000fe2000001ff00 */
[----:B------:R-:W-:Y:S01]  /*2130*/  BAR.SYNC.DEFER_BLOCKING 0x0 ;  /* 0x0000000000007b1d */ /* 0x000fe20000010000 */
[----:B------:R-:W-:Y:S01]  /*2140*/  IMAD R4, R26, c[0x0][0x18c], R0 ;  /* 0x000063001a047a24 */ /* 0x000fe200078e0200 */
[----:B------:R-:W-:Y:S01]  /*2150*/  LEA R19, P2, R2, R34, 0x6 ;  /* 0x0000002202137211 */ /* 0x000fe200078430ff */
[----:B------:R-:W-:Y:S01]  /*2160*/  IMAD R0, R24, c[0x0][0x208], RZ ;  /* 0x0000820018007a24 */ /* 0x000fe200078e02ff */
[----:B------:R-:W-:Y:S01]  /*2170*/  IADD3 R13, R13, UR4, RZ ;  /* 0x000000040d0d7c10 */ /* 0x000fe2000fffe0ff */
[----:B------:R-:W-:Y:S01]  /*2180*/  IMAD.IADD R11, R35, 0x1, R4 ;  /* 0x00000001230b7824 */ /* 0x000fe200078e0204 */
[----:B------:R-:W-:Y:S01]  /*2190*/  ULDC.64 UR4, c[0x0][0x210] ;  /* 0x0000840000047ab9 */ /* 0x000fe20000000a00 */
[C---:B------:R-:W-:Y:S01]  /*21a0*/  IMAD R0, R22.reuse, c[0x0][0x20c], R0 ;  /* 0x0000830016007a24 */ /* 0x040fe200078e0200 */
[----:B------:R-:W-:Y:S01]  /*21b0*/  UIMAD UR4, UR19, UR4, URZ ;  /* 0x00000004130472a4 */ /* 0x000fe2000f8e023f */
[----:B------:R-:W-:Y:S01]  /*21c0*/  IMAD.WIDE.U32 R4, R22, c[0x0][0x208], R8 ;  /* 0x0000820016047a25 */ /* 0x000fe200078e0008 */
[----:B------:R-:W-:Y:S01]  /*21d0*/  LEA.HI.X R24, R2, R11, R3, 0x6, P2 ;  /* 0x0000000b02187211 */ /* 0x000fe200010f3403 */
[----:B------:R1:W-:Y:S01]  /*21e0*/  STL [R1+0x4c], R11 ;  /* 0x00004c0b01007387 */ /* 0x0003e20000100800 */
[----:B------:R-:W-:Y:S01]  /*21f0*/  LOP3.LUT R9, R39, 0xfffffff8, RZ, 0xc0, !PT ;  /* 0xfffffff827097812 */ /* 0x000fe200078ec0ff */
[----:B------:R-:W-:Y:S01]  /*2200*/  IMAD.IADD R3, R5, 0x1, R0 ;  /* 0x0000000105037824 */ /* 0x000fe200078e0200 */
[----:B------:R-:W-:Y:S01]  /*2210*/  UIMAD UR4, UR13, UR5, UR4 ;  /* 0x000000050d0472a4 */ /* 0x000fe2000f8e0204 */
[----:B------:R-:W-:Y:S01]  /*2220*/  IMAD.U32 R0, RZ, RZ, UR13 ;  /* 0x0000000dff007e24 */ /* 0x000fe2000f8e00ff */
[----:B------:R-:W-:Y:S01]  /*2230*/  ISETP.GE.AND P2, PT, R25, c[0x0][0x16c], PT ;  /* 0x00005b0019007a0c */ /* 0x000fe20003f46270 */
[----:B------:R-:W-:Y:S01]  /*2240*/  IMAD.MOV.U32 R2, RZ, RZ, R4 ;  /* 0x000000ffff027224 */ /* 0x000fe200078e0004 */
[----:B------:R-:W-:Y:S01]  /*2250*/  CS2R R48, SRZ ;  /* 0x0000000000307805 */ /* 0x000fe2000001ff00 */
[----:B------:R-:W-:Y:S01]  /*2260*/  IMAD.IADD R9, R132, 0x1, -R9 ;  /* 0x0000000184097824 */ /* 0x000fe200078e0a09 */
[----:B------:R-:W-:Y:S01]  /*2270*/  SEL R37, RZ, 0xffffffff, P2 ;  /* 0xffffffffff257807 */ /* 0x000fe20001000000 */
[----:B------:R-:W-:Y:S01]  /*2280*/  IMAD.WIDE.U32 R4, R0, c[0x0][0x210], R2 ;  /* 0x0000840000047a25 */ /* 0x000fe200078e0002 */
[----:B------:R-:W-:Y:S01]  /*2290*/  LOP3.LUT R0, R29, 0xfffffff0, RZ, 0xc0, !PT ;  /* 0xfffffff01d007812 */ /* 0x000fe200078ec0ff */
[----:B------:R-:W-:Y:S01]  /*22a0*/  CS2R R46, SRZ ;  /* 0x00000000002e7805 */ /* 0x000fe2000001ff00 */
[----:B------:R-:W-:Y:S01]  /*22b0*/  SHF.R.S32.HI R2, RZ, 0x1f, R10 ;  /* 0x0000001fff027819 */ /* 0x000fe2000001140a */
[----:B------:R-:W-:Y:S01]  /*22c0*/  IMAD.WIDE.U32 R14, R26, c[0x0][0x290], R14 ;  /* 0x0000a4001a0e7a25 */ /* 0x000fe200078e000e */
[----:B------:R-:W-:-:S02]  /*22d0*/  LEA.HI R16, R9, R9, RZ, 0x1 ;  /* 0x0000000909107211 */ /* 0x000fc400078f08ff */
[----:B------:R-:W-:Y:S01]  /*22e0*/  LEA.HI R2, R2, R10, RZ, 0x2 ;  /* 0x0000000a02027211 */ /* 0x000fe200078f10ff */
[----:B------:R-:W-:Y:S01]  /*22f0*/  IMAD.IADD R0, R132, 0x1, -R0 ;  /* 0x0000000184007824 */ /* 0x000fe200078e0a00 */
[----:B------:R-:W-:Y:S01]  /*2300*/  LOP3.LUT R6, R16, 0x7fffffe, RZ, 0xc0, !PT ;  /* 0x07fffffe10067812 */ /* 0x000fe200078ec0ff */
[----:B------:R-:W-:Y:S01]  /*2310*/  IMAD.WIDE.U32 R12, R26, c[0x0][0x240], R12 ;  /* 0x000090001a0c7a25 */ /* 0x000fe200078e000c */
[----:B------:R-:W-:Y:S02]  /*2320*/  LOP3.LUT R3, R2, 0x1ffffffc, RZ, 0xc0, !PT ;  /* 0x1ffffffc02037812 */ /* 0x000fe400078ec0ff */
[----:B------:R-:W-:Y:S02]  /*2330*/  SHF.R.S32.HI R7, RZ, 0x1f, R0 ;  /* 0x0000001fff077819 */ /* 0x000fe40000011400 */
[-C--:B-1----:R-:W-:Y:S01]  /*2340*/  LEA.HI R11, R0, R0.reuse, RZ, 0x1 ;  /* 0x00000000000b7211 */ /* 0x082fe200078f08ff */
[----:B------:R-:W-:Y:S01]  /*2350*/  IMAD.IADD R33, R10, 0x1, -R3 ;  /* 0x000000010a217824 */ /* 0x000fe200078e0a03 */
[----:B------:R-:W-:Y:S01]  /*2360*/  LEA.HI R2, R7, R0, RZ, 0x3 ;  /* 0x0000000007027211 */ /* 0x000fe200078f18ff */
[----:B------:R-:W-:Y:S01]  /*2370*/  IMAD.IADD R7, R9, 0x1, -R6 ;  /* 0x0000000109077824 */ /* 0x000fe200078e0a06 */
[----:B------:R-:W-:Y:S01]  /*2380*/  LOP3.LUT R6, R11, 0x7fffffe, RZ, 0xc0, !PT ;  /* 0x07fffffe0b067812 */ /* 0x000fe200078ec0ff */
[----:B------:R-:W-:Y:S01]  /*2390*/  IMAD R3, R28, 0x4, R10 ;  /* 0x000000041c037824 */ /* 0x000fe200078e020a */
[----:B------:R-:W-:-:S02]  /*23a0*/  LOP3.LUT R8, R2, 0xfffffff8, RZ, 0xc0, !PT ;  /* 0xfffffff802087812 */ /* 0x000fc400078ec0ff */
[----:B------:R-:W-:Y:S01]  /*23b0*/  SHF.R.S32.HI R2, RZ, 0x3, R2 ;  /* 0x00000003ff027819 */ /* 0x000fe20000011402 */
[C---:B------:R-:W-:Y:S01]  /*23c0*/  IMAD.IADD R6, R0.reuse, 0x1, -R6 ;  /* 0x0000000100067824 */ /* 0x040fe200078e0a06 */
[----:B------:R-:W-:Y:S01]  /*23d0*/  SEL R29, RZ, 0x2, P2 ;  /* 0x00000002ff1d7807 */ /* 0x000fe20001000000 */
[----:B------:R-:W-:Y:S01]  /*23e0*/  IMAD R27, R3, 0x8, R7 ;  /* 0x00000008031b7824 */ /* 0x000fe200078e0207 */
[----:B------:R-:W-:Y:S01]  /*23f0*/  IADD3 R3, R5, UR4, RZ ;  /* 0x0000000405037c10 */ /* 0x000fe2000fffe0ff */
[----:B------:R-:W-:Y:S01]  /*2400*/  IMAD.IADD R17, R0, 0x1, -R8 ;  /* 0x0000000100117824 */ /* 0x000fe200078e0a08 */
[----:B------:R-:W-:Y:S01]  /*2410*/  LOP3.LUT R5, R31, 0xffffffe0, RZ, 0xc0, !PT ;  /* 0xffffffe01f057812 */ /* 0x000fe200078ec0ff */
[C---:B------:R-:W-:Y:S01]  /*2420*/  IMAD R34, R2.reuse, 0x8, R6 ;  /* 0x0000000802227824 */ /* 0x040fe200078e0206 */
[----:B------:R-:W-:Y:S01]  /*2430*/  ULDC.64 UR4, c[0x0][0x208] ;  /* 0x0000820000047ab9 */ /* 0x000fe20000000a00 */
[----:B------:R-:W-:Y:S01]  /*2440*/  IMAD R35, R2, 0x200, R23 ;  /* 0x0000020002237824 */ /* 0x000fe200078e0217 */
[----:B------:R-:W-:Y:S01]  /*2450*/  USHF.L.U32 UR19, UR4, 0x6, URZ ;  /* 0x0000000604137899 */ /* 0x000fe2000800063f */
[----:B------:R-:W-:Y:S01]  /*2460*/  IMAD R0, R18, c[0x0][0x218], RZ ;  /* 0x0000860012007a24 */ /* 0x000fe200078e02ff */
[----:B------:R-:W-:Y:S01]  /*2470*/  USHF.L.U64.HI UR4, UR4, UR7, UR5 ;  /* 0x0000000704047299 */ /* 0x000fe20008010205 */
[----:B------:R-:W-:Y:S01]  /*2480*/  IMAD.MOV.U32 R2, RZ, RZ, R4 ;  /* 0x000000ffff027224 */ /* 0x000fe200078e0004 */
[----:B------:R-:W-:Y:S01]  /*2490*/  ISETP.GT.AND P2, PT, R132, 0xf, PT ;  /* 0x0000000f8400780c */ /* 0x000fe20003f44270 */
[C---:B------:R-:W-:Y:S01]  /*24a0*/  IMAD R4, R26.reuse, c[0x0][0x21c], R0 ;  /* 0x000087001a047a24 */ /* 0x040fe200078e0200 */
[----:B------:R-:W-:Y:S01]  /*24b0*/  UIMAD UR4, UR4, UR10, URZ ;  /* 0x0000000a040472a4 */ /* 0x000fe2000f8e023f */
[----:B------:R-:W-:Y:S01]  /*24c0*/  IMAD.WIDE.U32 R44, R26, c[0x0][0x218], R2 ;  /* 0x000086001a2c7a25 */ /* 0x000fe200078e0002 */
[----:B------:R-:W-:Y:S01]  /*24d0*/  SEL R10, RZ, 0x4, P0 ;  /* 0x00000004ff0a7807 */ /* 0x000fe20000000000 */
[----:B------:R-:W-:Y:S01]  /*24e0*/  UMOV UR5, 0x1 ;  /* 0x0000000100057882 */ /* 0x000fe20000000000 */
[----:B------:R-:W-:Y:S01]  /*24f0*/  LEA R22, P0, R19, c[0x0][0x160], 0x1 ;  /* 0x0000580013167a11 */ /* 0x000fe200078008ff */
[----:B------:R-:W-:Y:S01]  /*2500*/  IMAD.IADD R0, R132, 0x1, -R5 ;  /* 0x0000000184007824 */ /* 0x000fe200078e0a05 */
[----:B------:R-:W-:Y:S01]  /*2510*/  UIMAD UR4, UR6, UR19, UR4 ;  /* 0x00000013060472a4 */ /* 0x000fe2000f8e0204 */
[----:B------:R-:W-:Y:S01]  /*2520*/  IMAD.IADD R43, R45, 0x1, R4 ;  /* 0x000000012d2b7824 */ /* 0x000fe200078e0204 */
[----:B------:R-:W-:Y:S01]  /*2530*/  LEA.HI.X R23, R19, c[0x0][0x164], R24, 0x1, P0 ;  /* 0x0000590013177a11 */ /* 0x000fe200000f0c18 */
[----:B------:R-:W-:Y:S01]  /*2540*/  IMAD.U32 R2, RZ, RZ, UR19 ;  /* 0x00000013ff027e24 */ /* 0x000fe2000f8e00ff */
[----:B------:R-:W-:Y:S01]  /*2550*/  SHF.R.S32.HI R4, RZ, 0x1f, R0 ;  /* 0x0000001fff047819 */ /* 0x000fe20000011400 */
[----:B------:R-:W-:Y:S01]  /*2560*/  IMAD.MOV.U32 R42, RZ, RZ, R44 ;  /* 0x000000ffff2a7224 */ /* 0x000fe200078e002c */
[----:B------:R1:W-:Y:S01]  /*2570*/  STL.64 [R1+0x28], R44 ;  /* 0x0000282c01007387 */ /* 0x0003e20000100a00 */
[----:B------:R-:W-:-:S02]  /*2580*/  SHF.R.S32.HI R7, RZ, 0x1, R11 ;  /* 0x00000001ff077819 */ /* 0x000fc4000001140b */
[----:B------:R-:W-:Y:S01]  /*2590*/  LEA.HI R249, R4, R0, RZ, 0x2 ;  /* 0x0000000004f97211 */ /* 0x000fe200078f10ff */
[----:B------:R-:W-:Y:S01]  /*25a0*/  IMAD.WIDE.U32 R2, R2, UR10, R42 ;  /* 0x0000000a02027c25 */ /* 0x000fe2000f8e002a */
[----:B------:R2:W-:Y:S02]  /*25b0*/  STL.64 [R1+0x10], R42 ;  /* 0x0000102a01007387 */ /* 0x0005e40000100a00 */
[----:B------:R-:W-:Y:S01]  /*25c0*/  LOP3.LUT R5, R249, 0x7ffffffc, RZ, 0xc0, !PT ;  /* 0x7ffffffcf9057812 */ /* 0x000fe200078ec0ff */
[----:B------:R-:W-:Y:S01]  /*25d0*/  IMAD R4, R18, c[0x0][0x278], RZ ;  /* 0x00009e0012047a24 */ /* 0x000fe200078e02ff */
[----:B------:R-:W-:Y:S01]  /*25e0*/  IADD3 R3, R3, UR4, RZ ;  /* 0x0000000403037c10 */ /* 0x000fe2000fffe0ff */
[----:B------:R-:W-:Y:S01]  /*25f0*/  USHF.R.S32.HI UR4, URZ, 0x1f, UR15 ;  /* 0x0000001f3f047899 */ /* 0x000fe2000801140f */
[----:B------:R-:W-:Y:S01]  /*2600*/  LEA R24, P0, R2, c[0x0][0x1f0], 0x1 ;  /* 0x00007c0002187a11 */ /* 0x000fe200078008ff */
[----:B------:R-:W-:Y:S01]  /*2610*/  IMAD R4, R26, c[0x0][0x27c], R4 ;  /* 0x00009f001a047a24 */ /* 0x000fe200078e0204 */
[----:B------:R3:W-:Y:S01]  /*2620*/  STL.64 [R1+0x20], R20 ;  /* 0x0000201401007387 */ /* 0x0007e20000100a00 */
[----:B------:R-:W-:Y:S01]  /*2630*/  IMAD.IADD R31, R0, 0x1, -R5 ;  /* 0x00000001001f7824 */ /* 0x000fe200078e0a05 */
[----:B------:R-:W-:Y:S01]  /*2640*/  LEA.HI.X R25, R2, c[0x0][0x1f4], R3, 0x1, P0 ;  /* 0x00007d0002197a11 */ /* 0x000fe200000f0c03 */
[----:B------:R-:W-:Y:S01]  /*2650*/  IMAD R0, R18, c[0x0][0x240], RZ ;  /* 0x0000900012007a24 */ /* 0x000fe200078e02ff */
[----:B------:R-:W-:Y:S01]  /*2660*/  @!P2 IADD3 R2, P0, R20, UR15, RZ ;  /* 0x0000000f1402ac10 */ /* 0x000fe2000ff1e0ff */
[----:B------:R-:W-:Y:S01]  /*2670*/  IMAD.IADD R6, R21, 0x1, R4 ;  /* 0x0000000115067824 */ /* 0x000fe200078e0204 */
[----:B------:R-:W-:Y:S01]  /*2680*/  LEA.HI R5, R36, R132, RZ, 0x7 ;  /* 0x0000008424057211 */ /* 0x000fe200078f38ff */
[----:B------:R-:W-:Y:S01]  /*2690*/  IMAD R3, R18, c[0x0][0x290], RZ ;  /* 0x0000a40012037a24 */ /* 0x000fe200078e02ff */
[----:B------:R-:W-:Y:S01]  /*26a0*/  SHF.R.S32.HI R249, RZ, 0x2, R249 ;  /* 0x00000002fff97819 */ /* 0x000fe200000114f9 */
[----:B------:R-:W-:Y:S01]  /*26b0*/  IMAD.SHL.U32 R4, R9, 0x40, RZ ;  /* 0x0000004009047824 */ /* 0x000fe200078e00ff */
[----:B------:R-:W-:Y:S01]  /*26c0*/  SHF.R.U32.HI R9, RZ, 0x4, R5 ;  /* 0x00000004ff097819 */ /* 0x000fe20000011605 */
[----:B------:R4:W-:Y:S01]  /*26d0*/  STL [R1+0x3c], R6 ;  /* 0x00003c0601007387 */ /* 0x0009e20000100800 */
[----:B------:R-:W-:-:S02]  /*26e0*/  IMAD R31, R33, 0x4, R31 ;  /* 0x00000004211f7824 */ /* 0x000fc400078e021f */
[----:B------:R-:W-:Y:S01]  /*26f0*/  IMAD R249, R30, 0x10, R249 ;  /* 0x000000101ef97824 */ /* 0x000fe200078e02f9 */
[----:B------:R-:W-:Y:S01]  /*2700*/  STL.64 [R1+0x18], R14 ;  /* 0x0000180e01007387 */ /* 0x000fe20000100a00 */
[----:B-1----:R-:W-:-:S03]  /*2710*/  CS2R R44, SRZ ;  /* 0x00000000002c7805 */ /* 0x002fc6000001ff00 */
[----:B------:R-:W-:Y:S01]  /*2720*/  STL.64 [R1+0x40], R12 ;  /* 0x0000400c01007387 */ /* 0x000fe20000100a00 */
[----:B--2---:R-:W-:Y:S01]  /*2730*/  CS2R R42, SRZ ;  /* 0x00000000002a7805 */ /* 0x004fe2000001ff00 */
[----:B---3--:R-:W-:Y:S01]  /*2740*/  IMAD R21, R26, c[0x0][0x244], R0 ;  /* 0x000091001a157a24 */ /* 0x008fe200078e0200 */
[----:B------:R-:W-:Y:S01]  /*2750*/  @!P2 IADD3.X R0, R6, UR4, RZ, P0, !PT ;  /* 0x000000040600ac10 */ /* 0x000fe200087fe4ff */
[----:B------:R-:W-:Y:S01]  /*2760*/  IMAD R20, R26, c[0x0][0x294], R3 ;  /* 0x0000a5001a147a24 */ /* 0x000fe200078e0203 */
[----:B------:R-:W-:Y:S01]  /*2770*/  @!P2 LEA R18, P0, R2, c[0x0][0x258], 0x2 ;  /* 0x000096000212aa11 */ /* 0x000fe200078010ff */
[----:B------:R-:W-:Y:S02]  /*2780*/  IMAD.SHL.U32 R3, R32, 0x10, RZ ;  /* 0x0000001020037824 */ /* 0x000fe400078e00ff */
[----:B------:R-:W-:Y:S01]  /*2790*/  IMAD.IADD R20, R15, 0x1, R20 ;  /* 0x000000010f147824 */ /* 0x000fe200078e0214 */
[----:B------:R-:W-:Y:S02]  /*27a0*/  @!P2 LEA.HI.X R19, R2, c[0x0][0x25c], R0, 0x2, P0 ;  /* 0x000097000213aa11 */ /* 0x000fe400000f1400 */
[----:B------:R-:W-:Y:S01]  /*27b0*/  SHF.R.S32.HI R2, RZ, 0x1, R16 ;  /* 0x00000001ff027819 */ /* 0x000fe20000011410 */
[----:B----4-:R-:W-:Y:S01]  /*27c0*/  IMAD.SHL.U32 R6, R28, 0x10, RZ ;  /* 0x000000101c067824 */ /* 0x010fe200078e00ff */
[----:B------:R-:W-:Y:S01]  /*27d0*/  LOP3.LUT R0, R4, 0x1c0, RZ, 0xc0, !PT ;  /* 0x000001c004007812 */ /* 0x000fe200078ec0ff */
[----:B------:R-:W-:Y:S01]  /*27e0*/  STL [R1+0x38], R20 ;  /* 0x0000381401007387 */ /* 0x000fe20000100800 */
[C---:B------:R-:W-:Y:S01]  /*27f0*/  LOP3.LUT P0, RZ, R2.reuse, 0x2, RZ, 0xc0, !PT ;  /* 0x0000000202ff7812 */ /* 0x040fe2000780c0ff */
[----:B------:R-:W-:Y:S01]  /*2800*/  IMAD.SHL.U32 R2, R2, 0x40, RZ ;  /* 0x0000004002027824 */ /* 0x000fe200078e00ff */
[----:B------:R-:W-:-:S02]  /*2810*/  SHF.R.S32.HI R4, RZ, 0x1f, R11 ;  /* 0x0000001fff047819 */ /* 0x000fc4000001140b */
[----:B------:R-:W-:Y:S02]  /*2820*/  LOP3.LUT R5, R0, 0x30, R3, 0xf8, !PT ;  /* 0x0000003000057812 */ /* 0x000fe400078ef803 */
[----:B------:R-:W-:Y:S02]  /*2830*/  SHF.R.U32.HI R8, RZ, 0x3, R0 ;  /* 0x00000003ff087819 */ /* 0x000fe40000011600 */
[----:B------:R-:W-:Y:S02]  /*2840*/  LEA.HI R3, R4, R7, RZ, 0x2 ;  /* 0x0000000704037211 */ /* 0x000fe400078f10ff */
[----:B------:R-:W-:Y:S02]  /*2850*/  LOP3.LUT R0, R2, 0xc0, RZ, 0xc0, !PT ;  /* 0x000000c002007812 */ /* 0x000fe400078ec0ff */
[----:B------:R-:W-:Y:S02]  /*2860*/  LOP3.LUT R4, R3, 0xfffffffc, RZ, 0xc0, !PT ;  /* 0xfffffffc03047812 */ /* 0x000fe400078ec0ff */
[----:B------:R-:W-:-:S02]  /*2870*/  LOP3.LUT R3, R0, 0x8, R39, 0xf8, !PT ;  /* 0x0000000800037812 */ /* 0x000fc400078ef827 */
[----:B------:R-:W-:Y:S01]  /*2880*/  SHF.R.U32.HI R2, RZ, 0x3, R0 ;  /* 0x00000003ff027819 */ /* 0x000fe20000011600 */
[----:B------:R-:W-:Y:S01]  /*2890*/  IMAD.IADD R4, R7, 0x1, -R4 ;  /* 0x0000000107047824 */ /* 0x000fe200078e0a04 */
[----:B------:R-:W-:Y:S02]  /*28a0*/  LOP3.LUT R0, R6, 0x10, RZ, 0xc0, !PT ;  /* 0x0000001006007812 */ /* 0x000fe400078ec0ff */
[----:B------:R-:W-:Y:S02]  /*28b0*/  LOP3.LUT R2, R3, R2, RZ, 0x3c, !PT ;  /* 0x0000000203027212 */ /* 0x000fe400078e3cff */
[----:B------:R-:W-:Y:S01]  /*28c0*/  LOP3.LUT R7, R0, 0x8, R9, 0xf8, !PT ;  /* 0x0000000800077812 */ /* 0x000fe200078ef809 */
[----:B------:R-:W-:Y:S01]  /*28d0*/  IMAD.SHL.U32 R9, R37, 0x2, RZ ;  /* 0x0000000225097824 */ /* 0x000fe200078e00ff */
[----:B------:R-:W-:Y:S01]  /*28e0*/  SEL R0, R222, 0xffffffe0, !P0 ;  /* 0xffffffe0de007807 */ /* 0x000fe20004000000 */
[----:B------:R-:W-:Y:S01]  /*28f0*/  IMAD.U32 R2, R27, 0x20, R2 ;  /* 0x000000201b027824 */ /* 0x000fe200078e0002 */
[----:B------:R-:W-:Y:S01]  /*2900*/  LOP3.LUT R5, R5, 0x8, R39, 0xf8, !PT ;  /* 0x0000000805057812 */ /* 0x000fe200078ef827 */
[----:B------:R-:W-:Y:S01]  /*2910*/  CS2R R36, SRZ ;  /* 0x0000000000247805 */ /* 0x000fe2000001ff00 */
[----:B------:R-:W-:Y:S01]  /*2920*/  IADD3 R3, R10, R29, R38 ;  /* 0x0000001d0a037210 */ /* 0x000fe20007ffe026 */
[----:B------:R-:W-:Y:S01]  /*2930*/  IMAD.SHL.U32 R214, R2, 0x2, RZ ;  /* 0x0000000202d67824 */ /* 0x000fe200078e00ff */
[----:B------:R-:W-:-:S02]  /*2940*/  LOP3.LUT R5, R5, R8, RZ, 0x3c, !PT ;  /* 0x0000000805057212 */ /* 0x000fc400078e3cff */
[----:B------:R-:W-:Y:S01]  /*2950*/  SEL R8, RZ, 0x1, P6 ;  /* 0x00000001ff087807 */ /* 0x000fe20003000000 */
[----:B------:R-:W-:Y:S01]  /*2960*/  IMAD.IADD R215, R214, 0x1, R0 ;  /* 0x00000001d6d77824 */ /* 0x000fe200078e0200 */
[----:B------:R-:W1:Y:S01]  /*2970*/  LDSM.16.M88.4 R164, [R214+0x6080] ;  /* 0x00608000d6a4783b */ /* 0x000e620000000200 */
[C---:B------:R-:W-:Y:S01]  /*2980*/  LOP3.LUT P6, RZ, R3.reuse, 0x1, RZ, 0xc0, !PT ;  /* 0x0000000103ff7812 */ /* 0x040fe200078cc0ff */
[----:B------:R-:W-:Y:S01]  /*2990*/  IMAD R213, R28, 0x200, R5 ;  /* 0x000002001cd57824 */ /* 0x000fe200078e0205 */
[----:B------:R-:W-:Y:S01]  /*29a0*/  SEL R6, RZ, 0xffffffff, P5 ;  /* 0xffffffffff067807 */ /* 0x000fe20002800000 */
[----:B------:R-:W2:Y:S01]  /*29b0*/  LDSM.16.M88.4 R168, [R214+0x7080] ;  /* 0x00708000d6a8783b */ /* 0x000ea20000000200 */
[----:B------:R-:W-:Y:S01]  /*29c0*/  ISETP.GE.OR P6, PT, R250, UR18, !P6 ;  /* 0x00000012fa007c0c */ /* 0x000fe2000f7c6670 */
[----:B------:R-:W-:Y:S01]  /*29d0*/  IMAD.SHL.U32 R5, R4, 0x40, RZ ;  /* 0x0000004004057824 */ /* 0x000fe200078e00ff */
[----:B------:R-:W-:Y:S01]  /*29e0*/  LOP3.LUT P5, RZ, R3, 0x4, RZ, 0xc0, !PT ;  /* 0x0000000403ff7812 */ /* 0x000fe200078ac0ff */
[----:B------:R-:W3:Y:S01]  /*29f0*/  LDSM.16.M88.4 R172, [R215+0x6080] ;  /* 0x00608000d7ac783b */ /* 0x000ee20000000200 */
[----:B------:R-:W-:Y:S01]  /*2a00*/  IMAD.SHL.U32 R6, R6, 0x2, RZ ;  /* 0x0000000206067824 */ /* 0x000fe200078e00ff */
[----:B------:R-:W-:Y:S01]  /*2a10*/  ISETP.GE.AND P0, PT, R40, c[0x0][0x1fc], PT ;  /* 0x00007f0028007a0c */ /* 0x000fe20003f06270 */
[----:B------:R-:W-:Y:S01]  /*2a20*/  IMAD.SHL.U32 R213, R213, 0x2, RZ ;  /* 0x00000002d5d57824 */ /* 0x000fe200078e00ff */
[----:B------:R-:W4:Y:S01]  /*2a30*/  LDSM.16.M88.4 R176, [R215+0x7080] ;  /* 0x00708000d7b0783b */ /* 0x000f220000000200 */
[----:B------:R-:W-:Y:S01]  /*2a40*/  ISETP.GE.OR P5, PT, R250, UR18, !P5 ;  /* 0x00000012fa007c0c */ /* 0x000fe2000efa6670 */
[----:B------:R-:W-:Y:S01]  /*2a50*/  CS2R R40, SRZ ;  /* 0x0000000000287805 */ /* 0x000fe2000001ff00 */
[----:B------:R-:W-:Y:S01]  /*2a60*/  SEL R2, RZ, 0x4, P0 ;  /* 0x00000004ff027807 */ /* 0x000fe20000000000 */
[----:B------:R-:W1:Y:S01]  /*2a70*/  LDSM.16.M88.4 R180, [R214+0x8080] ;  /* 0x00808000d6b4783b */ /* 0x000e620000000200 */
[----:B------:R-:W-:-:S02]  /*2a80*/  LOP3.LUT R6, R6, 0x2, R8, 0xe2, !PT ;  /* 0x0000000206067812 */ /* 0x000fc400078ee208 */
[----:B------:R-:W-:Y:S01]  /*2a90*/  IADD3 R0, P0, R14, UR15, RZ ;  /* 0x0000000f0e007c10 */ /* 0x000fe2000ff1e0ff */
[----:B------:R-:W1:Y:S01]  /*2aa0*/  LDSM.16.M88.4 R184, [R214+0x9080] ;  /* 0x00908000d6b8783b */ /* 0x000e620000000200 */
[----:B------:R-:W-:Y:S01]  /*2ab0*/  LOP3.LUT R6, R6, R2, RZ, 0xfc, !PT ;  /* 0x0000000206067212 */ /* 0x000fe200078efcff */
[----:B------:R-:W-:Y:S01]  /*2ac0*/  @!P2 IMAD.SHL.U32 R2, R132, 0x10, RZ ;  /* 0x000000108402a824 */ /* 0x000fe200078e00ff */
[----:B------:R-:W-:Y:S01]  /*2ad0*/  LOP3.LUT R9, R9, 0x2, R38, 0xe2, !PT ;  /* 0x0000000209097812 */ /* 0x000fe200078ee226 */
[----:B------:R-:W1:Y:S01]  /*2ae0*/  LDSM.16.M88.4 R188, [R215+0x8080] ;  /* 0x00808000d7bc783b */ /* 0x000e620000000200 */
[----:B------:R-:W-:Y:S01]  /*2af0*/  LOP3.LUT R5, R5, 0xc0, RZ, 0xc0, !PT ;  /* 0x000000c005057812 */ /* 0x000fe200078ec0ff */
[----:B------:R-:W-:Y:S02]  /*2b00*/  CS2R R38, SRZ ;  /* 0x0000000000267805 */ /* 0x000fe4000001ff00 */
[----:B------:R-:W1:Y:S04]  /*2b10*/  LDSM.16.M88.4 R192, [R215+0x9080] ;  /* 0x00908000d7c0783b */ /* 0x000e680000000200 */
[----:B------:R-:W1:Y:S04]  /*2b20*/  LDSM.16.M88.4 R196, [R214+0xa080] ;  /* 0x00a08000d6c4783b */ /* 0x000e680000000200 */
[----:B------:R-:W1:Y:S04]  /*2b30*/  LDSM.16.M88.4 R200, [R214+0xb080] ;  /* 0x00b08000d6c8783b */ /* 0x000e680000000200 */
[----:B------:R-:W1:Y:S04]  /*2b40*/  LDSM.16.M88.4 R204, [R215+0xa080] ;  /* 0x00a08000d7cc783b */ /* 0x000e680000000200 */
[----:B------:R-:W1:Y:S04]  /*2b50*/  LDSM.16.M88.4 R208, [R215+0xb080] ;  /* 0x00b08000d7d0783b */ /* 0x000e680000000200 */
[----:B------:R-:W-:Y:S06]  /*2b60*/  BAR.SYNC.DEFER_BLOCKING 0x0 ;  /* 0x0000000000007b1d */ /* 0x000fec0000010000 */
[----:B------:R5:W-:Y:S04]  /*2b70*/  STL [R1+0x4], R9 ;  /* 0x0000040901007387 */ /* 0x000be80000100800 */
[----:B------:R1:W-:Y:S04]  /*2b80*/  STL [R1], R6 ;  /* 0x0000000601007387 */ /* 0x0003e80000100800 */
[----:B------:R-:W-:Y:S01]  /*2b90*/  @!PT LDS RZ, [RZ] ;  /* 0x00000000fffff984 */ /* 0x000fe20000000800 */
[----:B------:R-:W-:Y:S01]  /*2ba0*/  @!PT LDS RZ, [RZ] ;  /* 0x00000000fffff984 */ /* 0x000fe20000000800 */
[----:B------:R-:W-:Y:S01]  /*2bb0*/  @!PT LDS RZ, [RZ] ;  /* 0x00000000fffff984 */ /* 0x000fe20000000800 */
[----:B------:R2:W-:Y:S01]  /*2bc0*/  LDGSTS.E.BYPASS.LTC128B.128 [R251+0x6080], [R22.64], !P6 ;  /* 0x0608000016fb7fae */ /* 0x0005e2000f101d50 */
[----:B------:R-:W-:-:S02]  /*2bd0*/  LOP3.LUT P6, RZ, R3, 0x2, RZ, 0xc0, !PT ;  /* 0x0000000203ff7812 */ /* 0x000fc400078cc0ff */
[----:B------:R-:W-:Y:S01]  /*2be0*/  IADD3.X R3, R20, UR4, RZ, P0, !PT ;  /* 0x0000000414037c10 */ /* 0x000fe200087fe4ff */
[----:B------:R-:W-:Y:S01]  /*2bf0*/  UMOV UR4, URZ ;  /* 0x0000003f00047c82 */ /* 0x000fe20008000000 */
[----:B------:R-:W-:Y:S02]  /*2c00*/  ISETP.GE.OR P6, PT, R250, UR18, !P6 ;  /* 0x00000012fa007c0c */ /* 0x000fe4000f7c6670 */
[----:B------:R-:W-:-:S04]  /*2c10*/  LEA R8, P0, R0, c[0x0][0x280], 0x2 ;  /* 0x0000a00000087a11 */ /* 0x000fc800078010ff */
[----:B-----5:R-:W-:Y:S01]  /*2c20*/  LEA.HI.X R9, R0, c[0x0][0x284], R3, 0x2, P0 ;  /* 0x0000a10000097a11 */ /* 0x020fe200000f1403 */
[----:B------:R-:W-:Y:S01]  /*2c30*/  IMAD.SHL.U32 R3, R28, 0x8, RZ ;  /* 0x000000081c037824 */ /* 0x000fe200078e00ff */
[----:B------:R-:W-:Y:S01]  /*2c40*/  LOP3.LUT P0, RZ, R4, 0x2, RZ, 0xc0, !PT ;  /* 0x0000000204ff7812 */ /* 0x000fe2000780c0ff */
[----:B------:R-:W-:Y:S01]  /*2c50*/  IMAD.SHL.U32 R0, R34, 0x20, RZ ;  /* 0x0000002022007824 */ /* 0x000fe200078e00ff */
[----:B-1----:R-:W-:Y:S02]  /*2c60*/  SHF.R.U32.HI R6, RZ, 0x3, R5 ;  /* 0x00000003ff067819 */ /* 0x002fe40000011605 */
[----:B------:R-:W-:Y:S01]  /*2c70*/  LOP3.LUT R3, R3, 0x8, RZ, 0xc0, !PT ;  /* 0x0000000803037812 */ /* 0x000fe200078ec0ff */
[----:B------:R1:W-:Y:S01]  /*2c80*/  LDGSTS.E.BYPASS.LTC128B.128 [R251+0x7080], [R22.64+0x40], !P6 ;  /* 0x0708004016fb7fae */ /* 0x0003e2000f101d50 */
[----:B------:R-:W-:Y:S02]  /*2c90*/  LOP3.LUT R212, R6, R5, R212, 0x1e, !PT ;  /* 0x0000000506d47212 */ /* 0x000fe400078e1ed4 */
[C---:B------:R-:W-:Y:S01]  /*2ca0*/  LOP3.LUT P6, RZ, R17.reuse, 0x4, RZ, 0xc0, !PT ;  /* 0x0000000411ff7812 */ /* 0x040fe200078cc0ff */
[----:B------:R1:W-:Y:S01]  /*2cb0*/  LDGSTS.E.BYPASS.LTC128B.128 [R251+0x8080], [R22.64+0x80], !P5 ;  /* 0x0808008016fb7fae */ /* 0x0003e2000e901d50 */
[----:B------:R-:W-:Y:S01]  /*2cc0*/  ISETP.GE.AND P5, PT, R132, 0x10, PT ;  /* 0x000000108400780c */ /* 0x000fe20003fa6270 */
[----:B------:R-:W-:Y:S01]  /*2cd0*/  IMAD.IADD R212, R0, 0x1, R212 ;  /* 0x0000000100d47824 */ /* 0x000fe200078e02d4 */
[----:B------:R-:W-:Y:S01]  /*2ce0*/  SEL R222, R222, 0xffffffe0, !P6 ;  /* 0xffffffe0dede7807 */ /* 0x000fe20007000000 */
[----:B------:R5:W-:Y:S03]  /*2cf0*/  @!P2 LDGSTS.E.BYPASS.LTC128B.128 [R2+0xf080], [R18.64] ;  /* 0x0f0800001202afae */ /* 0x000be6000b901d50 */
[----:B------:R-:W-:Y:S01]  /*2d00*/  LEA R212, R212, 0x80, 0x1 ;  /* 0x00000080d4d47811 */ /* 0x000fe200078e08ff */
[----:B------:R-:W0:Y:S04]  /*2d10*/  LDGDEPBAR ;  /* 0x00000000000079af */ /* 0x000e280000000000 */
[----:B------:R1:W-:Y:S01]  /*2d20*/  LDGSTS.E.BYPASS.LTC128B.128 [R251+0xc080], [R24.64], !P4 ;  /* 0x0c08000018fb7fae */ /* 0x0003e2000e101d50 */
[----:B------:R-:W-:-:S03]  /*2d30*/  LOP3.LUT P4, RZ, R17, 0x2, RZ, 0xc0, !PT ;  /* 0x0000000211ff7812 */ /* 0x000fc6000788c0ff */
[----:B------:R1:W-:Y:S01]  /*2d40*/  LDGSTS.E.BYPASS.LTC128B.128 [R251+0xd080], [R24.64+0x40], !P3 ;  /* 0x0d08004018fb7fae */ /* 0x0003e2000d901d50 */
[C---:B------:R-:W-:Y:S02]  /*2d50*/  SEL R223, R225.reuse, 0xfffffff0, !P4 ;  /* 0xfffffff0e1df7807 */ /* 0x040fe40006000000 */
[----:B------:R-:W-:Y:S01]  /*2d60*/  SEL R225, R225, 0xfffffff0, !P0 ;  /* 0xfffffff0e1e17807 */ /* 0x000fe20004000000 */
[----:B------:R1:W-:Y:S01]  /*2d70*/  LDGSTS.E.BYPASS.LTC128B.128 [R251+0xe080], [R24.64+0x80], !P1 ;  /* 0x0e08008018fb7fae */ /* 0x0003e2000c901d50 */
[----:B-----5:R-:W-:-:S05]  /*2d80*/  IMAD.SHL.U32 R2, R17, 0x40, RZ ;  /* 0x0000004011027824 */ /* 0x020fca00078e00ff */
[----:B------:R-:W-:-:S04]  /*2d90*/  LOP3.LUT R2, R2, 0x1c0, RZ, 0xc0, !PT ;  /* 0x000001c002027812 */ /* 0x000fc800078ec0ff */
[----:B------:R-:W-:-:S04]  /*2da0*/  SHF.R.U32.HI R4, RZ, 0x3, R2 ;  /* 0x00000003ff047819 */ /* 0x000fc80000011602 */
[--C-:B------:R-:W-:Y:S01]  /*2db0*/  LOP3.LUT R218, R4, R2, R3.reuse, 0x1e, !PT ;  /* 0x0000000204da7212 */ /* 0x100fe200078e1e03 */
[----:B------:R-:W-:Y:S01]  /*2dc0*/  IMAD R4, R30, 0x200, R0 ;  /* 0x000002001e047824 */ /* 0x000fe200078e0200 */
[C---:B------:R-:W-:Y:S02]  /*2dd0*/  LOP3.LUT R3, R6.reuse, R5, R3, 0x1e, !PT ;  /* 0x0000000506037212 */ /* 0x040fe400078e1e03 */
[----:B------:R-:W-:Y:S01]  /*2de0*/  LOP3.LUT R2, R6, R7, R5, 0x1e, !PT ;  /* 0x0000000706027212 */ /* 0x000fe200078e1e05 */
[----:B------:R-:W-:Y:S02]  /*2df0*/  IMAD.IADD R218, R35, 0x1, R218 ;  /* 0x0000000123da7824 */ /* 0x000fe400078e02da */
[----:B------:R-:W-:Y:S02]  /*2e00*/  IMAD.IADD R221, R4, 0x1, R3 ;  /* 0x0000000104dd7824 */ /* 0x000fe400078e0203 */
[----:B------:R-:W-:Y:S01]  /*2e10*/  @!P5 IMAD.SHL.U32 R3, R132, 0x10, RZ ;  /* 0x000000108403d824 */ /* 0x000fe200078e00ff */
[----:B------:R-:W-:Y:S01]  /*2e20*/  LEA R218, R218, 0x13480, 0x1 ;  /* 0x00013480dada7811 */ /* 0x000fe200078e08ff */
[----:B------:R-:W-:-:S02]  /*2e30*/  IMAD.IADD R224, R0, 0x1, R2 ;  /* 0x0000000100e07824 */ /* 0x000fc400078e0202 */
[----:B------:R-:W-:Y:S01]  /*2e40*/  IMAD.IADD R2, R13, 0x1, R21 ;  /* 0x000000010d027824 */ /* 0x000fe200078e0215 */
[----:B------:R1:W-:Y:S01]  /*2e50*/  @!P5 LDGSTS.E.BYPASS.LTC128B.128 [R3+0xf280], [R8.64] ;  /* 0x0f2800000803dfae */ /* 0x0003e2000b901d50 */
[----:B------:R-:W-:Y:S02]  /*2e60*/  IMAD.SHL.U32 R0, R31, 0x2, RZ ;  /* 0x000000021f007824 */ /* 0x000fe400078e00ff */
[----:B------:R-:W-:Y:S01]  /*2e70*/  IMAD.SHL.U32 R216, R221, 0x2, RZ ;  /* 0x00000002ddd87824 */ /* 0x000fe200078e00ff */
[----:B------:R-:W0:Y:S01]  /*2e80*/  LDGDEPBAR ;  /* 0x00000000000079af */ /* 0x000e220000000000 */
[--C-:B------:R-:W-:Y:S01]  /*2e90*/  IMAD R219, R222, 0x2, R218.reuse ;  /* 0x00000002dedb7824 */ /* 0x100fe200078e02da */
[----:B------:R-:W-:Y:S01]  /*2ea0*/  IADD3 R252, -R0, UR8, RZ ;  /* 0x0000000800fc7c10 */ /* 0x000fe2000fffe1ff */
[C---:B------:R-:W-:Y:S01]  /*2eb0*/  IMAD R220, R223.reuse, 0x2, R218 ;  /* 0x00000002dfdc7824 */ /* 0x040fe200078e02da */
[----:B------:R1:W-:Y:S01]  /*2ec0*/  STL [R1+0x48], R2 ;  /* 0x0000480201007387 */ /* 0x0003e20000100800 */
[----:B------:R-:W-:Y:S01]  /*2ed0*/  IADD3 R217, R216, 0xc080, RZ ;  /* 0x0000c080d8d97810 */ /* 0x000fe20007ffe0ff */
[----:B------:R-:W-:-:S02]  /*2ee0*/  IMAD R223, R223, 0x2, R219 ;  /* 0x00000002dfdf7824 */ /* 0x000fc400078e02db */
[----:B------:R-:W0:Y:S01]  /*2ef0*/  LDGDEPBAR ;  /* 0x00000000000079af */ /* 0x000e220000000000 */
[----:B------:R-:W-:Y:S02]  /*2f00*/  IMAD R222, R222, 0x2, R220 ;  /* 0x00000002dede7824 */ /* 0x000fe400078e02dc */
[----:B------:R-:W-:Y:S01]  /*2f10*/  IMAD R217, R225, 0x2, R217 ;  /* 0x00000002e1d97824 */ /* 0x000fe200078e02d9 */
[----:B------:R1:W-:Y:S01]  /*2f20*/  STL [R1+0xc], R0 ;  /* 0x00000c0001007387 */ /* 0x0003e20000100800 */
[----:B--234-:R-:W-:-:S03]  /*2f30*/  IMAD.IADD R226, R221, 0x1, R225 ;  /* 0x00000001dde27824 */ /* 0x01cfc600078e02e1 */
.L_x_620:
[----:B------:R-:W-:Y:S04]  /*2f40*/  DEPBAR.LE SB0, 0x1 ;  /* 0x000080400000791a */ /* 0x000fe80000000000 */
[----:B------:R-:W-:Y:S01]  /*2f50*/  BAR.SYNC.DEFER_BLOCKING 0x0 ;  /* 0x0000000000007b1d */ /* 0x000fe20000010000 */
[----:B-1----:R-:W-:Y:S01]  /*2f60*/  MOV R0, UR4 ;  /* 0x0000000400007c02 */ /* 0x002fe20008000f00 */
        /* <DEDUP_REMOVED lines=145> */
.L_x_618:
        /* <DEDUP_REMOVED lines=454> */
.L_x_619:
        /* <DEDUP_REMOVED lines=240> */
.L_x_617:
[----:B------:R-:W-:Y:S05]  /*63e0*/  @P3 EXIT ;  /* 0x000000000000394d */ /* 0x000fea0003800000 */
[----:B------:R-:W2:Y:S01]  /*63f0*/  LDL.LU R7, [R1+0x50] ;  /* 0x0000500001077983 */ /* 0x000ea20000300800 */
[----:B------:R-:W-:Y:S01]  /*6400*/  ISETP.NE.U32.AND P2, PT, RZ, c[0x0][0x360], PT ;  /* 0x0000d800ff007a0c */ /* 0x000fe20003f45070 */
[----:B------:R-:W-:Y:S02]  /*6410*/  UMOV UR6, 0x1 ;  /* 0x0000000100067882 */ /* 0x000fe40000000000 */
[----:B------:R-:W-:Y:S01]  /*6420*/  ULDC.64 UR4, c[0x0][0x338] ;  /* 0x0000ce0000047ab9 */ /* 0x000fe20000000a00 */
[----:B------:R-:W-:-:S13]  /*6430*/  ISETP.NE.AND.EX P2, PT, RZ, c[0x0][0x364], PT, P2 ;  /* 0x0000d900ff007a0c */ /* 0x000fda0003f45320 */
[----:B------:R-:W-:-:S04]  /*6440*/  @P2 IMAD.MOV.U32 R2, RZ, RZ, 0x4 ;  /* 0x00000004ff022424 */ /* 0x000fc800078e00ff */
[----:B--2---:R-:W-:-:S05]  /*6450*/  @P2 IMAD.WIDE R2, R7, R2, c[0x0][0x360] ;  /* 0x0000d80007022625 */ /* 0x004fca00078e0202 */
[----:B------:R-:W2:Y:S01]  /*6460*/  @P2 LDG.E R0, [R2.64] ;  /* 0x0000001002002981 */ /* 0x000ea2000c1e1900 */
[----:B------:R-:W-:Y:S01]  /*6470*/  UISETP.NE.AND UP0, UPT, UR6, UR4, UPT ;  /* 0x000000040600728c */ /* 0x000fe2000bf05270 */
[----:B------:R-:W-:Y:S01]  /*6480*/  SHF.R.S32.HI R6, RZ, 0x1f, R7 ;  /* 0x0000001fff067819 */ /* 0x000fe20000011407 */
[----:B------:R-:W-:Y:S01]  /*6490*/  UIMAD.WIDE.U32 UR6, UR13, UR5, URZ ;  /* 0x000000050d0672a5 */ /* 0x000fe2000f8e003f */
[----:B------:R-:W1:Y:S01]  /*64a0*/  S2R R4, SR_TID.X ;  /* 0x0000000000047919 */ /* 0x000e620000002100 */
[----:B------:R-:W-:Y:S02]  /*64b0*/  ULDC UR4, c[0x0][0x340] ;  /* 0x0000d00000047ab9 */ /* 0x000fe40000000800 */
[----:B------:R-:W-:-:S04]  /*64c0*/  UIMAD UR14, UR14, 0x3000, URZ ;  /* 0x000030000e0e78a4 */ /* 0x000fc8000f8e023f */
[----:B------:R-:W-:Y:S02]  /*64d0*/  USHF.R.S32.HI UR6, URZ, 0x1f, UR14 ;  /* 0x0000001f3f067899 */ /* 0x000fe4000801140e */
[----:B------:R-:W-:Y:S02]  /*64e0*/  @UP0 UMOV UR5, UR7 ;  /* 0x0000000700050c82 */ /* 0x000fe40008000000 */
[----:B------:R-:W-:-:S03]  /*64f0*/  @UP0 USHF.R.U32.HI UR13, URZ, UR4, UR5 ;  /* 0x000000043f0d0299 */ /* 0x000fc60008011605 */
[----:B------:R-:W-:Y:S02]  /*6500*/  ULDC.64 UR4, c[0x0][0x328] ;  /* 0x0000ca0000047ab9 */ /* 0x000fe40000000a00 */
[----:B------:R-:W-:-:S04]  /*6510*/  USHF.R.S32.HI UR7, URZ, 0x1f, UR13 ;  /* 0x0000001f3f077899 */ /* 0x000fc8000801140d */
[----:B------:R-:W-:-:S04]  /*6520*/  UIMAD UR4, UR7, UR4, URZ ;  /* 0x00000004070472a4 */ /* 0x000fc8000f8e023f */
[----:B------:R-:W-:-:S03]  /*6530*/  UIMAD UR8, UR13, UR5, UR4 ;  /* 0x000000050d0872a4 */ /* 0x000fc6000f8e0204 */
[----:B------:R-:W-:Y:S02]  /*6540*/  ULDC.64 UR4, c[0x0][0x300] ;  /* 0x0000c00000047ab9 */ /* 0x000fe40000000a00 */
[----:B------:R-:W-:-:S04]  /*6550*/  UIMAD UR4, UR7, UR4, URZ ;  /* 0x00000004070472a4 */ /* 0x000fc8000f8e023f */
[----:B------:R-:W-:Y:S01]  /*6560*/  UIMAD UR4, UR13, UR5, UR4 ;  /* 0x000000050d0472a4 */ /* 0x000fe2000f8e0204 */
[----:B------:R-:W-:Y:S01]  /*6570*/  BAR.SYNC.DEFER_BLOCKING 0x1, 0x100 ;  /* 0x0044000000007b1d */ /* 0x000fe20000010000 */
[----:B--2---:R-:W-:-:S05]  /*6580*/  @P2 IMAD R0, R7, 0x80, R0 ;  /* 0x0000008007002824 */ /* 0x004fca00078e0200 */
[----:B------:R-:W-:-:S04]  /*6590*/  @P2 SHF.R.S32.HI R2, RZ, 0x1f, R0 ;  /* 0x0000001fff022819 */ /* 0x000fc80000011400 */
[----:B------:R-:W-:Y:S02]  /*65a0*/  @P2 LEA.HI R2, R2, R0, RZ, 0x7 ;  /* 0x0000000002022211 */ /* 0x000fe400078f38ff */
[----:B-1----:R-:W-:Y:S02]  /*65b0*/  SHF.R.S32.HI R0, RZ, 0x1f, R4 ;  /* 0x0000001fff007819 */ /* 0x002fe40000011404 */
[----:B------:R-:W-:-:S05]  /*65c0*/  @P2 SHF.R.S32.HI R2, RZ, 0x7, R2 ;  /* 0x00000007ff022819 */ /* 0x000fca0000011402 */
[----:B------:R-:W-:-:S05]  /*65d0*/  @P2 IMAD R2, R2, 0x3000, RZ ;  /* 0x0000300002022824 */ /* 0x000fca00078e02ff */
[----:B------:R-:W-:Y:S02]  /*65e0*/  @P2 SHF.R.S32.HI R3, RZ, 0x1f, R2 ;  /* 0x0000001fff032819 */ /* 0x000fe40000011402 */
[----:B------:R-:W-:-:S06]  /*65f0*/  @!P2 CS2R R2, SRZ ;  /* 0x000000000002a805 */ /* 0x000fcc000001ff00 */
[----:B------:R-:W-:Y:S01]  /*6600*/  IADD3 R2, P1, P0, R2, UR14, R4 ;  /* 0x0000000e02027c10 */ /* 0x000fe2000f83e004 */
[----:B------:R-:W-:-:S03]  /*6610*/  IMAD.U32 R4, RZ, RZ, UR13 ;  /* 0x0000000dff047e24 */ /* 0x000fc6000f8e00ff */
[----:B------:R-:W-:Y:S01]  /*6620*/  IADD3.X R3, R3, UR6, R0, P1, P0 ;  /* 0x0000000603037c10 */ /* 0x000fe20008fe0400 */
[----:B------:R-:W-:-:S04]  /*6630*/  IMAD.U32 R0, RZ, RZ, UR13 ;  /* 0x0000000dff007e24 */ /* 0x000fc8000f8e00ff */
[----:B------:R-:W-:-:S04]  /*6640*/  IMAD.WIDE.U32 R4, R4, c[0x0][0x328], R2 ;  /* 0x0000ca0004047a25 */ /* 0x000fc800078e0002 */
[----:B------:R-:W-:Y:S01]  /*6650*/  IMAD.WIDE.U32 R2, R0, c[0x0][0x300], R2 ;  /* 0x0000c00000027a25 */ /* 0x000fe200078e0002 */
[----:B------:R-:W-:Y:S02]  /*6660*/  SEL R0, R6, RZ, !P2 ;  /* 0x000000ff06007207 */ /* 0x000fe40005000000 */
[----:B------:R-:W-:Y:S02]  /*6670*/  IADD3 R5, R5, UR8, RZ ;  /* 0x0000000805057c10 */ /* 0x000fe4000fffe0ff */
[----:B------:R-:W-:Y:S01]  /*6680*/  SEL R6, R7, RZ, !P2 ;  /* 0x000000ff07067207 */ /* 0x000fe20005000000 */
[C---:B------:R-:W-:Y:S01]  /*6690*/  IMAD R10, R0.reuse, c[0x0][0x330], RZ ;  /* 0x0000cc00000a7a24 */ /* 0x040fe200078e02ff */
[----:B------:R-:W-:Y:S01]  /*66a0*/  IADD3 R3, R3, UR4, RZ ;  /* 0x0000000403037c10 */ /* 0x000fe2000fffe0ff */
[----:B------:R-:W-:Y:S02]  /*66b0*/  IMAD R0, R0, c[0x0][0x308], RZ ;  /* 0x0000c20000007a24 */ /* 0x000fe400078e02ff */
[----:B------:R-:W-:-:S02]  /*66c0*/  IMAD R10, R6, c[0x0][0x334], R10 ;  /* 0x0000cd00060a7a24 */ /* 0x000fc400078e020a */
[----:B------:R-:W-:-:S04]  /*66d0*/  IMAD.WIDE.U32 R8, R6, c[0x0][0x330], R4 ;  /* 0x0000cc0006087a25 */ /* 0x000fc800078e0004 */
[----:B------:R-:W-:Y:S01]  /*66e0*/  IMAD R0, R6, c[0x0][0x30c], R0 ;  /* 0x0000c30006007a24 */ /* 0x000fe200078e0200 */
[----:B------:R-:W-:Y:S01]  /*66f0*/  LEA R4, P1, R8, c[0x0][0x310], 0x2 ;  /* 0x0000c40008047a11 */ /* 0x000fe200078210ff */
[----:B------:R-:W-:-:S04]  /*6700*/  IMAD.WIDE.U32 R6, R6, c[0x0][0x308], R2 ;  /* 0x0000c20006067a25 */ /* 0x000fc800078e0002 */
[----:B------:R-:W-:Y:S01]  /*6710*/  IMAD.IADD R3, R9, 0x1, R10 ;  /* 0x0000000109037824 */ /* 0x000fe200078e020a */
[----:B------:R-:W-:Y:S01]  /*6720*/  LEA R2, P0, R6, c[0x0][0x2e8], 0x2 ;  /* 0x0000ba0006027a11 */ /* 0x000fe200078010ff */
[----:B------:R-:W-:-:S03]  /*6730*/  IMAD.IADD R0, R7, 0x1, R0 ;  /* 0x0000000107007824 */ /* 0x000fc600078e0200 */
        /* <DEDUP_REMOVED lines=99> */
.L_x_621:
        /* <DEDUP_REMOVED lines=9> */
.L_x_1408:


//--------------------- .text._ZN7cutlass13device_kernelIN5flash19enable_sm80_to_sm89INS1_16FlashAttnBwdSm80INS1_25CollectiveMainloopBwdSm80ILi2ELi1EN4cute5tupleIJNS5_1CILi64EEENS7_ILi128EEENS7_ILi96EEEEEENS_10bfloat16_tEfNS_4arch4Sm80ELb1ELb0ELb0ELb1ELb1ELb0ELb0ELb0ELi2ELi2ELi4ELi2ELb1EEENS1_24CollectiveEpilogueBwdGQAISB_fSE_Li256ELb1ELb1EEENS1_25SingleTileBwdLPTSchedulerILb1ELi128ELb1EEEEEEEEEvNT_6ParamsE --------------------------
	.section	.text._ZN7cutlass13device_kernelIN5flash19enable_sm80_to_sm89INS1_16FlashAttnBwdSm80INS1_25CollectiveMainloopBwdSm80ILi2ELi1EN4cute5tupleIJNS5_1CILi64EEENS7_ILi128EEENS7_ILi96EEEEEENS_10bfloat16_tEfNS_4arch4Sm80ELb1ELb0ELb0ELb1ELb1ELb0ELb0ELb0ELi2ELi2ELi4ELi2ELb1EEENS1_24CollectiveEpilogueBwdGQAISB_fSE_Li256ELb1ELb1EEENS1_25SingleTileBwdLPTSchedulerILb1ELi128ELb1EEEEEEEEEvNT_6ParamsE,"ax",@progbits
	.sectioninfo	@"SHI_REGISTERS=255"
	.align	128
.text._ZN7cutlass13device_kernelIN5flash19enable_sm80_to_sm89INS1_16FlashAttnBwdSm80INS1_25CollectiveMainloopBwdSm80ILi2ELi1EN4cute5tupleIJNS5_1CILi64EEENS7_ILi128EEENS7_ILi96EEEEEENS_10bfloat16_tEfNS_4arch4Sm80ELb1ELb0ELb0ELb1ELb1ELb0ELb0ELb0ELi2ELi2ELi4ELi2ELb1EEENS1_24CollectiveEpilogueBwdGQAISB_fSE_Li256ELb1ELb1EEENS1_25SingleTileBwdLPTSchedulerILb1ELi128ELb1EEEEEEEEEvNT_6ParamsE:
        .type           _ZN7cutlass13device_kernelIN5flash19enable_sm80_to_sm89INS1_16FlashAttnBwdSm80INS1_25CollectiveMainloopBwdSm80ILi2ELi1EN4cute5tupleIJNS5_1CILi64EEENS7_ILi128EEENS7_ILi96EEEEEENS_10bfloat16_tEfNS_4arch4Sm80ELb1ELb0ELb0ELb1ELb1ELb0ELb0ELb0ELi2ELi2ELi4ELi2ELb1EEENS1_24CollectiveEpilogueBwdGQAISB_fSE_Li256ELb1ELb1EEENS1_25SingleTileBwdLPTSchedulerILb1ELi128ELb1EEEEEEEEEvNT_6ParamsE,@function
        .size           _ZN7cutlass13device_kernelIN5flash19enable_sm80_to_sm89INS1_16FlashAttnBwdSm80INS1_25CollectiveMainloopBwdSm80ILi2ELi1EN4cute5tupleIJNS5_1CILi64EEENS7_ILi128EEENS7_ILi96EEEEEENS_10bfloat16_tEfNS_4arch4Sm80ELb1ELb0ELb0ELb1ELb1ELb0ELb0ELb0ELi2ELi2ELi4ELi2ELb1EEENS1_24CollectiveEpilogueBwdGQAISB_fSE_Li256ELb1ELb1EEENS1_25SingleTileBwdLPTSchedulerILb1ELi128ELb1EEEEEEEEEvNT_6ParamsE,(.L_x_1409 - _ZN7cutlass13device_kernelIN5flash19enable_sm80_to_sm89INS1_16FlashAttnBwdSm80INS1_25CollectiveMainloopBwdSm80ILi2ELi1EN4cute5tupleIJNS5_1CILi64EEENS7_ILi128EEENS7_ILi96EEEEEENS_10bfloat16_tEfNS_4arch4Sm80ELb1ELb0ELb0ELb1ELb1ELb0ELb0ELb0ELi2ELi2ELi4ELi2ELb1EEENS1_24CollectiveEpilogueBwdGQAISB_fSE_Li256ELb1ELb1EEENS1_25SingleTileBwdLPTSchedulerILb1ELi128ELb1EEEEEEEEEvNT_6ParamsE)
        .other          _ZN7cutlass13device_kernelIN5flash19enable_sm80_to_sm89INS1_16FlashAttnBwdSm80INS1_25CollectiveMainloopBwdSm80ILi2ELi1EN4cute5tupleIJNS5_1CILi64EEENS7_ILi128EEENS7_ILi96EEEEEENS_10bfloat16_tEfNS_4arch4Sm80ELb1ELb0ELb0ELb1ELb1ELb0ELb0ELb0ELi2ELi2ELi4ELi2ELb1EEENS1_24CollectiveEpilogueBwdGQAISB_fSE_Li256ELb1ELb1EEENS1_25SingleTileBwdLPTSchedulerILb1ELi128ELb1EEEEEEEEEvNT_6ParamsE,@"STO_CUDA_ENTRY STV_DEFAULT"
_ZN7cutlass13device_kernelIN5flash19enable_sm80_to_sm89INS1_16FlashAttnBwdSm80INS1_25CollectiveMainloopBwdSm80ILi2ELi1EN4cute5tupleIJNS5_1CILi64EEENS7_ILi128EEENS7_ILi96EEEEEENS_10bfloat16_tEfNS_4arch4Sm80ELb1ELb0ELb0ELb1ELb1ELb0ELb0ELb0ELi2ELi2ELi4ELi2ELb1EEENS1_24CollectiveEpilogueBwdGQAISB_fSE_Li256ELb1ELb1EEENS1_25SingleTileBwdLPTSchedulerILb1ELi128ELb1EEEEEEEEEvNT_6ParamsE:
        /* <DEDUP_REMOVED lines=30> */
.L_x_623:
[----:B------:R-:W-:Y:S02]  /*01e0*/  ULDC UR9, c[0x0][0x3b4] ;  /* 0x0000ed0000097ab9 */ /* 0x000fe40000000800 */
[----:B------:R-:W-:Y:S02]  /*01f0*/  UISETP.NE.AND UP0, UPT, UR9, 0x1, UPT ;  /* 0x000000010900788c */ /* 0x000fe4000bf05270 */
[----:B------:R-:W-:Y:S02]  /*0200*/  ULDC.64 UR4, c[0x0][0x3b8] ;  /* 0x0000ee0000047ab9 */ /* 0x000fe40000000a00 */
[----:B------:R-:W-:Y:S02]  /*0210*/  UIMAD.WIDE.U32 UR10, UR8, UR4, URZ ;  /* 0x00000004080a72a5 */ /* 0x000fe4000f8e003f */
[----:B------:R-:W-:-:S05]  /*0220*/  UMOV UR6, UR8 ;  /* 0x0000000800067c82 */ /* 0x000fca0008000000 */
[----:B------:R-:W-:-:S04]  /*0230*/  @UP0 USHF.R.U32.HI UR6, URZ, UR5, UR11 ;  /* 0x000000053f060299 */ /* 0x000fc8000801160b */
[----:B------:R-:W-:-:S04]  /*0240*/  UIMAD UR9, UR6, UR9, URZ ;  /* 0x00000009060972a4 */ /* 0x000fc8000f8e023f */
.L_x_624:
        /* <DEDUP_REMOVED lines=22> */
.L_x_625:
        /* <DEDUP_REMOVED lines=14> */
.L_x_627:
[----:B------:R-:W-:Y:S02]  /*0490*/  ULDC UR5, c[0x0][0x3dc] ;  /* 0x0000f70000057ab9 */ /* 0x000fe40000000800 */
.L_x_626:
        /* <DEDUP_REMOVED lines=9> */
.L_x_622:
        /* <DEDUP_REMOVED lines=21> */
.L_x_629:
[----:B------:R-:W-:Y:S02]  /*0680*/  ULDC UR9, c[0x0][0x3b4] ;  /* 0x0000ed0000097ab9 */ /* 0x000fe40000000800 */
[----:B------:R-:W-:Y:S02]  /*0690*/  UISETP.NE.AND UP0, UPT, UR9, 0x1, UPT ;  /* 0x000000010900788c */ /* 0x000fe4000bf05270 */
[----:B------:R-:W-:Y:S02]  /*06a0*/  ULDC.64 UR4, c[0x0][0x3b8] ;  /* 0x0000ee0000047ab9 */ /* 0x000fe40000000a00 */
[----:B------:R-:W-:Y:S02]  /*06b0*/  UIMAD.WIDE.U32 UR10, UR8, UR4, URZ ;  /* 0x00000004080a72a5 */ /* 0x000fe4000f8e003f */
[----:B------:R-:W-:-:S05]  /*06c0*/  UMOV UR6, UR8 ;  /* 0x0000000800067c82 */ /* 0x000fca0008000000 */
[----:B------:R-:W-:-:S04]  /*06d0*/  @UP0 USHF.R.U32.HI UR6, URZ, UR5, UR11 ;  /* 0x000000053f060299 */ /* 0x000fc8000801160b */
[----:B------:R-:W-:-:S04]  /*06e0*/  UIMAD UR9, UR6, UR9, URZ ;  /* 0x00000009060972a4 */ /* 0x000fc8000f8e023f */
.L_x_630:
        /* <DEDUP_REMOVED lines=22> */
.L_x_631:
        /* <DEDUP_REMOVED lines=14> */
.L_x_633:
[----:B------:R-:W-:Y:S02]  /*0930*/  ULDC UR5, c[0x0][0x3dc] ;  /* 0x0000f70000057ab9 */ /* 0x000fe40000000800 */
.L_x_632:
        /* <DEDUP_REMOVED lines=8> */
.L_x_628:
[----:B------:R-:W-:-:S13]  /*09c0*/  ISETP.LE.AND P0, PT, RZ, UR10, PT ;  /* 0x0000000aff007c0c */ /* 0x000fda000bf03270 */
[----:B------:R-:W-:Y:S05]  /*09d0*/  @!P0 EXIT ;  /* 0x000000000000894d */ /* 0x000fea0003800000 */
[----:B------:R-:W-:Y:S02]  /*09e0*/  ULDC.64 UR4, c[0x0][0x2c8] ;  /* 0x0000b20000047ab9 */ /* 0x000fe40000000a00 */
[----:B------:R-:W-:Y:S02]  /*09f0*/  UISETP.NE.U32.AND UP2, UPT, URZ, UR4, UPT ;  /* 0x000000043f00728c */ /* 0x000fe4000bf45070 */
[----:B------:R-:W-:Y:S02]  /*0a00*/  ULDC.64 UR6, c[0x0][0x2d0] ;  /* 0x0000b40000067ab9 */ /* 0x000fe40000000a00 */
[----:B------:R-:W-:Y:S02]  /*0a10*/  UISETP.NE.AND.EX UP2, UPT, URZ, UR5, UPT, UP2 ;  /* 0x000000053f00728c */ /* 0x000fe4000bf45320 */
[----:B------:R-:W-:Y:S02]  /*0a20*/  UISETP.NE.U32.AND UP1, UPT, URZ, UR6, UPT ;  /* 0x000000063f00728c */ /* 0x000fe4000bf25070 */
[----:B------:R-:W-:-:S02]  /*0a30*/  UMOV UR4, 0x4 ;  /* 0x0000000400047882 */ /* 0x000fc40000000000 */
[----:B------:R-:W-:Y:S01]  /*0a40*/  ULDC.64 UR8, c[0x0][0x2c8] ;  /* 0x0000b20000087ab9 */ /* 0x000fe20000000a00 */
[----:B------:R-:W-:Y:S01]  /*0a50*/  PLOP3.LUT P2, PT, PT, PT, UP2, 0x80, 0x0 ;  /* 0x000000000000781c */ /* 0x000fe20003f4f028 */
[----:B------:R-:W-:Y:S02]  /*0a60*/  UIMAD.WIDE UR8, UR10, UR4, UR8 ;  /* 0x000000040a0872a5 */ /* 0x000fe4000f8e0208 */
[----:B------:R-:W-:Y:S02]  /*0a70*/  UISETP.NE.AND.EX UP1, UPT, URZ, UR7, UPT, UP1 ;  /* 0x000000073f00728c */ /* 0x000fe4000bf25310 */
[----:B------:R-:W-:Y:S02]  /*0a80*/  ULDC.64 UR14, c[0x0][0x2d0] ;  /* 0x0000b400000e7ab9 */ /* 0x000fe40000000a00 */
[----:B------:R-:W-:Y:S01]  /*0a90*/  IMAD.U32 R8, RZ, RZ, UR8 ;  /* 0x00000008ff087e24 */ /* 0x000fe2000f8e00ff */
[----:B------:R-:W-:Y:S01]  /*0aa0*/  UIMAD.WIDE UR14, UR10, UR4, UR14 ;  /* 0x000000040a0e72a5 */ /* 0x000fe2000f8e020e */
[----:B------:R-:W-:Y:S01]  /*0ab0*/  IMAD.U32 R9, RZ, RZ, UR9 ;  /* 0x00000009ff097e24 */ /* 0x000fe2000f8e00ff */
[----:B------:R-:W-:Y:S01]  /*0ac0*/  PLOP3.LUT P1, PT, PT, PT, UP1, 0x80, 0x0 ;  /* 0x000000000000781c */ /* 0x000fe20003f2f018 */
[----:B------:R-:W-:-:S02]  /*0ad0*/  ULDC.64 UR6, c[0x0][0x2d8] ;  /* 0x0000b60000067ab9 */ /* 0x000fc40000000a00 */
[----:B------:R-:W-:Y:S01]  /*0ae0*/  UISETP.NE.U32.AND UP0, UPT, URZ, UR6, UPT ;  /* 0x000000063f00728c */ /* 0x000fe2000bf05070 */
[----:B------:R-:W2:Y:S01]  /*0af0*/  @P2 LDG.E R0, [R8.64] ;  /* 0x0000001208002981 */ /* 0x000ea2000c1e1900 */
[----:B------:R-:W-:Y:S01]  /*0b00*/  MOV R6, UR14 ;  /* 0x0000000e00067c02 */ /* 0x000fe20008000f00 */
[----:B------:R-:W-:Y:S01]  /*0b10*/  IMAD.U32 R7, RZ, RZ, UR15 ;  /* 0x0000000fff077e24 */ /* 0x000fe2000f8e00ff */
[----:B------:R-:W-:Y:S01]  /*0b20*/  UISETP.NE.AND.EX UP0, UPT, URZ, UR7, UPT, UP0 ;  /* 0x000000073f00728c */ /* 0x000fe2000bf05300 */
[----:B------:R-:W3:Y:S02]  /*0b30*/  @P2 LDG.E R3, [R8.64] ;  /* 0x0000001208032981 */ /* 0x000ee4000c1e1900 */
[----:B------:R-:W-:-:S03]  /*0b40*/  ULDC.64 UR6, c[0x0][0x2d8] ;  /* 0x0000b60000067ab9 */ /* 0x000fc60000000a00 */
[----:B------:R-:W4:Y:S01]  /*0b50*/  @P1 LDG.E R2, [R6.64] ;  /* 0x0000001206021981 */ /* 0x000f22000c1e1900 */
[----:B------:R-:W-:-:S04]  /*0b60*/  PLOP3.LUT P0, PT, PT, PT, UP0, 0x80, 0x0 ;  /* 0x000000000000781c */ /* 0x000fc80003f0f008 */
[----:B------:R-:W-:-:S06]  /*0b70*/  @UP0 UIMAD.WIDE UR6, UR10, UR4, UR6 ;  /* 0x000000040a0602a5 */ /* 0x000fcc000f8e0206 */
[----:B------:R-:W-:Y:S01]  /*0b80*/  MOV R4, UR6 ;  /* 0x0000000600047c02 */ /* 0x000fe20008000f00 */
[----:B------:R-:W-:-:S05]  /*0b90*/  IMAD.U32 R5, RZ, RZ, UR7 ;  /* 0x00000007ff057e24 */ /* 0x000fca000f8e00ff */
[----:B------:R-:W5:Y:S01]  /*0ba0*/  @P0 LDG.E R4, [R4.64] ;  /* 0x0000001204040981 */ /* 0x000f62000c1e1900 */
[----:B------:R-:W-:Y:S02]  /*0bb0*/  ULDC UR9, c[0x0][0x168] ;  /* 0x00005a0000097ab9 */ /* 0x000fe40000000800 */
[----:B------:R-:W-:Y:S02]  /*0bc0*/  UMOV UR16, URZ ;  /* 0x0000003f00107c82 */ /* 0x000fe40008000000 */
[----:B------:R-:W-:Y:S02]  /*0bd0*/  UMOV UR24, URZ ;  /* 0x0000003f00187c82 */ /* 0x000fe40008000000 */
[----:B------:R-:W-:Y:S02]  /*0be0*/  UMOV UR25, URZ ;  /* 0x0000003f00197c82 */ /* 0x000fe40008000000 */
[----:B------:R-:W-:Y:S02]  /*0bf0*/  UMOV UR20, URZ ;  /* 0x0000003f00147c82 */ /* 0x000fe40008000000 */
[----:B------:R-:W-:Y:S01]  /*0c00*/  UMOV UR21, URZ ;  /* 0x0000003f00157c82 */ /* 0x000fe20008000000 */
[----:B--2---:R-:W1:Y:S08]  /*0c10*/  @P2 R2UR UR5, R0 ;  /* 0x00000000000523c2 */ /* 0x004e7000000e0000 */
[----:B---3--:R-:W2:Y:S08]  /*0c20*/  @P2 R2UR UR13, R3 ;  /* 0x00000000030d23c2 */ /* 0x008eb000000e0000 */
[----:B----4-:R-:W3:Y:S01]  /*0c30*/  @P1 R2UR UR7, R2 ;  /* 0x00000000020713c2 */ /* 0x010ee200000e0000 */
[----:B-1----:R-:W-:-:S04]  /*0c40*/  @UP2 ULEA UR5, UR10, UR5, 0x6 ;  /* 0x000000050a052291 */ /* 0x002fc8000f8e303f */
[----:B------:R-:W-:-:S04]  /*0c50*/  @UP2 USHF.R.S32.HI UR8, URZ, 0x1f, UR5 ;  /* 0x0000001f3f082899 */ /* 0x000fc80008011405 */
[----:B------:R-:W-:Y:S02]  /*0c60*/  @UP2 ULEA.HI UR8, UR8, UR5, URZ, 0x6 ;  /* 0x0000000508082291 */ /* 0x000fe4000f8f303f */
[----:B--2---:R-:W-:Y:S02]  /*0c70*/  @UP2 USHF.R.S32.HI UR6, URZ, 0x1f, UR13 ;  /* 0x0000001f3f062899 */ /* 0x004fe4000801140d */
[----:B---3--:R-:W-:Y:S01]  /*0c80*/  @UP1 USHF.R.S32.HI UR5, URZ, 0x1f, UR7 ;  /* 0x0000001f3f051899 */ /* 0x008fe20008011407 */
[----:B-----5:R1:W2:Y:S01]  /*0c90*/  @P0 R2UR UR9, R4 ;  /* 0x00000000040903c2 */ /* 0x0202a200000e0000 */
[----:B------:R-:W-:Y:S02]  /*0ca0*/  @UP2 ULOP3.LUT UR16, UR8, 0xffffffc0, URZ, 0xc0, !UPT ;  /* 0xffffffc008102892 */ /* 0x000fe4000f8ec03f */
[----:B------:R-:W-:Y:S02]  /*0cb0*/  @UP2 UMOV UR20, UR13 ;  /* 0x0000000d00142c82 */ /* 0x000fe40008000000 */
[----:B------:R-:W-:-:S02]  /*0cc0*/  ULDC UR8, c[0x0][0x198] ;  /* 0x0000660000087ab9 */ /* 0x000fc40000000800 */
[----:B------:R-:W-:Y:S02]  /*0cd0*/  @UP2 UMOV UR21, UR6 ;  /* 0x0000000600152c82 */ /* 0x000fe40008000000 */
[----:B------:R-:W-:Y:S02]  /*0ce0*/  @UP1 UMOV UR24, UR7 ;  /* 0x0000000700181c82 */ /* 0x000fe40008000000 */
[----:B------:R-:W-:Y:S01]  /*0cf0*/  @UP1 UMOV UR25, UR5 ;  /* 0x0000000500191c82 */ /* 0x000fe20008000000 */
[----:B-12---:R-:W-:Y:S05]  /*0d00*/  @P0 BRA `(.L_x_634) ;  /* 0x0000006000000947 */ /* 0x006fea0003800000 */
[----:B------:R-:W-:Y:S05]  /*0d10*/  @!P2 BRA `(.L_x_634) ;  /* 0x000000500000a947 */ /* 0x000fea0003800000 */
[----:B------:R-:W2:Y:S04]  /*0d20*/  LDG.E R0, [R8.64] ;  /* 0x0000001208007981 */ /* 0x000ea8000c1e1900 */
[----:B------:R-:W3:Y:S01]  /*0d30*/  LDG.E R2, [R8.64+0x4] ;  /* 0x0000041208027981 */ /* 0x000ee2000c1e1900 */
[----:B--2---:R-:W1:Y:S08]  /*0d40*/  R2UR UR9, R0 ;  /* 0x00000000000973c2 */ /* 0x004e7000000e0000 */
[----:B---3--:R-:W1:Y:S02]  /*0d50*/  R2UR UR5, R2 ;  /* 0x00000000020573c2 */ /* 0x008e6400000e0000 */
[----:B-1----:R-:W-:-:S06]  /*0d60*/  UIADD3 UR9, -UR9, UR5, URZ ;  /* 0x0000000509097290 */ /* 0x002fcc000fffe13f */
.L_x_634:
        /* <DEDUP_REMOVED lines=10> */
.L_x_635:
[----:B------:R-:W-:Y:S05]  /*0e10*/  @!P1 BRA `(.L_x_636) ;  /* 0x0000005000009947 */ /* 0x000fea0003800000 */
[----:B------:R-:W2:Y:S04]  /*0e20*/  LDG.E R0, [R6.64] ;  /* 0x0000001206007981 */ /* 0x000ea8000c1e1900 */
[----:B------:R-:W3:Y:S01]  /*0e30*/  LDG.E R2, [R6.64+0x4] ;  /* 0x0000041206027981 */ /* 0x000ee2000c1e1900 */
[----:B--2---:R-:W1:Y:S08]  /*0e40*/  R2UR UR8, R0 ;  /* 0x00000000000873c2 */ /* 0x004e7000000e0000 */
[----:B---3--:R-:W1:Y:S02]  /*0e50*/  R2UR UR4, R2 ;  /* 0x00000000020473c2 */ /* 0x008e6400000e0000 */
[----:B-1----:R-:W-:-:S06]  /*0e60*/  UIADD3 UR8, -UR8, UR4, URZ ;  /* 0x0000000408087290 */ /* 0x002fcc000fffe13f */
.L_x_636:
        /* <DEDUP_REMOVED lines=66> */
[--C-:B------:R-:W-:Y:S01]  /*1290*/  SHF.R.S32.HI R3, RZ, 0x1f, R236.reuse ;  /* 0x0000001fff037819 */ /* 0x100fe200000114ec */
[----:B------:R-:W-:Y:S01]  /*12a0*/  ULDC.64 UR4, c[0x0][0x248] ;  /* 0x0000920000047ab9 */ /* 0x000fe20000000a00 */
[C---:B------:R-:W-:Y:S01]  /*12b0*/  IMAD.SHL.U32 R0, R236.reuse, 0x4, RZ ;  /* 0x00000004ec007824 */ /* 0x040fe200078e00ff */
[----:B------:R-:W-:Y:S01]  /*12c0*/  UISETP.NE.AND UP0, UPT, UR4, 0x1, UPT ;  /* 0x000000010400788c */ /* 0x000fe2000bf05270 */
[----:B------:R-:W-:Y:S01]  /*12d0*/  SHF.R.S32.HI R11, RZ, 0x1f, R236 ;  /* 0x0000001fff0b7819 */ /* 0x000fe200000114ec */
[----:B------:R-:W-:Y:S01]  /*12e0*/  IMAD.U32 R2, RZ, RZ, UR13 ;  /* 0x0000000dff027e24 */ /* 0x000fe2000f8e00ff */
[----:B------:R-:W-:Y:S01]  /*12f0*/  IADD3 R4, P0, R236, UR13, RZ ;  /* 0x0000000dec047c10 */ /* 0x000fe2000ff1e0ff */
[----:B------:R-:W-:Y:S01]  /*1300*/  UIMAD.WIDE.U32 UR22, UR12, UR5, URZ ;  /* 0x000000050c1672a5 */ /* 0x000fe2000f8e003f */
[----:B------:R-:W-:Y:S01]  /*1310*/  IMAD.U32 R24, RZ, RZ, UR12 ;  /* 0x0000000cff187e24 */ /* 0x000fe2000f8e00ff */
[----:B------:R-:W-:Y:S01]  /*1320*/  USHF.R.S32.HI UR22, URZ, 0x1f, UR16 ;  /* 0x0000001f3f167899 */ /* 0x000fe20008011410 */
[----:B------:R-:W-:Y:S01]  /*1330*/  LEA.HI.X.SX32 R5, R2, R3, 0x1, P0 ;  /* 0x0000000302057211 */ /* 0x000fe200000f0eff */
[----:B------:R-:W-:Y:S01]  /*1340*/  IMAD.U32 R22, RZ, RZ, UR12 ;  /* 0x0000000cff167e24 */ /* 0x000fe2000f8e00ff */
[C---:B------:R-:W-:Y:S01]  /*1350*/  IADD3 R2, P0, R0.reuse, UR16, RZ ;  /* 0x0000001000027c10 */ /* 0x040fe2000ff1e0ff */
[----:B------:R-:W-:Y:S01]  /*1360*/  ULDC UR4, c[0x0][0x250] ;  /* 0x0000940000047ab9 */ /* 0x000fe20000000800 */
[CC--:B------:R-:W-:Y:S01]  /*1370*/  LEA.HI R20, R11.reuse, R236.reuse, RZ, 0x2 ;  /* 0x000000ec0b147211 */ /* 0x0c0fe200078f10ff */
[----:B------:R-:W-:Y:S01]  /*1380*/  @UP0 UMOV UR5, UR23 ;  /* 0x0000001700050c82 */ /* 0x000fe20008000000 */
[----:B------:R-:W-:Y:S01]  /*1390*/  LEA.HI.X.SX32 R3, R0, UR22, 0x1, P0 ;  /* 0x0000001600037c11 */ /* 0x000fe200080f0eff */
[----:B------:R-:W-:Y:S01]  /*13a0*/  UMOV UR15, UR12 ;  /* 0x0000000c000f7c82 */ /* 0x000fe20008000000 */
[----:B------:R-:W-:Y:S01]  /*13b0*/  SHF.R.S32.HI R241, RZ, 0x2, R20 ;  /* 0x00000002fff17819 */ /* 0x000fe20000011414 */
[----:B------:R-:W-:Y:S01]  /*13c0*/  @UP0 USHF.R.U32.HI UR15, URZ, UR4, UR5 ;  /* 0x000000043f0f0299 */ /* 0x000fe20008011605 */
[----:B------:R-:W-:Y:S01]  /*13d0*/  IMAD.U32 R16, RZ, RZ, UR12 ;  /* 0x0000000cff107e24 */ /* 0x000fe2000f8e00ff */
[-C--:B------:R-:W-:Y:S01]  /*13e0*/  LEA.HI R12, R11, R236.reuse, RZ, 0x3 ;  /* 0x000000ec0b0c7211 */ /* 0x080fe200078f18ff */
[--C-:B------:R-:W-:Y:S01]  /*13f0*/  IMAD.WIDE.U32 R24, R24, c[0x0][0x270], R2.reuse ;  /* 0x00009c0018187a25 */ /* 0x100fe200078e0002 */
[----:B------:R-:W-:Y:S01]  /*1400*/  USHF.R.S32.HI UR14, URZ, 0x1f, UR15 ;  /* 0x0000001f3f0e7899 */ /* 0x000fe2000801140f */
[----:B------:R-:W-:Y:S01]  /*1410*/  IADD3 R14, P0, R241, UR24, RZ ;  /* 0x00000018f10e7c10 */ /* 0x000fe2000ff1e0ff */
[----:B------:R-:W-:Y:S01]  /*1420*/  ULDC.64 UR4, c[0x0][0x1e0] ;  /* 0x0000780000047ab9 */ /* 0x000fe20000000a00 */
[----:B------:R-:W-:Y:S01]  /*1430*/  IMAD.WIDE.U32 R22, R22, c[0x0][0x288], R2 ;  /* 0x0000a20016167a25 */ /* 0x000fe200078e0002 */
[----:B------:R-:W-:Y:S01]  /*1440*/  LOP3.LUT R3, R20, 0xfffffffc, RZ, 0xc0, !PT ;  /* 0xfffffffc14037812 */ /* 0x000fe200078ec0ff */
[----:B------:R-:W-:Y:S01]  /*1450*/  UIMAD UR4, UR14, UR4, URZ ;  /* 0x000000040e0472a4 */ /* 0x000fe2000f8e023f */
[----:B------:R-:W-:Y:S01]  /*1460*/  SHF.R.S32.HI R2, RZ, 0x1f, R241 ;  /* 0x0000001fff027819 */ /* 0x000fe200000114f1 */
[----:B------:R-:W-:Y:S01]  /*1470*/  IMAD.WIDE.U32 R16, R16, c[0x0][0x238], R4 ;  /* 0x00008e0010107a25 */ /* 0x000fe200078e0004 */
[----:B------:R-:W-:Y:S01]  /*1480*/  USHF.R.S32.HI UR22, URZ, 0x1f, UR10 ;  /* 0x0000001f3f167899 */ /* 0x000fe2000801140a */
[----:B------:R-:W-:Y:S01]  /*1490*/  CS2R R154, SRZ ;  /* 0x00000000009a7805 */ /* 0x000fe2000001ff00 */
[----:B------:R-:W-:Y:S01]  /*14a0*/  UIMAD UR13, UR15, UR5, UR4 ;  /* 0x000000050f0d72a4 */ /* 0x000fe2000f8e0204 */
[----:B------:R-:W-:Y:S01]  /*14b0*/  IMAD.IADD R6, R236, 0x1, -R3 ;  /* 0x00000001ec067824 */ /* 0x000fe200078e0a03 */
[----:B------:R-:W-:Y:S01]  /*14c0*/  IADD3.X R15, R2, UR25, RZ, P0, !PT ;  /* 0x00000019020f7c10 */ /* 0x000fe200087fe4ff */
[----:B------:R-:W-:Y:S01]  /*14d0*/  ULDC.64 UR4, c[0x0][0x1b0] ;  /* 0x00006c0000047ab9 */ /* 0x000fe20000000a00 */
[----:B------:R-:W-:Y:S01]  /*14e0*/  IMAD.U32 R5, RZ, RZ, UR15 ;  /* 0x0000000fff057e24 */ /* 0x000fe2000f8e00ff */
[----:B------:R-:W-:Y:S01]  /*14f0*/  UIMAD UR4, UR14, UR4, URZ ;  /* 0x000000040e0472a4 */ /* 0x000fe2000f8e023f */
[----:B------:R-:W-:Y:S01]  /*1500*/  IMAD.SHL.U32 R26, R6, 0x8, RZ ;  /* 0x00000008061a7824 */ /* 0x000fe200078e00ff */
[----:B------:R-:W-:Y:S01]  /*1510*/  USEL UR14, UR10, URZ, !UP1 ;  /* 0x0000003f0a0e7287 */ /* 0x000fe2000c800000 */
[----:B------:R-:W-:Y:S01]  /*1520*/  IMAD.SHL.U32 R3, R12, 0x8, RZ ;  /* 0x000000080c037824 */ /* 0x000fe200078e00ff */
[----:B------:R-:W-:Y:S01]  /*1530*/  UIMAD UR16, UR15, UR5, UR4 ;  /* 0x000000050f1072a4 */ /* 0x000fe2000f8e0204 */
[----:B------:R-:W-:Y:S01]  /*1540*/  IMAD.U32 R8, RZ, RZ, UR11 ;  /* 0x0000000bff087e24 */ /* 0x000fe2000f8e00ff */
[----:B------:R-:W-:Y:S01]  /*1550*/  SHF.R.S32.HI R27, RZ, 0x1f, R26 ;  /* 0x0000001fff1b7819 */ /* 0x000fe2000001141a */
[----:B------:R-:W-:Y:S01]  /*1560*/  USEL UR15, UR22, URZ, !UP1 ;  /* 0x0000003f160f7287 */ /* 0x000fe2000c800000 */
[----:B------:R-:W-:Y:S01]  /*1570*/  LOP3.LUT R3, R3, 0xc0, RZ, 0xc0, !PT ;  /* 0x000000c003037812 */ /* 0x000fe200078ec0ff */
[----:B------:R-:W-:Y:S01]  /*1580*/  IMAD.WIDE R8, R8, 0x80, R14 ;  /* 0x0000008008087825 */ /* 0x000fe200078e020e */
[----:B------:R-:W-:Y:S01]  /*1590*/  ULDC.64 UR4, c[0x0][0x1e8] ;  /* 0x00007a0000047ab9 */ /* 0x000fe20000000a00 */
[C---:B------:R-:W-:Y:S01]  /*15a0*/  IADD3 R240, R26.reuse, 0x40, RZ ;  /* 0x000000401af07810 */ /* 0x040fe20007ffe0ff */
[----:B------:R-:W-:Y:S01]  /*15b0*/  UIMAD UR4, UR15, UR4, URZ ;  /* 0x000000040f0472a4 */ /* 0x000fe2000f8e023f */
[--C-:B------:R-:W-:Y:S01]  /*15c0*/  IMAD.WIDE.U32 R18, R5, c[0x0][0x1e0], R26.reuse ;  /* 0x0000780005127a25 */ /* 0x100fe200078e001a */
[--C-:B------:R-:W-:Y:S01]  /*15d0*/  LOP3.LUT R0, R3, 0x18, R26.reuse, 0xf8, !PT ;  /* 0x0000001803007812 */ /* 0x100fe200078ef81a */
[----:B------:R-:W-:Y:S01]  /*15e0*/  UIADD3 UR6, -UR6, UR8, URZ ;  /* 0x0000000806067290 */ /* 0x000fe2000fffe13f */
[----:B------:R-:W-:Y:S01]  /*15f0*/  ISETP.GE.AND P3, PT, R26, c[0x0][0x1cc], PT ;  /* 0x000073001a007a0c */ /* 0x000fe20003f66270 */
[----:B------:R-:W-:Y:S01]  /*1600*/  IMAD.WIDE.U32 R14, R5, c[0x0][0x1b0], R26 ;  /* 0x00006c00050e7a25 */ /* 0x000fe200078e001a */
[----:B------:R-:W-:Y:S01]  /*1610*/  IADD3 R19, R19, UR13, RZ ;  /* 0x0000000d13137c10 */ /* 0x000fe2000fffe0ff */
[----:B------:R-:W-:Y:S01]  /*1620*/  UIMAD UR13, UR14, UR5, UR4 ;  /* 0x000000050e0d72a4 */ /* 0x000fe2000f8e0204 */
[----:B------:R-:W-:Y:S01]  /*1630*/  SHF.R.U32.HI R5, RZ, 0x3, R3 ;  /* 0x00000003ff057819 */ /* 0x000fe20000011603 */
[----:B------:R-:W-:Y:S01]  /*1640*/  IMAD.U32 R30, RZ, RZ, UR14 ;  /* 0x0000000eff1e7e24 */ /* 0x000fe2000f8e00ff */
[----:B------:R-:W-:Y:S01]  /*1650*/  ULDC.64 UR4, c[0x0][0x1b8] ;  /* 0x00006e0000047ab9 */ /* 0x000fe20000000a00 */
[----:B------:R-:W-:Y:S01]  /*1660*/  IMAD R7, R9, c[0x0][0x1d8], RZ ;  /* 0x0000760009077a24 */ /* 0x000fe200078e02ff */
[----:B------:R-:W-:Y:S01]  /*1670*/  LOP3.LUT R5, R0, R5, RZ, 0x3c, !PT ;  /* 0x0000000500057212 */ /* 0x000fe200078e3cff */
[----:B------:R-:W-:Y:S01]  /*1680*/  IMAD.WIDE.U32 R18, R30, c[0x0][0x1e8], R18 ;  /* 0x00007a001e127a25 */ /* 0x000fe200078e0012 */
[----:B------:R-:W-:Y:S01]  /*1690*/  LEA.HI R0, R20, R241, RZ, 0x1 ;  /* 0x000000f114007211 */ /* 0x000fe200078f08ff */
[----:B------:R-:W-:Y:S01]  /*16a0*/  UIMAD UR4, UR15, UR4, URZ ;  /* 0x000000040f0472a4 */ /* 0x000fe2000f8e023f */
[----:B------:R-:W-:Y:S01]  /*16b0*/  IADD3 R15, R15, UR16, RZ ;  /* 0x000000100f0f7c10 */ /* 0x000fe2000fffe0ff */
[----:B------:R-:W-:Y:S01]  /*16c0*/  IMAD.MOV.U32 R4, RZ, RZ, c[0x0][0x1dc] ;  /* 0x00007700ff047624 */ /* 0x000fe200078e00ff */
[----:B------:R-:W-:Y:S01]  /*16d0*/  LOP3.LUT R0, R0, 0x7fffffe, RZ, 0xc0, !PT ;  /* 0x07fffffe00007812 */ /* 0x000fe200078ec0ff */
[----:B------:R-:W-:Y:S01]  /*16e0*/  UIMAD UR16, UR14, UR5, UR4 ;  /* 0x000000050e1072a4 */ /* 0x000fe2000f8e0204 */
[----:B------:R-:W-:Y:S01]  /*16f0*/  IADD3 R19, R19, UR13, RZ ;  /* 0x0000000d13137c10 */ /* 0x000fe2000fffe0ff */
[----:B------:R-:W-:Y:S01]  /*1700*/  IMAD.WIDE.U32 R30, R30, c[0x0][0x1b8], R14 ;  /* 0x00006e001e1e7a25 */ /* 0x000fe200078e000e */
[-C--:B------:R-:W-:Y:S01]  /*1710*/  LEA.HI R3, R11, R236.reuse, RZ, 0x5 ;  /* 0x000000ec0b037211 */ /* 0x080fe200078f28ff */
[----:B------:R-:W-:Y:S01]  /*1720*/  USHF.R.S32.HI UR23, URZ, 0x1f, UR12 ;  /* 0x0000001f3f177899 */ /* 0x000fe2000801140c */
[----:B------:R-:W-:Y:S01]  /*1730*/  ISETP.GE.AND P1, PT, R240, c[0x0][0x1cc], PT ;  /* 0x00007300f0007a0c */ /* 0x000fe20003f26270 */
[----:B------:R-:W-:Y:S01]  /*1740*/  IMAD.IADD R13, R241, 0x1, -R0 ;  /* 0x00000001f10d7824 */ /* 0x000fe200078e0a00 */
[----:B------:R-:W-:Y:S01]  /*1750*/  IADD3 R31, R31, UR16, RZ ;  /* 0x000000101f1f7c10 */ /* 0x000fe2000fffe0ff */
[C---:B------:R-:W-:Y:S01]  /*1760*/  IMAD R0, R8.reuse, c[0x0][0x1dc], R7 ;  /* 0x0000770008007a24 */ /* 0x040fe200078e0207 */
[----:B------:R-:W-:Y:S01]  /*1770*/  SHF.R.S32.HI R14, RZ, 0x5, R3 ;  /* 0x00000005ff0e7819 */ /* 0x000fe20000011403 */
[----:B------:R-:W-:Y:S01]  /*1780*/  IMAD.WIDE.U32 R18, R8, c[0x0][0x1d8], R18 ;  /* 0x0000760008127a25 */ /* 0x000fe200078e0012 */
[----:B------:R-:W-:Y:S01]  /*1790*/  IADD3 R7, -R241, UR6, RZ ;  /* 0x00000006f1077c10 */ /* 0x000fe2000fffe1ff */
[----:B------:R-:W-:Y:S01]  /*17a0*/  ULDC.64 UR4, c[0x0][0x270] ;  /* 0x00009c0000047ab9 */ /* 0x000fe20000000a00 */
[----:B------:R-:W-:Y:S01]  /*17b0*/  LEA.HI R15, R11, R236, RZ, 0x4 ;  /* 0x000000ec0b0f7211 */ /* 0x000fe200078f20ff */
[----:B------:R-:W-:Y:S01]  /*17c0*/  IMAD.IADD R0, R19, 0x1, R0 ;  /* 0x0000000113007824 */ /* 0x000fe200078e0200 */
[----:B------:R-:W-:Y:S01]  /*17d0*/  LEA R32, P0, R18, c[0x0][0x1c0], 0x1 ;  /* 0x0000700012207a11 */ /* 0x000fe200078008ff */
[----:B------:R-:W-:Y:S01]  /*17e0*/  IMAD.WIDE.U32 R30, R8, c[0x0][0x1a8], R30 ;  /* 0x00006a00081e7a25 */ /* 0x000fe200078e001e */
[----:B------:R-:W-:Y:S01]  /*17f0*/  ISETP.LT.OR P6, PT, R7, 0x1, P3 ;  /* 0x000000010700780c */ /* 0x000fe20001fc1670 */
[----:B------:R-:W-:Y:S01]  /*1800*/  UIMAD UR4, UR23, UR4, URZ ;  /* 0x00000004170472a4 */ /* 0x000fe2000f8e023f */
[----:B------:R-:W-:Y:S01]  /*1810*/  LEA.HI.X R33, R18, c[0x0][0x1c4], R0, 0x1, P0 ;  /* 0x0000710012217a11 */ /* 0x000fe200000f0c00 */
[----:B------:R-:W-:Y:S01]  /*1820*/  IMAD R0, R9, c[0x0][0x1a8], RZ ;  /* 0x00006a0009007a24 */ /* 0x000fe200078e02ff */
[C---:B------:R-:W-:Y:S01]  /*1830*/  ISETP.LT.OR P4, PT, R7.reuse, 0x1, P1 ;  /* 0x000000010700780c */ /* 0x040fe20000f81670 */
[----:B------:R-:W-:Y:S01]  /*1840*/  IMAD R238, R14, 0x8, R13 ;  /* 0x000000080eee7824 */ /* 0x000fe200078e020d */
[C---:B------:R-:W-:Y:S01]  /*1850*/  ISETP.LT.OR P3, PT, R7.reuse, 0x41, P3 ;  /* 0x000000410700780c */ /* 0x040fe20001f61670 */
[----:B------:R-:W-:Y:S01]  /*1860*/  IMAD R0, R8, c[0x0][0x1ac], R0 ;  /* 0x00006b0008007a24 */ /* 0x000fe200078e0200 */
[----:B------:R-:W-:Y:S01]  /*1870*/  IADD3 R8, R26, 0x20, RZ ;  /* 0x000000201a087810 */ /* 0x000fe20007ffe0ff */
[----:B------:R-:W-:Y:S01]  /*1880*/  IMAD.U32 R238, R238, 0x20, R5 ;  /* 0x00000020eeee7824 */ /* 0x000fe200078e0005 */
[----:B------:R-:W-:Y:S01]  /*1890*/  ISETP.LT.OR P1, PT, R7, 0x41, P1 ;  /* 0x000000410700780c */ /* 0x000fe20000f21670 */
[----:B------:R-:W-:Y:S01]  /*18a0*/  IMAD.MOV.U32 R5, RZ, RZ, c[0x0][0x1d8] ;  /* 0x00007600ff057624 */ /* 0x000fe200078e00ff */
[----:B------:R-:W-:Y:S01]  /*18b0*/  ISETP.GE.AND P2, PT, R8, c[0x0][0x1cc], PT ;  /* 0x0000730008007a0c */ /* 0x000fe20003f46270 */
[----:B------:R-:W-:Y:S01]  /*18c0*/  IMAD.SHL.U32 R238, R238, 0x2, RZ ;  /* 0x00000002eeee7824 */ /* 0x000fe200078e00ff */
[----:B------:R-:W-:Y:S01]  /*18d0*/  UMOV UR13, 0x6 ;  /* 0x00000006000d7882 */ /* 0x000fe20000000000 */
[----:B------:R-:W-:Y:S01]  /*18e0*/  IMAD.IADD R0, R31, 0x1, R0 ;  /* 0x000000011f007824 */ /* 0x000fe200078e0200 */
[C---:B------:R-:W-:Y:S01]  /*18f0*/  ISETP.LT.OR P5, PT, R7.reuse, 0x1, P2 ;  /* 0x000000010700780c */ /* 0x040fe200017a1670 */
[----:B------:R-:W-:Y:S01]  /*1900*/  ULDC.64 UR14, c[0x0][0x208] ;  /* 0x00008200000e7ab9 */ /* 0x000fe20000000a00 */
[----:B------:R-:W-:Y:S01]  /*1910*/  ISETP.LT.OR P2, PT, R7, 0x41, P2 ;  /* 0x000000410700780c */ /* 0x000fe20001741670 */
[----:B------:R-:W-:Y:S01]  /*1920*/  @!PT LDS RZ, [RZ] ;  /* 0x00000000fffff984 */ /* 0x000fe20000000800 */
[----:B------:R-:W-:Y:S01]  /*1930*/  @!PT LDS RZ, [RZ] ;  /* 0x00000000fffff984 */ /* 0x000fe20000000800 */
[----:B------:R-:W-:Y:S01]  /*1940*/  @!PT LDS RZ, [RZ] ;  /* 0x00000000fffff984 */ /* 0x000fe20000000800 */
[----:B------:R1:W-:Y:S01]  /*1950*/  LDGSTS.E.BYPASS.LTC128B.128 [R238+0x6080], [R32.64], !P6 ;  /* 0x0608000020ee7fae */ /* 0x0003e2000f101d52 */
[C---:B------:R-:W-:Y:S01]  /*1960*/  LEA R18, P0, R5.reuse, R32, 0x7 ;  /* 0x0000002005127211 */ /* 0x040fe200078038ff */
[----:B------:R-:W-:Y:S01]  /*1970*/  USHF.L.U64.HI UR15, UR14, UR13, UR15 ;  /* 0x0000000d0e0f7299 */ /* 0x000fe2000801020f */
[----:B------:R-:W-:Y:S01]  /*1980*/  SHF.R.S32.HI R9, RZ, 0x4, R15 ;  /* 0x00000004ff097819 */ /* 0x000fe2000001140f */
[----:B------:R-:W-:Y:S01]  /*1990*/  USHF.L.U32 UR16, UR14, 0x6, URZ ;  /* 0x000000060e107899 */ /* 0x000fe2000800063f */
[----:B------:R-:W-:Y:S01]  /*19a0*/  LEA.HI.X R19, R5, R33, R4, 0x7, P0 ;  /* 0x0000002105137211 */ /* 0x000fe200000f3c04 */
[----:B------:R-:W-:Y:S01]  /*19b0*/  UIMAD UR14, UR12, UR5, UR4 ;  /* 0x000000050c0e72a4 */ /* 0x000fe2000f8e0204 */
[----:B------:R-:W-:Y:S01]  /*19c0*/  LEA R28, P0, R30, c[0x0][0x190], 0x1 ;  /* 0x000064001e1c7a11 */ /* 0x000fe200078008ff */
[----:B------:R-:W-:Y:S01]  /*19d0*/  IMAD.MOV.U32 R5, RZ, RZ, c[0x0][0x1a8] ;  /* 0x00006a00ff057624 */ /* 0x000fe200078e00ff */
[----:B------:R-:W-:Y:S01]  /*19e0*/  ISETP.GE.AND P6, PT, R8, c[0x0][0x19c], PT ;  /* 0x0000670008007a0c */ /* 0x000fe20003fc6270 */
[----:B------:R1:W-:Y:S01]  /*19f0*/  LDGSTS.E.BYPASS.LTC128B.128 [R238+0x8080], [R32.64+0x40], !P5 ;  /* 0x0808004020ee7fae */ /* 0x0003e2000e901d52 */
[----:B------:R-:W-:Y:S01]  /*1a00*/  ULDC.64 UR4, c[0x0][0x288] ;  /* 0x0000a20000047ab9 */ /* 0x000fe20000000a00 */
[----:B------:R-:W-:Y:S01]  /*1a10*/  LEA.HI.X R29, R30, c[0x0][0x194], R0, 0x1, P0 ;  /* 0x000065001e1d7a11 */ /* 0x000fe200000f0c00 */
[----:B------:R-:W-:Y:S01]  /*1a20*/  UIMAD UR4, UR23, UR4, URZ ;  /* 0x00000004170472a4 */ /* 0x000fe2000f8e023f */
[----:B------:R1:W-:Y:S01]  /*1a30*/  LDGSTS.E.BYPASS.LTC128B.128 [R238+0xa080], [R32.64+0x80], !P4 ;  /* 0x0a08008020ee7fae */ /* 0x0003e2000e101d52 */
[----:B------:R-:W-:Y:S01]  /*1a40*/  ISETP.GE.AND P4, PT, R240, c[0x0][0x19c], PT ;  /* 0x00006700f0007a0c */ /* 0x000fe20003f86270 */
[----:B------:R-:W-:Y:S01]  /*1a50*/  IMAD.MOV.U32 R0, RZ, RZ, c[0x0][0x1ac] ;  /* 0x00006b00ff007624 */ /* 0x000fe200078e00ff */
[----:B------:R-:W-:Y:S01]  /*1a60*/  IADD3 R4, P0, R241, UR20, RZ ;  /* 0x00000014f1047c10 */ /* 0x000fe2000ff1e0ff */
[----:B------:R2:W-:Y:S01]  /*1a70*/  LDGSTS.E.BYPASS.LTC128B.128 [R238+0x7080], [R18.64], !P3 ;  /* 0x0708000012ee7fae */ /* 0x0005e2000d901d52 */
[----:B------:R-:W-:Y:S01]  /*1a80*/  LEA.HI R10, R15, R9, RZ, 0x1 ;  /* 0x000000090f0a7211 */ /* 0x000fe200078f08ff */
[----:B------:R-:W-:Y:S01]  /*1a90*/  UIMAD UR13, UR12, UR5, UR4 ;  /* 0x000000050c0d72a4 */ /* 0x000fe2000f8e0204 */
[C---:B------:R-:W-:Y:S01]  /*1aa0*/  ISETP.LT.OR P3, PT, R7.reuse, 0x1, P6 ;  /* 0x000000010700780c */ /* 0x040fe20003761670 */
[----:B------:R2:W-:Y:S01]  /*1ab0*/  LDGSTS.E.BYPASS.LTC128B.128 [R238+0x9080], [R18.64+0x40], !P2 ;  /* 0x0908004012ee7fae */ /* 0x0005e2000d101d52 */
[----:B------:R-:W-:Y:S01]  /*1ac0*/  ISETP.GE.AND P2, PT, R26, c[0x0][0x19c], PT ;  /* 0x000067001a007a0c */ /* 0x000fe20003f46270 */
[----:B------:R-:W-:Y:S01]  /*1ad0*/  USHF.L.U32 UR20, UR17, 0x6, URZ ;  /* 0x0000000611147899 */ /* 0x000fe2000800063f */
[----:B------:R-:W-:Y:S01]  /*1ae0*/  IADD3.X R2, R2, UR21, RZ, P0, !PT ;  /* 0x0000001502027c10 */ /* 0x000fe200087fe4ff */
[----:B------:R2:W-:Y:S01]  /*1af0*/  LDGSTS.E.BYPASS.LTC128B.128 [R238+0xb080], [R18.64+0x80], !P1 ;  /* 0x0b08008012ee7fae */ /* 0x0005e2000c901d52 */
[C---:B------:R-:W-:Y:S01]  /*1b00*/  ISETP.LT.OR P5, PT, R7.reuse, 0x1, P2 ;  /* 0x000000010700780c */ /* 0x040fe200017a1670 */
[----:B------:R-:W-:Y:S01]  /*1b10*/  ULDC.64 UR4, c[0x0][0x180] ;  /* 0x0000600000047ab9 */ /* 0x000fe20000000a00 */
[C---:B------:R-:W-:Y:S01]  /*1b20*/  ISETP.LT.OR P1, PT, R7.reuse, 0x1, P4 ;  /* 0x000000010700780c */ /* 0x040fe20002721670 */
[----:B------:R-:W-:Y:S01]  /*1b30*/  UIMAD UR4, UR23, UR4, URZ ;  /* 0x00000004170472a4 */ /* 0x000fe2000f8e023f */
[----:B------:R-:W-:Y:S01]  /*1b40*/  LOP3.LUT R10, R10, 0xfffffffe, RZ, 0xc0, !PT ;  /* 0xfffffffe0a0a7812 */ /* 0x000fe200078ec0ff */
[----:B------:R-:W-:Y:S01]  /*1b50*/  UIADD3 UR21, -UR20, UR9, URZ ;  /* 0x0000000914157290 */ /* 0x000fe2000fffe13f */
[----:B------:R-:W0:Y:S01]  /*1b60*/  LDGDEPBAR ;  /* 0x00000000000079af */ /* 0x000e220000000000 */
[----:B------:R-:W-:Y:S01]  /*1b70*/  UIMAD UR25, UR12, UR5, UR4 ;  /* 0x000000050c1972a4 */ /* 0x000fe2000f8e0204 */
[----:B------:R-:W-:Y:S01]  /*1b80*/  ISETP.LT.OR P2, PT, R7, 0x41, P2 ;  /* 0x000000410700780c */ /* 0x000fe20001741670 */
[----:B------:R-:W-:Y:S01]  /*1b90*/  IMAD.IADD R10, R9, 0x1, -R10 ;  /* 0x00000001090a7824 */ /* 0x000fe200078e0a0a */
[----:B------:R-:W-:Y:S01]  /*1ba0*/  ULDC.64 UR4, c[0x0][0x210] ;  /* 0x0000840000047ab9 */ /* 0x000fe20000000a00 */
[----:B------:R-:W-:Y:S01]  /*1bb0*/  IMAD R9, R2, c[0x0][0x208], RZ ;  /* 0x0000820002097a24 */ /* 0x000fe200078e02ff */
[----:B------:R-:W-:Y:S01]  /*1bc0*/  UIMAD UR4, UR23, UR4, URZ ;  /* 0x00000004170472a4 */ /* 0x000fe2000f8e023f */
[----:B------:R3:W-:Y:S01]  /*1bd0*/  LDGSTS.E.BYPASS.LTC128B.128 [R238+0x80], [R28.64], !P5 ;  /* 0x000800001cee7fae */ /* 0x0007e2000e901d52 */
[----:B------:R-:W-:Y:S01]  /*1be0*/  ISETP.GE.AND P5, PT, R26, c[0x0][0x1fc], PT ;  /* 0x00007f001a007a0c */ /* 0x000fe20003fa6270 */
[----:B------:R-:W-:Y:S01]  /*1bf0*/  IMAD R9, R4, c[0x0][0x20c], R9 ;  /* 0x0000830004097a24 */ /* 0x000fe200078e0209 */
[----:B------:R-:W-:Y:S01]  /*1c00*/  UIMAD UR24, UR12, UR5, UR4 ;  /* 0x000000050c1872a4 */ /* 0x000fe2000f8e0204 */
[----:B------:R3:W-:Y:S01]  /*1c10*/  LDGSTS.E.BYPASS.LTC128B.128 [R238+0x2080], [R28.64+0x40], !P3 ;  /* 0x020800401cee7fae */ /* 0x0007e2000d901d52 */
[----:B------:R-:W-:Y:S01]  /*1c20*/  ISETP.GE.AND P3, PT, R26, c[0x0][0x16c], PT ;  /* 0x00005b001a007a0c */ /* 0x000fe20003f66270 */
[----:B------:R-:W-:Y:S01]  /*1c30*/  IMAD.U32 R250, RZ, RZ, UR12 ;  /* 0x0000000cfffa7e24 */ /* 0x000fe2000f8e00ff */
[----:B------:R-:W-:Y:S01]  /*1c40*/  ULDC.64 UR4, c[0x0][0x238] ;  /* 0x00008e0000047ab9 */ /* 0x000fe20000000a00 */
[----:B------:R3:W-:Y:S01]  /*1c50*/  LDGSTS.E.BYPASS.LTC128B.128 [R238+0x4080], [R28.64+0x80], !P1 ;  /* 0x040800801cee7fae */ /* 0x0007e2000c901d52 */
[----:B------:R-:W-:Y:S01]  /*1c60*/  ISETP.LT.AND P1, PT, R241, UR21, PT ;  /* 0x00000015f1007c0c */ /* 0x000fe2000bf21270 */
[----:B------:R-:W-:Y:S01]  /*1c70*/  UIMAD UR4, UR23, UR4, URZ ;  /* 0x00000004170472a4 */ /* 0x000fe2000f8e023f */
[----:B------:R-:W-:Y:S01]  /*1c80*/  ISETP.LT.OR P6, PT, R7, 0x41, P6 ;  /* 0x000000410700780c */ /* 0x000fe200037c1670 */
[----:B------:R-:W-:Y:S01]  /*1c90*/  USEL UR22, UR22, URZ, !UP2 ;  /* 0x0000003f16167287 */ /* 0x000fe2000d000000 */
[----:B--2---:R-:W-:Y:S01]  /*1ca0*/  LEA R18, P0, R5, R28, 0x7 ;  /* 0x0000001c05127211 */ /* 0x004fe200078038ff */
[----:B------:R-:W-:Y:S01]  /*1cb0*/  UIMAD UR26, UR12, UR5, UR4 ;  /* 0x000000050c1a72a4 */ /* 0x000fe2000f8e0204 */
[----:B------:R-:W-:Y:S01]  /*1cc0*/  ISETP.LT.OR P4, PT, R7, 0x41, P4 ;  /* 0x000000410700780c */ /* 0x000fe20002781670 */
[----:B------:R-:W-:Y:S01]  /*1cd0*/  USEL UR23, UR10, URZ, !UP2 ;  /* 0x0000003f0a177287 */ /* 0x000fe2000d000000 */
[----:B------:R-:W-:Y:S01]  /*1ce0*/  LEA.HI.X R19, R5, R29, R0, 0x7, P0 ;  /* 0x0000001d05137211 */ /* 0x000fe200000f3c00 */
[----:B------:R-:W-:Y:S01]  /*1cf0*/  IMAD R5, R2, c[0x0][0x178], RZ ;  /* 0x00005e0002057a24 */ /* 0x000fe200078e02ff */
[----:B------:R-:W-:Y:S01]  /*1d00*/  SHF.R.S32.HI R2, RZ, 0x1f, R20 ;  /* 0x0000001fff027819 */ /* 0x000fe20000011414 */
[----:B------:R-:W-:Y:S01]  /*1d10*/  ULDC.64 UR4, c[0x0][0x188] ;  /* 0x0000620000047ab9 */ /* 0x000fe20000000a00 */
[----:B------:R-:W-:Y:S01]  /*1d20*/  ISETP.GE.OR P0, PT, R26, c[0x0][0x1fc], !P1 ;  /* 0x00007f001a007a0c */ /* 0x000fe20004f06670 */
[----:B------:R-:W-:Y:S01]  /*1d30*/  IMAD R5, R4, c[0x0][0x17c], R5 ;  /* 0x00005f0004057a24 */ /* 0x000fe200078e0205 */
[----:B------:R-:W-:Y:S01]  /*1d40*/  LEA.HI R2, R2, R241, RZ, 0x3 ;  /* 0x000000f102027211 */ /* 0x000fe200078f18ff */
[----:B------:R2:W-:Y:S01]  /*1d50*/  LDGSTS.E.BYPASS.LTC128B.128 [R238+0x1080], [R18.64], !P2 ;  /* 0x0108000012ee7fae */ /* 0x0005e2000d101d52 */
[----:B------:R-:W-:Y:S01]  /*1d60*/  UIMAD UR4, UR22, UR4, URZ ;  /* 0x00000004160472a4 */ /* 0x000fe2000f8e023f */
[----:B------:R-:W-:Y:S01]  /*1d70*/  IMAD.U32 R0, RZ, RZ, UR12 ;  /* 0x0000000cff007e24 */ /* 0x000fe2000f8e00ff */
[----:B------:R-:W-:Y:S01]  /*1d80*/  LOP3.LUT R2, R2, 0xfffffff8, RZ, 0xc0, !PT ;  /* 0xfffffff802027812 */ /* 0x000fe200078ec0ff */
[----:B------:R-:W-:Y:S01]  /*1d90*/  USHF.R.S32.HI UR27, URZ, 0x1f, UR17 ;  /* 0x0000001f3f1b7899 */ /* 0x000fe20008011411 */
[----:B------:R-:W-:Y:S01]  /*1da0*/  IMAD.U32 R242, RZ, RZ, UR23 ;  /* 0x00000017fff27e24 */ /* 0x000fe2000f8e00ff */
[----:B------:R-:W-:Y:S01]  /*1db0*/  UIMAD UR28, UR23, UR5, UR4 ;  /* 0x00000005171c72a4 */ /* 0x000fe2000f8e0204 */
[----:B------:R-:W-:Y:S01]  /*1dc0*/  IADD3 R25, R25, UR14, RZ ;  /* 0x0000000e19197c10 */ /* 0x000fe2000fffe0ff */
[----:B------:R-:W-:Y:S01]  /*1dd0*/  IMAD.IADD R2, R241, 0x1, -R2 ;  /* 0x00000001f1027824 */ /* 0x000fe200078e0a02 */
[----:B------:R-:W-:Y:S01]  /*1de0*/  ULDC.64 UR4, c[0x0][0x178] ;  /* 0x00005e0000047ab9 */ /* 0x000fe20000000a00 */
[----:B------:R-:W-:Y:S01]  /*1df0*/  IADD3 R23, R23, UR13, RZ ;  /* 0x0000000d17177c10 */ /* 0x000fe2000fffe0ff */
[--C-:B---3--:R-:W-:Y:S01]  /*1e00*/  IMAD.WIDE.U32 R28, R4, c[0x0][0x178], R26.reuse ;  /* 0x00005e00041c7a25 */ /* 0x108fe200078e001a */
[----:B------:R-:W-:Y:S01]  /*1e10*/  UIMAD.WIDE.U32 UR30, UR17, UR4, URZ ;  /* 0x00000004111e72a5 */ /* 0x000fe2000f8e003f */
[----:B------:R-:W-:Y:S01]  /*1e20*/  LOP3.LUT P2, RZ, R2, 0x4, RZ, 0xc0, !PT ;  /* 0x0000000402ff7812 */ /* 0x000fe2000784c0ff */
[----:B------:R-:W-:Y:S01]  /*1e30*/  UIMAD UR15, UR15, UR17, URZ ;  /* 0x000000110f0f72a4 */ /* 0x000fe2000f8e023f */
[----:B------:R-:W-:Y:S01]  /*1e40*/  IMAD.WIDE.U32 R26, R4, c[0x0][0x208], R26 ;  /* 0x00008200041a7a25 */ /* 0x000fe200078e001a */
[----:B------:R-:W-:Y:S01]  /*1e50*/  IADD3 R17, R17, UR26, RZ ;  /* 0x0000001a11117c10 */ /* 0x000fe2000fffe0ff */
[----:B------:R2:W-:Y:S01]  /*1e60*/  LDGSTS.E.BYPASS.LTC128B.128 [R238+0x3080], [R18.64+0x40], !P6 ;  /* 0x0308004012ee7fae */ /* 0x0005e2000f101d52 */
[----:B------:R-:W-:Y:S01]  /*1e70*/  UIMAD UR15, UR27, UR16, UR15 ;  /* 0x000000101b0f72a4 */ /* 0x000fe2000f8e020f */
[----:B------:R-:W-:Y:S01]  /*1e80*/  IMAD.IADD R5, R29, 0x1, R5 ;  /* 0x000000011d057824 */ /* 0x000fe200078e0205 */
[----:B------:R-:W-:Y:S01]  /*1e90*/  LOP3.LUT R15, R15, 0xfffffff0, RZ, 0xc0, !PT ;  /* 0xfffffff00f0f7812 */ /* 0x000fe200078ec0ff */
[----:B------:R-:W-:Y:S01]  /*1ea0*/  IMAD.MOV.U32 R4, RZ, RZ, R28 ;  /* 0x000000ffff047224 */ /* 0x000fe200078e001c */
[----:B------:R2:W-:Y:S01]  /*1eb0*/  LDGSTS.E.BYPASS.LTC128B.128 [R238+0x5080], [R18.64+0x80], !P4 ;  /* 0x0508008012ee7fae */ /* 0x0005e2000e101d52 */
[----:B------:R-:W-:Y:S01]  /*1ec0*/  IMAD.IADD R21, R27, 0x1, R9 ;  /* 0x000000011b157824 */ /* 0x000fe200078e0209 */
[----:B------:R-:W-:Y:S01]  /*1ed0*/  LEA.HI R9, R11, R236, RZ, 0x6 ;  /* 0x000000ec0b097211 */ /* 0x000fe200078f30ff */
[----:B------:R-:W-:Y:S01]  /*1ee0*/  IMAD.WIDE.U32 R250, R250, c[0x0][0x180], R4 ;  /* 0x00006000fafa7a25 */ /* 0x000fe200078e0004 */
[----:B------:R-:W-:Y:S01]  /*1ef0*/  LEA.HI R5, R3, R14, RZ, 0x1 ;  /* 0x0000000e03057211 */ /* 0x000fe200078f08ff */
[----:B------:R-:W0:Y:S01]  /*1f00*/  LDGDEPBAR ;  /* 0x00000000000079af */ /* 0x000e220000000000 */
[----:B------:R-:W-:Y:S01]  /*1f10*/  SHF.R.S32.HI R9, RZ, 0x6, R9 ;  /* 0x00000006ff097819 */ /* 0x000fe20000011409 */
[----:B------:R-:W-:Y:S01]  /*1f20*/  IMAD.SHL.U32 R2, R2, 0x40, RZ ;  /* 0x0000004002027824 */ /* 0x000fe200078e00ff */
[----:B------:R-:W-:Y:S01]  /*1f30*/  LOP3.LUT R5, R5, 0xfffffffe, RZ, 0xc0, !PT ;  /* 0xfffffffe05057812 */ /* 0x000fe200078ec0ff */
[----:B------:R-:W-:Y:S01]  /*1f40*/  IMAD.MOV.U32 R20, RZ, RZ, R26 ;  /* 0x000000ffff147224 */ /* 0x000fe200078e001a */
[----:B------:R-:W-:Y:S01]  /*1f50*/  IADD3 R251, R251, UR25, RZ ;  /* 0x00000019fbfb7c10 */ /* 0x000fe2000fffe0ff */
[----:B------:R-:W-:Y:S01]  /*1f60*/  IMAD.SHL.U32 R4, R9, 0x8, RZ ;  /* 0x0000000809047824 */ /* 0x000fe200078e00ff */
[----:B------:R-:W-:Y:S01]  /*1f70*/  LOP3.LUT R2, R2, 0x1c0, RZ, 0xc0, !PT ;  /* 0x000001c002027812 */ /* 0x000fe200078ec0ff */
[----:B------:R-:W-:Y:S01]  /*1f80*/  IMAD.IADD R5, R14, 0x1, -R5 ;  /* 0x000000010e057824 */ /* 0x000fe200078e0a05 */
[----:B------:R-:W-:Y:S01]  /*1f90*/  UIMAD UR25, UR27, UR4, URZ ;  /* 0x000000041b1972a4 */ /* 0x000fe2000f8e023f */
[----:B------:R-:W-:Y:S01]  /*1fa0*/  IMAD.WIDE.U32 R20, R0, c[0x0][0x210], R20 ;  /* 0x0000840000147a25 */ /* 0x000fe200078e0014 */
[----:B------:R-:W-:Y:S01]  /*1fb0*/  LOP3.LUT R4, R4, 0x18, RZ, 0xc0, !PT ;  /* 0x0000001804047812 */ /* 0x000fe200078ec0ff */
[----:B------:R-:W-:Y:S01]  /*1fc0*/  USHF.R.S32.HI UR13, URZ, 0x1f, UR20 ;  /* 0x0000001f3f0d7899 */ /* 0x000fe20008011414 */
[----:B------:R-:W-:Y:S01]  /*1fd0*/  SHF.R.U32.HI R7, RZ, 0x3, R2 ;  /* 0x00000003ff077819 */ /* 0x000fe20000011602 */
[----:B------:R-:W-:Y:S01]  /*1fe0*/  IMAD.SHL.U32 R225, R5, 0x400, RZ ;  /* 0x0000040005e17824 */ /* 0x000fe200078e00ff */
[----:B------:R-:W-:Y:S01]  /*1ff0*/  UIMAD UR25, UR17, UR5, UR25 ;  /* 0x00000005111972a4 */ /* 0x000fe2000f8e0219 */
[----:B------:R-:W-:Y:S01]  /*2000*/  IADD3 R21, R21, UR24, RZ ;  /* 0x0000001815157c10 */ /* 0x000fe2000fffe0ff */
[----:B------:R-:W-:Y:S01]  /*2010*/  IMAD.WIDE.U32 R250, R242, c[0x0][0x188], R250 ;  /* 0x00006200f2fa7a25 */ /* 0x000fe200078e00fa */
[----:B------:R-:W-:Y:S01]  /*2020*/  LOP3.LUT R2, R7, R2, R4, 0x1e, !PT ;  /* 0x0000000207027212 */ /* 0x000fe200078e1e04 */
[----:B------:R-:W-:Y:S01]  /*2030*/  ULDC.64 UR4, c[0x0][0x218] ;  /* 0x0000860000047ab9 */ /* 0x000fe20000000a00 */
[----:B------:R-:W-:Y:S01]  /*2040*/  LOP3.LUT R3, R3, 0xffffffe0, RZ, 0xc0, !PT ;  /* 0xffffffe003037812 */ /* 0x000fe200078ec0ff */
[----:B------:R-:W-:Y:S01]  /*2050*/  IMAD R7, R6, 0x2, R225 ;  /* 0x0000000206077824 */ /* 0x000fe200078e02e1 */
[----:B------:R-:W-:Y:S01]  /*2060*/  UIMAD UR4, UR22, UR4, URZ ;  /* 0x00000004160472a4 */ /* 0x000fe2000f8e023f */
[----:B------:R-:W-:Y:S01]  /*2070*/  IMAD.WIDE.U32 R244, R242, c[0x0][0x218], R20 ;  /* 0x00008600f2f47a25 */ /* 0x000fe200078e0014 */
[----:B------:R-:W-:Y:S01]  /*2080*/  UIADD3 UR25, UR31, UR25, URZ ;  /* 0x000000191f197290 */ /* 0x000fe2000fffe03f */
[----:B------:R-:W-:Y:S01]  /*2090*/  IADD3 R233, R251, UR28, RZ ;  /* 0x0000001cfbe97c10 */ /* 0x000fe2000fffe0ff */
[----:B------:R-:W-:Y:S01]  /*20a0*/  UIMAD UR4, UR23, UR5, UR4 ;  /* 0x00000005170472a4 */ /* 0x000fe2000f8e0204 */
[----:B------:R-:W-:Y:S01]  /*20b0*/  IMAD.IADD R2, R7, 0x1, R2 ;  /* 0x0000000107027824 */ /* 0x000fe200078e0202 */
[C---:B------:R-:W-:Y:S01]  /*20c0*/  ISETP.GE.AND P4, PT, R8.reuse, c[0x0][0x16c], PT ;  /* 0x00005b0008007a0c */ /* 0x040fe20003f86270 */
[----:B------:R-:W-:Y:S01]  /*20d0*/  IMAD.U32 R6, RZ, RZ, UR30 ;  /* 0x0000001eff067e24 */ /* 0x000fe2000f8e00ff */
[----:B------:R-:W-:Y:S01]  /*20e0*/  ISETP.GE.OR P6, PT, R8, c[0x0][0x1fc], !P1 ;  /* 0x00007f0008007a0c */ /* 0x000fe20004fc6670 */
[----:B------:R-:W-:Y:S01]  /*20f0*/  IMAD.SHL.U32 R239, R2, 0x2, RZ ;  /* 0x0000000202ef7824 */ /* 0x000fe200078e00ff */
[----:B------:R-:W-:Y:S01]  /*2100*/  IADD3 R35, R245, UR4, RZ ;  /* 0x00000004f5237c10 */ /* 0x000fe2000fffe0ff */
[----:B------:R-:W-:Y:S01]  /*2110*/  IMAD.MOV.U32 R34, RZ, RZ, R244 ;  /* 0x000000ffff227224 */ /* 0x000fe200078e00f4 */
[----:B------:R-:W-:Y:S01]  /*2120*/  SEL R248, RZ, 0x1, P3 ;  /* 0x00000001fff87807 */ /* 0x000fe20001800000 */
[----:B------:R-:W-:Y:S01]  /*2130*/  IMAD.U32 R2, RZ, RZ, UR25 ;  /* 0x00000019ff027e24 */ /* 0x000fe2000f8e00ff */
[C---:B------:R-:W-:Y:S01]  /*2140*/  IADD3 R0, R239.reuse, 0xf480, RZ ;  /* 0x0000f480ef007810 */ /* 0x040fe20007ffe0ff */
[----:B------:R-:W-:Y:S01]  /*2150*/  IMAD.WIDE.U32 R30, R242, c[0x0][0x278], R24 ;  /* 0x00009e00f21e7a25 */ /* 0x000fe200078e0018 */
[----:B------:R-:W-:Y:S01]  /*2160*/  IADD3 R237, R239, 0xf4c0, RZ ;  /* 0x0000f4c0efed7810 */ /* 0x000fe20007ffe0ff */
[----:B------:R-:W-:-:S04]  /*2170*/  DEPBAR.LE SB0, 0x1 ;  /* 0x000080400000791a */ /* 0x000fc80000000000 */
[----:B------:R-:W-:Y:S01]  /*2180*/  @P2 IADD3 R237, R0, -0x40, RZ ;  /* 0xffffffc000ed2810 */ /* 0x000fe20007ffe0ff */
[----:B------:R-:W-:Y:S01]  /*2190*/  IMAD.U32 R0, RZ, RZ, UR16 ;  /* 0x00000010ff007e24 */ /* 0x000fe2000f8e00ff */
[----:B------:R-:W-:Y:S01]  /*21a0*/  LEA R13, P2, R6, R250, 0x6 ;  /* 0x000000fa060d7211 */ /* 0x000fe200078430ff */
[----:B------:R-:W-:Y:S01]  /*21b0*/  IMAD.WIDE.U32 R28, R242, c[0x0][0x290], R22 ;  /* 0x0000a400f21c7a25 */ /* 0x000fe200078e0016 */
[C---:B------:R-:W-:Y:S01]  /*21c0*/  ISETP.GE.AND P3, PT, R240.reuse, c[0x0][0x16c], PT ;  /* 0x00005b00f0007a0c */ /* 0x040fe20003f66270 */
[----:B------:R-:W-:Y:S01]  /*21d0*/  ULDC.64 UR4, c[0x0][0x278] ;  /* 0x00009e0000047ab9 */ /* 0x000fe20000000a00 */
[----:B------:R-:W-:Y:S01]  /*21e0*/  ISETP.GE.OR P1, PT, R240, c[0x0][0x1fc], !P1 ;  /* 0x00007f00f0007a0c */ /* 0x000fe20004f26670 */
[----:B------:R-:W-:Y:S01]  /*21f0*/  IMAD.WIDE.U32 R20, R0, UR17, R34 ;  /* 0x0000001100147c25 */ /* 0x000fe2000f8e0022 */
[----:B------:R-:W-:Y:S01]  /*2200*/  LEA.HI.X R0, R6, R233, R2, 0x6, P2 ;  /* 0x000000e906007211 */ /* 0x000fe200010f3402 */
[----:B------:R-:W-:Y:S01]  /*2210*/  UIMAD UR4, UR22, UR4, URZ ;  /* 0x00000004160472a4 */ /* 0x000fe2000f8e023f */
[----:B--2---:R-:W-:Y:S01]  /*2220*/  SEL R19, RZ, 0x4, P3 ;  /* 0x00000004ff137807 */ /* 0x004fe20001800000 */
        /* <DEDUP_REMOVED lines=18> */
[----:B------:R-:W-:Y:S01]  /*2350*/  STL.64 [R1+0x8], R30 ;  /* 0x0000081e01007387 */ /* 0x000fe20000100a00 */
[----:B------:R-:W-:Y:S01]  /*2360*/  LOP3.LUT R26, R18, 0x7fffffe, RZ, 0xc0, !PT ;  /* 0x07fffffe121a7812 */ /* 0x000fe200078ec0ff */
[----:B------:R-:W-:Y:S01]  /*2370*/  IMAD.MOV.U32 R231, RZ, RZ, 0x10 ;  /* 0x00000010ffe77424 */ /* 0x000fe200078e00ff */
[----:B------:R-:W-:Y:S01]  /*2380*/  SHF.R.S32.HI R3, RZ, 0x1f, R16 ;  /* 0x0000001fff037819 */ /* 0x000fe20000011410 */
[----:B------:R-:W-:Y:S01]  /*2390*/  STL.64 [R1], R28 ;  /* 0x0000001c01007387 */ /* 0x000fe20000100a00 */
[-C--:B------:R-:W-:Y:S01]  /*23a0*/  LEA.HI R20, R24, R24.reuse, RZ, 0x1 ;  /* 0x0000001818147211 */ /* 0x080fe200078f08ff */
[----:B------:R-:W-:Y:S01]  /*23b0*/  CS2R R152, SRZ ;  /* 0x0000000000987805 */ /* 0x000fe2000001ff00 */
[----:B------:R-:W-:Y:S01]  /*23c0*/  LOP3.LUT R2, R2, 0x1ffffffc, RZ, 0xc0, !PT ;  /* 0x1ffffffc02027812 */ /* 0x000fe200078ec0ff */
[----:B------:R-:W-:Y:S01]  /*23d0*/  CS2R R150, SRZ ;  /* 0x0000000000967805 */ /* 0x000fe2000001ff00 */
[----:B------:R-:W-:Y:S01]  /*23e0*/  ISETP.GE.AND P2, PT, R8, c[0x0][0x1fc], PT ;  /* 0x00007f0008007a0c */ /* 0x000fe20003f46270 */
[----:B------:R-:W-:Y:S01]  /*23f0*/  CS2R R148, SRZ ;  /* 0x0000000000947805 */ /* 0x000fe2000001ff00 */
[----:B------:R-:W-:Y:S01]  /*2400*/  LEA.HI R22, R15, R24, RZ, 0x3 ;  /* 0x000000180f167211 */ /* 0x000fe200078f18ff */
        /* <DEDUP_REMOVED lines=172> */
[----:B-----5:R-:W-:-:S02]  /*2ed0*/  LEA.HI.X R11, R12, c[0x0][0x284], R9, 0x2, P2 ;  /* 0x0000a1000c0b7a11 */ /* 0x020fc400010f1409 */
        /* <DEDUP_REMOVED lines=24> */
[----:B-1-34-:R-:W-:Y:S02]  /*3060*/  IMAD.IADD R221, R234, 0x1, R231 ;  /* 0x00000001eadd7824 */ /* 0x01afe400078e02e7 */
.L_x_640:
        /* <DEDUP_REMOVED lines=142> */
.L_x_638:
        /* <DEDUP_REMOVED lines=465> */
.L_x_639:
        /* <DEDUP_REMOVED lines=238> */
.L_x_637:
[----:B------:R-:W-:Y:S05]  /*6540*/  @P1 EXIT ;  /* 0x000000000000194d */ /* 0x000fea0003800000 */
[----:B------:R-:W-:Y:S02]  /*6550*/  ULDC.64 UR4, c[0x0][0x360] ;  /* 0x0000d80000047ab9 */ /* 0x000fe40000000a00 */
[----:B------:R-:W-:Y:S02]  /*6560*/  UISETP.NE.U32.AND UP2, UPT, URZ, UR4, UPT ;  /* 0x000000043f00728c */ /* 0x000fe4000bf45070 */
[----:B------:R-:W-:-:S02]  /*6570*/  ULDC.64 UR6, c[0x0][0x360] ;  /* 0x0000d80000067ab9 */ /* 0x000fc40000000a00 */
[----:B------:R-:W-:-:S06]  /*6580*/  UISETP.NE.AND.EX UP2, UPT, URZ, UR5, UPT, UP2 ;  /* 0x000000053f00728c */ /* 0x000fcc000bf45320 */
[----:B------:R-:W-:-:S05]  /*6590*/  PLOP3.LUT P0, PT, PT, PT, UP2, 0x80, 0x0 ;  /* 0x000000000000781c */ /* 0x000fca0003f0f028 */
[----:B------:R-:W-:Y:S02]  /*65a0*/  @UP2 UMOV UR4, 0x4 ;  /* 0x0000000400042882 */ /* 0x000fe40000000000 */
[----:B------:R-:W-:-:S06]  /*65b0*/  @UP2 UIMAD.WIDE UR4, UR10, UR4, UR6 ;  /* 0x000000040a0422a5 */ /* 0x000fcc000f8e0206 */
[----:B------:R-:W-:Y:S02]  /*65c0*/  IMAD.U32 R2, RZ, RZ, UR4 ;  /* 0x00000004ff027e24 */ /* 0x000fe4000f8e00ff */
[----:B------:R-:W-:Y:S01]  /*65d0*/  IMAD.U32 R3, RZ, RZ, UR5 ;  /* 0x00000005ff037e24 */ /* 0x000fe2000f8e00ff */
[----:B------:R-:W-:Y:S02]  /*65e0*/  UMOV UR6, 0x1 ;  /* 0x0000000100067882 */ /* 0x000fe40000000000 */
[----:B------:R-:W-:Y:S02]  /*65f0*/  ULDC.64 UR4, c[0x0][0x338] ;  /* 0x0000ce0000047ab9 */ /* 0x000fe40000000a00 */
[----:B------:R-:W2:Y:S01]  /*6600*/  @P0 LDG.E R0, [R2.64] ;  /* 0x0000001202000981 */ /* 0x000ea2000c1e1900 */
[----:B------:R-:W-:-:S03]  /*6610*/  UISETP.NE.AND UP0, UPT, UR6, UR4, UPT ;  /* 0x000000040600728c */ /* 0x000fc6000bf05270 */
[----:B------:R-:W-:Y:S01]  /*6620*/  BAR.SYNC.DEFER_BLOCKING 0x1, 0x100 ;  /* 0x0044000000007b1d */ /* 0x000fe20000010000 */
[----:B------:R-:W-:Y:S01]  /*6630*/  UIMAD.WIDE.U32 UR8, UR12, UR5, URZ ;  /* 0x000000050c0872a5 */ /* 0x000fe2000f8e003f */
[----:B------:R-:W-:-:S04]  /*6640*/  ISETP.NE.AND P2, PT, R236, RZ, PT ;  /* 0x000000ffec00720c */ /* 0x000fc80003f45270 */
[----:B------:R-:W-:Y:S01]  /*6650*/  ULDC UR5, c[0x0][0x340] ;  /* 0x0000d00000057ab9 */ /* 0x000fe20000000800 */
[----:B------:R-:W-:Y:S01]  /*6660*/  BSSY B0, `(.L_x_641) ;  /* 0x0000029000007945 */ /* 0x000fe20003800000 */
[----:B------:R-:W-:Y:S02]  /*6670*/  @UP0 UMOV UR7, UR9 ;  /* 0x0000000900070c82 */ /* 0x000fe40008000000 */
[----:B------:R-:W-:Y:S02]  /*6680*/  UMOV UR6, UR12 ;  /* 0x0000000c00067c82 */ /* 0x000fe40008000000 */
[----:B------:R-:W-:Y:S02]  /*6690*/  @UP0 USHF.R.U32.HI UR6, URZ, UR5, UR7 ;  /* 0x000000053f060299 */ /* 0x000fe40008011607 */
[----:B------:R-:W-:Y:S02]  /*66a0*/  ULDC UR15, c[0x0][0x358] ;  /* 0x0000d600000f7ab9 */ /* 0x000fe40000000800 */
[----:B------:R-:W-:-:S02]  /*66b0*/  UIADD3 UR5, -UR6, URZ, URZ ;  /* 0x0000003f06057290 */ /* 0x000fc4000fffe13f */
[----:B------:R-:W-:Y:S02]  /*66c0*/  UIMAD UR15, UR11, UR15, URZ ;  /* 0x0000000f0b0f72a4 */ /* 0x000fe4000f8e023f */
[----:B------:R-:W-:Y:S02]  /*66d0*/  UIMAD UR12, UR5, UR4, UR12 ;  /* 0x00000004050c72a4 */ /* 0x000fe4000f8e020c */
[----:B------:R-:W-:Y:S02]  /*66e0*/  USHF.R.S32.HI UR9, URZ, 0x1f, UR6 ;  /* 0x0000001f3f097899 */ /* 0x000fe40008011406 */
[----:B------:R-:W-:Y:S02]  /*66f0*/  ULDC UR4, c[0x0][0x2f4] ;  /* 0x0000bd0000047ab9 */ /* 0x000fe40000000800 */
[----:B------:R-:W-:Y:S02]  /*6700*/  UIMAD UR15, UR15, UR4, URZ ;  /* 0x000000040f0f72a4 */ /* 0x000fe4000f8e023f */
[----:B------:R-:W-:-:S02]  /*6710*/  UIMAD UR13, UR10, UR4, URZ ;  /* 0x000000040a0d72a4 */ /* 0x000fc4000f8e023f */
[----:B------:R-:W-:Y:S02]  /*6720*/  USHF.R.S32.HI UR8, URZ, 0x1f, UR15 ;  /* 0x0000001f3f087899 */ /* 0x000fe4000801140f */
[----:B------:R-:W-:Y:S02]  /*6730*/  USHF.R.S32.HI UR7, URZ, 0x1f, UR13 ;  /* 0x0000001f3f077899 */ /* 0x000fe4000801140d */
[----:B------:R-:W-:Y:S02]  /*6740*/  UIADD3 UR15, UP1, UP0, UR15, UR13, UR6 ;  /* 0x0000000d0f0f7290 */ /* 0x000fe4000f83e006 */
[----:B------:R-:W-:Y:S02]  /*6750*/  ULDC.64 UR4, c[0x0][0x350] ;  /* 0x0000d40000047ab9 */ /* 0x000fe40000000a00 */
[----:B------:R-:W-:Y:S02]  /*6760*/  UIADD3.X UR8, UR8, UR7, UR9, UP1, UP0 ;  /* 0x0000000708087290 */ /* 0x000fe40008fe0409 */
[----:B------:R-:W-:-:S02]  /*6770*/  USHF.L.U32 UR7, UR15, 0x2, URZ ;  /* 0x000000020f077899 */ /* 0x000fc4000800063f */
[----:B------:R-:W-:Y:S02]  /*6780*/  USHF.L.U64.HI UR8, UR15, 0x2, UR8 ;  /* 0x000000020f087899 */ /* 0x000fe40008010208 */
[----:B------:R-:W-:Y:S02]  /*6790*/  USHF.R.S32.HI UR15, URZ, 0x1f, UR10 ;  /* 0x0000001f3f0f7899 */ /* 0x000fe4000801140a */
[----:B------:R-:W-:-:S04]  /*67a0*/  UIADD3 UR4, UP0, UR7, UR4, URZ ;  /* 0x0000000407047290 */ /* 0x000fc8000ff1e03f */
[----:B------:R-:W-:Y:S02]  /*67b0*/  UIADD3.X UR5, UR8, UR5, URZ, UP0, !UPT ;  /* 0x0000000508057290 */ /* 0x000fe400087fe43f */
[----:B------:R-:W-:-:S04]  /*67c0*/  MOV R4, UR4 ;  /* 0x0000000400047c02 */ /* 0x000fc80008000f00 */
[----:B------:R-:W-:Y:S01]  /*67d0*/  IMAD.U32 R5, RZ, RZ, UR5 ;  /* 0x00000005ff057e24 */ /* 0x000fe2000f8e00ff */
[----:B--2---:R-:W1:Y:S02]  /*67e0*/  @P0 R2UR UR14, R0 ;  /* 0x00000000000e03c2 */ /* 0x004e6400000e0000 */
[----:B-1----:R-:W-:-:S04]  /*67f0*/  @UP2 ULEA UR14, UR10, UR14, 0x7 ;  /* 0x0000000e0a0e2291 */ /* 0x002fc8000f8e383f */
[----:B------:R-:W-:-:S04]  /*6800*/  @UP2 USHF.R.S32.HI UR13, URZ, 0x1f, UR14 ;  /* 0x0000001f3f0d2899 */ /* 0x000fc8000801140e */
[----:B------:R-:W-:Y:S02]  /*6810*/  @UP2 ULEA.HI UR14, UR13, UR14, URZ, 0x7 ;  /* 0x0000000e0d0e2291 */ /* 0x000fe4000f8f383f */
[----:B------:R-:W-:Y:S02]  /*6820*/  USEL UR13, UR10, URZ, !UP2 ;  /* 0x0000003f0a0d7287 */ /* 0x000fe4000d000000 */
[----:B------:R-:W-:Y:S02]  /*6830*/  @UP2 USHF.R.S32.HI UR14, URZ, 0x7, UR14 ;  /* 0x000000073f0e2899 */ /* 0x000fe4000801140e */
[----:B------:R-:W-:Y:S02]  /*6840*/  USEL UR10, UR15, URZ, !UP2 ;  /* 0x0000003f0f0a7287 */ /* 0x000fe4000d000000 */
[----:B------:R-:W-:-:S04]  /*6850*/  @UP2 UIMAD UR14, UR14, 0x3000, URZ ;  /* 0x000030000e0e28a4 */ /* 0x000fc8000f8e023f */
[----:B------:R-:W-:-:S03]  /*6860*/  @UP2 USHF.R.S32.HI UR15, URZ, 0x1f, UR14 ;  /* 0x0000001f3f0f2899 */ /* 0x000fc6000801140e */
[----:B------:R-:W-:-:S04]  /*6870*/  @!UP2 UMOV UR14, URZ ;  /* 0x0000003f000eac82 */ /* 0x000fc80008000000 */
[----:B------:R-:W-:Y:S01]  /*6880*/  @!UP2 UMOV UR15, URZ ;  /* 0x0000003f000fac82 */ /* 0x000fe20008000000 */
[----:B------:R-:W-:Y:S05]  /*6890*/  @P2 BRA `(.L_x_642) ;  /* 0x0000005000002947 */ /* 0x000fea0003800000 */
.L_x_643:
[----:B------:R-:W2:Y:S01]  /*68a0*/  LDG.E.STRONG.GPU R0, [R4.64] ;  /* 0x0000001204007981 */ /* 0x000ea2000c1ef900 */
[----:B------:R-:W-:Y:S01]  /*68b0*/  YIELD ;  /* 0x0000000000007946 */ /* 0x000fe20003800000 */
[----:B--2---:R-:W-:Y:S01]  /*68c0*/  ISETP.NE.AND P0, PT, R0, UR12, PT ;  /* 0x0000000c00007c0c */ /* 0x004fe2000bf05270 */
[----:B------:R-:W-:-:S12]  /*68d0*/  CCTL.IVALL ;  /* 0x00000000ff00798f */ /* 0x000fd80002000000 */
[----:B------:R-:W-:Y:S05]  /*68e0*/  @P0 BRA `(.L_x_643) ;  /* 0xffffffb000000947 */ /* 0x000fea000383ffff */
.L_x_642:
[----:B------:R-:W-:Y:S05]  /*68f0*/  BSYNC B0 ;  /* 0x0000000000007941 */ /* 0x000fea0003800000 */
.L_x_641:
[----:B------:R-:W-:Y:S01]  /*6900*/  MOV R2, 0xffffffff ;  /* 0xffffffff00027802 */ /* 0x000fe20000000f00 */
[----:B------:R-:W-:Y:S05]  /*6910*/  BRA.CONV ~URZ, `(.L_x_644) ;  /* 0x000000237f007947 */ /* 0x000fea000b800000 */
[----:B------:R-:W-:Y:S02]  /*6920*/  MOV R0, 0x6940 ;  /* 0x0000694000007802 */ /* 0x000fe40000000f00 */
[----:B------:R-:W-:Y:S05]  /*6930*/  CALL.REL.NOINC `($__internal_5_$__cuda_sm70_warpsync) ;  /* 0x00000b3000007944 */ /* 0x000fea0003c00000 */
.L_x_644:
[----:B------:R-:W-:Y:S01]  /*6940*/  UIMAD UR5, UR11, 0x3000, URZ ;  /* 0x000030000b0578a4 */ /* 0x000fe2000f8e023f */
[----:B------:R-:W-:Y:S01]  /*6950*/  SHF.R.S32.HI R0, RZ, 0x1f, R236 ;  /* 0x0000001fff007819 */ /* 0x000fe200000114ec */
[----:B------:R-:W-:-:S06]  /*6960*/  NOP ;  /* 0x0000000000007918 */ /* 0x000fcc0000000000 */
[----:B------:R-:W-:Y:S01]  /*6970*/  USHF.R.S32.HI UR4, URZ, 0x1f, UR5 ;  /* 0x0000001f3f047899 */ /* 0x000fe20008011405 */
[----:B------:R-:W-:-:S05]  /*6980*/  IMAD.U32 R237, RZ, RZ, UR5 ;  /* 0x00000005ffed7e24 */ /* 0x000fca000f8e00ff */
[----:B------:R-:W-:Y:S01]  /*6990*/  IMAD.U32 R3, RZ, RZ, UR4 ;  /* 0x00000004ff037e24 */ /* 0x000fe2000f8e00ff */
[----:B------:R-:W-:Y:S01]  /*69a0*/  IADD3 R236, P1, P0, R237, UR14, R236 ;  /* 0x0000000eedec7c10 */ /* 0x000fe2000f83e0ec */
[----:B------:R-:W-:Y:S02]  /*69b0*/  ULDC.64 UR4, c[0x0][0x328] ;  /* 0x0000ca0000047ab9 */ /* 0x000fe40000000a00 */
[----:B------:R-:W-:Y:S01]  /*69c0*/  UIMAD UR4, UR9, UR4, URZ ;  /* 0x00000004090472a4 */ /* 0x000fe2000f8e023f */
[----:B------:R-:W-:Y:S01]  /*69d0*/  IADD3.X R237, R3, UR15, R0, P1, P0 ;  /* 0x0000000f03ed7c10 */ /* 0x000fe20008fe0400 */
[----:B------:R-:W-:Y:S02]  /*69e0*/  IMAD.U32 R3, RZ, RZ, UR6 ;  /* 0x00000006ff037e24 */ /* 0x000fe4000f8e00ff */
[----:B------:R-:W-:Y:S02]  /*69f0*/  UIMAD UR16, UR6, UR5, UR4 ;  /* 0x00000005061072a4 */ /* 0x000fe4000f8e0204 */
[----:B------:R-:W-:Y:S01]  /*6a00*/  IMAD.WIDE.U32 R6, R3, c[0x0][0x328], R236 ;  /* 0x0000ca0003067a25 */ /* 0x000fe200078e00ec */
[----:B------:R-:W-:-:S02]  /*6a10*/  ULDC.64 UR4, c[0x0][0x330] ;  /* 0x0000cc0000047ab9 */ /* 0x000fc40000000a00 */
[----:B------:R-:W-:Y:S01]  /*6a20*/  UIMAD UR4, UR10, UR4, URZ ;  /* 0x000000040a0472a4 */ /* 0x000fe2000f8e023f */
[----:B------:R-:W-:Y:S01]  /*6a30*/  IMAD.U32 R3, RZ, RZ, UR13 ;  /* 0x0000000dff037e24 */ /* 0x000fe2000f8e00ff */
        /* <DEDUP_REMOVED lines=56> */
[----:B-1----:R-:W-:Y:S05]  /*6dc0*/  CALL.REL.NOINC `($__internal_5_$__cuda_sm70_warpsync) ;  /* 0x000006a000007944 */ /* 0x002fea0003c00000 */
.L_x_645:
        /* <DEDUP_REMOVED lines=12> */
.L_x_647:
[----:B------:R-:W-:Y:S05]  /*6e90*/  BSYNC B0 ;  /* 0x0000000000007941 */ /* 0x000fea0003800000 */
.L_x_646:
[----:B------:R-:W-:Y:S01]  /*6ea0*/  ULDC.64 UR4, c[0x0][0x348] ;  /* 0x0000d20000047ab9 */ /* 0x000fe20000000a00 */
[----:B------:R-:W-:Y:S01]  /*6eb0*/  BSSY B0, `(.L_x_648) ;  /* 0x000000b000007945 */ /* 0x000fe20003800000 */
[----:B------:R-:W-:-:S04]  /*6ec0*/  UIADD3 UR4, UP0, UR7, UR4, URZ ;  /* 0x0000000407047290 */ /* 0x000fc8000ff1e03f */
[----:B------:R-:W-:Y:S02]  /*6ed0*/  UIADD3.X UR5, UR8, UR5, URZ, UP0, !UPT ;  /* 0x0000000508057290 */ /* 0x000fe400087fe43f */
[----:B--2---:R-:W-:-:S04]  /*6ee0*/  MOV R4, UR4 ;  /* 0x0000000400047c02 */ /* 0x004fc80008000f00 */
[----:B------:R-:W-:Y:S01]  /*6ef0*/  MOV R5, UR5 ;  /* 0x0000000500057c02 */ /* 0x000fe20008000f00 */
[----:B------:R-:W-:Y:S05]  /*6f00*/  @P2 BRA `(.L_x_649) ;  /* 0x0000005000002947 */ /* 0x000fea0003800000 */
.L_x_650:
[----:B------:R-:W2:Y:S01]  /*6f10*/  LDG.E.STRONG.GPU R0, [R4.64] ;  /* 0x0000001204007981 */ /* 0x000ea2000c1ef900 */
[----:B------:R-:W-:Y:S01]  /*6f20*/  YIELD ;  /* 0x0000000000007946 */ /* 0x000fe20003800000 */
[----:B--2---:R-:W-:Y:S01]  /*6f30*/  ISETP.NE.AND P0, PT, R0, UR12, PT ;  /* 0x0000000c00007c0c */ /* 0x004fe2000bf05270 */
[----:B------:R-:W-:-:S12]  /*6f40*/  CCTL.IVALL ;  /* 0x00000000ff00798f */ /* 0x000fd80002000000 */
[----:B------:R-:W-:Y:S05]  /*6f50*/  @P0 BRA `(.L_x_650) ;  /* 0xffffffb000000947 */ /* 0x000fea000383ffff */
.L_x_649:
[----:B------:R-:W-:Y:S05]  /*6f60*/  BSYNC B0 ;  /* 0x0000000000007941 */ /* 0x000fea0003800000 */
.L_x_648:
[----:B------:R-:W-:Y:S05]  /*6f70*/  BRA.CONV ~URZ, `(.L_x_651) ;  /* 0x000000237f007947 */ /* 0x000fea000b800000 */
[----:B------:R-:W-:Y:S02]  /*6f80*/  MOV R0, 0x6fa0 ;  /* 0x00006fa000007802 */ /* 0x000fe40000000f00 */
[----:B-1----:R-:W-:Y:S05]  /*6f90*/  CALL.REL.NOINC `($__internal_5_$__cuda_sm70_warpsync) ;  /* 0x000004d000007944 */ /* 0x002fea0003c00000 */
.L_x_651:
[----:B------:R-:W-:Y:S01]  /*6fa0*/  ULDC.64 UR4, c[0x0][0x300] ;  /* 0x0000c00000047ab9 */ /* 0x000fe20000000a00 */
[----:B------:R-:W-:Y:S01]  /*6fb0*/  IMAD.U32 R0, RZ, RZ, UR6 ;  /* 0x00000006ff007e24 */ /* 0x000fe2000f8e00ff */
[----:B------:R-:W-:-:S03]  /*6fc0*/  UIMAD UR4, UR9, UR4, URZ ;  /* 0x00000004090472a4 */ /* 0x000fc6000f8e023f */
        /* <DEDUP_REMOVED lines=8> */
[----:B-1----:R-:W-:-:S04]  /*7050*/  LEA R8, P0, R6, c[0x0][0x2e8], 0x2 ;  /* 0x0000ba0006087a11 */ /* 0x002fc800078010ff */
        /* <DEDUP_REMOVED lines=53> */
.L_x_652:
        /* <DEDUP_REMOVED lines=12> */
        .weak           $__internal_5_$__cuda_sm70_warpsync
        .type           $__internal_5_$__cuda_sm70_warpsync,@function
        .size           $__internal_5_$__cuda_sm70_warpsync,(.L_x_1409 - $__internal_5_$__cuda_sm70_warpsync)
$__internal_5_$__cuda_sm70_warpsync:
[----:B------:R-:W-:Y:S01]  /*7470*/  MOV R6, R0 ;  /* 0x0000000000067202 */ /* 0x000fe20000000f00 */
[----:B------:R-:W-:Y:S04]  /*7480*/  WARPSYNC R2 ;  /* 0x0000000200007348 */ /* 0x000fe80003800000 */
[----:B------:R-:W-:-:S04]  /*7490*/  MOV R7, 0x0 ;  /* 0x0000000000077802 */ /* 0x000fc80000000f00 */
[----:B------:R-:W-:Y:S05]  /*74a0*/  RET.REL.NODEC R6 `(_ZN7cutlass13device_kernelIN5flash19enable_sm80_to_sm89INS1_16FlashAttnBwdSm80INS1_25CollectiveMainloopBwdSm80ILi2ELi1EN4cute5tupleIJNS5_1CILi64EEENS7_ILi128EEENS7_ILi96EEEEEENS_10bfloat16_tEfNS_4arch4Sm80ELb1ELb0ELb0ELb1ELb1ELb0ELb0ELb0ELi2ELi2ELi4ELi2ELb1EEENS1_24CollectiveEpilogueBwdGQAISB_fSE_Li256ELb1ELb1EEENS1_25SingleTileBwdLPTSchedulerILb1ELi128ELb1EEEEEEEEEvNT_6ParamsE) ;  /* 0xffff8b5006007950 */ /* 0x000fea0003c3ffff */
.L_x_653:
        /* <DEDUP_REMOVED lines=13> */
.L_x_1409:


//--------------------- .text._ZN7cutlass13device_kernelIN5flash19enable_sm80_to_sm89INS1_16FlashAttnBwdSm80INS1_25CollectiveMainloopBwdSm80ILi2ELi2EN4cute5tupleIJNS5_1CILi64EEENS7_ILi128EEENS7_ILi96EEEEEENS_10bfloat16_tEfNS_4arch4Sm80ELb0ELb0ELb0ELb0ELb0ELb0ELb0ELb0ELi2ELi2ELi4ELi2ELb0EEENS1_21CollectiveEpilogueBwdISB_SC_SE_Li256ELb0ELb0ELi2EEENS1_19SingleTileSchedulerILb0ELb0ELb0ELi128EEEEEEEEEvNT_6ParamsE --------------------------
	.section	.text._ZN7cutlass13device_kernelIN5flash19enable_sm80_to_sm89INS1_16FlashAttnBwdSm80INS1_25CollectiveMainloopBwdSm80ILi2ELi2EN4cute5tupleIJNS5_1CILi64EEENS7_ILi128EEENS7_ILi96EEEEEENS_10bfloat16_tEfNS_4arch4Sm80ELb0ELb0ELb0ELb0ELb0ELb0ELb0ELb0ELi2ELi2ELi4ELi2ELb0EEENS1_21CollectiveEpilogueBwdISB_SC_SE_Li256ELb0ELb0ELi2EEENS1_19SingleTileSchedulerILb0ELb0ELb0ELi128EEEEEEEEEvNT_6ParamsE,"ax",@progbits
	.sectioninfo	@"SHI_REGISTERS=255"
	.align	128
.text._ZN7cutlass13device_kernelIN5flash19enable_sm80_to_sm89INS1_16FlashAttnBwdSm80INS1_25CollectiveMainloopBwdSm80ILi2ELi2EN4cute5tupleIJNS5_1CILi64EEENS7_ILi128EEENS7_ILi96EEEEEENS_10bfloat16_tEfNS_4arch4Sm80ELb0ELb0ELb0ELb0ELb0ELb0ELb0ELb0ELi2ELi2ELi4ELi2ELb0EEENS1_21CollectiveEpilogueBwdISB_SC_SE_Li256ELb0ELb0ELi2EEENS1_19SingleTileSchedulerILb0ELb0ELb0ELi128EEEEEEEEEvNT_6ParamsE:
        .type           _ZN7cutlass13device_kernelIN5flash19enable_sm80_to_sm89INS1_16FlashAttnBwdSm80INS1_25CollectiveMainloopBwdSm80ILi2ELi2EN4cute5tupleIJNS5_1CILi64EEENS7_ILi128EEENS7_ILi96EEEEEENS_10bfloat16_tEfNS_4arch4Sm80ELb0ELb0ELb0ELb0ELb0ELb0ELb0ELb0ELi2ELi2ELi4ELi2ELb0EEENS1_21CollectiveEpilogueBwdISB_SC_SE_Li256ELb0ELb0ELi2EEENS1_19SingleTileSchedulerILb0ELb0ELb0ELi128EEEEEEEEEvNT_6ParamsE,@function
        .size           _ZN7cutlass13device_kernelIN5flash19enable_sm80_to_sm89INS1_16FlashAttnBwdSm80INS1_25CollectiveMainloopBwdSm80ILi2ELi2EN4cute5tupleIJNS5_1CILi64EEENS7_ILi128EEENS7_ILi96EEEEEENS_10bfloat16_tEfNS_4arch4Sm80ELb0ELb0ELb0ELb0ELb0ELb0ELb0ELb0ELi2ELi2ELi4ELi2ELb0EEENS1_21CollectiveEpilogueBwdISB_SC_SE_Li256ELb0ELb0ELi2EEENS1_19SingleTileSchedulerILb0ELb0ELb0ELi128EEEEEEEEEvNT_6ParamsE,(.L_x_1411 - _ZN7cutlass13device_kernelIN5flash19enable_sm80_to_sm89INS1_16FlashAttnBwdSm80INS1_25CollectiveMainloopBwdSm80ILi2ELi2EN4cute5tupleIJNS5_1CILi64EEENS7_ILi128EEENS7_ILi96EEEEEENS_10bfloat16_tEfNS_4arch4Sm80ELb0ELb0ELb0ELb0ELb0ELb0ELb0ELb0ELi2ELi2ELi4ELi2ELb0EEENS1_21CollectiveEpilogueBwdISB_SC_SE_Li256ELb0ELb0ELi2EEENS1_19SingleTileSchedulerILb0ELb0ELb0ELi128EEEEEEEEEvNT_6ParamsE)
        .other          _ZN7cutlass13device_kernelIN5flash19enable_sm80_to_sm89INS1_16FlashAttnBwdSm80INS1_25CollectiveMainloopBwdSm80ILi2ELi2EN4cute5tupleIJNS5_1CILi64EEENS7_ILi128EEENS7_ILi96EEEEEENS_10bfloat16_tEfNS_4arch4Sm80ELb0ELb0ELb0ELb0ELb0ELb0ELb0ELb0ELi2ELi2ELi4ELi2ELb0EEENS1_21CollectiveEpilogueBwdISB_SC_SE_Li256ELb0ELb0ELi2EEENS1_19SingleTileSchedulerILb0ELb0ELb0ELi128EEEEEEEEEvNT_6ParamsE,@"STO_CUDA_ENTRY STV_DEFAULT"
_ZN7cutlass13device_kernelIN5flash19enable_sm80_to_sm89INS1_16FlashAttnBwdSm80INS1_25CollectiveMainloopBwdSm80ILi2ELi2EN4cute5tupleIJNS5_1CILi64EEENS7_ILi128EEENS7_ILi96EEEEEENS_10bfloat16_tEfNS_4arch4Sm80ELb0ELb0ELb0ELb0ELb0ELb0ELb0ELb0ELi2ELi2ELi4ELi2ELb0EEENS1_21CollectiveEpilogueBwdISB_SC_SE_Li256ELb0ELb0ELi2EEENS1_19SingleTileSchedulerILb0ELb0ELb0ELi128EEEEEEEEEvNT_6ParamsE:
[----:B------:R-:W-:Y:S02]  /*0000*/  MOV R1, c[0x0][0x28] ;  /* 0x00000a0000017a02 */ /* 0x000fe40000000f00 */
[----:B------:R-:W1:Y:S02]  /*0010*/  S2UR UR17, SR_CTAID.Z ;  /* 0x00000000001179c3 */ /* 0x000e640000002700 */
        /* <DEDUP_REMOVED lines=13> */
[----:B------:R-:W-:-:S02]  /*00f0*/  UIMAD UR14, UR17, UR5, UR14 ;  /* 0x00000005110e72a4 */ /* 0x000fc4000f8e020e */
[----:B------:R-:W-:Y:S02]  /*0100*/  ULDC.64 UR28, c[0x0][0x118] ;  /* 0x00004600001c7ab9 */ /* 0x000fe40000000a00 */
[----:B------:R-:W-:Y:S02]  /*0110*/  ULDC.64 UR4, c[0x0][0x188] ;  /* 0x0000620000047ab9 */ /* 0x000fe40000000a00 */
[----:B------:R-:W-:Y:S02]  /*0120*/  UIMAD UR12, UR7, UR4, URZ ;  /* 0x00000004070c72a4 */ /* 0x000fe4000f8e023f */
[----:B------:R-:W-:Y:S02]  /*0130*/  UIMAD.WIDE.U32 UR8, UR17, UR4, URZ ;  /* 0x00000004110872a5 */ /* 0x000fe4000f8e003f */
[----:B------:R-:W-:Y:S02]  /*0140*/  UIMAD UR12, UR17, UR5, UR12 ;  /* 0x00000005110c72a4 */ /* 0x000fe4000f8e020c */
[----:B------:R-:W-:Y:S01]  /*0150*/  UIADD3 UR14, UR25, UR14, URZ ;  /* 0x0000000e190e7290 */ /* 0x000fe2000fffe03f */
[----:B-1----:R-:W-:Y:S01]  /*0160*/  SHF.R.S32.HI R5, RZ, 0x1f, R12 ;  /* 0x0000001fff057819 */ /* 0x002fe2000001140c */
[----:B------:R-:W-:Y:S01]  /*0170*/  IMAD.SHL.U32 R220, R12, 0x4, RZ ;  /* 0x000000040cdc7824 */ /* 0x000fe200078e00ff */
[----:B------:R-:W-:-:S02]  /*0180*/  ULDC.64 UR4, c[0x0][0x1e8] ;  /* 0x00007a0000047ab9 */ /* 0x000fc40000000a00 */
[-C--:B------:R-:W-:Y:S01]  /*0190*/  LEA.HI R215, R5, R12.reuse, RZ, 0x2 ;  /* 0x0000000c05d77211 */ /* 0x080fe200078f10ff */
[----:B--2---:R-:W-:Y:S01]  /*01a0*/  @P0 IMAD.HI.U32 R0, R9, c[0x0][0x24c], RZ ;  /* 0x0000930009000a27 */ /* 0x004fe200078e00ff */
[----:B------:R-:W-:Y:S01]  /*01b0*/  SHF.R.S32.HI R221, RZ, 0x1f, R220 ;  /* 0x0000001fffdd7819 */ /* 0x000fe200000114dc */
[----:B------:R-:W-:Y:S01]  /*01c0*/  UIMAD UR4, UR7, UR4, URZ ;  /* 0x00000004070472a4 */ /* 0x000fe2000f8e023f */
[----:B------:R-:W-:Y:S01]  /*01d0*/  LOP3.LUT R7, R215, 0xfffffffc, RZ, 0xc0, !PT ;  /* 0xfffffffcd7077812 */ /* 0x000fe200078ec0ff */
[----:B------:R-:W-:Y:S01]  /*01e0*/  IMAD.MOV.U32 R3, RZ, RZ, R9 ;  /* 0x000000ffff037224 */ /* 0x000fe200078e0009 */
[----:B------:R-:W-:Y:S01]  /*01f0*/  @P0 SHF.R.U32.HI R3, RZ, c[0x0][0x250], R0 ;  /* 0x00009400ff030a19 */ /* 0x000fe20000011600 */
[----:B------:R-:W-:Y:S01]  /*0200*/  IMAD.WIDE.U32 R10, R9, c[0x0][0x270], R220 ;  /* 0x00009c00090a7a25 */ /* 0x000fe200078e00dc */
[----:B------:R-:W-:Y:S01]  /*0210*/  SHF.R.S32.HI R2, RZ, 0x1f, R9 ;  /* 0x0000001fff027819 */ /* 0x000fe20000011409 */
[----:B------:R-:W-:Y:S01]  /*0220*/  UIMAD UR6, UR17, UR5, UR4 ;  /* 0x00000005110672a4 */ /* 0x000fe2000f8e0204 */
[----:B------:R-:W-:Y:S01]  /*0230*/  SHF.R.S32.HI R18, RZ, 0x1f, R3 ;  /* 0x0000001fff127819 */ /* 0x000fe20000011403 */
[----:B------:R-:W-:Y:S01]  /*0240*/  IMAD.IADD R230, R12, 0x1, -R7 ;  /* 0x000000010ce67824 */ /* 0x000fe200078e0a07 */
[----:B------:R-:W-:Y:S01]  /*0250*/  SHF.R.S32.HI R216, RZ, 0x2, R215 ;  /* 0x00000002ffd87819 */ /* 0x000fe200000114d7 */
[----:B------:R-:W-:Y:S01]  /*0260*/  IMAD R0, R2, c[0x0][0x270], RZ ;  /* 0x00009c0002007a24 */ /* 0x000fe200078e02ff */
[----:B------:R-:W-:Y:S01]  /*0270*/  IADD3 R7, P0, R10, UR24, RZ ;  /* 0x000000180a077c10 */ /* 0x000fe2000ff1e0ff */
[----:B------:R-:W-:Y:S01]  /*0280*/  IMAD.SHL.U32 R232, R230, 0x8, RZ ;  /* 0x00000008e6e87824 */ /* 0x000fe200078e00ff */
[----:B------:R-:W-:Y:S01]  /*0290*/  SHF.R.S32.HI R217, RZ, 0x1f, R216 ;  /* 0x0000001fffd97819 */ /* 0x000fe200000114d8 */
[C---:B------:R-:W-:Y:S01]  /*02a0*/  IMAD R10, R18.reuse, c[0x0][0x1e0], RZ ;  /* 0x00007800120a7a24 */ /* 0x040fe200078e02ff */
[----:B------:R-:W-:Y:S01]  /*02b0*/  LEA.HI R24, R5, R12, RZ, 0x3 ;  /* 0x0000000c05187211 */ /* 0x000fe200078f18ff */
[----:B------:R-:W-:Y:S01]  /*02c0*/  IMAD R18, R18, c[0x0][0x1b0], RZ ;  /* 0x00006c0012127a24 */ /* 0x000fe200078e02ff */
[----:B------:R-:W-:Y:S01]  /*02d0*/  SHF.R.S32.HI R233, RZ, 0x1f, R232 ;  /* 0x0000001fffe97819 */ /* 0x000fe200000114e8 */
[----:B------:R-:W-:Y:S01]  /*02e0*/  IMAD R0, R9, c[0x0][0x274], R0 ;  /* 0x00009d0009007a24 */ /* 0x000fe200078e0200 */
[----:B------:R-:W-:Y:S01]  /*02f0*/  ULDC.64 UR4, c[0x0][0x1b8] ;  /* 0x00006e0000047ab9 */ /* 0x000fe20000000a00 */
[----:B------:R-:W-:Y:S01]  /*0300*/  IMAD R227, R217, c[0x0][0x178], RZ ;  /* 0x00005e00d9e37a24 */ /* 0x000fe200078e02ff */
[----:B------:R-:W-:Y:S01]  /*0310*/  UIMAD UR4, UR7, UR4, URZ ;  /* 0x00000004070472a4 */ /* 0x000fe2000f8e023f */
[----:B------:R-:W-:Y:S01]  /*0320*/  IMAD R18, R3, c[0x0][0x1b4], R18 ;  /* 0x00006d0003127a24 */ /* 0x000fe200078e0212 */
[----:B------:R-:W-:Y:S01]  /*0330*/  IADD3.X R0, R11, UR14, R0, P0, !PT ;  /* 0x0000000e0b007c10 */ /* 0x000fe200087fe400 */
[C---:B------:R-:W-:Y:S01]  /*0340*/  IMAD.WIDE.U32 R16, R3.reuse, c[0x0][0x1b0], R232 ;  /* 0x00006c0003107a25 */ /* 0x040fe200078e00e8 */
[----:B------:R-:W-:Y:S01]  /*0350*/  UIMAD UR5, UR17, UR5, UR4 ;  /* 0x00000005110572a4 */ /* 0x000fe2000f8e0204 */
[----:B------:R-:W-:Y:S01]  /*0360*/  ISETP.GE.AND P3, PT, R232, c[0x0][0x1cc], PT ;  /* 0x00007300e8007a0c */ /* 0x000fe20003f66270 */
[----:B------:R-:W-:Y:S01]  /*0370*/  UIADD3 UR12, UR9, UR12, URZ ;  /* 0x0000000c090c7290 */ /* 0x000fe2000fffe03f */
[----:B------:R-:W-:-:S02]  /*0380*/  IMAD R10, R3, c[0x0][0x1e4], R10 ;  /* 0x00007900030a7a24 */ /* 0x000fc400078e020a */
[----:B------:R-:W-:-:S04]  /*0390*/  IMAD.WIDE.U32 R14, R3, c[0x0][0x1e0], R232 ;  /* 0x00007800030e7a25 */ /* 0x000fc800078e00e8 */
[C---:B------:R-:W-:Y:S02]  /*03a0*/  IMAD R227, R216.reuse, c[0x0][0x17c], R227 ;  /* 0x00005f00d8e37a24 */ /* 0x040fe400078e02e3 */
[----:B------:R-:W-:-:S04]  /*03b0*/  IMAD.WIDE.U32 R234, R216, c[0x0][0x178], R232 ;  /* 0x00005e00d8ea7a25 */ /* 0x000fc800078e00e8 */
[----:B------:R-:W-:Y:S02]  /*03c0*/  IMAD.IADD R19, R17, 0x1, R18 ;  /* 0x0000000111137824 */ /* 0x000fe400078e0212 */
[----:B------:R-:W-:Y:S02]  /*03d0*/  IMAD.IADD R11, R15, 0x1, R10 ;  /* 0x000000010f0b7824 */ /* 0x000fe400078e020a */
[----:B------:R-:W-:Y:S02]  /*03e0*/  IMAD.SHL.U32 R17, R24, 0x8, RZ ;  /* 0x0000000818117824 */ /* 0x000fe400078e00ff */
[----:B------:R-:W-:Y:S02]  /*03f0*/  IMAD.MOV.U32 R10, RZ, RZ, R14 ;  /* 0x000000ffff0a7224 */ /* 0x000fe400078e000e */
[----:B------:R-:W-:Y:S01]  /*0400*/  IMAD.IADD R227, R235, 0x1, R227 ;  /* 0x00000001ebe37824 */ /* 0x000fe200078e02e3 */
[----:B------:R-:W-:Y:S01]  /*0410*/  LOP3.LUT R17, R17, 0xc0, RZ, 0xc0, !PT ;  /* 0x000000c011117812 */ /* 0x000fe200078ec0ff */
[----:B------:R-:W-:-:S02]  /*0420*/  IMAD.MOV.U32 R226, RZ, RZ, R234 ;  /* 0x000000ffffe27224 */ /* 0x000fc400078e00ea */
[----:B------:R-:W-:Y:S01]  /*0430*/  IMAD.MOV.U32 R18, RZ, RZ, R16 ;  /* 0x000000ffff127224 */ /* 0x000fe200078e0010 */
[----:B------:R-:W-:Y:S01]  /*0440*/  SHF.R.U32.HI R8, RZ, 0x3, R17 ;  /* 0x00000003ff087819 */ /* 0x000fe20000011611 */
[----:B------:R-:W-:Y:S01]  /*0450*/  IMAD.WIDE.U32 R20, R20, c[0x0][0x1e8], R10 ;  /* 0x00007a0014147a25 */ /* 0x000fe200078e000a */
[----:B------:R-:W-:Y:S02]  /*0460*/  LOP3.LUT R17, R17, 0x18, R232, 0xf8, !PT ;  /* 0x0000001811117812 */ /* 0x000fe400078ef8e8 */
[----:B------:R-:W-:Y:S01]  /*0470*/  IADD3 R10, R232, 0x40, RZ ;  /* 0x00000040e80a7810 */ /* 0x000fe20007ffe0ff */
[----:B------:R-:W-:Y:S01]  /*0480*/  IMAD.U32 R3, RZ, RZ, UR17 ;  /* 0x00000011ff037e24 */ /* 0x000fe2000f8e00ff */
[----:B------:R-:W-:Y:S01]  /*0490*/  IADD3 R21, R21, UR6, RZ ;  /* 0x0000000615157c10 */ /* 0x000fe2000fffe0ff */
[----:B------:R-:W-:Y:S01]  /*04a0*/  IMAD R6, R2, c[0x0][0x180], RZ ;  /* 0x0000600002067a24 */ /* 0x000fe200078e02ff */
[----:B------:R-:W-:Y:S01]  /*04b0*/  LOP3.LUT R8, R17, R8, RZ, 0x3c, !PT ;  /* 0x0000000811087212 */ /* 0x000fe200078e3cff */
[----:B------:R-:W-:-:S04]  /*04c0*/  IMAD.WIDE.U32 R22, R9, c[0x0][0x180], R226 ;  /* 0x0000600009167a25 */ /* 0x000fc800078e00e2 */
[----:B---3--:R-:W-:Y:S01]  /*04d0*/  IMAD.WIDE R14, R211, 0x80, R216 ;  /* 0x00000080d30e7825 */ /* 0x008fe200078e02d8 */
[----:B------:R-:W-:-:S03]  /*04e0*/  IADD3 R11, P0, R22, UR8, RZ ;  /* 0x00000008160b7c10 */ /* 0x000fc6000ff1e0ff */
[----:B------:R-:W-:-:S04]  /*04f0*/  IMAD.WIDE.U32 R18, R3, c[0x0][0x1b8], R18 ;  /* 0x00006e0003127a25 */ /* 0x000fc800078e0012 */
[----:B------:R-:W-:Y:S01]  /*0500*/  IMAD R6, R9, c[0x0][0x184], R6 ;  /* 0x0000610009067a24 */ /* 0x000fe200078e0206 */
[----:B------:R-:W-:Y:S01]  /*0510*/  IADD3 R19, R19, UR5, RZ ;  /* 0x0000000513137c10 */ /* 0x000fe2000fffe0ff */
[C---:B------:R-:W-:Y:S01]  /*0520*/  IMAD R3, R15.reuse, c[0x0][0x1d8], RZ ;  /* 0x000076000f037a24 */ /* 0x040fe200078e02ff */
[----:B------:R-:W-:Y:S01]  /*0530*/  ULDC.64 UR4, c[0x0][0x290] ;  /* 0x0000a40000047ab9 */ /* 0x000fe20000000a00 */
[----:B------:R-:W-:Y:S01]  /*0540*/  IMAD R4, R15, c[0x0][0x1a8], RZ ;  /* 0x00006a000f047a24 */ /* 0x000fe200078e02ff */
[----:B------:R-:W-:Y:S01]  /*0550*/  IADD3.X R6, R23, UR12, R6, P0, !PT ;  /* 0x0000000c17067c10 */ /* 0x000fe200087fe406 */
[C---:B------:R-:W-:Y:S01]  /*0560*/  IMAD R3, R14.reuse, c[0x0][0x1dc], R3 ;  /* 0x000077000e037a24 */ /* 0x040fe200078e0203 */
[C---:B------:R-:W-:Y:S01]  /*0570*/  LEA R22, P0, R11.reuse, c[0x0][0x160], 0x1 ;  /* 0x000058000b167a11 */ /* 0x040fe200078008ff */
[C---:B------:R-:W-:Y:S01]  /*0580*/  IMAD.WIDE.U32 R16, R14.reuse, c[0x0][0x1d8], R20 ;  /* 0x000076000e107a25 */ /* 0x040fe200078e0014 */
[----:B------:R-:W-:Y:S02]  /*0590*/  UIMAD.WIDE.U32 UR22, UR17, UR4, URZ ;  /* 0x00000004111672a5 */ /* 0x000fe4000f8e003f */
[----:B------:R-:W-:Y:S01]  /*05a0*/  LEA.HI.X R23, R11, c[0x0][0x164], R6, 0x1, P0 ;  /* 0x000059000b177a11 */ /* 0x000fe200000f0c06 */
[----:B------:R-:W-:Y:S01]  /*05b0*/  IMAD R4, R14, c[0x0][0x1ac], R4 ;  /* 0x00006b000e047a24 */ /* 0x000fe200078e0204 */
[----:B------:R-:W-:Y:S01]  /*05c0*/  LEA R30, P1, R16, c[0x0][0x1c0], 0x1 ;  /* 0x00007000101e7a11 */ /* 0x000fe200078208ff */
[----:B------:R-:W-:Y:S01]  /*05d0*/  IMAD.WIDE.U32 R14, R14, c[0x0][0x1a8], R18 ;  /* 0x00006a000e0e7a25 */ /* 0x000fe200078e0012 */
[----:B------:R-:W-:Y:S01]  /*05e0*/  LEA.HI R6, R5, R12, RZ, 0x5 ;  /* 0x0000000c05067211 */ /* 0x000fe200078f28ff */
[----:B------:R-:W-:-:S02]  /*05f0*/  UIMAD UR4, UR7, UR4, URZ ;  /* 0x00000004070472a4 */ /* 0x000fc4000f8e023f */
[----:B------:R-:W-:Y:S01]  /*0600*/  IMAD.IADD R3, R17, 0x1, R3 ;  /* 0x0000000111037824 */ /* 0x000fe200078e0203 */
[----:B------:R-:W-:Y:S01]  /*0610*/  LEA R26, P0, R14, c[0x0][0x190], 0x1 ;  /* 0x000064000e1a7a11 */ /* 0x000fe200078008ff */
[----:B------:R-:W-:Y:S01]  /*0620*/  IMAD.MOV.U32 R11, RZ, RZ, c[0x0][0x1d8] ;  /* 0x00007600ff0b7624 */ /* 0x000fe200078e00ff */
[----:B------:R-:W-:Y:S01]  /*0630*/  UIMAD UR4, UR17, UR5, UR4 ;  /* 0x00000005110472a4 */ /* 0x000fe2000f8e0204 */
[----:B------:R-:W-:Y:S01]  /*0640*/  IMAD.IADD R4, R15, 0x1, R4 ;  /* 0x000000010f047824 */ /* 0x000fe200078e0204 */
[----:B------:R-:W-:Y:S01]  /*0650*/  LEA.HI.X R31, R16, c[0x0][0x1c4], R3, 0x1, P1 ;  /* 0x00007100101f7a11 */ /* 0x000fe200008f0c03 */
[----:B------:R-:W-:Y:S01]  /*0660*/  IMAD.MOV.U32 R3, RZ, RZ, c[0x0][0x1dc] ;  /* 0x00007700ff037624 */ /* 0x000fe200078e00ff */
[----:B------:R-:W-:Y:S01]  /*0670*/  LEA R28, P1, R11, R30, 0x7 ;  /* 0x0000001e0b1c7211 */ /* 0x000fe200078238ff */
[----:B------:R-:W-:Y:S01]  /*0680*/  IMAD.MOV.U32 R17, RZ, RZ, c[0x0][0x1a8] ;  /* 0x00006a00ff117624 */ /* 0x000fe200078e00ff */
[----:B------:R-:W-:Y:S01]  /*0690*/  LEA.HI.X R27, R14, c[0x0][0x194], R4, 0x1, P0 ;  /* 0x000065000e1b7a11 */ /* 0x000fe200000f0c04 */
[----:B------:R-:W-:Y:S01]  /*06a0*/  IMAD.MOV.U32 R4, RZ, RZ, -0x80 ;  /* 0xffffff80ff047424 */ /* 0x000fe200078e00ff */
[----:B------:R-:W-:Y:S01]  /*06b0*/  LEA.HI R15, R215, R216, RZ, 0x1 ;  /* 0x000000d8d70f7211 */ /* 0x000fe200078f08ff */
[----:B------:R-:W-:Y:S01]  /*06c0*/  UIADD3 UR15, UR23, UR4, URZ ;  /* 0x00000004170f7290 */ /* 0x000fe2000fffe03f */
[----:B------:R-:W-:Y:S01]  /*06d0*/  LEA.HI.X R29, R11, R31, R3, 0x7, P1 ;  /* 0x0000001f0b1d7211 */ /* 0x000fe200008f3c03 */
[----:B------:R-:W-:Y:S01]  /*06e0*/  IMAD.MOV.U32 R3, RZ, RZ, c[0x0][0x1ac] ;  /* 0x00006b00ff037624 */ /* 0x000fe200078e00ff */
[----:B------:R-:W-:Y:S01]  /*06f0*/  LEA R18, P0, R17, R26, 0x7 ;  /* 0x0000001a11127211 */ /* 0x000fe200078038ff */
[----:B------:R-:W-:Y:S01]  /*0700*/  IMAD R11, R211, R4, c[0x0][0x198] ;  /* 0x00006600d30b7624 */ /* 0x000fe200078e0204 */
[----:B------:R-:W-:Y:S01]  /*0710*/  LOP3.LUT R15, R15, 0x7fffffe, RZ, 0xc0, !PT ;  /* 0x07fffffe0f0f7812 */ /* 0x000fe200078ec0ff */
[----:B------:R-:W-:Y:S01]  /*0720*/  IMAD R223, R217, c[0x0][0x208], RZ ;  /* 0x00008200d9df7a24 */ /* 0x000fe200078e02ff */
[----:B------:R-:W-:Y:S01]  /*0730*/  IADD3 R14, R232, 0x20, RZ ;  /* 0x00000020e80e7810 */ /* 0x000fe20007ffe0ff */
[----:B------:R-:W-:Y:S01]  /*0740*/  IMAD.IADD R4, R11, 0x1, -R216 ;  /* 0x000000010b047824 */ /* 0x000fe200078e0ad8 */
[----:B------:R-:W-:Y:S01]  /*0750*/  LEA.HI.X R19, R17, R27, R3, 0x7, P0 ;  /* 0x0000001b11137211 */ /* 0x000fe200000f3c03 */
[C---:B------:R-:W-:Y:S01]  /*0760*/  IMAD.IADD R16, R216.reuse, 0x1, -R15 ;  /* 0x00000001d8107824 */ /* 0x040fe200078e0a0f */
[----:B------:R-:W-:Y:S01]  /*0770*/  SHF.R.S32.HI R3, RZ, 0x5, R6 ;  /* 0x00000005ff037819 */ /* 0x000fe20000011406 */
[----:B------:R-:W-:Y:S01]  /*0780*/  IMAD R223, R216, c[0x0][0x20c], R223 ;  /* 0x00008300d8df7a24 */ /* 0x000fe200078e02df */
[----:B------:R-:W-:Y:S01]  /*0790*/  ISETP.GE.AND P2, PT, R14, c[0x0][0x1cc], PT ;  /* 0x000073000e007a0c */ /* 0x000fe20003f46270 */
[----:B------:R-:W-:Y:S01]  /*07a0*/  IMAD.WIDE.U32 R224, R216, c[0x0][0x208], R232 ;  /* 0x00008200d8e07a25 */ /* 0x000fe200078e00e8 */
[----:B------:R-:W-:Y:S01]  /*07b0*/  ISETP.GE.AND P1, PT, R10, c[0x0][0x1cc], PT ;  /* 0x000073000a007a0c */ /* 0x000fe20003f26270 */
[----:B------:R-:W-:Y:S01]  /*07c0*/  ULDC.64 UR4, c[0x0][0x218] ;  /* 0x0000860000047ab9 */ /* 0x000fe20000000a00 */
[C---:B------:R-:W-:Y:S01]  /*07d0*/  ISETP.LT.OR P6, PT, R4.reuse, 0x1, P3 ;  /* 0x000000010400780c */ /* 0x040fe20001fc1670 */
[----:B------:R-:W-:Y:S01]  /*07e0*/  IMAD R213, R3, 0x8, R16 ;  /* 0x0000000803d57824 */ /* 0x000fe200078e0210 */
[C---:B------:R-:W-:Y:S01]  /*07f0*/  ISETP.LT.OR P5, PT, R4.reuse, 0x1, P2 ;  /* 0x000000010400780c */ /* 0x040fe200017a1670 */
[----:B------:R-:W-:Y:S01]  /*0800*/  IMAD.WIDE.U32 R16, R9, c[0x0][0x288], R220 ;  /* 0x0000a20009107a25 */ /* 0x000fe200078e00dc */
[C---:B------:R-:W-:Y:S01]  /*0810*/  ISETP.LT.OR P4, PT, R4.reuse, 0x1, P1 ;  /* 0x000000010400780c */ /* 0x040fe20000f81670 */
[----:B------:R-:W-:Y:S01]  /*0820*/  UIMAD UR6, UR7, UR4, URZ ;  /* 0x00000004070672a4 */ /* 0x000fe2000f8e023f */
[C---:B------:R-:W-:Y:S01]  /*0830*/  ISETP.LT.OR P3, PT, R4.reuse, 0x41, P3 ;  /* 0x000000410400780c */ /* 0x040fe20001f61670 */
[----:B------:R-:W-:Y:S01]  /*0840*/  IMAD.U32 R213, R213, 0x20, R8 ;  /* 0x00000020d5d57824 */ /* 0x000fe200078e0008 */
[C---:B------:R-:W-:Y:S01]  /*0850*/  ISETP.LT.OR P2, PT, R4.reuse, 0x41, P2 ;  /* 0x000000410400780c */ /* 0x040fe20001741670 */
[----:B------:R-:W-:Y:S01]  /*0860*/  IMAD.IADD R223, R225, 0x1, R223 ;  /* 0x00000001e1df7824 */ /* 0x000fe200078e02df */
[----:B------:R-:W-:Y:S01]  /*0870*/  ISETP.LT.OR P1, PT, R4, 0x41, P1 ;  /* 0x000000410400780c */ /* 0x000fe20000f21670 */
[----:B------:R-:W-:Y:S01]  /*0880*/  IMAD.SHL.U32 R213, R213, 0x2, RZ ;  /* 0x00000002d5d57824 */ /* 0x000fe200078e00ff */
[C---:B------:R-:W-:Y:S01]  /*0890*/  LEA R20, P0, R7.reuse, c[0x0][0x258], 0x2 ;  /* 0x0000960007147a11 */ /* 0x040fe200078010ff */
[----:B------:R-:W-:Y:S01]  /*08a0*/  IMAD.MOV.U32 R222, RZ, RZ, R224 ;  /* 0x000000ffffde7224 */ /* 0x000fe200078e00e0 */
[----:B------:R-:W-:Y:S01]  /*08b0*/  UIMAD.WIDE.U32 UR26, UR17, UR4, URZ ;  /* 0x00000004111a72a5 */ /* 0x000fe2000f8e003f */
[----:B------:R-:W-:Y:S01]  /*08c0*/  SHF.R.S32.HI R215, RZ, 0x1f, R215 ;  /* 0x0000001fffd77819 */ /* 0x000fe200000114d7 */
[----:B------:R1:W-:Y:S01]  /*08d0*/  LDGSTS.E.BYPASS.LTC128B.128 [R213+0x6080], [R30.64], !P6 ;  /* 0x060800001ed57fae */ /* 0x0003e2000f101d5c */
[----:B------:R-:W-:Y:S01]  /*08e0*/  LEA.HI.X R21, R7, c[0x0][0x25c], R0, 0x2, P0 ;  /* 0x0000970007157a11 */ /* 0x000fe200000f1400 */
[----:B------:R-:W-:Y:S01]  /*08f0*/  IMAD R0, R2, c[0x0][0x288], RZ ;  /* 0x0000a20002007a24 */ /* 0x000fe200078e02ff */
[----:B------:R-:W-:Y:S01]  /*0900*/  ISETP.GE.AND P6, PT, R232, c[0x0][0x19c], PT ;  /* 0x00006700e8007a0c */ /* 0x000fe20003fc6270 */
[----:B------:R1:W-:Y:S01]  /*0910*/  LDGSTS.E.BYPASS.LTC128B.128 [R213+0x8080], [R30.64+0x40], !P5 ;  /* 0x080800401ed57fae */ /* 0x0003e2000e901d5c */
[----:B------:R-:W-:Y:S01]  /*0920*/  ISETP.GE.AND P0, PT, R14, c[0x0][0x19c], PT ;  /* 0x000067000e007a0c */ /* 0x000fe20003f06270 */
[----:B------:R-:W-:Y:S01]  /*0930*/  IMAD R0, R9, c[0x0][0x28c], R0 ;  /* 0x0000a30009007a24 */ /* 0x000fe200078e0200 */
[----:B------:R-:W-:Y:S01]  /*0940*/  ISETP.GE.AND P5, PT, R10, c[0x0][0x16c], PT ;  /* 0x00005b000a007a0c */ /* 0x000fe20003fa6270 */
[----:B------:R1:W-:Y:S01]  /*0950*/  LDGSTS.E.BYPASS.LTC128B.128 [R213+0xa080], [R30.64+0x80], !P4 ;  /* 0x0a0800801ed57fae */ /* 0x0003e2000e101d5c */
[----:B------:R-:W-:Y:S01]  /*0960*/  ISETP.GE.AND P4, PT, R232, c[0x0][0x16c], PT ;  /* 0x00005b00e8007a0c */ /* 0x000fe20003f86270 */
[----:B------:R-:W-:Y:S01]  /*0970*/  UIMAD UR5, UR17, UR5, UR6 ;  /* 0x00000005110572a4 */ /* 0x000fe2000f8e0206 */
[----:B------:R-:W-:Y:S01]  /*0980*/  SEL R8, RZ, 0x4, P5 ;  /* 0x00000004ff087807 */ /* 0x000fe20002800000 */
[----:B------:R1:W-:Y:S01]  /*0990*/  LDGSTS.E.BYPASS.LTC128B.128 [R213+0x7080], [R28.64], !P3 ;  /* 0x070800001cd57fae */ /* 0x0003e2000d901d5c */
[----:B------:R-:W-:Y:S01]  /*09a0*/  SEL R7, RZ, 0x1, P4 ;  /* 0x00000001ff077807 */ /* 0x000fe20002000000 */
[----:B------:R-:W-:Y:S01]  /*09b0*/  UIADD3 UR13, UR27, UR5, URZ ;  /* 0x000000051b0d7290 */ /* 0x000fe2000fffe03f */
[----:B------:R-:W-:Y:S01]  /*09c0*/  ISETP.GE.AND P4, PT, R10, c[0x0][0x19c], PT ;  /* 0x000067000a007a0c */ /* 0x000fe20003f86270 */
[----:B------:R1:W-:Y:S01]  /*09d0*/  LDGSTS.E.BYPASS.LTC128B.128 [R213+0x9080], [R28.64+0x40], !P2 ;  /* 0x090800401cd57fae */ /* 0x0003e2000d101d5c */
[----:B------:R-:W-:Y:S01]  /*09e0*/  ISETP.GE.AND P2, PT, R14, c[0x0][0x16c], PT ;  /* 0x00005b000e007a0c */ /* 0x000fe20003f46270 */
[----:B------:R-:W-:Y:S01]  /*09f0*/  ULDC UR6, c[0x0][0x168] ;  /* 0x00005a0000067ab9 */ /* 0x000fe20000000800 */
[----:B------:R-:W-:Y:S01]  /*0a00*/  ISETP.LT.OR P3, PT, R4, 0x1, P6 ;  /* 0x000000010400780c */ /* 0x000fe20003761670 */
[----:B------:R1:W-:Y:S01]  /*0a10*/  LDGSTS.E.BYPASS.LTC128B.128 [R213+0xb080], [R28.64+0x80], !P1 ;  /* 0x0b0800801cd57fae */ /* 0x0003e2000c901d5c */
[----:B------:R-:W-:Y:S01]  /*0a20*/  IADD3 R15, P1, R16, UR22, RZ ;  /* 0x00000016100f7c10 */ /* 0x000fe2000ff3e0ff */
[----:B------:R-:W-:Y:S01]  /*0a30*/  UISETP.GE.AND UP0, UPT, UR6, 0x41, UPT ;  /* 0x000000410600788c */ /* 0x000fe2000bf06270 */
[----:B------:R-:W-:-:S02]  /*0a40*/  SEL R16, RZ, 0x2, P2 ;  /* 0x00000002ff107807 */ /* 0x000fc40001000000 */
[C---:B------:R-:W-:Y:S02]  /*0a50*/  ISETP.LT.OR P2, PT, R4.reuse, 0x1, P0 ;  /* 0x000000010400780c */ /* 0x040fe40000741670 */
[----:B------:R-:W-:Y:S02]  /*0a60*/  IADD3.X R0, R17, UR15, R0, P1, !PT ;  /* 0x0000000f11007c10 */ /* 0x000fe40008ffe400 */
[C---:B------:R-:W-:Y:S02]  /*0a70*/  ISETP.LT.OR P5, PT, R4.reuse, 0x1, P4 ;  /* 0x000000010400780c */ /* 0x040fe400027a1670 */
[C---:B------:R-:W-:Y:S01]  /*0a80*/  ISETP.LT.OR P1, PT, R4.reuse, 0x41, P6 ;  /* 0x000000410400780c */ /* 0x040fe20003721670 */
[----:B------:R2:W-:Y:S01]  /*0a90*/  LDGSTS.E.BYPASS.LTC128B.128 [R213+0x80], [R26.64], !P3 ;  /* 0x000800001ad57fae */ /* 0x0005e2000d901d5c */
[----:B------:R-:W-:Y:S02]  /*0aa0*/  ISETP.LT.OR P0, PT, R4, 0x41, P0 ;  /* 0x000000410400780c */ /* 0x000fe40000701670 */
[----:B------:R-:W-:-:S02]  /*0ab0*/  IADD3 R7, R8, R16, R7 ;  /* 0x0000001008077210 */ /* 0x000fc40007ffe007 */
[----:B------:R-:W-:Y:S01]  /*0ac0*/  ISETP.LT.OR P4, PT, R4, 0x41, P4 ;  /* 0x000000410400780c */ /* 0x000fe20002781670 */
[----:B------:R2:W-:Y:S01]  /*0ad0*/  LDGSTS.E.BYPASS.LTC128B.128 [R213+0x2080], [R26.64+0x40], !P2 ;  /* 0x020800401ad57fae */ /* 0x0005e2000d101d5c */
[----:B------:R-:W-:Y:S01]  /*0ae0*/  ISETP.GE.AND P6, PT, R232, c[0x0][0x16c], PT ;  /* 0x00005b00e8007a0c */ /* 0x000fe20003fc6270 */
[----:B------:R-:W-:Y:S01]  /*0af0*/  IMAD R4, R2, c[0x0][0x210], RZ ;  /* 0x0000840002047a24 */ /* 0x000fe200078e02ff */
[C---:B------:R-:W-:Y:S01]  /*0b00*/  LOP3.LUT P3, RZ, R7.reuse, 0x2, RZ, 0xc0, !PT ;  /* 0x0000000207ff7812 */ /* 0x040fe2000786c0ff */
[----:B------:R2:W-:Y:S01]  /*0b10*/  LDGSTS.E.BYPASS.LTC128B.128 [R213+0x4080], [R26.64+0x80], !P5 ;  /* 0x040800801ad57fae */ /* 0x0005e2000e901d5c */
[----:B------:R-:W-:Y:S01]  /*0b20*/  LOP3.LUT P2, RZ, R7, 0x4, RZ, 0xc0, !PT ;  /* 0x0000000407ff7812 */ /* 0x000fe2000784c0ff */
[----:B------:R-:W-:Y:S01]  /*0b30*/  IMAD R4, R9, c[0x0][0x214], R4 ;  /* 0x0000850009047a24 */ /* 0x000fe200078e0204 */
[----:B------:R-:W-:Y:S01]  /*0b40*/  ISETP.GE.AND P5, PT, R232, c[0x0][0x1fc], PT ;  /* 0x00007f00e8007a0c */ /* 0x000fe20003fa6270 */
[----:B------:R3:W-:Y:S01]  /*0b50*/  LDGSTS.E.BYPASS.LTC128B.128 [R213+0x1080], [R18.64], !P1 ;  /* 0x0108000012d57fae */ /* 0x0007e2000c901d5c */
[----:B------:R-:W-:-:S02]  /*0b60*/  ISETP.GE.OR P1, PT, R216, c[0x0][0x168], P6 ;  /* 0x00005a00d8007a0c */ /* 0x000fc40003726670 */
[----:B------:R-:W-:Y:S01]  /*0b70*/  SEL R8, RZ, 0x1, P5 ;  /* 0x00000001ff087807 */ /* 0x000fe20002800000 */
[----:B------:R3:W-:Y:S01]  /*0b80*/  LDGSTS.E.BYPASS.LTC128B.128 [R213+0x3080], [R18.64+0x40], !P0 ;  /* 0x0308004012d57fae */ /* 0x0007e2000c101d5c */
[----:B------:R-:W-:Y:S02]  /*0b90*/  ISETP.GE.OR P0, PT, R216, c[0x0][0x168], !P3 ;  /* 0x00005a00d8007a0c */ /* 0x000fe40005f06670 */
[----:B------:R-:W-:Y:S01]  /*0ba0*/  LEA.HI R16, R6, R3, RZ, 0x1 ;  /* 0x0000000306107211 */ /* 0x000fe200078f08ff */
[----:B------:R3:W-:Y:S01]  /*0bb0*/  LDGSTS.E.BYPASS.LTC128B.128 [R213+0x5080], [R18.64+0x80], !P4 ;  /* 0x0508008012d57fae */ /* 0x0007e2000e101d5c */
[----:B------:R-:W-:Y:S02]  /*0bc0*/  ISETP.GE.AND P4, PT, R14, c[0x0][0x1fc], PT ;  /* 0x00007f000e007a0c */ /* 0x000fe40003f86270 */
[----:B------:R-:W-:Y:S01]  /*0bd0*/  LOP3.LUT R16, R16, 0xfffffffe, RZ, 0xc0, !PT ;  /* 0xfffffffe10107812 */ /* 0x000fe200078ec0ff */
[----:B------:R-:W0:Y:S01]  /*0be0*/  LDGDEPBAR ;  /* 0x00000000000079af */ /* 0x000e220000000000 */
[----:B------:R-:W-:-:S02]  /*0bf0*/  SEL R17, RZ, 0xffffffff, P4 ;  /* 0xffffffffff117807 */ /* 0x000fc40002000000 */
[----:B------:R-:W-:Y:S01]  /*0c00*/  LEA.HI R215, R215, R216, RZ, 0x3 ;  /* 0x000000d8d7d77211 */ /* 0x000fe200078f18ff */
[----:B------:R4:W-:Y:S01]  /*0c10*/  LDGSTS.E.BYPASS.LTC128B.128 [R213+0xc080], [R22.64], !P1 ;  /* 0x0c08000016d57fae */ /* 0x0009e2000c901d5c */
[C---:B------:R-:W-:Y:S01]  /*0c20*/  ISETP.GE.OR P1, PT, R216.reuse, c[0x0][0x168], !P2 ;  /* 0x00005a00d8007a0c */ /* 0x040fe20005726670 */
[----:B------:R-:W-:Y:S01]  /*0c30*/  IMAD.SHL.U32 R17, R17, 0x2, RZ ;  /* 0x0000000211117824 */ /* 0x000fe200078e00ff */
[----:B------:R-:W-:Y:S01]  /*0c40*/  LOP3.LUT R215, R215, 0xfffffff8, RZ, 0xc0, !PT ;  /* 0xfffffff8d7d77812 */ /* 0x000fe200078ec0ff */
[----:B------:R4:W-:Y:S01]  /*0c50*/  LDGSTS.E.BYPASS.LTC128B.128 [R213+0xd080], [R22.64+0x40], !P0 ;  /* 0x0d08004016d57fae */ /* 0x0009e2000c101d5c */
[----:B------:R-:W-:Y:S01]  /*0c60*/  IADD3 R229, R213, 0xc080, RZ ;  /* 0x0000c080d5e57810 */ /* 0x000fe20007ffe0ff */
[----:B--2---:R-:W-:Y:S01]  /*0c70*/  IMAD.WIDE.U32 R26, R9, c[0x0][0x210], R222 ;  /* 0x00008400091a7a25 */ /* 0x004fe200078e00de */
[----:B------:R-:W-:Y:S02]  /*0c80*/  LOP3.LUT R17, R17, 0x2, R8, 0xe2, !PT ;  /* 0x0000000211117812 */ /* 0x000fe400078ee208 */
[----:B------:R-:W-:Y:S01]  /*0c90*/  IADD3 R228, R213, 0x12080, RZ ;  /* 0x00012080d5e47810 */ /* 0x000fe20007ffe0ff */
[----:B------:R-:W-:Y:S01]  /*0ca0*/  IMAD.IADD R215, R216, 0x1, -R215 ;  /* 0x00000001d8d77824 */ /* 0x000fe200078e0ad7 */
[----:B------:R-:W-:-:S03]  /*0cb0*/  IADD3 R7, P0, R26, UR26, RZ ;  /* 0x0000001a1a077c10 */ /* 0x000fc6000ff1e0ff */
[----:B------:R4:W-:Y:S01]  /*0cc0*/  LDGSTS.E.BYPASS.LTC128B.128 [R213+0xe080], [R22.64+0x80], !P1 ;  /* 0x0e08008016d57fae */ /* 0x0009e2000c901d5c */
[----:B------:R-:W-:Y:S02]  /*0cd0*/  ISETP.GT.AND P1, PT, R12, 0xf, PT ;  /* 0x0000000f0c00780c */ /* 0x000fe40003f24270 */
[----:B------:R-:W-:Y:S02]  /*0ce0*/  IADD3.X R4, R27, UR13, R4, P0, !PT ;  /* 0x0000000d1b047c10 */ /* 0x000fe400087fe404 */
[----:B------:R-:W-:Y:S02]  /*0cf0*/  ISETP.GE.AND P0, PT, R10, c[0x0][0x1fc], PT ;  /* 0x00007f000a007a0c */ /* 0x000fe40003f06270 */
[----:B------:R-:W-:Y:S02]  /*0d00*/  LEA.HI R27, R5, R12, RZ, 0x4 ;  /* 0x0000000c051b7211 */ /* 0x000fe400078f20ff */
[----:B------:R-:W-:Y:S02]  /*0d10*/  SEL R214, RZ, 0x4, P0 ;  /* 0x00000004ffd67807 */ /* 0x000fe40000000000 */
[----:B---3--:R-:W-:-:S02]  /*0d20*/  LEA R18, P0, R7, c[0x0][0x1f0], 0x1 ;  /* 0x00007c0007127a11 */ /* 0x008fc400078008ff */
[----:B------:R-:W-:Y:S02]  /*0d30*/  LOP3.LUT R8, R17, R214, RZ, 0xfc, !PT ;  /* 0x000000d611087212 */ /* 0x000fe400078efcff */
[----:B------:R-:W-:Y:S01]  /*0d40*/  LEA.HI.X R19, R7, c[0x0][0x1f4], R4, 0x1, P0 ;  /* 0x00007d0007137a11 */ /* 0x000fe200000f0c04 */
[----:B------:R-:W-:Y:S01]  /*0d50*/  IMAD.IADD R7, R3, 0x1, -R16 ;  /* 0x0000000103077824 */ /* 0x000fe200078e0a10 */
[----:B------:R-:W-:Y:S02]  /*0d60*/  ISETP.GE.AND P0, PT, R216, c[0x0][0x168], PT ;  /* 0x00005a00d8007a0c */ /* 0x000fe40003f06270 */
[----:B------:R-:W-:Y:S01]  /*0d70*/  LOP3.LUT R4, R8, 0x1, RZ, 0xc0, !PT ;  /* 0x0000000108047812 */ /* 0x000fe200078ec0ff */
[----:B------:R-:W-:-:S03]  /*0d80*/  IMAD.SHL.U32 R205, R7, 0x400, RZ ;  /* 0x0000040007cd7824 */ /* 0x000fc600078e00ff */
[----:B------:R-:W-:Y:S01]  /*0d90*/  ISETP.NE.U32.OR P0, PT, R4, 0x1, P0 ;  /* 0x000000010400780c */ /* 0x000fe20000705470 */
[----:B------:R-:W-:Y:S02]  /*0da0*/  @!P1 IMAD.SHL.U32 R4, R12, 0x10, RZ ;  /* 0x000000100c049824 */ /* 0x000fe400078e00ff */
[----:B------:R-:W-:-:S03]  /*0db0*/  IMAD R230, R230, 0x2, R205 ;  /* 0x00000002e6e67824 */ /* 0x000fc600078e02cd */
[----:B------:R2:W-:Y:S04]  /*0dc0*/  @!P1 LDGSTS.E.BYPASS.LTC128B.128 [R4+0x18080], [R20.64] ;  /* 0x1808000014049fae */ /* 0x0005e8000b901d5c */
[----:B------:R-:W0:Y:S04]  /*0dd0*/  LDGDEPBAR ;  /* 0x00000000000079af */ /* 0x000e280000000000 */
[----:B------:R1:W-:Y:S01]  /*0de0*/  LDGSTS.E.BYPASS.LTC128B.128 [R213+0x12080], [R18.64], !P0 ;  /* 0x1208000012d57fae */ /* 0x0003e2000c101d5c */
[----:B------:R-:W-:-:S04]  /*0df0*/  LOP3.LUT P0, RZ, R8, 0x2, RZ, 0xc0, !PT ;  /* 0x0000000208ff7812 */ /* 0x000fc8000780c0ff */
[----:B------:R-:W-:-:S13]  /*0e00*/  ISETP.GE.OR P0, PT, R216, c[0x0][0x168], !P0 ;  /* 0x00005a00d8007a0c */ /* 0x000fda0004706670 */
[----:B------:R1:W-:Y:S01]  /*0e10*/  LDGSTS.E.BYPASS.LTC128B.128 [R213+0x13080], [R18.64+0x40], !P0 ;  /* 0x1308004012d57fae */ /* 0x0003e2000c101d5c */
[----:B------:R-:W-:Y:S02]  /*0e20*/  LOP3.LUT P0, RZ, R8, 0x4, RZ, 0xc0, !PT ;  /* 0x0000000408ff7812 */ /* 0x000fe4000780c0ff */
[----:B--2---:R-:W-:Y:S02]  /*0e30*/  SHF.R.S32.HI R4, RZ, 0x4, R27 ;  /* 0x00000004ff047819 */ /* 0x004fe4000001141b */
[----:B------:R-:W-:Y:S02]  /*0e40*/  ISETP.GE.OR P0, PT, R216, c[0x0][0x168], !P0 ;  /* 0x00005a00d8007a0c */ /* 0x000fe40004706670 */
[C---:B------:R-:W-:Y:S02]  /*0e50*/  LEA.HI R17, R27.reuse, R4, RZ, 0x1 ;  /* 0x000000041b117211 */ /* 0x040fe400078f08ff */
[----:B------:R-:W-:Y:S02]  /*0e60*/  SHF.R.S32.HI R8, RZ, 0x1f, R6 ;  /* 0x0000001fff087819 */ /* 0x000fe40000011406 */
[----:B------:R-:W-:-:S02]  /*0e70*/  LOP3.LUT R27, R27, 0xfffffff0, RZ, 0xc0, !PT ;  /* 0xfffffff01b1b7812 */ /* 0x000fc400078ec0ff */
[----:B------:R-:W-:Y:S02]  /*0e80*/  LEA.HI R8, R8, R3, RZ, 0x2 ;  /* 0x0000000308087211 */ /* 0x000fe400078f10ff */
[----:B------:R-:W-:Y:S01]  /*0e90*/  LOP3.LUT R17, R17, 0xfffffffe, RZ, 0xc0, !PT ;  /* 0xfffffffe11117812 */ /* 0x000fe200078ec0ff */
[----:B------:R-:W-:Y:S01]  /*0ea0*/  IMAD.IADD R27, R12, 0x1, -R27 ;  /* 0x000000010c1b7824 */ /* 0x000fe200078e0a1b */
[----:B------:R-:W-:Y:S01]  /*0eb0*/  LOP3.LUT R8, R8, 0xfffffffc, RZ, 0xc0, !PT ;  /* 0xfffffffc08087812 */ /* 0x000fe200078ec0ff */
[----:B------:R1:W-:Y:S01]  /*0ec0*/  LDGSTS.E.BYPASS.LTC128B.128 [R213+0x14080], [R18.64+0x80], !P0 ;  /* 0x1408008012d57fae */ /* 0x0003e2000c101d5c */
[----:B------:R-:W-:Y:S01]  /*0ed0*/  LEA R20, P0, R15, c[0x0][0x280], 0x2 ;  /* 0x0000a0000f147a11 */ /* 0x000fe200078010ff */
[----:B------:R-:W-:Y:S01]  /*0ee0*/  IMAD.IADD R17, R4, 0x1, -R17 ;  /* 0x0000000104117824 */ /* 0x000fe200078e0a11 */
[----:B------:R-:W-:Y:S01]  /*0ef0*/  LEA.HI R4, R5, R12, RZ, 0x6 ;  /* 0x0000000c05047211 */ /* 0x000fe200078f30ff */
[----:B------:R-:W-:Y:S01]  /*0f00*/  IMAD.IADD R8, R3, 0x1, -R8 ;  /* 0x0000000103087824 */ /* 0x000fe200078e0a08 */
[----:B------:R-:W-:Y:S01]  /*0f10*/  LEA.HI.X R21, R15, c[0x0][0x284], R0, 0x2, P0 ;  /* 0x0000a1000f157a11 */ /* 0x000fe200000f1400 */
[----:B------:R-:W-:Y:S01]  /*0f20*/  IMAD.SHL.U32 R212, R17, 0x8, RZ ;  /* 0x0000000811d47824 */ /* 0x000fe200078e00ff */
[----:B------:R-:W-:Y:S01]  /*0f30*/  LEA.HI R0, R27, R27, RZ, 0x1 ;  /* 0x0000001b1b007211 */ /* 0x000fe200078f08ff */
[----:B------:R-:W-:Y:S01]  /*0f40*/  IMAD.SHL.U32 R8, R8, 0x10, RZ ;  /* 0x0000001008087824 */ /* 0x000fe200078e00ff */
[----:B------:R-:W-:-:S02]  /*0f50*/  LOP3.LUT R3, R24, 0xfffffff8, RZ, 0xc0, !PT ;  /* 0xfffffff818037812 */ /* 0x000fc400078ec0ff */
[--C-:B------:R-:W-:Y:S02]  /*0f60*/  SHF.R.S32.HI R15, RZ, 0x1, R0.reuse ;  /* 0x00000001ff0f7819 */ /* 0x100fe40000011400 */
[----:B------:R-:W-:Y:S01]  /*0f70*/  LOP3.LUT R26, R0, 0x7fffffe, RZ, 0xc0, !PT ;  /* 0x07fffffe001a7812 */ /* 0x000fe200078ec0ff */
[----:B------:R-:W-:Y:S01]  /*0f80*/  IMAD.IADD R3, R12, 0x1, -R3 ;  /* 0x000000010c037824 */ /* 0x000fe200078e0a03 */
[----:B------:R-:W-:Y:S02]  /*0f90*/  SHF.R.S32.HI R0, RZ, 0x1f, R0 ;  /* 0x0000001fff007819 */ /* 0x000fe40000011400 */
[----:B----4-:R-:W-:Y:S02]  /*0fa0*/  SHF.R.S32.HI R22, RZ, 0x1f, R27 ;  /* 0x0000001fff167819 */ /* 0x010fe4000001141b */
[----:B------:R-:W-:Y:S02]  /*0fb0*/  LEA.HI R0, R0, R15, RZ, 0x2 ;  /* 0x0000000f00007211 */ /* 0x000fe400078f10ff */
[----:B------:R-:W-:-:S02]  /*0fc0*/  LEA.HI R23, R3, R3, RZ, 0x1 ;  /* 0x0000000303177211 */ /* 0x000fc400078f08ff */
[----:B------:R-:W-:Y:S02]  /*0fd0*/  LOP3.LUT R0, R0, 0xfffffffc, RZ, 0xc0, !PT ;  /* 0xfffffffc00007812 */ /* 0x000fe400078ec0ff */
[----:B------:R-:W-:Y:S02]  /*0fe0*/  LOP3.LUT R16, R23, 0x7fffffe, RZ, 0xc0, !PT ;  /* 0x07fffffe17107812 */ /* 0x000fe400078ec0ff */
[----:B------:R-:W-:Y:S01]  /*0ff0*/  SHF.R.S32.HI R4, RZ, 0x6, R4 ;  /* 0x00000006ff047819 */ /* 0x000fe20000011404 */
[----:B------:R-:W-:Y:S01]  /*1000*/  IMAD.IADD R0, R15, 0x1, -R0 ;  /* 0x000000010f007824 */ /* 0x000fe200078e0a00 */
[----:B------:R-:W-:Y:S01]  /*1010*/  LEA.HI R22, R22, R27, RZ, 0x3 ;  /* 0x0000001b16167211 */ /* 0x000fe200078f18ff */
[C---:B------:R-:W-:Y:S01]  /*1020*/  IMAD.IADD R25, R3.reuse, 0x1, -R16 ;  /* 0x0000000103197824 */ /* 0x040fe200078e0a10 */
[----:B------:R-:W-:Y:S01]  /*1030*/  SHF.R.S32.HI R23, RZ, 0x1, R23 ;  /* 0x00000001ff177819 */ /* 0x000fe20000011417 */
[----:B------:R-:W-:Y:S01]  /*1040*/  IMAD.SHL.U32 R3, R3, 0x40, RZ ;  /* 0x0000004003037824 */ /* 0x000fe200078e00ff */
[----:B------:R-:W-:Y:S01]  /*1050*/  LOP3.LUT P0, RZ, R0, 0x2, RZ, 0xc0, !PT ;  /* 0x0000000200ff7812 */ /* 0x000fe2000780c0ff */
[----:B------:R-:W-:Y:S01]  /*1060*/  IMAD R208, R17, 0x4, R4 ;  /* 0x0000000411d07824 */ /* 0x000fe200078e0204 */
[----:B------:R-:W-:Y:S01]  /*1070*/  LOP3.LUT R16, R22, 0xfffffff8, RZ, 0xc0, !PT ;  /* 0xfffffff816107812 */ /* 0x000fe200078ec0ff */
[----:B------:R-:W-:Y:S01]  /*1080*/  IMAD.SHL.U32 R0, R0, 0x40, RZ ;  /* 0x0000004000007824 */ /* 0x000fe200078e00ff */
[----:B------:R-:W-:Y:S01]  /*1090*/  SEL R209, R202, 0xfffffff0, !P0 ;  /* 0xfffffff0cad17807 */ /* 0x000fe20004000000 */
[----:B------:R-:W-:Y:S01]  /*10a0*/  IMAD R208, R208, 0x8, R25 ;  /* 0x00000008d0d07824 */ /* 0x000fe200078e0219 */
[C---:B------:R-:W-:Y:S01]  /*10b0*/  LOP3.LUT P0, RZ, R23.reuse, 0x2, RZ, 0xc0, !PT ;  /* 0x0000000217ff7812 */ /* 0x040fe2000780c0ff */
[----:B------:R-:W-:Y:S01]  /*10c0*/  IMAD.SHL.U32 R23, R23, 0x40, RZ ;  /* 0x0000004017177824 */ /* 0x000fe200078e00ff */
[----:B------:R-:W-:Y:S01]  /*10d0*/  SHF.R.S32.HI R22, RZ, 0x3, R22 ;  /* 0x00000003ff167819 */ /* 0x000fe20000011416 */
[----:B------:R-:W-:Y:S01]  /*10e0*/  IMAD.IADD R25, R27, 0x1, -R26 ;  /* 0x000000011b197824 */ /* 0x000fe200078e0a1a */
[----:B------:R-:W-:Y:S01]  /*10f0*/  LOP3.LUT R3, R3, 0x1c0, RZ, 0xc0, !PT ;  /* 0x000001c003037812 */ /* 0x000fe200078ec0ff */
[----:B------:R-:W-:Y:S01]  /*1100*/  IMAD.IADD R16, R27, 0x1, -R16 ;  /* 0x000000011b107824 */ /* 0x000fe200078e0a10 */
[----:B------:R-:W-:Y:S01]  /*1110*/  LOP3.LUT R23, R23, 0xc0, RZ, 0xc0, !PT ;  /* 0x000000c017177812 */ /* 0x000fe200078ec0ff */
[C---:B------:R-:W-:Y:S01]  /*1120*/  IMAD R206, R22.reuse, 0x8, R25 ;  /* 0x0000000816ce7824 */ /* 0x040fe200078e0219 */
[----:B------:R-:W-:Y:S01]  /*1130*/  LOP3.LUT R15, R3, 0x30, R8, 0xf8, !PT ;  /* 0x00000030030f7812 */ /* 0x000fe200078ef808 */
[----:B------:R-:W-:Y:S01]  /*1140*/  IMAD R205, R22, 0x200, R205 ;  /* 0x0000020016cd7824 */ /* 0x000fe200078e02cd */
[----:B------:R-:W-:Y:S01]  /*1150*/  SHF.R.U32.HI R25, RZ, 0x3, R3 ;  /* 0x00000003ff197819 */ /* 0x000fe20000011603 */
[----:B------:R-:W-:Y:S01]  /*1160*/  IMAD.SHL.U32 R22, R215, 0x40, RZ ;  /* 0x00000040d7167824 */ /* 0x000fe200078e00ff */
[--C-:B------:R-:W-:Y:S01]  /*1170*/  LOP3.LUT R8, R15, 0x8, R24.reuse, 0xf8, !PT ;  /* 0x000000080f087812 */ /* 0x100fe200078ef818 */
[----:B------:R-:W-:Y:S01]  /*1180*/  IMAD.SHL.U32 R15, R4, 0x8, RZ ;  /* 0x00000008040f7824 */ /* 0x000fe200078e00ff */
[----:B------:R-:W-:Y:S01]  /*1190*/  LOP3.LUT R24, R23, 0x8, R24, 0xf8, !PT ;  /* 0x0000000817187812 */ /* 0x000fe200078ef818 */
[----:B------:R-:W-:Y:S01]  /*11a0*/  IMAD.SHL.U32 R26, R17, 0x10, RZ ;  /* 0x00000010111a7824 */ /* 0x000fe200078e00ff */
[----:B------:R-:W-:Y:S01]  /*11b0*/  SHF.R.U32.HI R23, RZ, 0x3, R23 ;  /* 0x00000003ff177819 */ /* 0x000fe20000011617 */
[----:B------:R-:W-:Y:S01]  /*11c0*/  IMAD.SHL.U32 R206, R206, 0x20, RZ ;  /* 0x00000020cece7824 */ /* 0x000fe200078e00ff */
[----:B------:R-:W-:-:S02]  /*11d0*/  LOP3.LUT R22, R22, 0x1c0, RZ, 0xc0, !PT ;  /* 0x000001c016167812 */ /* 0x000fc400078ec0ff */
[----:B------:R-:W-:Y:S02]  /*11e0*/  SEL R3, R202, 0xfffffff0, !P0 ;  /* 0xfffffff0ca037807 */ /* 0x000fe40004000000 */
[----:B------:R-:W-:Y:S02]  /*11f0*/  LOP3.LUT R23, R24, R23, RZ, 0x3c, !PT ;  /* 0x0000001718177212 */ /* 0x000fe400078e3cff */
[----:B------:R-:W-:Y:S02]  /*1200*/  LOP3.LUT P0, RZ, R16, 0x2, RZ, 0xc0, !PT ;  /* 0x0000000210ff7812 */ /* 0x000fe4000780c0ff */
[----:B------:R-:W-:Y:S01]  /*1210*/  LOP3.LUT R8, R8, R25, RZ, 0x3c, !PT ;  /* 0x0000001908087212 */ /* 0x000fe200078e3cff */
[----:B------:R-:W-:Y:S01]  /*1220*/  IMAD.U32 R208, R208, 0x20, R23 ;  /* 0x00000020d0d07824 */ /* 0x000fe200078e0017 */
[----:B------:R-:W-:Y:S01]  /*1230*/  LOP3.LUT R15, R15, 0x18, RZ, 0xc0, !PT ;  /* 0x000000180f0f7812 */ /* 0x000fe200078ec0ff */
[----:B------:R-:W-:Y:S01]  /*1240*/  @!P1 IMAD.SHL.U32 R23, R12, 0x10, RZ ;  /* 0x000000100c179824 */ /* 0x000fe200078e00ff */
[----:B------:R-:W-:Y:S01]  /*1250*/  SHF.R.U32.HI R24, RZ, 0x3, R22 ;  /* 0x00000003ff187819 */ /* 0x000fe20000011616 */
[----:B------:R-:W-:Y:S01]  /*1260*/  IMAD R207, R17, 0x200, R8 ;  /* 0x0000020011cf7824 */ /* 0x000fe200078e0208 */
[----:B------:R-:W-:-:S02]  /*1270*/  SEL R202, R202, 0xfffffff0, !P0 ;  /* 0xfffffff0caca7807 */ /* 0x000fc40004000000 */
[----:B------:R-:W-:Y:S01]  /*1280*/  LOP3.LUT R25, R24, R22, R15, 0x1e, !PT ;  /* 0x0000001618197212 */ /* 0x000fe200078e1e0f */
[----:B------:R1:W-:Y:S01]  /*1290*/  @!P1 LDGSTS.E.BYPASS.LTC128B.128 [R23+0x18280], [R20.64] ;  /* 0x1828000014179fae */ /* 0x0003e2000b901d5c */
[C---:B------:R-:W-:Y:S01]  /*12a0*/  LOP3.LUT P0, RZ, R16.reuse, 0x4, RZ, 0xc0, !PT ;  /* 0x0000000410ff7812 */ /* 0x040fe2000780c0ff */
[----:B------:R-:W-:Y:S01]  /*12b0*/  IMAD.SHL.U32 R16, R16, 0x40, RZ ;  /* 0x0000004010107824 */ /* 0x000fe200078e00ff */
[----:B------:R-:W-:Y:S01]  /*12c0*/  LOP3.LUT R17, R6, 0xffffffe0, RZ, 0xc0, !PT ;  /* 0xffffffe006117812 */ /* 0x000fe200078ec0ff */
[----:B------:R-:W-:Y:S01]  /*12d0*/  IMAD.IADD R230, R230, 0x1, R25 ;  /* 0x00000001e6e67824 */ /* 0x000fe200078e0219 */
[----:B------:R-:W-:Y:S01]  /*12e0*/  LEA.HI R5, R5, R12, RZ, 0x7 ;  /* 0x0000000c05057211 */ /* 0x000fe200078f38ff */
[----:B------:R-:W0:Y:S01]  /*12f0*/  LDGDEPBAR ;  /* 0x00000000000079af */ /* 0x000e220000000000 */
[----:B------:R-:W-:Y:S01]  /*1300*/  LOP3.LUT R25, R16, 0x1c0, RZ, 0xc0, !PT ;  /* 0x000001c010197812 */ /* 0x000fe200078ec0ff */
[----:B------:R-:W-:Y:S01]  /*1310*/  IMAD.IADD R8, R12, 0x1, -R17 ;  /* 0x000000010c087824 */ /* 0x000fe200078e0a11 */
[----:B------:R-:W-:Y:S01]  /*1320*/  SHF.R.U32.HI R5, RZ, 0x4, R5 ;  /* 0x00000004ff057819 */ /* 0x000fe20000011605 */
[----:B------:R-:W0:Y:S01]  /*1330*/  LDGDEPBAR ;  /* 0x00000000000079af */ /* 0x000e220000000000 */
[----:B------:R-:W-:Y:S01]  /*1340*/  LOP3.LUT R26, R26, 0x10, RZ, 0xc0, !PT ;  /* 0x000000101a1a7812 */ /* 0x000fe200078ec0ff */
[----:B------:R-:W-:Y:S01]  /*1350*/  IMAD.SHL.U32 R230, R230, 0x2, RZ ;  /* 0x00000002e6e67824 */ /* 0x000fe200078e00ff */
[----:B------:R-:W-:-:S02]  /*1360*/  LOP3.LUT R17, R0, 0xc0, RZ, 0xc0, !PT ;  /* 0x000000c000117812 */ /* 0x000fc400078ec0ff */
[----:B------:R-:W-:Y:S02]  /*1370*/  LOP3.LUT R212, R212, 0x8, RZ, 0xc0, !PT ;  /* 0x00000008d4d47812 */ /* 0x000fe400078ec0ff */
[----:B------:R-:W-:Y:S02]  /*1380*/  SHF.R.U32.HI R16, RZ, 0x3, R25 ;  /* 0x00000003ff107819 */ /* 0x000fe40000011619 */
[----:B------:R-:W-:Y:S02]  /*1390*/  LOP3.LUT R5, R26, 0x8, R5, 0xf8, !PT ;  /* 0x000000081a057812 */ /* 0x000fe400078ef805 */
[--C-:B------:R-:W-:Y:S02]  /*13a0*/  SHF.R.U32.HI R0, RZ, 0x3, R17.reuse ;  /* 0x00000003ff007819 */ /* 0x100fe40000011611 */
[----:B------:R-:W-:Y:S02]  /*13b0*/  LOP3.LUT R16, R16, R25, R212, 0x1e, !PT ;  /* 0x0000001910107212 */ /* 0x000fe400078e1ed4 */
[----:B------:R-:W-:-:S02]  /*13c0*/  LOP3.LUT R5, R0, R5, R17, 0x1e, !PT ;  /* 0x0000000500057212 */ /* 0x000fc400078e1e11 */
[CC--:B------:R-:W-:Y:S01]  /*13d0*/  LOP3.LUT R212, R0.reuse, R17.reuse, R212, 0x1e, !PT ;  /* 0x0000001100d47212 */ /* 0x0c0fe200078e1ed4 */
[----:B------:R-:W-:Y:S01]  /*13e0*/  IMAD.IADD R205, R205, 0x1, R16 ;  /* 0x00000001cdcd7824 */ /* 0x000fe200078e0210 */
[----:B------:R-:W-:Y:S01]  /*13f0*/  LOP3.LUT R15, R0, R17, R15, 0x1e, !PT ;  /* 0x00000011000f7212 */ /* 0x000fe200078e1e0f */
[----:B------:R-:W-:Y:S01]  /*1400*/  IMAD.MOV.U32 R0, RZ, RZ, 0x20 ;  /* 0x00000020ff007424 */ /* 0x000fe200078e00ff */
[----:B------:R-:W-:Y:S01]  /*1410*/  SHF.R.S32.HI R25, RZ, 0x1f, R8 ;  /* 0x0000001fff197819 */ /* 0x000fe20000011408 */
[----:B------:R-:W-:-:S03]  /*1420*/  IMAD.IADD R210, R206, 0x1, R5 ;  /* 0x00000001ced27824 */ /* 0x000fc600078e0205 */
[----:B------:R-:W-:Y:S02]  /*1430*/  SEL R0, R0, 0xffffffe0, !P0 ;  /* 0xffffffe000007807 */ /* 0x000fe40004000000 */
[----:B------:R-:W-:Y:S02]  /*1440*/  PLOP3.LUT P0, PT, PT, PT, UP0, 0x80, 0x0 ;  /* 0x000000000000781c */ /* 0x000fe40003f0f008 */
[----:B------:R-:W-:-:S04]  /*1450*/  LEA.HI R6, R25, R8, RZ, 0x2 ;  /* 0x0000000819067211 */ /* 0x000fc800078f10ff */
[----:B------:R-:W-:-:S05]  /*1460*/  SHF.R.S32.HI R218, RZ, 0x2, R6 ;  /* 0x00000002ffda7819 */ /* 0x000fca0000011406 */
[C---:B------:R-:W-:Y:S02]  /*1470*/  IMAD R218, R7.reuse, 0x10, R218 ;  /* 0x0000001007da7824 */ /* 0x040fe400078e02da */
[----:B------:R-:W-:Y:S02]  /*1480*/  IMAD R7, R7, 0x200, R206 ;  /* 0x0000020007077824 */ /* 0x000fe400078e02ce */
[----:B------:R-:W-:Y:S02]  /*1490*/  IMAD.IADD R206, R206, 0x1, R15 ;  /* 0x00000001cece7824 */ /* 0x000fe400078e020f */
[----:B------:R-:W-:Y:S01]  /*14a0*/  IMAD.IADD R212, R7, 0x1, R212 ;  /* 0x0000000107d47824 */ /* 0x000fe200078e02d4 */
[----:B------:R-:W-:Y:S05]  /*14b0*/  @!P0 BRA `(.L_x_654) ;  /* 0x0000019000008947 */ /* 0x000fea0003800000 */
[----:B-1----:R-:W-:Y:S01]  /*14c0*/  IMAD.MOV.U32 R16, RZ, RZ, c[0x0][0x208] ;  /* 0x00008200ff107624 */ /* 0x002fe200078e00ff */
[----:B------:R-:W-:Y:S01]  /*14d0*/  P2R R15, PR, RZ, 0x4 ;  /* 0x00000004ff0f7803 */ /* 0x000fe20000000000 */
[----:B------:R-:W-:Y:S01]  /*14e0*/  IMAD.MOV.U32 R5, RZ, RZ, 0x6 ;  /* 0x00000006ff057424 */ /* 0x000fe200078e00ff */
[----:B------:R-:W-:Y:S01]  /*14f0*/  UIADD3 UR4, UR6, -0x40, URZ ;  /* 0xffffffc006047890 */ /* 0x000fe2000fffe03f */
[C---:B------:R-:W-:Y:S01]  /*1500*/  IMAD.SHL.U32 R7, R16.reuse, 0x40, RZ ;  /* 0x0000004010077824 */ /* 0x040fe200078e00ff */
[----:B------:R-:W-:Y:S02]  /*1510*/  BSSY B0, `(.L_x_654) ;  /* 0x0000013000007945 */ /* 0x000fe40003800000 */
[----:B------:R-:W-:Y:S01]  /*1520*/  SHF.L.U64.HI R16, R16, R5, c[0x0][0x20c] ;  /* 0x0000830010107619 */ /* 0x000fe20000010205 */
[----:B------:R-:W-:-:S03]  /*1530*/  IMAD.SHL.U32 R5, R7, 0x2, RZ ;  /* 0x0000000207057824 */ /* 0x000fc600078e00ff */
[----:B------:R-:W-:Y:S02]  /*1540*/  SHF.L.U64.HI R7, R7, 0x1, R16 ;  /* 0x0000000107077819 */ /* 0x000fe40000010210 */
[----:B------:R-:W-:-:S04]  /*1550*/  IADD3 R16, P2, P0, R5, 0x80, R18 ;  /* 0x0000008005107810 */ /* 0x000fc8000785e012 */
[----:B------:R-:W-:Y:S02]  /*1560*/  IADD3.X R17, R7, RZ, R19, P2, P0 ;  /* 0x000000ff07117210 */ /* 0x000fe400017e0413 */
[----:B------:R-:W-:-:S05]  /*1570*/  IADD3 R18, P0, R5, R18, RZ ;  /* 0x0000001205127210 */ /* 0x000fca0007f1e0ff */
[----:B------:R-:W-:Y:S01]  /*1580*/  IMAD.X R19, R7, 0x1, R19, P0 ;  /* 0x0000000107137824 */ /* 0x000fe200000e0613 */
[----:B------:R-:W-:-:S04]  /*1590*/  ISETP.LT.AND P0, PT, R216, UR4, PT ;  /* 0x00000004d8007c0c */ /* 0x000fc8000bf01270 */
[----:B------:R-:W-:-:S13]  /*15a0*/  ISETP.GE.OR P2, PT, R232, c[0x0][0x1fc], !P0 ;  /* 0x00007f00e8007a0c */ /* 0x000fda0004746670 */
[----:B------:R1:W-:Y:S01]  /*15b0*/  LDGSTS.E.BYPASS.LTC128B.128 [R213+0x15080], [R18.64], !P2 ;  /* 0x1508000012d57fae */ /* 0x0003e2000d101d5c */
[----:B------:R-:W-:Y:S02]  /*15c0*/  ISETP.GE.OR P2, PT, R14, c[0x0][0x1fc], !P0 ;  /* 0x00007f000e007a0c */ /* 0x000fe40004746670 */
[----:B------:R-:W-:-:S11]  /*15d0*/  ISETP.GE.OR P0, PT, R10, c[0x0][0x1fc], !P0 ;  /* 0x00007f000a007a0c */ /* 0x000fd60004706670 */
[----:B------:R1:W-:Y:S01]  /*15e0*/  LDGSTS.E.BYPASS.LTC128B.128 [R213+0x16080], [R18.64+0x40], !P2 ;  /* 0x1608004012d57fae */ /* 0x0003e2000d101d5c */
[----:B------:R-:W-:-:S03]  /*15f0*/  ISETP.NE.AND P2, PT, R15, RZ, PT ;  /* 0x000000ff0f00720c */ /* 0x000fc60003f45270 */
[----:B------:R1:W-:Y:S01]  /*1600*/  LDGSTS.E.BYPASS.LTC128B.128 [R213+0x17080], [R16.64], !P0 ;  /* 0x1708000010d57fae */ /* 0x0003e2000c101d5c */
[----:B------:R-:W-:Y:S05]  /*1610*/  @P1 BRA `(.L_x_655) ;  /* 0x0000002000001947 */ /* 0x000fea0003800000 */
[----:B------:R-:W-:-:S05]  /*1620*/  SHF.L.U32 R5, R12, 0x4, RZ ;  /* 0x000000040c057819 */ /* 0x000fca00000006ff */
[----:B------:R2:W-:Y:S02]  /*1630*/  LDGSTS.E.BYPASS.LTC128B.128 [R5+0x18380], [R20.64+0x100] ;  /* 0x1838010014057fae */ /* 0x0005e4000b901d5c */
.L_x_655:
[----:B------:R-:W-:Y:S05]  /*1640*/  BSYNC B0 ;  /* 0x0000000000007941 */ /* 0x000fea0003800000 */
.L_x_654:
[----:B-1----:R-:W-:Y:S01]  /*1650*/  UISETP.GE.AND UP0, UPT, UR6, 0x1, UPT ;  /* 0x000000010600788c */ /* 0x002fe2000bf06270 */
[----:B------:R-:W0:Y:S01]  /*1660*/  LDGDEPBAR ;  /* 0x00000000000079af */ /* 0x000e220000000000 */
        /* <DEDUP_REMOVED lines=50> */
[----:B--2---:R-:W-:Y:S01]  /*1990*/  SHF.R.S32.HI R5, RZ, 0x1f, R4 ;  /* 0x0000001fff057819 */ /* 0x004fe20000011404 */
[----:B------:R-:W-:Y:S01]  /*19a0*/  IMAD R2, R2, c[0x0][0x238], RZ ;  /* 0x00008e0002027a24 */ /* 0x000fe200078e02ff */
[----:B------:R-:W-:Y:S01]  /*19b0*/  SHF.R.S32.HI R13, RZ, 0x1f, R12 ;  /* 0x0000001fff0d7819 */ /* 0x000fe2000001140c */
[----:B------:R-:W-:Y:S01]  /*19c0*/  ULDC.64 UR4, c[0x0][0x240] ;  /* 0x0000900000047ab9 */ /* 0x000fe20000000a00 */
[----:B------:R-:W-:Y:S01]  /*19d0*/  LEA.HI R5, R5, R4, RZ, 0x2 ;  /* 0x0000000405057211 */ /* 0x000fe200078f10ff */
[C---:B------:R-:W-:Y:S01]  /*19e0*/  IMAD R2, R9.reuse, c[0x0][0x23c], R2 ;  /* 0x00008f0009027a24 */ /* 0x040fe200078e0202 */
[----:B------:R-:W-:Y:S01]  /*19f0*/  UIMAD UR4, UR7, UR4, URZ ;  /* 0x00000004070472a4 */ /* 0x000fe2000f8e023f */
[----:B------:R-:W-:Y:S01]  /*1a00*/  IMAD.WIDE.U32 R12, R9, c[0x0][0x238], R12 ;  /* 0x00008e00090c7a25 */ /* 0x000fe200078e000c */
[----:B------:R-:W-:Y:S01]  /*1a10*/  LOP3.LUT R5, R5, 0xfffffffc, RZ, 0xc0, !PT ;  /* 0xfffffffc05057812 */ /* 0x000fe200078ec0ff */
[----:B------:R-:W-:Y:S01]  /*1a20*/  UIADD3 UR6, UR6, 0x3f, URZ ;  /* 0x0000003f06067890 */ /* 0x000fe2000fffe03f */
[----:B------:R-:W-:Y:S01]  /*1a30*/  LEA R205, R205, 0x1c480, 0x1 ;  /* 0x0001c480cdcd7811 */ /* 0x000fe200078e08ff */
[----:B------:R-:W-:Y:S01]  /*1a40*/  IMAD.IADD R13, R13, 0x1, R2 ;  /* 0x000000010d0d7824 */ /* 0x000fe200078e0202 */
[----:B------:R-:W-:Y:S01]  /*1a50*/  UIMAD UR4, UR17, UR5, UR4 ;  /* 0x00000005110472a4 */ /* 0x000fe2000f8e0204 */
[----:B------:R-:W-:Y:S01]  /*1a60*/  IMAD.IADD R4, R4, 0x1, -R5 ;  /* 0x0000000104047824 */ /* 0x000fe200078e0a05 */
[----:B------:R-:W-:Y:S01]  /*1a70*/  LOP3.LUT R5, R6, 0xfffffffc, RZ, 0xc0, !PT ;  /* 0xfffffffc06057812 */ /* 0x000fe200078ec0ff */
[----:B------:R-:W-:Y:S01]  /*1a80*/  IMAD.U32 R238, RZ, RZ, UR17 ;  /* 0x00000011ffee7e24 */ /* 0x000fe2000f8e00ff */
[----:B------:R-:W-:Y:S01]  /*1a90*/  USHF.R.S32.HI UR16, URZ, 0x1f, UR6 ;  /* 0x0000001f3f107899 */ /* 0x000fe20008011406 */
[----:B------:R-:W-:Y:S01]  /*1aa0*/  IMAD R4, R4, -0x8, R11 ;  /* 0xfffffff804047824 */ /* 0x000fe200078e020b */
[----:B------:R-:W-:Y:S01]  /*1ab0*/  IADD3 R5, R8, -R5, RZ ;  /* 0x8000000508057210 */ /* 0x000fe20007ffe0ff */
[----:B------:R-:W-:Y:S01]  /*1ac0*/  IMAD.WIDE.U32 R238, R238, c[0x0][0x240], R12 ;  /* 0x00009000eeee7a25 */ /* 0x000fe200078e000c */
[----:B------:R-:W-:Y:S01]  /*1ad0*/  SHF.L.U32 R208, R208, 0x1, RZ ;  /* 0x00000001d0d07819 */ /* 0x000fe200000006ff */
[----:B------:R-:W-:Y:S01]  /*1ae0*/  ULEA.HI UR16, UR16, UR6, URZ, 0x6 ;  /* 0x0000000610107291 */ /* 0x000fe2000f8f303f */
[----:B------:R-:W-:Y:S01]  /*1af0*/  LEA R204, R202, R205, 0x1 ;  /* 0x000000cdcacc7211 */ /* 0x000fe200078e08ff */
[----:B------:R-:W-:Y:S01]  /*1b00*/  IMAD R203, R0, 0x2, R205 ;  /* 0x0000000200cb7824 */ /* 0x000fe200078e02cd */
[----:B------:R-:W-:Y:S01]  /*1b10*/  LEA R206, R206, 0x80, 0x1 ;  /* 0x00000080cece7811 */ /* 0x000fe200078e08ff */
[----:B------:R-:W-:Y:S01]  /*1b20*/  IMAD R219, R5, -0x2, R4 ;  /* 0xfffffffe05db7824 */ /* 0x000fe200078e0204 */
[----:B------:R-:W-:Y:S01]  /*1b30*/  IADD3 R231, R230, 0x18480, RZ ;  /* 0x00018480e6e77810 */ /* 0x000fe20007ffe0ff */
        /* <DEDUP_REMOVED lines=49> */
[----:B------:R-:W-:Y:S01]  /*1e50*/  LEA R200, R3, R208, 0x1 ;  /* 0x000000d003c87211 */ /* 0x000fe200078e08ff */
[----:B------:R-:W-:Y:S01]  /*1e60*/  IMAD R202, R202, 0x2, R203 ;  /* 0x00000002caca7824 */ /* 0x000fe200078e02cb */
[----:B------:R-:W-:Y:S01]  /*1e70*/  LEA R0, R0, R204, 0x1 ;  /* 0x000000cc00007211 */ /* 0x000fe200078e08ff */
[----:B------:R-:W-:Y:S01]  /*1e80*/  IMAD.IADD R201, R212, 0x1, R209 ;  /* 0x00000001d4c97824 */ /* 0x000fe200078e02d1 */
[----:B------:R-:W-:Y:S01]  /*1e90*/  IADD3 R236, R239, UR4, RZ ;  /* 0x00000004efec7c10 */ /* 0x000fe2000fffe0ff */
[----:B------:R-:W-:-:S02]  /*1ea0*/  ULDC UR9, c[0x0][0x188] ;  /* 0x0000620000097ab9 */ /* 0x000fc40000000800 */
[----:B------:R-:W-:Y:S02]  /*1eb0*/  UMOV UR20, 0x1 ;  /* 0x0000000100147882 */ /* 0x000fe40000000000 */
[----:B------:R-:W-:Y:S02]  /*1ec0*/  UMOV UR5, URZ ;  /* 0x0000003f00057c82 */ /* 0x000fe40008000000 */
[----:B------:R-:W-:Y:S02]  /*1ed0*/  UMOV UR11, URZ ;  /* 0x0000003f000b7c82 */ /* 0x000fe40008000000 */
[----:B------:R-:W-:Y:S02]  /*1ee0*/  UMOV UR19, URZ ;  /* 0x0000003f00137c82 */ /* 0x000fe40008000000 */
[----:B------:R-:W-:Y:S02]  /*1ef0*/  ULDC UR10, c[0x0][0x168] ;  /* 0x00005a00000a7ab9 */ /* 0x000fe40000000800 */
[----:B------:R-:W-:-:S02]  /*1f00*/  UIMAD UR9, UR17, UR9, URZ ;  /* 0x00000009110972a4 */ /* 0x000fc4000f8e023f */
[----:B------:R-:W-:Y:S02]  /*1f10*/  USHF.R.S32.HI UR16, URZ, 0x6, UR16 ;  /* 0x000000063f107899 */ /* 0x000fe40008011410 */
[----:B------:R-:W-:Y:S02]  /*1f20*/  ULDC UR8, c[0x0][0x168] ;  /* 0x00005a0000087ab9 */ /* 0x000fe40000000800 */
.L_x_659:
        /* <DEDUP_REMOVED lines=9> */
[----:B------:R-:W-:Y:S01]  /*1fc0*/  UISETP.GE.AND UP0, UPT, UR18, UR16, UPT ;  /* 0x000000101200728c */ /* 0x000fe2000bf06270 */
[----:B------:R-:W-:Y:S01]  /*1fd0*/  IMAD.SHL.U32 R3, R37, 0x2, RZ ;  /* 0x0000000225037824 */ /* 0x000fe200078e00ff */
[----:B------:R-:W-:Y:S01]  /*1fe0*/  SHF.L.U32 R237, R193, 0x2, RZ ;  /* 0x00000002c1ed7819 */ /* 0x000fe200000006ff */
[----:B------:R-:W-:Y:S03]  /*1ff0*/  IMAD.IADD R48, R212, 0x1, R49 ;  /* 0x00000001d4307824 */ /* 0x000fe600078e0231 */
[----:B------:R-:W-:Y:S02]  /*2000*/  PLOP3.LUT P0, PT, PT, PT, UP0, 0x80, 0x0 ;  /* 0x000000000000781c */ /* 0x000fe40003f0f008 */
[----:B------:R-:W-:Y:S01]  /*2010*/  SHF.L.U32 R2, R48, 0x1, RZ ;  /* 0x0000000130027819 */ /* 0x000fe200000006ff */
[----:B------:R-:W-:Y:S04]  /*2020*/  LDSM.16.M88.4 R40, [R208+0x80] ;  /* 0x00008000d028783b */ /* 0x000fe80000000200 */
[----:B------:R-:W1:Y:S04]  /*2030*/  LDSM.16.M88.4 R36, [R3+0xc080] ;  /* 0x00c080000324783b */ /* 0x000e680000000200 */
[----:B------:R-:W2:Y:S04]  /*2040*/  LDSM.16.M88.4 R44, [R3+0xc880] ;  /* 0x00c88000032c783b */ /* 0x000ea80000000200 */
[----:B------:R-:W3:Y:S04]  /*2050*/  LDSM.16.M88.4 R48, [R208+0x1080] ;  /* 0x00108000d030783b */ /* 0x000ee80000000200 */
[----:B------:R-:W-:Y:S04]  /*2060*/  LDSM.16.M88.4 R56, [R200+0x80] ;  /* 0x00008000c838783b */ /* 0x000fe80000000200 */
[----:B------:R-:W4:Y:S04]  /*2070*/  LDSM.16.M88.4 R52, [R2+0xc080] ;  /* 0x00c080000234783b */ /* 0x000f280000000200 */
[----:B------:R-:W5:Y:S04]  /*2080*/  LDSM.16.M88.4 R60, [R2+0xc880] ;  /* 0x00c88000023c783b */ /* 0x000f680000000200 */
[----:B------:R-:W3:Y:S04]  /*2090*/  LDSM.16.M88.4 R64, [R200+0x1080] ;  /* 0x00108000c840783b */ /* 0x000ee80000000200 */
[----:B------:R-:W-:Y:S04]  /*20a0*/  LDSM.16.M88.4 R164, [R200+0x2080] ;  /* 0x00208000c8a4783b */ /* 0x000fe80000000200 */
[----:B------:R-:W-:Y:S04]  /*20b0*/  LDSM.16.M88.4 R172, [R200+0x3080] ;  /* 0x00308000c8ac783b */ /* 0x000fe80000000200 */
[----:B------:R-:W-:Y:S01]  /*20c0*/  LDS R243, [R237+0x18080] ;  /* 0x01808000edf37984 */ /* 0x000fe20000000800 */
[-C--:B-1----:R-:W-:Y:S03]  /*20d0*/  HMMA.16816.F32.BF16 R4, R36, R40.reuse, RZ ;  /* 0x000000282404723c */ /* 0x082fe600000418ff */
[----:B------:R-:W-:Y:S04]  /*20e0*/  LDS R242, [R237+0x180a0] ;  /* 0x0180a000edf27984 */ /* 0x000fe80000000800 */
[----:B------:R-:W-:Y:S01]  /*20f0*/  LDS R241, [R237+0x18100] ;  /* 0x01810000edf17984 */ /* 0x000fe20000000800 */
[C---:B--2---:R-:W-:Y:S03]  /*2100*/  HMMA.16816.F32.BF16 R8, R44.reuse, R40, RZ ;  /* 0x000000282c08723c */ /* 0x044fe600000418ff */
[----:B------:R-:W-:Y:S05]  /*2110*/  LDS R240, [R237+0x18120] ;  /* 0x01812000edf07984 */ /* 0x000fea0000000800 */
        /* <DEDUP_REMOVED lines=8> */
[----:B------:R-:W1:Y:S04]  /*21a0*/  LDSM.16.M88.4 R36, [R3+0xd080] ;  /* 0x00d080000324783b */ /* 0x000e680000000200 */
[----:B------:R-:W2:Y:S03]  /*21b0*/  LDSM.16.M88.4 R48, [R208+0x3080] ;  /* 0x00308000d030783b */ /* 0x000ea60000000200 */
[-C--:B----4-:R-:W-:Y:S08]  /*21c0*/  HMMA.16816.F32.BF16 R4, R52, R56.reuse, R4 ;  /* 0x000000383404723c */ /* 0x090ff00000041804 */
[C---:B-----5:R-:W-:Y:S07]  /*21d0*/  HMMA.16816.F32.BF16 R8, R60.reuse, R56, R8 ;  /* 0x000000383c08723c */ /* 0x060fee0000041808 */
[----:B------:R-:W-:Y:S01]  /*21e0*/  IMAD.U32 R56, RZ, RZ, UR5 ;  /* 0x00000005ff387e24 */ /* 0x000fe2000f8e00ff */
[-C--:B------:R-:W-:Y:S04]  /*21f0*/  HMMA.16816.F32.BF16 R12, R60, R58.reuse, R12 ;  /* 0x0000003a3c0c723c */ /* 0x080fe8000004180c */
[----:B------:R-:W-:Y:S04]  /*2200*/  IMAD R56, R56, 0x1800, R201 ;  /* 0x0000180038387824 */ /* 0x000fe800078e02c9 */
[C---:B------:R-:W-:Y:S04]  /*2210*/  HMMA.16816.F32.BF16 R16, R52.reuse, R58, R16 ;  /* 0x0000003a3410723c */ /* 0x040fe80000041810 */
[----:B------:R-:W-:Y:S04]  /*2220*/  SHF.L.U32 R176, R56, 0x1, RZ ;  /* 0x0000000138b07819 */ /* 0x000fe800000006ff */
[-C--:B------:R-:W-:Y:S01]  /*2230*/  HMMA.16816.F32.BF16 R20, R52, R64.reuse, R20 ;  /* 0x000000403414723c */ /* 0x080fe20000041814 */
[----:B------:R-:W3:Y:S04]  /*2240*/  LDSM.16.M88.4 R56, [R176+0xd080] ;  /* 0x00d08000b038783b */ /* 0x000ee80000000200 */
[----:B------:R-:W4:Y:S03]  /*2250*/  LDSM.16.M88.4 R168, [R176+0xd880] ;  /* 0x00d88000b0a8783b */ /* 0x000f260000000200 */
[C---:B------:R-:W-:Y:S08]  /*2260*/  HMMA.16816.F32.BF16 R24, R60.reuse, R64, R24 ;  /* 0x000000403c18723c */ /* 0x040ff00000041818 */
[-C--:B------:R-:W-:Y:S01]  /*2270*/  HMMA.16816.F32.BF16 R28, R60, R66.reuse, R28 ;  /* 0x000000423c1c723c */ /* 0x080fe2000004181c */
[----:B------:R-:W-:Y:S07]  /*2280*/  LDSM.16.M88.4 R60, [R3+0xe880] ;  /* 0x00e88000033c783b */ /* 0x000fee0000000200 */
[----:B------:R-:W-:Y:S01]  /*2290*/  HMMA.16816.F32.BF16 R32, R52, R66, R32 ;  /* 0x000000423420723c */ /* 0x000fe20000041820 */
[----:B------:R-:W-:Y:S04]  /*22a0*/  LDSM.16.M88.4 R52, [R208+0x4080] ;  /* 0x00408000d034783b */ /* 0x000fe80000000200 */
[----:B------:R-:W-:Y:S03]  /*22b0*/  LDSM.16.M88.4 R64, [R208+0x5080] ;  /* 0x00508000d040783b */ /* 0x000fe60000000200 */
        /* <DEDUP_REMOVED lines=10> */
[----:B------:R-:W2:Y:S04]  /*2360*/  LDSM.16.M88.4 R36, [R176+0xe080] ;  /* 0x00e08000b024783b */ /* 0x000ea80000000200 */
[----:B------:R-:W5:Y:S03]  /*2370*/  LDSM.16.M88.4 R48, [R176+0xe880] ;  /* 0x00e88000b030783b */ /* 0x000f660000000200 */
[-C--:B---3--:R-:W-:Y:S08]  /*2380*/  HMMA.16816.F32.BF16 R4, R56, R164.reuse, R4 ;  /* 0x000000a43804723c */ /* 0x088ff00000041804 */
[C---:B----4-:R-:W-:Y:S08]  /*2390*/  HMMA.16816.F32.BF16 R8, R168.reuse, R164, R8 ;  /* 0x000000a4a808723c */ /* 0x050ff00000041808 */
[-C--:B------:R-:W-:Y:S08]  /*23a0*/  HMMA.16816.F32.BF16 R12, R168, R166.reuse, R12 ;  /* 0x000000a6a80c723c */ /* 0x080ff0000004180c */
[C---:B------:R-:W-:Y:S08]  /*23b0*/  HMMA.16816.F32.BF16 R16, R56.reuse, R166, R16 ;  /* 0x000000a63810723c */ /* 0x040ff00000041810 */
[-C--:B------:R-:W-:Y:S08]  /*23c0*/  HMMA.16816.F32.BF16 R20, R56, R172.reuse, R20 ;  /* 0x000000ac3814723c */ /* 0x080ff00000041814 */
[C---:B------:R-:W-:Y:S08]  /*23d0*/  HMMA.16816.F32.BF16 R24, R168.reuse, R172, R24 ;  /* 0x000000aca818723c */ /* 0x040ff00000041818 */
[-C--:B------:R-:W-:Y:S08]  /*23e0*/  HMMA.16816.F32.BF16 R28, R168, R174.reuse, R28 ;  /* 0x000000aea81c723c */ /* 0x080ff0000004181c */
[----:B------:R-:W-:Y:S08]  /*23f0*/  HMMA.16816.F32.BF16 R32, R56, R174, R32 ;  /* 0x000000ae3820723c */ /* 0x000ff00000041820 */
[-C--:B-1----:R-:W-:Y:S08]  /*2400*/  HMMA.16816.F32.BF16 R4, R40, R52.reuse, R4 ;  /* 0x000000342804723c */ /* 0x082ff00000041804 */
[C---:B------:R-:W-:Y:S08]  /*2410*/  HMMA.16816.F32.BF16 R8, R60.reuse, R52, R8 ;  /* 0x000000343c08723c */ /* 0x040ff00000041808 */
[-C--:B------:R-:W-:Y:S08]  /*2420*/  HMMA.16816.F32.BF16 R12, R60, R54.reuse, R12 ;  /* 0x000000363c0c723c */ /* 0x080ff0000004180c */
[C---:B------:R-:W-:Y:S01]  /*2430*/  HMMA.16816.F32.BF16 R16, R40.reuse, R54, R16 ;  /* 0x000000362810723c */ /* 0x040fe20000041810 */
[----:B------:R-:W1:Y:S01]  /*2440*/  LDSM.16.M88.4 R52, [R200+0x5080] ;  /* 0x00508000c834783b */ /* 0x000e620000000200 */
[----:B------:R-:W-:Y:S04]  /*2450*/  DEPBAR.LE SB0, 0x1 ;  /* 0x000080400000791a */ /* 0x000fe80000000000 */
[----:B------:R-:W-:Y:S02]  /*2460*/  BAR.SYNC.DEFER_BLOCKING 0x0 ;  /* 0x0000000000007b1d */ /* 0x000fe40000010000 */
[-C--:B------:R-:W-:Y:S08]  /*2470*/  HMMA.16816.F32.BF16 R20, R40, R64.reuse, R20 ;  /* 0x000000402814723c */ /* 0x080ff00000041814 */
[C---:B------:R-:W-:Y:S08]  /*2480*/  HMMA.16816.F32.BF16 R24, R60.reuse, R64, R24 ;  /* 0x000000403c18723c */ /* 0x040ff00000041818 */
[-C--:B------:R-:W-:Y:S01]  /*2490*/  HMMA.16816.F32.BF16 R28, R60, R66.reuse, R28 ;  /* 0x000000423c1c723c */ /* 0x080fe2000004181c */
[----:B------:R3:W4:Y:S07]  /*24a0*/  LDSM.16.M88.4 R164, [R3+0x12080] ;  /* 0x0120800003a4783b */ /* 0x00072e0000000200 */
[----:B------:R-:W-:Y:S01]  /*24b0*/  HMMA.16816.F32.BF16 R32, R40, R66, R32 ;  /* 0x000000422820723c */ /* 0x000fe20000041820 */
[----:B------:R3:W3:Y:S04]  /*24c0*/  LDSM.16.M88.4 R172, [R3+0x12880] ;  /* 0x0128800003ac783b */ /* 0x0006e80000000200 */
[----:B------:R1:W3:Y:S03]  /*24d0*/  LDSM.16.M88.4 R176, [R2+0x12080] ;  /* 0x0120800002b0783b */ /* 0x0002e60000000200 */
[-C--:B--2---:R-:W-:Y:S01]  /*24e0*/  HMMA.16816.F32.BF16 R4, R36, R44.reuse, R4 ;  /* 0x0000002c2404723c */ /* 0x084fe20000041804 */
[----:B------:R2:W2:Y:S04]  /*24f0*/  LDSM.16.M88.4 R184, [R2+0x12880] ;  /* 0x0128800002b8783b */ /* 0x0004a80000000200 */
[----:B------:R1:W2:Y:S03]  /*2500*/  LDSM.16.M88.4 R168, [R208+0x6080] ;  /* 0x00608000d0a8783b */ /* 0x0002a60000000200 */
[C---:B-----5:R-:W-:Y:S01]  /*2510*/  HMMA.16816.F32.BF16 R8, R48.reuse, R44, R8 ;  /* 0x0000002c3008723c */ /* 0x060fe20000041808 */
[----:B------:R5:W2:Y:S04]  /*2520*/  LDSM.16.M88.4 R64, [R208+0x7080] ;  /* 0x00708000d040783b */ /* 0x000aa80000000200 */
[----:B------:R5:W2:Y:S03]  /*2530*/  LDSM.16.M88.4 R180, [R200+0x6080] ;  /* 0x00608000c8b4783b */ /* 0x000aa60000000200 */
[-C--:B------:R-:W-:Y:S01]  /*2540*/  HMMA.16816.F32.BF16 R12, R48, R46.reuse, R12 ;  /* 0x0000002e300c723c */ /* 0x080fe2000004180c */
[----:B------:R5:W2:Y:S07]  /*2550*/  LDSM.16.M88.4 R188, [R200+0x7080] ;  /* 0x00708000c8bc783b */ /* 0x000aae0000000200 */
[C---:B------:R-:W-:Y:S08]  /*2560*/  HMMA.16816.F32.BF16 R16, R36.reuse, R46, R16 ;  /* 0x0000002e2410723c */ /* 0x040ff00000041810 */
[-C--:B-1----:R-:W-:Y:S08]  /*2570*/  HMMA.16816.F32.BF16 R20, R36, R52.reuse, R20 ;  /* 0x000000342414723c */ /* 0x082ff00000041814 */
[C---:B------:R-:W-:Y:S08]  /*2580*/  HMMA.16816.F32.BF16 R24, R48.reuse, R52, R24 ;  /* 0x000000343018723c */ /* 0x040ff00000041818 */
[-C--:B------:R-:W-:Y:S08]  /*2590*/  HMMA.16816.F32.BF16 R28, R48, R54.reuse, R28 ;  /* 0x00000036301c723c */ /* 0x080ff0000004181c */
[----:B------:R-:W-:Y:S01]  /*25a0*/  HMMA.16816.F32.BF16 R32, R36, R54, R32 ;  /* 0x000000362420723c */ /* 0x000fe20000041820 */
[----:B------:R-:W-:-:S07]  /*25b0*/  @P0 BRA `(.L_x_657) ;  /* 0x0000032000000947 */ /* 0x000fce0003800000 */
[----:B---345:R-:W-:Y:S01]  /*25c0*/  IMAD.MOV.U32 R40, RZ, RZ, R234 ;  /* 0x000000ffff287224 */ /* 0x038fe200078e00ea */
[----:B------:R-:W1:Y:S01]  /*25d0*/  S2R R36, SR_CTAID.Y ;  /* 0x0000000000247919 */ /* 0x000e620000002600 */
[----:B------:R-:W-:Y:S01]  /*25e0*/  ULDC.64 UR6, c[0x0][0x178] ;  /* 0x00005e0000067ab9 */ /* 0x000fe20000000a00 */
[----:B------:R-:W-:Y:S01]  /*25f0*/  IMAD.MOV.U32 R41, RZ, RZ, R227 ;  /* 0x000000ffff297224 */ /* 0x000fe200078e00e3 */
[----:B------:R-:W-:Y:S02]  /*2600*/  UIMAD.WIDE.U32 UR30, UR18, UR6, URZ ;  /* 0x00000006121e72a5 */ /* 0x000fe4000f8e003f */
[----:B------:R-:W-:Y:S04]  /*2610*/  USHF.R.S32.HI UR4, URZ, 0x1f, UR18 ;  /* 0x0000001f3f047899 */ /* 0x000fe80008011412 */
[----:B------:R-:W-:Y:S02]  /*2620*/  UIMAD UR4, UR4, UR6, URZ ;  /* 0x00000006040472a4 */ /* 0x000fe4000f8e023f */
[----:B------:R-:W-:Y:S02]  /*2630*/  UIMAD UR6, UR18, -0x40, UR10 ;  /* 0xffffffc0120678a4 */ /* 0x000fe4000f8e020a */
[----:B------:R-:W-:Y:S04]  /*2640*/  UIMAD UR4, UR18, UR7, UR4 ;  /* 0x00000007120472a4 */ /* 0x000fe8000f8e0204 */
[----:B------:R-:W-:Y:S01]  /*2650*/  UIADD3 UR4, UR31, UR4, URZ ;  /* 0x000000041f047290 */ /* 0x000fe2000fffe03f */
[----:B-1----:R-:W-:Y:S01]  /*2660*/  SHF.R.S32.HI R3, RZ, 0x1f, R36 ;  /* 0x0000001fff037819 */ /* 0x002fe20000011424 */
[----:B------:R-:W-:Y:S04]  /*2670*/  IMAD.WIDE.U32 R40, R36, c[0x0][0x180], R40 ;  /* 0x0000600024287a25 */ /* 0x000fe800078e0028 */
[C---:B------:R-:W-:Y:S01]  /*2680*/  IMAD R37, R3.reuse, c[0x0][0x180], RZ ;  /* 0x0000600003257a24 */ /* 0x040fe200078e02ff */
[----:B--2---:R-:W-:Y:S01]  /*2690*/  IADD3 R2, P0, R40, UR9, RZ ;  /* 0x0000000928027c10 */ /* 0x004fe2000ff1e0ff */
[C---:B------:R-:W-:Y:S04]  /*26a0*/  @!P1 IMAD.WIDE.U32 R38, R36.reuse, c[0x0][0x270], R220 ;  /* 0x00009c0024269a25 */ /* 0x040fe800078e00dc */
[C---:B------:R-:W-:Y:S02]  /*26b0*/  IMAD R37, R36.reuse, c[0x0][0x184], R37 ;  /* 0x0000610024257a24 */ /* 0x040fe400078e0225 */
[----:B------:R-:W-:Y:S03]  /*26c0*/  @!P1 IMAD R3, R3, c[0x0][0x270], RZ ;  /* 0x00009c0003039a24 */ /* 0x000fe600078e02ff */
[----:B------:R-:W-:Y:S01]  /*26d0*/  IADD3.X R37, R41, UR12, R37, P0, !PT ;  /* 0x0000000c29257c10 */ /* 0x000fe200087fe425 */
[----:B------:R-:W-:Y:S01]  /*26e0*/  @!P1 IMAD R3, R36, c[0x0][0x274], R3 ;  /* 0x00009d0024039a24 */ /* 0x000fe200078e0203 */
[----:B------:R-:W-:Y:S04]  /*26f0*/  @!P1 IADD3 R36, P0, R38, UR24, RZ ;  /* 0x0000001826249c10 */ /* 0x000fe8000ff1e0ff */
[----:B------:R-:W-:Y:S02]  /*2700*/  @!P1 IADD3.X R3, R39, UR14, R3, P0, !PT ;  /* 0x0000000e27039c10 */ /* 0x000fe400087fe403 */
[C---:B------:R-:W-:Y:S04]  /*2710*/  LEA R39, P0, R2.reuse, c[0x0][0x160], 0x1 ;  /* 0x0000580002277a11 */ /* 0x040fe800078008ff */
[----:B------:R-:W-:Y:S01]  /*2720*/  LEA.HI.X R37, R2, c[0x0][0x164], R37, 0x1, P0 ;  /* 0x0000590002257a11 */ /* 0x000fe200000f0c25 */
[----:B------:R-:W-:Y:S01]  /*2730*/  IMAD.U32 R2, RZ, RZ, UR30 ;  /* 0x0000001eff027e24 */ /* 0x000fe2000f8e00ff */
[C---:B------:R-:W-:Y:S04]  /*2740*/  @!P1 LEA R40, P0, R36.reuse, c[0x0][0x258], 0x2 ;  /* 0x0000960024289a11 */ /* 0x040fe800078010ff */
[----:B------:R-:W-:Y:S02]  /*2750*/  @!P1 LEA.HI.X R41, R36, c[0x0][0x25c], R3, 0x2, P0 ;  /* 0x0000970024299a11 */ /* 0x000fe400000f1403 */
[----:B------:R-:W-:Y:S01]  /*2760*/  LEA R38, P0, R2, R39, 0x7 ;  /* 0x0000002702267211 */ /* 0x000fe200078038ff */
[----:B------:R-:W-:Y:S01]  /*2770*/  IMAD.U32 R2, RZ, RZ, UR4 ;  /* 0x00000004ff027e24 */ /* 0x000fe2000f8e00ff */
[----:B------:R-:W-:Y:S04]  /*2780*/  MOV R3, UR30 ;  /* 0x0000001e00037c02 */ /* 0x000fe80008000f00 */
[----:B------:R-:W-:Y:S01]  /*2790*/  LEA.HI.X R39, R3, R37, R2, 0x7, P0 ;  /* 0x0000002503277211 */ /* 0x000fe200000f3c02 */
[----:B------:R-:W-:Y:S01]  /*27a0*/  IMAD.U32 R2, RZ, RZ, UR20 ;  /* 0x00000014ff027e24 */ /* 0x000fe2000f8e00ff */
[----:B------:R-:W-:Y:S01]  /*27b0*/  ISETP.GE.OR P0, PT, R216, UR6, P6 ;  /* 0x00000006d8007c0c */ /* 0x000fe2000b706670 */
[----:B------:R-:W-:Y:S02]  /*27c0*/  IMAD.U32 R3, RZ, RZ, UR20 ;  /* 0x00000014ff037e24 */ /* 0x000fe4000f8e00ff */
[----:B------:R-:W-:Y:S01]  /*27d0*/  IMAD R36, R2, 0x3000, R229 ;  /* 0x0000300002247824 */ /* 0x000fe200078e02e5 */
[----:B------:R-:W-:Y:S01]  /*27e0*/  MOV R2, UR11 ;  /* 0x0000000b00027c02 */ /* 0x000fe20008000f00 */
[----:B------:R-:W-:Y:S03]  /*27f0*/  @!P1 IMAD R3, R3, 0x40, R220 ;  /* 0x0000004003039824 */ /* 0x000fe600078e02dc */
[----:B------:R-:W-:Y:S02]  /*2800*/  @!P1 LEA R2, R2, 0x40, 0x6 ;  /* 0x0000004002029811 */ /* 0x000fe400078e30ff */
[----:B------:R-:W-:Y:S03]  /*2810*/  @!P1 SHF.L.U32 R37, R3, 0x2, RZ ;  /* 0x0000000203259819 */ /* 0x000fe600000006ff */
[----:B------:R-:W-:Y:S01]  /*2820*/  @!PT LDS RZ, [RZ] ;  /* 0x00000000fffff984 */ /* 0x000fe20000000800 */
[----:B------:R-:W-:Y:S01]  /*2830*/  @!PT LDS RZ, [RZ] ;  /* 0x00000000fffff984 */ /* 0x000fe20000000800 */
[----:B------:R-:W-:Y:S01]  /*2840*/  @!PT LDS RZ, [RZ] ;  /* 0x00000000fffff984 */ /* 0x000fe20000000800 */
[----:B------:R1:W-:Y:S01]  /*2850*/  LDGSTS.E.BYPASS.LTC128B.128 [R36], [R38.64], !P0 ;  /* 0x0000000026247fae */ /* 0x0003e2000c101d5c */
[----:B------:R-:W-:Y:S01]  /*2860*/  ISETP.GE.OR P0, PT, R216, UR6, !P3 ;  /* 0x00000006d8007c0c */ /* 0x000fe2000df06670 */
[----:B------:R-:W-:Y:S11]  /*2870*/  @!P1 IMAD.WIDE R40, R2, 0x4, R40 ;  /* 0x0000000402289825 */ /* 0x000ff600078e0228 */
[----:B------:R-:W-:Y:S01]  /*2880*/  @!UPT UIADD3 URZ, URZ, URZ, URZ ;  /* 0x0000003f3f3ff290 */ /* 0x000fe2000fffe03f */
[----:B------:R1:W-:Y:S01]  /*2890*/  LDGSTS.E.BYPASS.LTC128B.128 [R36+0x1000], [R38.64+0x40], !P0 ;  /* 0x0100004026247fae */ /* 0x0003e2000c101d5c */
[----:B------:R-:W-:Y:S11]  /*28a0*/  ISETP.GE.OR P0, PT, R216, UR6, !P2 ;  /* 0x00000006d8007c0c */ /* 0x000ff6000d706670 */
[----:B------:R-:W-:Y:S02]  /*28b0*/  @!UPT UIADD3 URZ, URZ, URZ, URZ ;  /* 0x0000003f3f3ff290 */ /* 0x000fe4000fffe03f */
[----:B------:R1:W-:Y:S07]  /*28c0*/  LDGSTS.E.BYPASS.LTC128B.128 [R36+0x2000], [R38.64+0x80], !P0 ;  /* 0x0200008026247fae */ /* 0x0003ee000c101d5c */
[----:B------:R1:W-:Y:S02]  /*28d0*/  @!P1 LDGSTS.E.BYPASS.LTC128B.128 [R37+0x18080], [R40.64] ;  /* 0x1808000028259fae */ /* 0x0003e4000b901d5c */
.L_x_657:
[-C--:B-12345:R-:W-:Y:S01]  /*28e0*/  HMMA.16816.F32.BF16 R36, R164, R168.reuse, RZ ;  /* 0x000000a8a424723c */ /* 0x0befe200000418ff */
[----:B------:R-:W-:Y:S01]  /*28f0*/  LDSM.16.M88.4 R192, [R208+0x8080] ;  /* 0x00808000d0c0783b */ /* 0x000fe20000000200 */
[----:B------:R-:W-:Y:S01]  /*2900*/  UMOV UR4, 0x1800 ;  /* 0x0000180000047882 */ /* 0x000fe20000000000 */
[----:B------:R-:W-:Y:S01]  /*2910*/  ISETP.GT.AND P0, PT, R219, RZ, PT ;  /* 0x000000ffdb00720c */ /* 0x000fe20003f04270 */
[----:B------:R-:W-:Y:S02]  /*2920*/  UIMAD UR4, UR5, UR4, 0x800 ;  /* 0x00000800050474a4 */ /* 0x000fe4000f8e0204 */
[----:B------:R-:W-:Y:S01]  /*2930*/  UIADD3 UR21, UR11, 0x2, URZ ;  /* 0x000000020b157890 */ /* 0x000fe2000fffe03f */
[----:B------:R-:W-:Y:S01]  /*2940*/  FSEL R249, R6, -INF , P0 ;  /* 0xff80000006f97808 */ /* 0x000fe20000000000 */
[C---:B------:R-:W-:Y:S01]  /*2950*/  HMMA.16816.F32.BF16 R40, R172.reuse, R168, RZ ;  /* 0x000000a8ac28723c */ /* 0x040fe200000418ff */
[----:B------:R-:W0:Y:S01]  /*2960*/  LDGDEPBAR ;  /* 0x00000000000079af */ /* 0x000e220000000000 */
[----:B------:R-:W-:Y:S02]  /*2970*/  UISETP.GE.AND UP0, UPT, UR21, UR16, UPT ;  /* 0x000000101500728c */ /* 0x000fe4000bf06270 */
[----:B------:R-:W-:Y:S02]  /*2980*/  IADD3 R3, R212, UR4, RZ ;  /* 0x00000004d4037c10 */ /* 0x000fe4000fffe0ff */
[----:B------:R-:W-:Y:S02]  /*2990*/  FSEL R4, R4, -INF , P0 ;  /* 0xff80000004047808 */ /* 0x000fe40000000000 */
[-C--:B------:R-:W-:Y:S01]  /*29a0*/  HMMA.16816.F32.BF16 R44, R172, R170.reuse, RZ ;  /* 0x000000aaac2c723c */ /* 0x080fe200000418ff */
[----:B------:R-:W-:Y:S05]  /*29b0*/  SHF.L.U32 R2, R3, 0x1, RZ ;  /* 0x0000000103027819 */ /* 0x000fea00000006ff */
[----:B------:R-:W-:Y:S02]  /*29c0*/  LDSM.16.M88.4 R196, [R2+0x12880] ;  /* 0x0128800002c4783b */ /* 0x000fe40000000200 */
[C---:B------:R-:W-:Y:S06]  /*29d0*/  HMMA.16816.F32.BF16 R48, R164.reuse, R170, RZ ;  /* 0x000000aaa430723c */ /* 0x040fec00000418ff */
[----:B------:R-:W1:Y:S02]  /*29e0*/  LDSM.16.M88.4 R168, [R2+0x12080] ;  /* 0x0120800002a8783b */ /* 0x000e640000000200 */
[-C--:B------:R-:W-:Y:S08]  /*29f0*/  HMMA.16816.F32.BF16 R52, R164, R64.reuse, RZ ;  /* 0x00000040a434723c */ /* 0x080ff000000418ff */
[C---:B------:R-:W-:Y:S08]  /*2a00*/  HMMA.16816.F32.BF16 R56, R172.reuse, R64, RZ ;  /* 0x00000040ac38723c */ /* 0x040ff000000418ff */
[-C--:B------:R-:W-:Y:S07]  /*2a10*/  HMMA.16816.F32.BF16 R60, R172, R66.reuse, RZ ;  /* 0x00000042ac3c723c */ /* 0x080fee00000418ff */
[----:B------:R-:W-:Y:S01]  /*2a20*/  IADD3 R172, R212, UR4, R209 ;  /* 0x00000004d4ac7c10 */ /* 0x000fe2000fffe0d1 */
[----:B------:R-:W-:Y:S01]  /*2a30*/  HMMA.16816.F32.BF16 R64, R164, R66, RZ ;  /* 0x00000042a440723c */ /* 0x000fe200000418ff */
[----:B------:R-:W2:Y:S03]  /*2a40*/  LDSM.16.M88.4 R164, [R208+0x9080] ;  /* 0x00908000d0a4783b */ /* 0x000ea60000000200 */
[----:B------:R-:W-:Y:S04]  /*2a50*/  SHF.L.U32 R3, R172, 0x1, RZ ;  /* 0x00000001ac037819 */ /* 0x000fe800000006ff */
[-C--:B------:R-:W-:Y:S01]  /*2a60*/  HMMA.16816.F32.BF16 R36, R176, R180.reuse, R36 ;  /* 0x000000b4b024723c */ /* 0x080fe20000041824 */
[----:B------:R-:W-:Y:S07]  /*2a70*/  LDSM.16.M88.4 R172, [R3+0x12080] ;  /* 0x0120800003ac783b */ /* 0x000fee0000000200 */
[C---:B------:R-:W-:Y:S08]  /*2a80*/  HMMA.16816.F32.BF16 R40, R184.reuse, R180, R40 ;  /* 0x000000b4b828723c */ /* 0x040ff00000041828 */
[-C--:B------:R-:W-:Y:S08]  /*2a90*/  HMMA.16816.F32.BF16 R44, R184, R182.reuse, R44 ;  /* 0x000000b6b82c723c */ /* 0x080ff0000004182c */
[C---:B------:R-:W-:Y:S01]  /*2aa0*/  HMMA.16816.F32.BF16 R48, R176.reuse, R182, R48 ;  /* 0x000000b6b030723c */ /* 0x040fe20000041830 */
[----:B------:R-:W-:Y:S07]  /*2ab0*/  LDSM.16.M88.4 R180, [R3+0x12880] ;  /* 0x0128800003b4783b */ /* 0x000fee0000000200 */
[-C--:B------:R-:W-:Y:S08]  /*2ac0*/  HMMA.16816.F32.BF16 R52, R176, R188.reuse, R52 ;  /* 0x000000bcb034723c */ /* 0x080ff00000041834 */
[C---:B------:R-:W-:Y:S08]  /*2ad0*/  HMMA.16816.F32.BF16 R56, R184.reuse, R188, R56 ;  /* 0x000000bcb838723c */ /* 0x040ff00000041838 */
[-C--:B------:R-:W-:Y:S07]  /*2ae0*/  HMMA.16816.F32.BF16 R60, R184, R190.reuse, R60 ;  /* 0x000000beb83c723c */ /* 0x080fee000004183c */
[----:B------:R-:W-:Y:S01]  /*2af0*/  FSEL R185, R10, -INF , P0 ;  /* 0xff8000000ab97808 */ /* 0x000fe20000000000 */
[----:B------:R-:W-:Y:S01]  /*2b00*/  HMMA.16816.F32.BF16 R64, R176, R190, R64 ;  /* 0x000000beb040723c */ /* 0x000fe20000041840 */
[----:B------:R-:W3:Y:S03]  /*2b10*/  LDSM.16.M88.4 R176, [R200+0x8080] ;  /* 0x00808000c8b0783b */ /* 0x000ee60000000200 */
[----:B------:R-:W-:Y:S01]  /*2b20*/  FSEL R186, R8, -INF , P0 ;  /* 0xff80000008ba7808 */ /* 0x000fe20000000000 */
[--C-:B------:R-:W-:Y:S01]  /*2b30*/  FFMA.FTZ R184, R4, c[0x0][0x29c], -R243.reuse ;  /* 0x0000a70004b87a23 */ /* 0x100fe200000108f3 */
[----:B------:R-:W-:Y:S01]  /*2b40*/  ISETP.GT.AND P0, PT, R219, 0x1, PT ;  /* 0x00000001db00780c */ /* 0x000fe20003f04270 */
[--C-:B------:R-:W-:Y:S01]  /*2b50*/  FFMA.FTZ R185, R185, c[0x0][0x29c], -R240.reuse ;  /* 0x0000a700b9b97a23 */ /* 0x100fe200000108f0 */
[-C--:B-1----:R-:W-:Y:S03]  /*2b60*/  HMMA.16816.F32.BF16 R36, R168, R192.reuse, R36 ;  /* 0x000000c0a824723c */ /* 0x082fe60000041824 */
[----:B------:R-:W-:Y:S02]  /*2b70*/  MUFU.EX2 R184, R184 ;  /* 0x000000b800b87308 */ /* 0x000fe40000000800 */
[----:B------:R-:W-:Y:S02]  /*2b80*/  FSEL R4, R5, -INF , P0 ;  /* 0xff80000005047808 */ /* 0x000fe40000000000 */
[----:B------:R-:W-:Y:S01]  /*2b90*/  FSEL R251, R7, -INF , P0 ;  /* 0xff80000007fb7808 */ /* 0x000fe20000000000 */
[C---:B------:R-:W-:Y:S04]  /*2ba0*/  HMMA.16816.F32.BF16 R40, R196.reuse, R192, R40 ;  /* 0x000000c0c428723c */ /* 0x040fe80000041828 */
[----:B------:R-:W-:Y:S01]  /*2bb0*/  FSEL R187, R11, -INF , P0 ;  /* 0xff8000000bbb7808 */ /* 0x000fe20000000000 */
[--C-:B------:R-:W-:Y:S01]  /*2bc0*/  FFMA.FTZ R189, R4, c[0x0][0x29c], -R243.reuse ;  /* 0x0000a70004bd7a23 */ /* 0x100fe200000108f3 */
[----:B------:R-:W-:Y:S01]  /*2bd0*/  FSEL R190, R9, -INF , P0 ;  /* 0xff80000009be7808 */ /* 0x000fe20000000000 */
[----:B------:R-:W1:Y:S01]  /*2be0*/  LDSM.16.M88.4 R4, [R200+0x9080] ;  /* 0x00908000c804783b */ /* 0x000e620000000200 */
[-C--:B------:R-:W-:Y:S01]  /*2bf0*/  HMMA.16816.F32.BF16 R44, R196, R194.reuse, R44 ;  /* 0x000000c2c42c723c */ /* 0x080fe2000004182c */
[----:B------:R-:W-:Y:S02]  /*2c00*/  MUFU.EX2 R185, R185 ;  /* 0x000000b900b97308 */ /* 0x000fe40000000800 */
[----:B------:R-:W-:Y:S01]  /*2c10*/  ISETP.GT.AND P0, PT, R219, 0x20, PT ;  /* 0x00000020db00780c */ /* 0x000fe20003f04270 */
[--C-:B------:R-:W-:Y:S03]  /*2c20*/  FFMA.FTZ R187, R187, c[0x0][0x29c], -R240.reuse ;  /* 0x0000a700bbbb7a23 */ /* 0x100fe600000108f0 */
[----:B------:R-:W-:Y:S01]  /*2c30*/  FSEL R16, R16, -INF , P0 ;  /* 0xff80000010107808 */ /* 0x000fe20000000000 */
[C---:B------:R-:W-:Y:S03]  /*2c40*/  HMMA.16816.F32.BF16 R48, R168.reuse, R194, R48 ;  /* 0x000000c2a830723c */ /* 0x040fe60000041830 */
[----:B------:R-:W-:Y:S01]  /*2c50*/  MUFU.EX2 R189, R189 ;  /* 0x000000bd00bd7308 */ /* 0x000fe20000000800 */
[----:B------:R-:W-:Y:S01]  /*2c60*/  FSEL R191, R14, -INF , P0 ;  /* 0xff8000000ebf7808 */ /* 0x000fe20000000000 */
[--C-:B------:R-:W-:Y:S03]  /*2c70*/  FFMA.FTZ R188, R16, c[0x0][0x29c], -R243.reuse ;  /* 0x0000a70010bc7a23 */ /* 0x100fe600000108f3 */
[-C--:B--2---:R-:W-:Y:S04]  /*2c80*/  HMMA.16816.F32.BF16 R52, R168, R164.reuse, R52 ;  /* 0x000000a4a834723c */ /* 0x084fe80000041834 */
[--C-:B------:R-:W-:Y:S01]  /*2c90*/  FFMA.FTZ R191, R191, c[0x0][0x29c], -R240.reuse ;  /* 0x0000a700bfbf7a23 */ /* 0x100fe200000108f0 */
[----:B------:R-:W-:Y:S03]  /*2ca0*/  MUFU.EX2 R188, R188 ;  /* 0x000000bc00bc7308 */ /* 0x000fe60000000800 */
[C---:B------:R-:W-:Y:S07]  /*2cb0*/  HMMA.16816.F32.BF16 R56, R196.reuse, R164, R56 ;  /* 0x000000a4c438723c */ /* 0x040fee0000041838 */
[----:B------:R-:W-:Y:S01]  /*2cc0*/  FSEL R165, R18, -INF , P0 ;  /* 0xff80000012a57808 */ /* 0x000fe20000000000 */
[-C--:B------:R-:W-:Y:S01]  /*2cd0*/  HMMA.16816.F32.BF16 R60, R196, R166.reuse, R60 ;  /* 0x000000a6c43c723c */ /* 0x080fe2000004183c */
[----:B------:R-:W-:Y:S06]  /*2ce0*/  MUFU.EX2 R191, R191 ;  /* 0x000000bf00bf7308 */ /* 0x000fec0000000800 */
[----:B------:R-:W-:Y:S01]  /*2cf0*/  FSEL R196, R12, -INF , P0 ;  /* 0xff8000000cc47808 */ /* 0x000fe20000000000 */
[----:B------:R-:W-:Y:S04]  /*2d00*/  HMMA.16816.F32.BF16 R64, R168, R166, R64 ;  /* 0x000000a6a840723c */ /* 0x000fe80000041840 */
[----:B------:R-:W-:Y:S04]  /*2d10*/  ISETP.GT.AND P0, PT, R219, 0x21, PT ;  /* 0x00000021db00780c */ /* 0x000fe80003f04270 */
[-C--:B---3--:R-:W-:Y:S05]  /*2d20*/  HMMA.16816.F32.BF16 R36, R172, R176.reuse, R36 ;  /* 0x000000b0ac24723c */ /* 0x088fea0000041824 */
[----:B------:R-:W-:Y:S02]  /*2d30*/  FSEL R8, R17, -INF , P0 ;  /* 0xff80000011087808 */ /* 0x000fe40000000000 */
[----:B------:R-:W-:Y:S01]  /*2d40*/  FSEL R252, R19, -INF , P0 ;  /* 0xff80000013fc7808 */ /* 0x000fe20000000000 */
[C---:B------:R-:W-:Y:S01]  /*2d50*/  HMMA.16816.F32.BF16 R40, R180.reuse, R176, R40 ;  /* 0x000000b0b428723c */ /* 0x040fe20000041828 */
[----:B------:R-:W-:Y:S03]  /*2d60*/  LDSM.16.M88.4 R16, [R2+0x13880] ;  /* 0x013880000210783b */ /* 0x000fe60000000200 */
[--C-:B------:R-:W-:Y:S01]  /*2d70*/  FFMA.FTZ R9, R8, c[0x0][0x29c], -R243.reuse ;  /* 0x0000a70008097a23 */ /* 0x100fe200000108f3 */
[----:B------:R-:W-:Y:S02]  /*2d80*/  FSEL R198, R13, -INF , P0 ;  /* 0xff8000000dc67808 */ /* 0x000fe40000000000 */
[----:B------:R-:W-:Y:S01]  /*2d90*/  FSEL R197, R15, -INF , P0 ;  /* 0xff8000000fc57808 */ /* 0x000fe20000000000 */
[-C--:B------:R-:W-:Y:S01]  /*2da0*/  HMMA.16816.F32.BF16 R44, R180, R178.reuse, R44 ;  /* 0x000000b2b42c723c */ /* 0x080fe2000004182c */
[----:B------:R2:W-:Y:S01]  /*2db0*/  MUFU.EX2 R177, R9 ;  /* 0x0000000900b17308 */ /* 0x0005e20000000800 */
[----:B------:R-:W-:Y:S01]  /*2dc0*/  LDSM.16.M88.4 R12, [R208+0xa080] ;  /* 0x00a08000d00c783b */ /* 0x000fe20000000200 */
[----:B------:R-:W-:Y:S01]  /*2dd0*/  ISETP.GT.AND P0, PT, R219, 0x40, PT ;  /* 0x00000040db00780c */ /* 0x000fe20003f04270 */
[--C-:B------:R-:W-:Y:S03]  /*2de0*/  FFMA.FTZ R197, R197, c[0x0][0x29c], -R240.reuse ;  /* 0x0000a700c5c57a23 */ /* 0x100fe600000108f0 */
[----:B------:R-:W-:Y:S01]  /*2df0*/  FSEL R250, R22, -INF , P0 ;  /* 0xff80000016fa7808 */ /* 0x000fe20000000000 */
[C---:B------:R-:W-:Y:S04]  /*2e00*/  HMMA.16816.F32.BF16 R48, R172.reuse, R178, R48 ;  /* 0x000000b2ac30723c */ /* 0x040fe80000041830 */
[----:B------:R-:W-:Y:S02]  /*2e10*/  FSEL R244, R24, -INF , P0 ;  /* 0xff80000018f47808 */ /* 0x000fe40000000000 */
[----:B------:R-:W-:Y:S02]  /*2e20*/  FSEL R199, R26, -INF , P0 ;  /* 0xff8000001ac77808 */ /* 0x000fe40000000000 */
[-C--:B-1----:R-:W-:Y:S04]  /*2e30*/  HMMA.16816.F32.BF16 R52, R172, R4.reuse, R52 ;  /* 0x00000004ac34723c */ /* 0x082fe80000041834 */
[----:B------:R-:W-:Y:S01]  /*2e40*/  FSEL R20, R20, -INF , P0 ;  /* 0xff80000014147808 */ /* 0x000fe20000000000 */
[----:B------:R-:W-:Y:S01]  /*2e50*/  FFMA.FTZ R199, R199, c[0x0][0x29c], -R240 ;  /* 0x0000a700c7c77a23 */ /* 0x000fe200000108f0 */
[----:B------:R-:W-:Y:S02]  /*2e60*/  ISETP.GT.AND P0, PT, R219, 0x41, PT ;  /* 0x00000041db00780c */ /* 0x000fe40003f04270 */
[C---:B------:R-:W-:Y:S03]  /*2e70*/  HMMA.16816.F32.BF16 R56, R180.reuse, R4, R56 ;  /* 0x00000004b438723c */ /* 0x040fe60000041838 */
[----:B------:R-:W-:Y:S01]  /*2e80*/  MUFU.EX2 R199, R199 ;  /* 0x000000c700c77308 */ /* 0x000fe20000000800 */
[----:B------:R-:W-:Y:S01]  /*2e90*/  FSEL R8, R21, -INF , P0 ;  /* 0xff80000015087808 */ /* 0x000fe20000000000 */
[--C-:B------:R-:W-:Y:S01]  /*2ea0*/  FFMA.FTZ R176, R20, c[0x0][0x29c], -R243.reuse ;  /* 0x0000a70014b07a23 */ /* 0x100fe200000108f3 */
[----:B------:R-:W-:Y:S02]  /*2eb0*/  FSEL R248, R23, -INF , P0 ;  /* 0xff80000017f87808 */ /* 0x000fe40000000000 */
[-C--:B------:R-:W-:Y:S04]  /*2ec0*/  HMMA.16816.F32.BF16 R60, R180, R6.reuse, R60 ;  /* 0x00000006b43c723c */ /* 0x080fe8000004183c */
[--C-:B------:R-:W-:Y:S01]  /*2ed0*/  FFMA.FTZ R21, R8, c[0x0][0x29c], -R243.reuse ;  /* 0x0000a70008157a23 */ /* 0x100fe200000108f3 */
[----:B------:R-:W-:Y:S01]  /*2ee0*/  FSEL R246, R25, -INF , P0 ;  /* 0xff80000019f67808 */ /* 0x000fe20000000000 */
[----:B--2---:R-:W1:Y:S01]  /*2ef0*/  LDSM.16.M88.4 R8, [R2+0x13080] ;  /* 0x013080000208783b */ /* 0x004e620000000200 */
[----:B------:R-:W-:Y:S01]  /*2f00*/  FSEL R245, R27, -INF , P0 ;  /* 0xff8000001bf57808 */ /* 0x000fe20000000000 */
[----:B------:R-:W-:Y:S01]  /*2f10*/  HMMA.16816.F32.BF16 R64, R172, R6, R64 ;  /* 0x00000006ac40723c */ /* 0x000fe20000041840 */
[----:B------:R2:W-:Y:S03]  /*2f20*/  MUFU.EX2 R179, R21 ;  /* 0x0000001500b37308 */ /* 0x0005e60000000800 */
[----:B------:R-:W-:Y:S01]  /*2f30*/  ISETP.GT.AND P0, PT, R219, 0x60, PT ;  /* 0x00000060db00780c */ /* 0x000fe20003f04270 */
[--C-:B------:R-:W-:Y:S01]  /*2f40*/  FFMA.FTZ R181, R252, c[0x0][0x29c], -R242.reuse ;  /* 0x0000a700fcb57a23 */ /* 0x100fe200000108f2 */
[----:B------:R-:W-:Y:S01]  /*2f50*/  LDSM.16.M88.4 R24, [R200+0xa080] ;  /* 0x00a08000c818783b */ /* 0x000fe20000000200 */
[--C-:B------:R-:W-:Y:S01]  /*2f60*/  FFMA.FTZ R180, R250, c[0x0][0x29c], -R242.reuse ;  /* 0x0000a700fab47a23 */ /* 0x100fe200000108f2 */
[----:B------:R-:W-:Y:S01]  /*2f70*/  FSEL R20, R32, -INF , P0 ;  /* 0xff80000020147808 */ /* 0x000fe20000000000 */
[--C-:B------:R-:W-:Y:S02]  /*2f80*/  FFMA.FTZ R183, R248, c[0x0][0x29c], -R242.reuse ;  /* 0x0000a700f8b77a23 */ /* 0x100fe400000108f2 */
[----:B------:R-:W3:Y:S01]  /*2f90*/  MUFU.EX2 R176, R176 ;  /* 0x000000b000b07308 */ /* 0x000ee20000000800 */
[----:B------:R-:W-:Y:S01]  /*2fa0*/  FSEL R178, R34, -INF , P0 ;  /* 0xff80000022b27808 */ /* 0x000fe20000000000 */
[--C-:B------:R-:W-:Y:S01]  /*2fb0*/  FFMA.FTZ R34, R165, c[0x0][0x29c], -R242.reuse ;  /* 0x0000a700a5227a23 */ /* 0x100fe200000108f2 */
[----:B------:R-:W-:Y:S01]  /*2fc0*/  FSEL R32, R28, -INF , P0 ;  /* 0xff8000001c207808 */ /* 0x000fe20000000000 */
[--C-:B------:R-:W-:Y:S01]  /*2fd0*/  FFMA.FTZ R28, R20, c[0x0][0x29c], -R243.reuse ;  /* 0x0000a700141c7a23 */ /* 0x100fe200000108f3 */
[----:B------:R-:W-:Y:S01]  /*2fe0*/  FSEL R247, R30, -INF , P0 ;  /* 0xff8000001ef77808 */ /* 0x000fe20000000000 */
[----:B------:R-:W-:Y:S01]  /*2ff0*/  LDSM.16.M88.4 R4, [R3+0x13080] ;  /* 0x013080000304783b */ /* 0x000fe20000000200 */
[----:B------:R-:W-:Y:S01]  /*3000*/  ISETP.GT.AND P0, PT, R219, 0x61, PT ;  /* 0x00000061db00780c */ /* 0x000fe20003f04270 */
[--C-:B------:R-:W-:Y:S02]  /*3010*/  FFMA.FTZ R30, R249, c[0x0][0x29c], -R242.reuse ;  /* 0x0000a700f91e7a23 */ /* 0x100fe400000108f2 */
[----:B------:R-:W-:Y:S01]  /*3020*/  MUFU.EX2 R28, R28 ;  /* 0x0000001c001c7308 */ /* 0x000fe20000000800 */
[----:B------:R-:W-:Y:S01]  /*3030*/  FSEL R20, R33, -INF , P0 ;  /* 0xff80000021147808 */ /* 0x000fe20000000000 */
[--C-:B------:R-:W-:Y:S01]  /*3040*/  FFMA.FTZ R33, R251, c[0x0][0x29c], -R242.reuse ;  /* 0x0000a700fb217a23 */ /* 0x100fe200000108f2 */
[----:B------:R-:W-:Y:S01]  /*3050*/  FSEL R35, R35, -INF , P0 ;  /* 0xff80000023237808 */ /* 0x000fe20000000000 */
[----:B------:R4:W-:Y:S01]  /*3060*/  LDSM.16.M88.4 R164, [R3+0x13880] ;  /* 0x0138800003a4783b */ /* 0x0009e20000000200 */
[--C-:B------:R-:W-:Y:S01]  /*3070*/  FFMA.FTZ R178, R178, c[0x0][0x29c], -R242.reuse ;  /* 0x0000a700b2b27a23 */ /* 0x100fe200000108f2 */
[----:B------:R-:W-:Y:S01]  /*3080*/  FSEL R31, R31, -INF , P0 ;  /* 0xff8000001f1f7808 */ /* 0x000fe20000000000 */
[----:B------:R-:W-:Y:S02]  /*3090*/  FFMA.FTZ R243, R20, c[0x0][0x29c], -R243 ;  /* 0x0000a70014f37a23 */ /* 0x000fe400000108f3 */
[----:B------:R-:W-:Y:S01]  /*30a0*/  FFMA.FTZ R242, R35, c[0x0][0x29c], -R242 ;  /* 0x0000a70023f27a23 */ /* 0x000fe200000108f2 */
[----:B------:R-:W-:Y:S01]  /*30b0*/  MUFU.EX2 R30, R30 ;  /* 0x0000001e001e7308 */ /* 0x000fe20000000800 */
[--C-:B------:R-:W-:Y:S01]  /*30c0*/  FFMA.FTZ R245, R245, c[0x0][0x29c], -R240.reuse ;  /* 0x0000a700f5f57a23 */ /* 0x100fe200000108f0 */
[----:B--2---:R-:W2:Y:S01]  /*30d0*/  LDSM.16.M88.4 R20, [R208+0xb080] ;  /* 0x00b08000d014783b */ /* 0x004ea20000000200 */
[--C-:B------:R-:W-:Y:S02]  /*30e0*/  FFMA.FTZ R32, R32, c[0x0][0x29c], -R241.reuse ;  /* 0x0000a70020207a23 */ /* 0x100fe400000108f1 */
[--C-:B------:R-:W-:Y:S01]  /*30f0*/  FFMA.FTZ R247, R247, c[0x0][0x29c], -R240.reuse ;  /* 0x0000a700f7f77a23 */ /* 0x100fe200000108f0 */
[-C--:B-1----:R-:W-:Y:S04]  /*3100*/  HMMA.16816.F32.BF16 R36, R8, R12.reuse, R36 ;  /* 0x0000000c0824723c */ /* 0x082fe80000041824 */
[----:B------:R-:W-:Y:S01]  /*3110*/  MUFU.EX2 R243, R243 ;  /* 0x000000f300f37308 */ /* 0x000fe20000000800 */
[----:B------:R-:W-:Y:S03]  /*3120*/  FFMA.FTZ R240, R31, c[0x0][0x29c], -R240 ;  /* 0x0000a7001ff07a23 */ /* 0x000fe600000108f0 */
[C---:B------:R-:W-:Y:S01]  /*3130*/  HMMA.16816.F32.BF16 R40, R16.reuse, R12, R40 ;  /* 0x0000000c1028723c */ /* 0x040fe20000041828 */
[----:B----4-:R-:W-:Y:S05]  /*3140*/  MOV R3, UR5 ;  /* 0x0000000500037c02 */ /* 0x010fea0008000f00 */
[----:B------:R-:W-:Y:S02]  /*3150*/  MUFU.EX2 R33, R33 ;  /* 0x0000002100217308 */ /* 0x000fe40000000800 */
[-C--:B------:R-:W-:Y:S04]  /*3160*/  HMMA.16816.F32.BF16 R44, R16, R14.reuse, R44 ;  /* 0x0000000e102c723c */ /* 0x080fe8000004182c */
[----:B------:R-:W-:Y:S04]  /*3170*/  IMAD R3, R3, 0x1800, R210 ;  /* 0x0000180003037824 */ /* 0x000fe800078e02d2 */
[----:B------:R-:W-:Y:S01]  /*3180*/  MUFU.EX2 R34, R34 ;  /* 0x0000002200227308 */ /* 0x000fe20000000800 */
[C---:B------:R-:W-:Y:S01]  /*3190*/  HMMA.16816.F32.BF16 R48, R8.reuse, R14, R48 ;  /* 0x0000000e0830723c */ /* 0x040fe20000041830 */
[----:B------:R-:W1:Y:S08]  /*31a0*/  LDSM.16.M88.4 R12, [R200+0xb080] ;  /* 0x00b08000c80c783b */ /* 0x000e700000000200 */
[----:B------:R-:W-:Y:S01]  /*31b0*/  MUFU.EX2 R181, R181 ;  /* 0x000000b500b57308 */ /* 0x000fe20000000800 */
[-C--:B--2---:R-:W-:Y:S08]  /*31c0*/  HMMA.16816.F32.BF16 R52, R8, R20.reuse, R52 ;  /* 0x000000140834723c */ /* 0x084ff00000041834 */
[C---:B------:R-:W-:Y:S01]  /*31d0*/  HMMA.16816.F32.BF16 R56, R16.reuse, R20, R56 ;  /* 0x000000141038723c */ /* 0x040fe20000041838 */
[----:B------:R-:W-:Y:S06]  /*31e0*/  MUFU.EX2 R180, R180 ;  /* 0x000000b400b47308 */ /* 0x000fec0000000800 */
[----:B------:R-:W-:Y:S01]  /*31f0*/  FSEL R20, R29, -INF , P0 ;  /* 0xff8000001d147808 */ /* 0x000fe20000000000 */
[-C--:B------:R-:W-:Y:S03]  /*3200*/  HMMA.16816.F32.BF16 R60, R16, R22.reuse, R60 ;  /* 0x00000016103c723c */ /* 0x080fe6000004183c */
[----:B------:R-:W2:Y:S01]  /*3210*/  MUFU.EX2 R183, R183 ;  /* 0x000000b700b77308 */ /* 0x000ea20000000800 */
[----:B------:R-:W-:Y:S03]  /*3220*/  LOP3.LUT P0, RZ, R215, 0x4, RZ, 0xc0, !PT ;  /* 0x00000004d7ff7812 */ /* 0x000fe6000780c0ff */
[--C-:B------:R-:W-:Y:S01]  /*3230*/  FFMA.FTZ R18, R198, c[0x0][0x29c], -R241.reuse ;  /* 0x0000a700c6127a23 */ /* 0x100fe200000108f1 */
[----:B------:R-:W-:Y:S01]  /*3240*/  HMMA.16816.F32.BF16 R64, R8, R22, R64 ;  /* 0x000000160840723c */ /* 0x000fe20000041840 */
[----:B------:R-:W4:Y:S03]  /*3250*/  LDS R10, [R237+0x18280] ;  /* 0x01828000ed0a7984 */ /* 0x000f260000000800 */
[--C-:B------:R-:W-:Y:S01]  /*3260*/  FFMA.FTZ R17, R196, c[0x0][0x29c], -R241.reuse ;  /* 0x0000a700c4117a23 */ /* 0x100fe200000108f1 */
[----:B------:R-:W-:Y:S01]  /*3270*/  MUFU.EX2 R18, R18 ;  /* 0x0000001200127308 */ /* 0x000fe20000000800 */
[--C-:B------:R-:W-:Y:S01]  /*3280*/  FFMA.FTZ R19, R244, c[0x0][0x29c], -R241.reuse ;  /* 0x0000a700f4137a23 */ /* 0x100fe200000108f1 */
[----:B---3--:R-:W-:Y:S01]  /*3290*/  F2FP.BF16.PACK_AB R23, R179, R176 ;  /* 0x000000b0b317723e */ /* 0x008fe200000010ff */
[-C--:B------:R-:W-:Y:S05]  /*32a0*/  HMMA.16816.F32.BF16 R36, R4, R24.reuse, R36 ;  /* 0x000000180424723c */ /* 0x080fea0000041824 */
[--C-:B------:R-:W-:Y:S02]  /*32b0*/  FFMA.FTZ R8, R186, c[0x0][0x29c], -R241.reuse ;  /* 0x0000a700ba087a23 */ /* 0x100fe400000108f1 */
[----:B------:R-:W3:Y:S01]  /*32c0*/  MUFU.EX2 R16, R178 ;  /* 0x000000b200107308 */ /* 0x000ee20000000800 */
[C---:B------:R-:W-:Y:S04]  /*32d0*/  HMMA.16816.F32.BF16 R40, R164.reuse, R24, R40 ;  /* 0x00000018a428723c */ /* 0x040fe80000041828 */
[----:B--2---:R-:W-:Y:S01]  /*32e0*/  F2FP.BF16.PACK_AB R31, R183, R180 ;  /* 0x000000b4b71f723e */ /* 0x004fe200000010ff */
[--C-:B------:R-:W-:Y:S03]  /*32f0*/  FFMA.FTZ R11, R190, c[0x0][0x29c], -R241.reuse ;  /* 0x0000a700be0b7a23 */ /* 0x100fe600000108f1 */
[-C--:B------:R-:W-:Y:S01]  /*3300*/  HMMA.16816.F32.BF16 R44, R164, R26.reuse, R44 ;  /* 0x0000001aa42c723c */ /* 0x080fe2000004182c */
[----:B------:R-:W-:Y:S07]  /*3310*/  MUFU.EX2 R24, R197 ;  /* 0x000000c500187308 */ /* 0x000fee0000000800 */
[C---:B------:R-:W-:Y:S03]  /*3320*/  HMMA.16816.F32.BF16 R48, R4.reuse, R26, R48 ;  /* 0x0000001a0430723c */ /* 0x040fe60000041830 */
[----:B------:R-:W2:Y:S04]  /*3330*/  MUFU.EX2 R9, R242 ;  /* 0x000000f200097308 */ /* 0x000ea80000000800 */
[----:B------:R-:W-:Y:S01]  /*3340*/  F2FP.BF16.PACK_AB R27, R33, R30 ;  /* 0x0000001e211b723e */ /* 0x000fe200000010ff */
[-C--:B-1----:R-:W-:Y:S05]  /*3350*/  HMMA.16816.F32.BF16 R52, R4, R12.reuse, R52 ;  /* 0x0000000c0434723c */ /* 0x082fea0000041834 */
[----:B------:R-:W-:Y:S03]  /*3360*/  MUFU.EX2 R8, R8 ;  /* 0x0000000800087308 */ /* 0x000fe60000000800 */
[C---:B------:R-:W-:Y:S01]  /*3370*/  HMMA.16816.F32.BF16 R56, R164.reuse, R12, R56 ;  /* 0x0000000ca438723c */ /* 0x040fe20000041838 */
[----:B------:R-:W1:Y:S06]  /*3380*/  LDS R13, [R237+0x182a0] ;  /* 0x0182a000ed0d7984 */ /* 0x000e6c0000000800 */
[----:B------:R-:W5:Y:S01]  /*3390*/  MUFU.EX2 R11, R11 ;  /* 0x0000000b000b7308 */ /* 0x000f620000000800 */
[-C--:B------:R-:W-:Y:S04]  /*33a0*/  HMMA.16816.F32.BF16 R60, R164, R14.reuse, R60 ;  /* 0x0000000ea43c723c */ /* 0x080fe8000004183c */
[--C-:B------:R-:W-:Y:S02]  /*33b0*/  FFMA.FTZ R12, R246, c[0x0][0x29c], -R241.reuse ;  /* 0x0000a700f60c7a23 */ /* 0x100fe400000108f1 */
[----:B------:R-:W-:Y:S01]  /*33c0*/  FFMA.FTZ R241, R20, c[0x0][0x29c], -R241 ;  /* 0x0000a70014f17a23 */ /* 0x000fe200000108f1 */
[----:B------:R-:W-:Y:S01]  /*33d0*/  SHF.L.U32 R166, R3, 0x1, RZ ;  /* 0x0000000103a67819 */ /* 0x000fe200000006ff */
[----:B------:R-:W-:Y:S01]  /*33e0*/  HMMA.16816.F32.BF16 R64, R4, R14, R64 ;  /* 0x0000000e0440723c */ /* 0x000fe20000041840 */
[----:B------:R-:W2:Y:S01]  /*33f0*/  LDS R14, [R237+0x18300] ;  /* 0x01830000ed0e7984 */ /* 0x000ea20000000800 */
[----:B------:R-:W1:Y:S02]  /*3400*/  MUFU.EX2 R17, R17 ;  /* 0x0000001100117308 */ /* 0x000e640000000800 */
[--C-:B----4-:R-:W-:Y:S01]  /*3410*/  FADD.FTZ R21, R52, -R10.reuse ;  /* 0x8000000a34157221 */ /* 0x110fe20000010000 */
[----:B------:R-:W4:Y:S01]  /*3420*/  LDS R237, [R237+0x18320] ;  /* 0x01832000eded7984 */ /* 0x000f220000000800 */
[--C-:B------:R-:W-:Y:S01]  /*3430*/  FADD.FTZ R20, R53, -R10.reuse ;  /* 0x8000000a35147221 */ /* 0x100fe20000010000 */
[----:B------:R-:W-:Y:S01]  /*3440*/  F2FP.BF16.PACK_AB R15, R189, R184 ;  /* 0x000000b8bd0f723e */ /* 0x000fe200000010ff */
[--C-:B------:R-:W-:Y:S01]  /*3450*/  FADD.FTZ R7, R48, -R10.reuse ;  /* 0x8000000a30077221 */ /* 0x100fe20000010000 */
[----:B------:R-:W-:Y:S01]  /*3460*/  IADD3 R53, R230, 0x184c0, RZ ;  /* 0x000184c0e6357810 */ /* 0x000fe20007ffe0ff */
[----:B------:R-:W-:Y:S02]  /*3470*/  STS [R230+0x18880], R27 ;  /* 0x0188801be6007388 */ /* 0x000fe40000000800 */
[--C-:B------:R-:W-:Y:S01]  /*3480*/  FADD.FTZ R6, R49, -R10.reuse ;  /* 0x8000000a31067221 */ /* 0x100fe20000010000 */
[----:B------:R-:W2:Y:S01]  /*3490*/  MUFU.EX2 R19, R19 ;  /* 0x0000001300137308 */ /* 0x000ea20000000800 */
[----:B------:R-:W-:Y:S01]  /*34a0*/  FMUL.FTZ R7, R188, R7 ;  /* 0x00000007bc077220 */ /* 0x000fe20000410000 */
[----:B------:R-:W-:Y:S01]  /*34b0*/  @P0 IADD3 R53, R231, -0x40, RZ ;  /* 0xffffffc0e7350810 */ /* 0x000fe20007ffe0ff */
[C---:B------:R-:W-:Y:S01]  /*34c0*/  FMUL.FTZ R6, R177.reuse, R6 ;  /* 0x00000006b1067220 */ /* 0x040fe20000410000 */
[----:B------:R-:W-:Y:S01]  /*34d0*/  F2FP.BF16.PACK_AB R188, R177, R188 ;  /* 0x000000bcb1bc723e */ /* 0x000fe200000010ff */
[--C-:B------:R-:W-:Y:S01]  /*34e0*/  FADD.FTZ R5, R36, -R10.reuse ;  /* 0x8000000a24057221 */ /* 0x100fe20000010000 */
[----:B------:R-:W-:Y:S01]  /*34f0*/  STS [R230+0x18480], R15 ;  /* 0x0184800fe6007388 */ /* 0x000fe20000000800 */
[--C-:B------:R-:W-:Y:S01]  /*3500*/  FADD.FTZ R4, R37, -R10.reuse ;  /* 0x8000000a25047221 */ /* 0x100fe20000010000 */
[----:B------:R-:W-:Y:S01]  /*3510*/  F2FP.BF16.PACK_AB R6, R6, R7 ;  /* 0x000000070606723e */ /* 0x000fe200000010ff */
[----:B------:R-:W-:Y:S01]  /*3520*/  FMUL.FTZ R5, R184, R5 ;  /* 0x00000005b8057220 */ /* 0x000fe20000410000 */
[----:B------:R-:W-:Y:S01]  /*3530*/  MUFU.EX2 R12, R12 ;  /* 0x0000000c000c7308 */ /* 0x000fe20000000800 */
[--C-:B------:R-:W-:Y:S01]  /*3540*/  FADD.FTZ R7, R64, -R10.reuse ;  /* 0x8000000a40077221 */ /* 0x100fe20000010000 */
[----:B------:R-:W-:Y:S01]  /*3550*/  STS [R53], R188 ;  /* 0x000000bc35007388 */ /* 0x000fe20000000800 */
[----:B------:R-:W-:Y:S01]  /*3560*/  FADD.FTZ R10, R65, -R10 ;  /* 0x8000000a410a7221 */ /* 0x000fe20000010000 */
[----:B------:R-:W-:Y:S01]  /*3570*/  PLOP3.LUT P0, PT, PT, PT, UP0, 0x80, 0x0 ;  /* 0x000000000000781c */ /* 0x000fe20003f0f008 */
[----:B------:R-:W-:Y:S02]  /*3580*/  FMUL.FTZ R4, R189, R4 ;  /* 0x00000004bd047220 */ /* 0x000fe40000410000 */
[--C-:B-1----:R-:W-:Y:S02]  /*3590*/  FADD.FTZ R25, R38, -R13.reuse ;  /* 0x8000000d26197221 */ /* 0x102fe40000010000 */
[--C-:B------:R-:W-:Y:S01]  /*35a0*/  FADD.FTZ R22, R39, -R13.reuse ;  /* 0x8000000d27167221 */ /* 0x100fe20000010000 */
[----:B------:R-:W-:Y:S01]  /*35b0*/  F2FP.BF16.PACK_AB R5, R4, R5 ;  /* 0x000000050405723e */ /* 0x000fe200000010ff */
[----:B------:R-:W-:Y:S01]  /*35c0*/  FMUL.FTZ R21, R176, R21 ;  /* 0x00000015b0157220 */ /* 0x000fe20000410000 */
[----:B------:R-:W1:Y:S01]  /*35d0*/  MUFU.EX2 R4, R187 ;  /* 0x000000bb00047308 */ /* 0x000e620000000800 */
[----:B------:R-:W-:Y:S02]  /*35e0*/  FMUL.FTZ R20, R179, R20 ;  /* 0x00000014b3147220 */ /* 0x000fe40000410000 */
[----:B------:R-:W-:Y:S01]  /*35f0*/  FMUL.FTZ R7, R28, R7 ;  /* 0x000000071c077220 */ /* 0x000fe20000410000 */
[C---:B------:R-:W-:Y:S01]  /*3600*/  F2FP.BF16.PACK_AB R28, R243.reuse, R28 ;  /* 0x0000001cf31c723e */ /* 0x040fe200000010ff */
[----:B------:R-:W-:Y:S01]  /*3610*/  FMUL.FTZ R10, R243, R10 ;  /* 0x0000000af30a7220 */ /* 0x000fe20000410000 */
[----:B------:R-:W-:Y:S01]  /*3620*/  F2FP.BF16.PACK_AB R21, R20, R21 ;  /* 0x000000151415723e */ /* 0x000fe200000010ff */
[----:B------:R-:W-:Y:S02]  /*3630*/  FMUL.FTZ R25, R30, R25 ;  /* 0x000000191e197220 */ /* 0x000fe40000410000 */
[----:B------:R-:W-:Y:S01]  /*3640*/  FMUL.FTZ R22, R33, R22 ;  /* 0x0000001621167220 */ /* 0x000fe20000410000 */
[----:B------:R-:W-:Y:S01]  /*3650*/  F2FP.BF16.PACK_AB R20, R10, R7 ;  /* 0x000000070a14723e */ /* 0x000fe200000010ff */
[--C-:B------:R-:W-:Y:S01]  /*3660*/  FADD.FTZ R29, R50, -R13.reuse ;  /* 0x8000000d321d7221 */ /* 0x100fe20000010000 */
[----:B------:R-:W1:Y:S01]  /*3670*/  MUFU.EX2 R32, R32 ;  /* 0x0000002000207308 */ /* 0x000e620000000800 */
[--C-:B------:R-:W-:Y:S01]  /*3680*/  FADD.FTZ R10, R51, -R13.reuse ;  /* 0x8000000d330a7221 */ /* 0x100fe20000010000 */
[----:B------:R-:W-:Y:S01]  /*3690*/  F2FP.BF16.PACK_AB R25, R22, R25 ;  /* 0x000000191619723e */ /* 0x000fe200000010ff */
[--C-:B------:R-:W-:Y:S02]  /*36a0*/  FADD.FTZ R7, R54, -R13.reuse ;  /* 0x8000000d36077221 */ /* 0x100fe40000010000 */
[--C-:B------:R-:W-:Y:S02]  /*36b0*/  FADD.FTZ R22, R55, -R13.reuse ;  /* 0x8000000d37167221 */ /* 0x100fe40000010000 */
[----:B------:R-:W-:Y:S01]  /*36c0*/  FMUL.FTZ R29, R34, R29 ;  /* 0x0000001d221d7220 */ /* 0x000fe20000410000 */
[C---:B------:R-:W-:Y:S01]  /*36d0*/  F2FP.BF16.PACK_AB R34, R181.reuse, R34 ;  /* 0x00000022b522723e */ /* 0x040fe200000010ff */
[----:B------:R-:W-:Y:S01]  /*36e0*/  FMUL.FTZ R10, R181, R10 ;  /* 0x0000000ab50a7220 */ /* 0x000fe20000410000 */
[----:B------:R-:W1:Y:S01]  /*36f0*/  MUFU.EX2 R241, R241 ;  /* 0x000000f100f17308 */ /* 0x000e620000000800 */
[----:B------:R-:W-:Y:S02]  /*3700*/  FMUL.FTZ R7, R180, R7 ;  /* 0x00000007b4077220 */ /* 0x000fe40000410000 */
[----:B------:R-:W-:Y:S01]  /*3710*/  FMUL.FTZ R22, R183, R22 ;  /* 0x00000016b7167220 */ /* 0x000fe20000410000 */
[----:B------:R-:W-:Y:S01]  /*3720*/  F2FP.BF16.PACK_AB R10, R10, R29 ;  /* 0x0000001d0a0a723e */ /* 0x000fe200000010ff */
[--C-:B------:R-:W-:Y:S01]  /*3730*/  FADD.FTZ R33, R66, -R13.reuse ;  /* 0x8000000d42217221 */ /* 0x100fe20000010000 */
[----:B------:R-:W-:Y:S01]  /*3740*/  STS [R53+0x400], R34 ;  /* 0x0004002235007388 */ /* 0x000fe20000000800 */
[----:B------:R-:W-:Y:S01]  /*3750*/  FADD.FTZ R26, R67, -R13 ;  /* 0x8000000d431a7221 */ /* 0x000fe20000010000 */
[----:B------:R-:W-:Y:S01]  /*3760*/  F2FP.BF16.PACK_AB R29, R22, R7 ;  /* 0x00000007161d723e */ /* 0x000fe200000010ff */
[----:B---3--:R-:W-:Y:S01]  /*3770*/  FMUL.FTZ R33, R16, R33 ;  /* 0x0000002110217220 */ /* 0x008fe20000410000 */
[C---:B--2---:R-:W-:Y:S01]  /*3780*/  F2FP.BF16.PACK_AB R16, R9.reuse, R16 ;  /* 0x000000100910723e */ /* 0x044fe200000010ff */
[----:B------:R-:W-:Y:S01]  /*3790*/  FMUL.FTZ R26, R9, R26 ;  /* 0x0000001a091a7220 */ /* 0x000fe20000410000 */
[----:B-----5:R-:W-:Y:S01]  /*37a0*/  F2FP.BF16.PACK_AB R7, R11, R8 ;  /* 0x000000080b07723e */ /* 0x020fe200000010ff */
[--C-:B------:R-:W-:Y:S01]  /*37b0*/  FADD.FTZ R9, R40, -R14.reuse ;  /* 0x8000000e28097221 */ /* 0x100fe20000010000 */
[----:B------:R-:W2:Y:S01]  /*37c0*/  MUFU.EX2 R30, R245 ;  /* 0x000000f5001e7308 */ /* 0x000ea20000000800 */
[--C-:B------:R-:W-:Y:S01]  /*37d0*/  FADD.FTZ R22, R41, -R14.reuse ;  /* 0x8000000e29167221 */ /* 0x100fe20000010000 */
[----:B------:R-:W-:Y:S01]  /*37e0*/  F2FP.BF16.PACK_AB R26, R26, R33 ;  /* 0x000000211a1a723e */ /* 0x000fe200000010ff */
[----:B------:R-:W-:Y:S01]  /*37f0*/  FMUL.FTZ R9, R8, R9 ;  /* 0x0000000908097220 */ /* 0x000fe20000410000 */
[----:B------:R4:W-:Y:S01]  /*3800*/  STS [R230+0x19480], R7 ;  /* 0x01948007e6007388 */ /* 0x0009e20000000800 */
[----:B------:R-:W-:Y:S02]  /*3810*/  FMUL.FTZ R22, R11, R22 ;  /* 0x000000160b167220 */ /* 0x000fe40000410000 */
[--C-:B------:R-:W-:Y:S02]  /*3820*/  FADD.FTZ R8, R44, -R14.reuse ;  /* 0x8000000e2c087221 */ /* 0x100fe40000010000 */
[--C-:B------:R-:W-:Y:S01]  /*3830*/  FADD.FTZ R11, R45, -R14.reuse ;  /* 0x8000000e2d0b7221 */ /* 0x100fe20000010000 */
[----:B------:R-:W-:Y:S01]  /*3840*/  MUFU.EX2 R247, R247 ;  /* 0x000000f700f77308 */ /* 0x000fe20000000800 */
[----:B------:R-:W-:Y:S01]  /*3850*/  FMUL.FTZ R8, R17, R8 ;  /* 0x0000000811087220 */ /* 0x000fe20000410000 */
[C---:B------:R-:W-:Y:S01]  /*3860*/  F2FP.BF16.PACK_AB R17, R18.reuse, R17 ;  /* 0x000000111211723e */ /* 0x040fe200000010ff */
[----:B------:R-:W-:Y:S01]  /*3870*/  FMUL.FTZ R11, R18, R11 ;  /* 0x0000000b120b7220 */ /* 0x000fe20000410000 */
[----:B------:R-:W-:Y:S01]  /*3880*/  F2FP.BF16.PACK_AB R9, R22, R9 ;  /* 0x000000091609723e */ /* 0x000fe200000010ff */
[--C-:B------:R-:W-:Y:S02]  /*3890*/  FADD.FTZ R56, R56, -R14.reuse ;  /* 0x8000000e38387221 */ /* 0x100fe40000010000 */
[--C-:B------:R-:W-:Y:S01]  /*38a0*/  FADD.FTZ R57, R57, -R14.reuse ;  /* 0x8000000e39397221 */ /* 0x100fe20000010000 */
[----:B------:R-:W-:Y:S01]  /*38b0*/  F2FP.BF16.PACK_AB R8, R11, R8 ;  /* 0x000000080b08723e */ /* 0x000fe200000010ff */
[----:B------:R-:W-:Y:S01]  /*38c0*/  FMUL.FTZ R56, R19, R56 ;  /* 0x0000003813387220 */ /* 0x000fe20000410000 */
[----:B-1----:R-:W-:Y:S01]  /*38d0*/  F2FP.BF16.PACK_AB R11, R4, R185 ;  /* 0x000000b9040b723e */ /* 0x002fe200000010ff */
[C---:B------:R-:W-:Y:S01]  /*38e0*/  FMUL.FTZ R57, R12.reuse, R57 ;  /* 0x000000390c397220 */ /* 0x040fe20000410000 */
[----:B------:R-:W-:Y:S01]  /*38f0*/  F2FP.BF16.PACK_AB R19, R12, R19 ;  /* 0x000000130c13723e */ /* 0x000fe200000010ff */
[----:B------:R-:W1:Y:S01]  /*3900*/  MUFU.EX2 R240, R240 ;  /* 0x000000f000f07308 */ /* 0x000e620000000800 */
[----:B------:R-:W-:Y:S01]  /*3910*/  F2FP.BF16.PACK_AB R12, R24, R191 ;  /* 0x000000bf180c723e */ /* 0x000fe200000010ff */
[----:B------:R3:W-:Y:S01]  /*3920*/  STS [R230+0x19880], R11 ;  /* 0x0198800be6007388 */ /* 0x0007e20000000800 */
[--C-:B------:R-:W-:Y:S01]  /*3930*/  FADD.FTZ R13, R60, -R14.reuse ;  /* 0x8000000e3c0d7221 */ /* 0x100fe20000010000 */
[----:B------:R-:W-:Y:S01]  /*3940*/  F2FP.BF16.PACK_AB R57, R57, R56 ;  /* 0x000000383939723e */ /* 0x000fe200000010ff */
[----:B------:R-:W-:Y:S01]  /*3950*/  FADD.FTZ R14, R61, -R14 ;  /* 0x8000000e3d0e7221 */ /* 0x000fe20000010000 */
[----:B------:R1:W-:Y:S01]  /*3960*/  STS [R53+0x1400], R12 ;  /* 0x0014000c35007388 */ /* 0x0003e20000000800 */
[----:B------:R-:W-:Y:S01]  /*3970*/  FMUL.FTZ R13, R32, R13 ;  /* 0x0000000d200d7220 */ /* 0x000fe20000410000 */
[C---:B------:R-:W-:Y:S01]  /*3980*/  F2FP.BF16.PACK_AB R32, R241.reuse, R32 ;  /* 0x00000020f120723e */ /* 0x040fe200000010ff */
[----:B------:R-:W-:Y:S01]  /*3990*/  FMUL.FTZ R14, R241, R14 ;  /* 0x0000000ef10e7220 */ /* 0x000fe20000410000 */
[----:B------:R-:W-:Y:S01]  /*39a0*/  STS [R53+0x1000], R17 ;  /* 0x0010001135007388 */ /* 0x000fe20000000800 */
[--C-:B----4-:R-:W-:Y:S02]  /*39b0*/  FADD.FTZ R7, R43, -R237.reuse ;  /* 0x800000ed2b077221 */ /* 0x110fe40000010000 */
[--C-:B------:R-:W-:Y:S01]  /*39c0*/  FADD.FTZ R58, R58, -R237.reuse ;  /* 0x800000ed3a3a7221 */ /* 0x100fe20000010000 */
[----:B------:R-:W-:Y:S01]  /*39d0*/  STS [R230+0x1a480], R23 ;  /* 0x01a48017e6007388 */ /* 0x000fe20000000800 */
[----:B------:R-:W-:Y:S01]  /*39e0*/  F2FP.BF16.PACK_AB R52, R14, R13 ;  /* 0x0000000d0e34723e */ /* 0x000fe200000010ff */
[--C-:B------:R-:W-:Y:S01]  /*39f0*/  FADD.FTZ R14, R42, -R237.reuse ;  /* 0x800000ed2a0e7221 */ /* 0x100fe20000010000 */
[----:B--2---:R-:W-:Y:S01]  /*3a00*/  F2FP.BF16.PACK_AB R13, R30, R199 ;  /* 0x000000c71e0d723e */ /* 0x004fe200000010ff */
[----:B------:R-:W-:Y:S01]  /*3a10*/  STS [R230+0x1a880], R31 ;  /* 0x01a8801fe6007388 */ /* 0x000fe20000000800 */
[----:B------:R-:W-:Y:S02]  /*3a20*/  FMUL.FTZ R7, R4, R7 ;  /* 0x0000000704077220 */ /* 0x000fe40000410000 */
[----:B------:R-:W-:Y:S01]  /*3a30*/  FMUL.FTZ R14, R185, R14 ;  /* 0x0000000eb90e7220 */ /* 0x000fe20000410000 */
[----:B------:R-:W-:Y:S01]  /*3a40*/  STS [R53+0x2000], R28 ;  /* 0x0020001c35007388 */ /* 0x000fe20000000800 */
[--C-:B------:R-:W-:Y:S02]  /*3a50*/  FADD.FTZ R4, R46, -R237.reuse ;  /* 0x800000ed2e047221 */ /* 0x100fe40000010000 */
[--C-:B------:R-:W-:Y:S01]  /*3a60*/  FADD.FTZ R59, R59, -R237.reuse ;  /* 0x800000ed3b3b7221 */ /* 0x100fe20000010000 */
[----:B------:R-:W-:Y:S01]  /*3a70*/  STS [R53+0x2400], R16 ;  /* 0x0024001035007388 */ /* 0x000fe20000000800 */
[--C-:B---3--:R-:W-:Y:S01]  /*3a80*/  FADD.FTZ R11, R47, -R237.reuse ;  /* 0x800000ed2f0b7221 */ /* 0x108fe20000010000 */
[----:B------:R-:W-:Y:S01]  /*3a90*/  F2FP.BF16.PACK_AB R7, R7, R14 ;  /* 0x0000000e0707723e */ /* 0x000fe200000010ff */
[----:B------:R-:W-:Y:S01]  /*3aa0*/  FMUL.FTZ R4, R191, R4 ;  /* 0x00000004bf047220 */ /* 0x000fe20000410000 */
[----:B------:R-:W-:Y:S01]  /*3ab0*/  STS [R230+0x1b480], R19 ;  /* 0x01b48013e6007388 */ /* 0x000fe20000000800 */
[----:B-1----:R-:W-:Y:S01]  /*3ac0*/  F2FP.BF16.PACK_AB R12, R240, R247 ;  /* 0x000000f7f00c723e */ /* 0x002fe200000010ff */
[----:B------:R-:W-:Y:S02]  /*3ad0*/  FMUL.FTZ R11, R24, R11 ;  /* 0x0000000b180b7220 */ /* 0x000fe40000410000 */
[----:B------:R-:W-:Y:S01]  /*3ae0*/  STS [R230+0x1b880], R13 ;  /* 0x01b8800de6007388 */ /* 0x000fe20000000800 */
[----:B------:R-:W-:Y:S02]  /*3af0*/  FMUL.FTZ R58, R199, R58 ;  /* 0x0000003ac73a7220 */ /* 0x000fe40000410000 */
[----:B------:R-:W-:Y:S01]  /*3b00*/  F2FP.BF16.PACK_AB R4, R11, R4 ;  /* 0x000000040b04723e */ /* 0x000fe200000010ff */
[----:B------:R-:W-:Y:S01]  /*3b10*/  STS [R53+0x3000], R32 ;  /* 0x0030002035007388 */ /* 0x000fe20000000800 */
[----:B------:R-:W-:Y:S02]  /*3b20*/  FMUL.FTZ R59, R30, R59 ;  /* 0x0000003b1e3b7220 */ /* 0x000fe40000410000 */
[--C-:B------:R-:W-:Y:S01]  /*3b30*/  FADD.FTZ R63, R63, -R237.reuse ;  /* 0x800000ed3f3f7221 */ /* 0x100fe20000010000 */
[----:B------:R-:W-:Y:S01]  /*3b40*/  STS [R53+0x3400], R12 ;  /* 0x0034000c35007388 */ /* 0x000fe20000000800 */
[----:B------:R-:W-:Y:S01]  /*3b50*/  FADD.FTZ R62, R62, -R237 ;  /* 0x800000ed3e3e7221 */ /* 0x000fe20000010000 */
[----:B------:R-:W-:Y:S01]  /*3b60*/  F2FP.BF16.PACK_AB R59, R59, R58 ;  /* 0x0000003a3b3b723e */ /* 0x000fe200000010ff */
[----:B------:R-:W-:Y:S01]  /*3b70*/  FMUL.FTZ R63, R240, R63 ;  /* 0x0000003ff03f7220 */ /* 0x000fe20000410000 */
[----:B------:R-:W-:Y:S01]  /*3b80*/  BAR.SYNC.DEFER_BLOCKING 0x0 ;  /* 0x0000000000007b1d */ /* 0x000fe20000010000 */
[----:B------:R-:W-:Y:S05]  /*3b90*/  FMUL.FTZ R62, R247, R62 ;  /* 0x0000003ef73e7220 */ /* 0x000fea0000410000 */
[----:B------:R-:W-:Y:S02]  /*3ba0*/  F2FP.BF16.PACK_AB R62, R63, R62 ;  /* 0x0000003e3f3e723e */ /* 0x000fe400000010ff */
        /* <DEDUP_REMOVED lines=76> */
[----:B------:R2:W1:Y:S06]  /*4070*/  LDSM.16.MT88.2 R164, [R206+0x4400] ;  /* 0x00440000cea4783b */ /* 0x00046c0000004100 */
[----:B------:R2:W1:Y:S01]  /*4080*/  LDSM.16.M88.4 R24, [R205+0x1000] ;  /* 0x00100000cd18783b */ /* 0x0004620000000200 */
[----:B------:R-:W-:Y:S07]  /*4090*/  HMMA.16816.F32.BF16 R112, R12, R30, R112 ;  /* 0x0000001e0c70723c */ /* 0x000fee0000041870 */
[----:B------:R2:W1:Y:S01]  /*40a0*/  LDSM.16.M88.4 R28, [R205] ;  /* 0x00000000cd1c783b */ /* 0x0004620000000200 */
[-C--:B------:R-:W-:Y:S07]  /*40b0*/  HMMA.16816.F32.BF16 R68, R52, R56.reuse, R68 ;  /* 0x000000383444723c */ /* 0x080fee0000041844 */
[----:B------:R2:W1:Y:S01]  /*40c0*/  LDSM.16.M88.4 R60, [R204] ;  /* 0x00000000cc3c783b */ /* 0x0004620000000200 */
[C---:B-----5:R-:W-:Y:S07]  /*40d0*/  HMMA.16816.F32.BF16 R72, R48.reuse, R56, R72 ;  /* 0x000000383048723c */ /* 0x060fee0000041848 */
[----:B------:R2:W5:Y:S01]  /*40e0*/  LDSM.16.MT88.2 R56, [R206+0x2400] ;  /* 0x00240000ce38783b */ /* 0x0005620000004100 */
        /* <DEDUP_REMOVED lines=12> */
[----:B-12-45:R-:W1:Y:S01]  /*41b0*/  S2R R6, SR_CTAID.Y ;  /* 0x0000000000067919 */ /* 0x036e620000002600 */
[----:B------:R-:W-:Y:S01]  /*41c0*/  ULDC.64 UR6, c[0x0][0x208] ;  /* 0x0000820000067ab9 */ /* 0x000fe20000000a00 */
[----:B------:R-:W-:Y:S02]  /*41d0*/  IMAD.MOV.U32 R10, RZ, RZ, R224 ;  /* 0x000000ffff0a7224 */ /* 0x000fe400078e00e0 */
[----:B------:R-:W-:Y:S03]  /*41e0*/  IMAD.MOV.U32 R11, RZ, RZ, R223 ;  /* 0x000000ffff0b7224 */ /* 0x000fe600078e00df */
[----:B------:R-:W-:Y:S02]  /*41f0*/  UIMAD.WIDE.U32 UR30, UR21, UR6, URZ ;  /* 0x00000006151e72a5 */ /* 0x000fe4000f8e003f */
[----:B------:R-:W-:Y:S04]  /*4200*/  USHF.R.S32.HI UR4, URZ, 0x1f, UR21 ;  /* 0x0000001f3f047899 */ /* 0x000fe80008011415 */
[----:B------:R-:W-:Y:S04]  /*4210*/  UIMAD UR4, UR4, UR6, URZ ;  /* 0x00000006040472a4 */ /* 0x000fe8000f8e023f */
[----:B------:R-:W-:Y:S02]  /*4220*/  UIMAD UR4, UR21, UR7, UR4 ;  /* 0x00000007150472a4 */ /* 0x000fe4000f8e0204 */
[----:B------:R-:W-:Y:S02]  /*4230*/  USHF.L.U32 UR21, UR21, 0x6, URZ ;  /* 0x0000000615157899 */ /* 0x000fe4000800063f */
[----:B------:R-:W-:Y:S01]  /*4240*/  UIADD3 UR4, UR31, UR4, URZ ;  /* 0x000000041f047290 */ /* 0x000fe2000fffe03f */
[----:B-1----:R-:W-:Y:S01]  /*4250*/  SHF.R.S32.HI R5, RZ, 0x1f, R6 ;  /* 0x0000001fff057819 */ /* 0x002fe20000011406 */
[----:B------:R-:W-:Y:S04]  /*4260*/  IMAD.WIDE.U32 R10, R6, c[0x0][0x210], R10 ;  /* 0x00008400060a7a25 */ /* 0x000fe800078e000a */
[C---:B------:R-:W-:Y:S01]  /*4270*/  IMAD R7, R5.reuse, c[0x0][0x210], RZ ;  /* 0x0000840005077a24 */ /* 0x040fe200078e02ff */
[----:B------:R-:W-:Y:S01]  /*4280*/  IADD3 R4, P0, R10, UR26, RZ ;  /* 0x0000001a0a047c10 */ /* 0x000fe2000ff1e0ff */
[C---:B------:R-:W-:Y:S04]  /*4290*/  IMAD.WIDE.U32 R8, R6.reuse, c[0x0][0x288], R220 ;  /* 0x0000a20006087a25 */ /* 0x040fe800078e00dc */
[C---:B------:R-:W-:Y:S02]  /*42a0*/  IMAD R7, R6.reuse, c[0x0][0x214], R7 ;  /* 0x0000850006077a24 */ /* 0x040fe400078e0207 */
[----:B------:R-:W-:Y:S03]  /*42b0*/  IMAD R5, R5, c[0x0][0x288], RZ ;  /* 0x0000a20005057a24 */ /* 0x000fe600078e02ff */
[----:B------:R-:W-:Y:S01]  /*42c0*/  IADD3.X R7, R11, UR13, R7, P0, !PT ;  /* 0x0000000d0b077c10 */ /* 0x000fe200087fe407 */
[----:B------:R-:W-:Y:S01]  /*42d0*/  IMAD R5, R6, c[0x0][0x28c], R5 ;  /* 0x0000a30006057a24 */ /* 0x000fe200078e0205 */
[----:B------:R-:W-:Y:S04]  /*42e0*/  IADD3 R6, P0, R8, UR22, RZ ;  /* 0x0000001608067c10 */ /* 0x000fe8000ff1e0ff */
[----:B------:R-:W-:Y:S02]  /*42f0*/  IADD3.X R5, R9, UR15, R5, P0, !PT ;  /* 0x0000000f09057c10 */ /* 0x000fe400087fe405 */
[C---:B------:R-:W-:Y:S04]  /*4300*/  LEA R9, P0, R4.reuse, c[0x0][0x1f0], 0x1 ;  /* 0x00007c0004097a11 */ /* 0x040fe800078008ff */
[----:B------:R-:W-:Y:S01]  /*4310*/  LEA.HI.X R7, R4, c[0x0][0x1f4], R7, 0x1, P0 ;  /* 0x00007d0004077a11 */ /* 0x000fe200000f0c07 */
[----:B------:R-:W-:Y:S01]  /*4320*/  IMAD.U32 R4, RZ, RZ, UR30 ;  /* 0x0000001eff047e24 */ /* 0x000fe2000f8e00ff */
[C---:B------:R-:W-:Y:S04]  /*4330*/  LEA R10, P0, R6.reuse, c[0x0][0x280], 0x2 ;  /* 0x0000a000060a7a11 */ /* 0x040fe800078010ff */
[----:B------:R-:W-:Y:S01]  /*4340*/  LEA.HI.X R11, R6, c[0x0][0x284], R5, 0x2, P0 ;  /* 0x0000a100060b7a11 */ /* 0x000fe200000f1405 */
[----:B------:R-:W-:Y:S01]  /*4350*/  IMAD.U32 R5, RZ, RZ, UR30 ;  /* 0x0000001eff057e24 */ /* 0x000fe2000f8e00ff */
[----:B------:R-:W-:Y:S01]  /*4360*/  LEA R8, P0, R4, R9, 0x7 ;  /* 0x0000000904087211 */ /* 0x000fe200078038ff */
[----:B------:R-:W-:Y:S01]  /*4370*/  IMAD.U32 R6, RZ, RZ, UR4 ;  /* 0x00000004ff067e24 */ /* 0x000fe2000f8e00ff */
[----:B------:R-:W-:Y:S01]  /*4380*/  UIADD3 UR4, -UR21, UR8, URZ ;  /* 0x0000000815047290 */ /* 0x000fe2000fffe13f */
[----:B------:R-:W-:Y:S03]  /*4390*/  IMAD.U32 R4, RZ, RZ, UR21 ;  /* 0x00000015ff047e24 */ /* 0x000fe6000f8e00ff */
[----:B------:R-:W-:Y:S01]  /*43a0*/  LEA.HI.X R9, R5, R7, R6, 0x7, P0 ;  /* 0x0000000705097211 */ /* 0x000fe200000f3c06 */
[----:B------:R-:W-:Y:S01]  /*43b0*/  IMAD.U32 R5, RZ, RZ, UR21 ;  /* 0x00000015ff057e24 */ /* 0x000fe2000f8e00ff */
[----:B------:R-:W-:Y:S02]  /*43c0*/  LEA R10, P0, R4, R10, 0x2 ;  /* 0x0000000a040a7211 */ /* 0x000fe400078010ff */
[----:B------:R-:W-:Y:S02]  /*43d0*/  SEL R4, RZ, 0x2, P4 ;  /* 0x00000002ff047807 */ /* 0x000fe40002000000 */
[----:B------:R-:W-:Y:S01]  /*43e0*/  LEA.HI.X.SX32 R11, R5, R11, 0x2, P0 ;  /* 0x0000000b050b7211 */ /* 0x000fe200000f16ff */
[----:B------:R-:W-:Y:S01]  /*43f0*/  IMAD.U32 R5, RZ, RZ, UR19 ;  /* 0x00000013ff057e24 */ /* 0x000fe2000f8e00ff */
[----:B------:R-:W-:Y:S02]  /*4400*/  ISETP.LT.AND P0, PT, R216, UR4, PT ;  /* 0x00000004d8007c0c */ /* 0x000fe4000bf01270 */
[----:B------:R-:W-:Y:S01]  /*4410*/  SEL R7, RZ, 0x1, P5 ;  /* 0x00000001ff077807 */ /* 0x000fe20002800000 */
[C---:B------:R-:W-:Y:S01]  /*4420*/  IMAD R6, R5.reuse, 0x3000, R228 ;  /* 0x0000300005067824 */ /* 0x040fe200078e02e4 */
[----:B------:R-:W-:Y:S01]  /*4430*/  ISETP.GE.OR P0, PT, R232, c[0x0][0x1fc], !P0 ;  /* 0x00007f00e8007a0c */ /* 0x000fe20004706670 */
[----:B------:R-:W-:Y:S01]  /*4440*/  @!P1 IMAD R5, R5, 0x40, R220 ;  /* 0x0000004005059824 */ /* 0x000fe200078e02dc */
[----:B------:R-:W-:Y:S11]  /*4450*/  IADD3 R4, R214, R4, R7 ;  /* 0x00000004d6047210 */ /* 0x000ff60007ffe007 */
[----:B------:R-:W-:Y:S01]  /*4460*/  @!PT LDS RZ, [RZ] ;  /* 0x00000000fffff984 */ /* 0x000fe20000000800 */
[----:B------:R-:W-:Y:S01]  /*4470*/  @!PT LDS RZ, [RZ] ;  /* 0x00000000fffff984 */ /* 0x000fe20000000800 */
[----:B------:R-:W-:Y:S01]  /*4480*/  @!PT LDS RZ, [RZ] ;  /* 0x00000000fffff984 */ /* 0x000fe20000000800 */
[----:B------:R1:W-:Y:S01]  /*4490*/  LDGSTS.E.BYPASS.LTC128B.128 [R6], [R8.64], !P0 ;  /* 0x0000000008067fae */ /* 0x0003e2000c101d5c */
[----:B------:R-:W-:Y:S04]  /*44a0*/  LOP3.LUT P0, RZ, R4, 0x2, RZ, 0xc0, !PT ;  /* 0x0000000204ff7812 */ /* 0x000fe8000780c0ff */
[----:B------:R-:W-:Y:S11]  /*44b0*/  ISETP.GE.OR P0, PT, R216, UR4, !P0 ;  /* 0x00000004d8007c0c */ /* 0x000ff6000c706670 */
[----:B------:R-:W-:Y:S02]  /*44c0*/  @!UPT UIADD3 URZ, URZ, URZ, URZ ;  /* 0x0000003f3f3ff290 */ /* 0x000fe4000fffe03f */
[----:B------:R1:W-:Y:S01]  /*44d0*/  LDGSTS.E.BYPASS.LTC128B.128 [R6+0x1000], [R8.64+0x40], !P0 ;  /* 0x0100004008067fae */ /* 0x0003e2000c101d5c */
[----:B------:R-:W-:Y:S01]  /*44e0*/  LOP3.LUT P0, RZ, R4, 0x4, RZ, 0xc0, !PT ;  /* 0x0000000404ff7812 */ /* 0x000fe2000780c0ff */
[----:B------:R-:W-:Y:S03]  /*44f0*/  @!P1 IMAD.SHL.U32 R4, R5, 0x4, RZ ;  /* 0x0000000405049824 */ /* 0x000fe600078e00ff */
[----:B------:R-:W-:Y:S11]  /*4500*/  ISETP.GE.OR P0, PT, R216, UR4, !P0 ;  /* 0x00000004d8007c0c */ /* 0x000ff6000c706670 */
[----:B------:R-:W-:Y:S02]  /*4510*/  @!UPT UIADD3 URZ, URZ, URZ, URZ ;  /* 0x0000003f3f3ff290 */ /* 0x000fe4000fffe03f */
[----:B------:R1:W-:Y:S08]  /*4520*/  LDGSTS.E.BYPASS.LTC128B.128 [R6+0x2000], [R8.64+0x80], !P0 ;  /* 0x0200008008067fae */ /* 0x0003f0000c101d5c */
[----:B------:R1:W-:Y:S02]  /*4530*/  @!P1 LDGSTS.E.BYPASS.LTC128B.128 [R4+0x18280], [R10.64] ;  /* 0x182800000a049fae */ /* 0x0003e4000b901d5c */
.L_x_658:
[-C--:B-12-45:R-:W-:Y:S01]  /*4540*/  HMMA.16816.F32.BF16 R4, R28, R2.reuse, RZ ;  /* 0x000000021c04723c */ /* 0x0b6fe200000418ff */
        /* <DEDUP_REMOVED lines=8> */
[----:B------:R-:W-:Y:S01]  /*45d0*/  UIADD3 UR6, UR20, 0x1, URZ ;  /* 0x0000000114067890 */ /* 0x000fe2000fffe03f */
[----:B------:R-:W2:Y:S01]  /*45e0*/  LDSM.16.MT88.2 R44, [R206+0x2800] ;  /* 0x00280000ce2c783b */ /* 0x000ea20000004100 */
[----:B------:R-:W-:Y:S02]  /*45f0*/  UISETP.GE.AND UP2, UPT, UR20, 0x1, UPT ;  /* 0x000000011400788c */ /* 0x000fe4000bf46270 */
[-C--:B------:R-:W-:Y:S01]  /*4600*/  HMMA.16816.F32.BF16 R12, R24, R20.reuse, RZ ;  /* 0x00000014180c723c */ /* 0x080fe200000418ff */
[----:B------:R-:W-:Y:S01]  /*4610*/  LDSM.16.M88.4 R48, [R202+0x1000] ;  /* 0x00100000ca30783b */ /* 0x000fe20000000200 */
[----:B------:R-:W-:Y:S02]  /*4620*/  UIADD3 UR4, UR19, 0x1, URZ ;  /* 0x0000000113047890 */ /* 0x000fe4000fffe03f */
[----:B------:R-:W-:Y:S01]  /*4630*/  UISETP.GE.AND UP1, UPT, UR19, 0x1, UPT ;  /* 0x000000011300788c */ /* 0x000fe2000bf26270 */
[----:B------:R-:W-:Y:S01]  /*4640*/  LDSM.16.MT88.2 R46, [R206+0x2c00] ;  /* 0x002c0000ce2e783b */ /* 0x000fe20000004100 */
[----:B------:R-:W-:Y:S02]  /*4650*/  USEL UR5, UR7, URZ, !UP3 ;  /* 0x0000003f07057287 */ /* 0x000fe4000d800000 */
[C---:B------:R-:W-:Y:S01]  /*4660*/  HMMA.16816.F32.BF16 R16, R28.reuse, R20, RZ ;  /* 0x000000141c10723c */ /* 0x040fe200000418ff */
[----:B------:R-:W-:Y:S01]  /*4670*/  LDSM.16.M88.4 R52, [R205+0x2000] ;  /* 0x00200000cd34783b */ /* 0x000fe20000000200 */
[----:B------:R-:W-:Y:S02]  /*4680*/  USEL UR20, UR6, URZ, !UP2 ;  /* 0x0000003f06147287 */ /* 0x000fe4000d000000 */
[----:B------:R-:W-:Y:S01]  /*4690*/  USEL UR19, UR4, URZ, !UP1 ;  /* 0x0000003f04137287 */ /* 0x000fe2000c800000 */
[----:B------:R-:W0:Y:S03]  /*46a0*/  LDGDEPBAR ;  /* 0x00000000000079af */ /* 0x000e260000000000 */
[-C--:B------:R-:W-:Y:S01]  /*46b0*/  HMMA.16816.F32.BF16 R20, R28, R32.reuse, RZ ;  /* 0x000000201c14723c */ /* 0x080fe200000418ff */
[----:B------:R-:W3:Y:S04]  /*46c0*/  LDSM.16.MT88.2 R28, [R206+0x4800] ;  /* 0x00480000ce1c783b */ /* 0x000ee80000004100 */
[----:B------:R-:W-:Y:S03]  /*46d0*/  LDSM.16.MT88.2 R30, [R206+0xc00] ;  /* 0x000c0000ce1e783b */ /* 0x000fe60000004100 */
[----:B------:R-:W-:Y:S08]  /*46e0*/  HMMA.16816.F32.BF16 R24, R24, R32, RZ ;  /* 0x000000201818723c */ /* 0x000ff000000418ff */
[-C--:B------:R-:W-:Y:S08]  /*46f0*/  HMMA.16816.F32.BF16 R4, R60, R34.reuse, R4 ;  /* 0x000000223c04723c */ /* 0x080ff00000041804 */
[C---:B------:R-:W-:Y:S01]  /*4700*/  HMMA.16816.F32.BF16 R8, R64.reuse, R34, R8 ;  /* 0x000000224008723c */ /* 0x040fe20000041808 */
[----:B------:R-:W4:Y:S07]  /*4710*/  LDSM.16.M88.4 R32, [R202] ;  /* 0x00000000ca20783b */ /* 0x000f2e0000000200 */
[-C--:B------:R-:W-:Y:S08]  /*4720*/  HMMA.16816.F32.BF16 R12, R64, R56.reuse, R12 ;  /* 0x00000038400c723c */ /* 0x080ff0000004180c */
[C---:B------:R-:W-:Y:S01]  /*4730*/  HMMA.16816.F32.BF16 R16, R60.reuse, R56, R16 ;  /* 0x000000383c10723c */ /* 0x040fe20000041810 */
[----:B------:R-:W-:Y:S07]  /*4740*/  LDSM.16.M88.4 R56, [R205+0x3000] ;  /* 0x00300000cd38783b */ /* 0x000fee0000000200 */
[-C--:B------:R-:W-:Y:S01]  /*4750*/  HMMA.16816.F32.BF16 R20, R60, R164.reuse, R20 ;  /* 0x000000a43c14723c */ /* 0x080fe20000041814 */
[----:B------:R-:W-:Y:S07]  /*4760*/  LDSM.16.MT88.2 R60, [R206+0x3000] ;  /* 0x00300000ce3c783b */ /* 0x000fee0000004100 */
[----:B------:R-:W-:Y:S08]  /*4770*/  HMMA.16816.F32.BF16 R24, R64, R164, R24 ;  /* 0x000000a44018723c */ /* 0x000ff00000041818 */
[-C--:B-1----:R-:W-:Y:S08]  /*4780*/  HMMA.16816.F32.BF16 R4, R36, R2.reuse, R4 ;  /* 0x000000022404723c */ /* 0x082ff00000041804 */
[C---:B------:R-:W-:Y:S01]  /*4790*/  HMMA.16816.F32.BF16 R8, R40.reuse, R2, R8 ;  /* 0x000000022808723c */ /* 0x040fe20000041808 */
[----:B------:R-:W1:Y:S07]  /*47a0*/  LDSM.16.MT88.2 R2, [R206+0x4c00] ;  /* 0x004c0000ce02783b */ /* 0x000e6e0000004100 */
[-C--:B--2---:R-:W-:Y:S08]  /*47b0*/  HMMA.16816.F32.BF16 R12, R40, R44.reuse, R12 ;  /* 0x0000002c280c723c */ /* 0x084ff0000004180c */
[C---:B------:R-:W-:Y:S01]  /*47c0*/  HMMA.16816.F32.BF16 R16, R36.reuse, R44, R16 ;  /* 0x0000002c2410723c */ /* 0x040fe20000041810 */
[----:B------:R-:W2:Y:S07]  /*47d0*/  LDSM.16.MT88.2 R44, [R206+0x1000] ;  /* 0x00100000ce2c783b */ /* 0x000eae0000004100 */
[-C--:B---3--:R-:W-:Y:S01]  /*47e0*/  HMMA.16816.F32.BF16 R20, R36, R28.reuse, R20 ;  /* 0x0000001c2414723c */ /* 0x088fe20000041814 */
[----:B------:R-:W-:Y:S07]  /*47f0*/  LDSM.16.M88.4 R36, [R204+0x2000] ;  /* 0x00200000cc24783b */ /* 0x000fee0000000200 */
[----:B------:R-:W-:Y:S01]  /*4800*/  HMMA.16816.F32.BF16 R24, R40, R28, R24 ;  /* 0x0000001c2818723c */ /* 0x000fe20000041818 */
[----:B------:R-:W3:Y:S04]  /*4810*/  LDSM.16.MT88.2 R28, [R206+0x5000] ;  /* 0x00500000ce1c783b */ /* 0x000ee80000004100 */
[----:B------:R-:W-:Y:S03]  /*4820*/  LDSM.16.M88.4 R40, [R204+0x3000] ;  /* 0x00300000cc28783b */ /* 0x000fe60000000200 */
[-C--:B----4-:R-:W-:Y:S08]  /*4830*/  HMMA.16816.F32.BF16 R4, R32, R30.reuse, R4 ;  /* 0x0000001e2004723c */ /* 0x090ff00000041804 */
[C---:B------:R-:W-:Y:S01]  /*4840*/  HMMA.16816.F32.BF16 R8, R48.reuse, R30, R8 ;  /* 0x0000001e3008723c */ /* 0x040fe20000041808 */
[----:B------:R-:W4:Y:S07]  /*4850*/  LDSM.16.MT88.2 R30, [R206+0x1400] ;  /* 0x00140000ce1e783b */ /* 0x000f2e0000004100 */
[-C--:B------:R-:W-:Y:S08]  /*4860*/  HMMA.16816.F32.BF16 R12, R48, R46.reuse, R12 ;  /* 0x0000002e300c723c */ /* 0x080ff0000004180c */
[C---:B------:R-:W-:Y:S01]  /*4870*/  HMMA.16816.F32.BF16 R16, R32.reuse, R46, R16 ;  /* 0x0000002e2010723c */ /* 0x040fe20000041810 */
[----:B------:R-:W5:Y:S07]  /*4880*/  LDSM.16.MT88.2 R46, [R206+0x3400] ;  /* 0x00340000ce2e783b */ /* 0x000f6e0000004100 */
        /* <DEDUP_REMOVED lines=19> */
[-C--:B-----5:R-:W-:Y:S08]  /*49c0*/  HMMA.16816.F32.BF16 R12, R40, R46.reuse, R12 ;  /* 0x0000002e280c723c */ /* 0x0a0ff0000004180c */
[C---:B------:R-:W-:Y:S01]  /*49d0*/  HMMA.16816.F32.BF16 R16, R36.reuse, R46, R16 ;  /* 0x0000002e2410723c */ /* 0x040fe20000041810 */
[----:B------:R-:W5:Y:S07]  /*49e0*/  LDSM.16.MT88.2 R46, [R206+0x3c00] ;  /* 0x003c0000ce2e783b */ /* 0x000f6e0000004100 */
[-C--:B-1----:R-:W-:Y:S01]  /*49f0*/  HMMA.16816.F32.BF16 R20, R36, R2.reuse, R20 ;  /* 0x000000022414723c */ /* 0x082fe20000041814 */
[----:B------:R-:W-:Y:S07]  /*4a00*/  LDSM.16.MT88.4 R36, [R207+0x1cc80] ;  /* 0x01cc8000cf24783b */ /* 0x000fee0000004200 */
[----:B------:R-:W-:Y:S01]  /*4a10*/  HMMA.16816.F32.BF16 R24, R40, R2, R24 ;  /* 0x000000022818723c */ /* 0x000fe20000041818 */
[----:B------:R-:W1:Y:S04]  /*4a20*/  LDSM.16.MT88.2 R2, [R206+0x5c00] ;  /* 0x005c0000ce02783b */ /* 0x000e680000004100 */
[----:B------:R-:W-:Y:S03]  /*4a30*/  LDSM.16.MT88.4 R40, [R207+0x1ec80] ;  /* 0x01ec8000cf28783b */ /* 0x000fe60000004200 */
[-C--:B--2---:R-:W-:Y:S08]  /*4a40*/  HMMA.16816.F32.BF16 R4, R32, R44.reuse, R4 ;  /* 0x0000002c2004723c */ /* 0x084ff00000041804 */
[C---:B------:R-:W-:Y:S08]  /*4a50*/  HMMA.16816.F32.BF16 R8, R48.reuse, R44, R8 ;  /* 0x0000002c3008723c */ /* 0x040ff00000041808 */
[-C--:B------:R-:W-:Y:S08]  /*4a60*/  HMMA.16816.F32.BF16 R12, R48, R60.reuse, R12 ;  /* 0x0000003c300c723c */ /* 0x080ff0000004180c */
[C---:B------:R-:W-:Y:S08]  /*4a70*/  HMMA.16816.F32.BF16 R16, R32.reuse, R60, R16 ;  /* 0x0000003c2010723c */ /* 0x040ff00000041810 */
[-C--:B---3--:R-:W-:Y:S07]  /*4a80*/  HMMA.16816.F32.BF16 R20, R32, R28.reuse, R20 ;  /* 0x0000001c2014723c */ /* 0x088fee0000041814 */
[----:B------:R-:W-:Y:S01]  /*4a90*/  IMAD.U32 R35, RZ, RZ, UR11 ;  /* 0x0000000bff237e24 */ /* 0x000fe2000f8e00ff */
[----:B------:R-:W-:Y:S04]  /*4aa0*/  HMMA.16816.F32.BF16 R24, R48, R28, R24 ;  /* 0x0000001c3018723c */ /* 0x000fe80000041818 */
[----:B------:R-:W-:Y:S01]  /*4ab0*/  IADD3 R33, P0, R238, UR11, RZ ;  /* 0x0000000bee217c10 */ /* 0x000fe2000ff1e0ff */
[----:B------:R-:W-:Y:S03]  /*4ac0*/  UMOV UR11, UR18 ;  /* 0x00000012000b7c82 */ /* 0x000fe60008000000 */
[-C--:B----4-:R-:W-:Y:S05]  /*4ad0*/  HMMA.16816.F32.BF16 R4, R52, R30.reuse, R4 ;  /* 0x0000001e3404723c */ /* 0x090fea0000041804 */
[----:B------:R-:W-:Y:S02]  /*4ae0*/  LEA.HI.X.SX32 R32, R35, R236, 0x1, P0 ;  /* 0x000000ec23207211 */ /* 0x000fe400000f0eff */
[C---:B------:R-:W-:Y:S01]  /*4af0*/  LEA R44, P0, R33.reuse, c[0x0][0x220], 0x2 ;  /* 0x00008800212c7a11 */ /* 0x040fe200078010ff */
[C---:B------:R-:W-:Y:S01]  /*4b00*/  HMMA.16816.F32.BF16 R8, R56.reuse, R30, R8 ;  /* 0x0000001e3808723c */ /* 0x040fe20000041808 */
[----:B------:R-:W-:Y:S03]  /*4b10*/  LDSM.16.MT88.4 R28, [R166+0xd080] ;  /* 0x00d08000a61c783b */ /* 0x000fe60000004200 */
[----:B------:R-:W-:Y:S02]  /*4b20*/  LEA.HI.X R45, R33, c[0x0][0x224], R32, 0x2, P0 ;  /* 0x00008900212d7a11 */ /* 0x000fe400000f1420 */
[----:B------:R-:W-:Y:S01]  /*4b30*/  LDSM.16.MT88.4 R32, [R166+0xe080] ;  /* 0x00e08000a620783b */ /* 0x000fe20000004200 */
[----:B------:R-:W-:Y:S01]  /*4b40*/  PLOP3.LUT P0, PT, PT, PT, UP0, 0x40, 0x0 ;  /* 0x000000000000781c */ /* 0x000fe20003f0e808 */
[-C--:B-----5:R-:W-:Y:S07]  /*4b50*/  HMMA.16816.F32.BF16 R12, R56, R46.reuse, R12 ;  /* 0x0000002e380c723c */ /* 0x0a0fee000004180c */
        /* <DEDUP_REMOVED lines=22> */
[----:B------:R-:W-:Y:S04]  /*4cc0*/  RED.E.ADD.F32.FTZ.RN.STRONG.GPU [R44.64+0x4000], R20 ;  /* 0x004000142c00798e */ /* 0x000fe8000c10e79c */
[----:B------:R-:W-:Y:S04]  /*4cd0*/  RED.E.ADD.F32.FTZ.RN.STRONG.GPU [R44.64+0x4400], R21 ;  /* 0x004400152c00798e */ /* 0x000fe8000c10e79c */
[----:B------:R-:W-:Y:S04]  /*4ce0*/  RED.E.ADD.F32.FTZ.RN.STRONG.GPU [R44.64+0x4800], R22 ;  /* 0x004800162c00798e */ /* 0x000fe8000c10e79c */
[----:B------:R-:W-:Y:S04]  /*4cf0*/  RED.E.ADD.F32.FTZ.RN.STRONG.GPU [R44.64+0x4c00], R23 ;  /* 0x004c00172c00798e */ /* 0x000fe8000c10e79c */
[----:B------:R-:W3:Y:S01]  /*4d00*/  LDSM.16.MT88.4 R20, [R166+0xc480] ;  /* 0x00c48000a614783b */ /* 0x000ee20000004200 */
[-C--:B-1----:R-:W-:Y:S03]  /*4d10*/  HMMA.16816.F32.BF16 R116, R8, R16.reuse, R116 ;  /* 0x000000100874723c */ /* 0x082fe60000041874 */
[----:B------:R-:W-:Y:S04]  /*4d20*/  RED.E.ADD.F32.FTZ.RN.STRONG.GPU [R44.64+0x5000], R24 ;  /* 0x005000182c00798e */ /* 0x000fe8000c10e79c */
[----:B------:R-:W-:Y:S04]  /*4d30*/  RED.E.ADD.F32.FTZ.RN.STRONG.GPU [R44.64+0x5400], R25 ;  /* 0x005400192c00798e */ /* 0x000fe8000c10e79c */
[----:B------:R-:W-:Y:S04]  /*4d40*/  RED.E.ADD.F32.FTZ.RN.STRONG.GPU [R44.64+0x5800], R26 ;  /* 0x0058001a2c00798e */ /* 0x000fe8000c10e79c */
[----:B------:R-:W-:Y:S01]  /*4d50*/  RED.E.ADD.F32.FTZ.RN.STRONG.GPU [R44.64+0x5c00], R27 ;  /* 0x005c001b2c00798e */ /* 0x000fe2000c10e79c */
[C---:B--2---:R-:W-:Y:S03]  /*4d60*/  HMMA.16816.F32.BF16 R120, R12.reuse, R16, R120 ;  /* 0x000000100c78723c */ /* 0x044fe60000041878 */
[----:B------:R-:W1:Y:S04]  /*4d70*/  LDSM.16.MT88.4 R24, [R166+0xd480] ;  /* 0x00d48000a618783b */ /* 0x000e680000004200 */
[----:B------:R-:W-:Y:S01]  /*4d80*/  LDSM.16.MT88.4 R44, [R207+0x1fc80] ;  /* 0x01fc8000cf2c783b */ /* 0x000fe20000004200 */
        /* <DEDUP_REMOVED lines=11> */
[----:B------:R-:W-:Y:S07]  /*4e40*/  LDSM.16.MT88.4 R12, [R166+0xc880] ;  /* 0x00c88000a60c783b */ /* 0x000fee0000004200 */
[----:B------:R-:W-:Y:S01]  /*4e50*/  HMMA.16816.F32.BF16 R160, R8, R34, R160 ;  /* 0x0000002208a0723c */ /* 0x000fe200000418a0 */
[----:B------:R-:W4:Y:S04]  /*4e60*/  LDSM.16.MT88.4 R8, [R207+0x1d480] ;  /* 0x01d48000cf08783b */ /* 0x000f280000004200 */
[----:B------:R-:W5:Y:S03]  /*4e70*/  LDSM.16.MT88.4 R32, [R166+0xd880] ;  /* 0x00d88000a620783b */ /* 0x000f660000004200 */
[-C--:B---3--:R-:W-:Y:S08]  /*4e80*/  HMMA.16816.F32.BF16 R116, R36, R20.reuse, R116 ;  /* 0x000000142474723c */ /* 0x088ff00000041874 */
[C---:B------:R-:W-:Y:S08]  /*4e90*/  HMMA.16816.F32.BF16 R120, R40.reuse, R20, R120 ;  /* 0x000000142878723c */ /* 0x040ff00000041878 */
[-C--:B------:R-:W-:Y:S08]  /*4ea0*/  HMMA.16816.F32.BF16 R124, R40, R22.reuse, R124 ;  /* 0x00000016287c723c */ /* 0x080ff0000004187c */
[C---:B------:R-:W-:Y:S01]  /*4eb0*/  HMMA.16816.F32.BF16 R128, R36.reuse, R22, R128 ;  /* 0x000000162480723c */ /* 0x040fe20000041880 */
[----:B------:R-:W3:Y:S07]  /*4ec0*/  LDSM.16.MT88.4 R20, [R166+0xe880] ;  /* 0x00e88000a614783b */ /* 0x000eee0000004200 */
[-C--:B-1----:R-:W-:Y:S08]  /*4ed0*/  HMMA.16816.F32.BF16 R132, R36, R24.reuse, R132 ;  /* 0x000000182484723c */ /* 0x082ff00000041884 */
[C---:B------:R-:W-:Y:S08]  /*4ee0*/  HMMA.16816.F32.BF16 R136, R40.reuse, R24, R136 ;  /* 0x000000182888723c */ /* 0x040ff00000041888 */
[-C--:B------:R-:W-:Y:S08]  /*4ef0*/  HMMA.16816.F32.BF16 R140, R40, R26.reuse, R140 ;  /* 0x0000001a288c723c */ /* 0x080ff0000004188c */
[C---:B------:R-:W-:Y:S01]  /*4f00*/  HMMA.16816.F32.BF16 R144, R36.reuse, R26, R144 ;  /* 0x0000001a2490723c */ /* 0x040fe20000041890 */
[----:B------:R-:W-:Y:S07]  /*4f10*/  LDSM.16.MT88.4 R24, [R207+0x1dc80] ;  /* 0x01dc8000cf18783b */ /* 0x000fee0000004200 */
[-C--:B--2---:R-:W-:Y:S08]  /*4f20*/  HMMA.16816.F32.BF16 R148, R36, R16.reuse, R148 ;  /* 0x000000102494723c */ /* 0x084ff00000041894 */
[C---:B------:R-:W-:Y:S08]  /*4f30*/  HMMA.16816.F32.BF16 R152, R40.reuse, R16, R152 ;  /* 0x000000102898723c */ /* 0x040ff00000041898 */
[-C--:B------:R-:W-:Y:S01]  /*4f40*/  HMMA.16816.F32.BF16 R156, R40, R18.reuse, R156 ;  /* 0x00000012289c723c */ /* 0x080fe2000004189c */
[----:B------:R-:W1:Y:S07]  /*4f50*/  LDSM.16.MT88.4 R40, [R166+0xcc80] ;  /* 0x00cc8000a628783b */ /* 0x000e6e0000004200 */
[----:B------:R-:W-:Y:S01]  /*4f60*/  HMMA.16816.F32.BF16 R160, R36, R18, R160 ;  /* 0x0000001224a0723c */ /* 0x000fe200000418a0 */
[----:B------:R-:W2:Y:S04]  /*4f70*/  LDSM.16.MT88.4 R16, [R166+0xdc80] ;  /* 0x00dc8000a610783b */ /* 0x000ea80000004200 */
[----:B------:R-:W1:Y:S03]  /*4f80*/  LDSM.16.MT88.4 R36, [R166+0xec80] ;  /* 0x00ec8000a624783b */ /* 0x000e660000004200 */
        /* <DEDUP_REMOVED lines=8> */
[-C--:B---3--:R-:W-:Y:S08]  /*5010*/  HMMA.16816.F32.BF16 R148, R8, R20.reuse, R148 ;  /* 0x000000140894723c */ /* 0x088ff00000041894 */
[C---:B------:R-:W-:Y:S08]  /*5020*/  HMMA.16816.F32.BF16 R152, R28.reuse, R20, R152 ;  /* 0x000000141c98723c */ /* 0x040ff00000041898 */
[-C--:B------:R-:W-:Y:S08]  /*5030*/  HMMA.16816.F32.BF16 R156, R28, R22.reuse, R156 ;  /* 0x000000161c9c723c */ /* 0x080ff0000004189c */
[----:B------:R-:W-:Y:S08]  /*5040*/  HMMA.16816.F32.BF16 R160, R8, R22, R160 ;  /* 0x0000001608a0723c */ /* 0x000ff000000418a0 */
[-C--:B-1----:R-:W-:Y:S08]  /*5050*/  HMMA.16816.F32.BF16 R116, R24, R40.reuse, R116 ;  /* 0x000000281874723c */ /* 0x082ff00000041874 */
[C---:B------:R-:W-:Y:S08]  /*5060*/  HMMA.16816.F32.BF16 R120, R44.reuse, R40, R120 ;  /* 0x000000282c78723c */ /* 0x040ff00000041878 */
[-C--:B------:R-:W-:Y:S08]  /*5070*/  HMMA.16816.F32.BF16 R124, R44, R42.reuse, R124 ;  /* 0x0000002a2c7c723c */ /* 0x080ff0000004187c */
[C---:B------:R-:W-:Y:S08]  /*5080*/  HMMA.16816.F32.BF16 R128, R24.reuse, R42, R128 ;  /* 0x0000002a1880723c */ /* 0x040ff00000041880 */
[-C--:B--2---:R-:W-:Y:S08]  /*5090*/  HMMA.16816.F32.BF16 R132, R24, R16.reuse, R132 ;  /* 0x000000101884723c */ /* 0x084ff00000041884 */
[C---:B------:R-:W-:Y:S08]  /*50a0*/  HMMA.16816.F32.BF16 R136, R44.reuse, R16, R136 ;  /* 0x000000102c88723c */ /* 0x040ff00000041888 */
[-C--:B------:R-:W-:Y:S08]  /*50b0*/  HMMA.16816.F32.BF16 R140, R44, R18.reuse, R140 ;  /* 0x000000122c8c723c */ /* 0x080ff0000004188c */
[C---:B------:R-:W-:Y:S08]  /*50c0*/  HMMA.16816.F32.BF16 R144, R24.reuse, R18, R144 ;  /* 0x000000121890723c */ /* 0x040ff00000041890 */
[-C--:B------:R-:W-:Y:S08]  /*50d0*/  HMMA.16816.F32.BF16 R148, R24, R36.reuse, R148 ;  /* 0x000000241894723c */ /* 0x080ff00000041894 */
[C---:B------:R-:W-:Y:S08]  /*50e0*/  HMMA.16816.F32.BF16 R152, R44.reuse, R36, R152 ;  /* 0x000000242c98723c */ /* 0x040ff00000041898 */
[-C--:B------:R-:W-:Y:S08]  /*50f0*/  HMMA.16816.F32.BF16 R156, R44, R38.reuse, R156 ;  /* 0x000000262c9c723c */ /* 0x080ff0000004189c */
[----:B------:R-:W-:Y:S01]  /*5100*/  HMMA.16816.F32.BF16 R160, R24, R38, R160 ;  /* 0x0000002618a0723c */ /* 0x000fe200000418a0 */
[----:B------:R-:W-:-:S07]  /*5110*/  @P0 BRA `(.L_x_659) ;  /* 0xffffce1000000947 */ /* 0x000fce000383ffff */
.L_x_656:
[----:B------:R-:W1:Y:S01]  /*5120*/  S2R R0, SR_TID.X ;  /* 0x0000000000007919 */ /* 0x000e620000002100 */
[----:B------:R-:W-:Y:S01]  /*5130*/  LEA.HI R8, R215, R215, RZ, 0x1 ;  /* 0x000000d7d7087211 */ /* 0x000fe200078f08ff */
[----:B------:R-:W-:Y:S01]  /*5140*/  FMUL.FTZ R116, R116, c[0x0][0x298] ;  /* 0x0000a60074747a20 */ /* 0x000fe20000410000 */
[----:B------:R-:W-:Y:S01]  /*5150*/  F2FP.BF16.PACK_AB R68, R69, R68 ;  /* 0x000000444544723e */ /* 0x000fe200000010ff */
[----:B------:R-:W-:Y:S01]  /*5160*/  BAR.SYNC.DEFER_BLOCKING 0x1, 0x100 ;  /* 0x0044000000007b1d */ /* 0x000fe20000010000 */
[----:B------:R-:W-:Y:S01]  /*5170*/  SHF.R.S32.HI R9, RZ, 0x1, R8 ;  /* 0x00000001ff097819 */ /* 0x000fe20000011408 */
[----:B------:R-:W-:Y:S01]  /*5180*/  FMUL.FTZ R117, R117, c[0x0][0x298] ;  /* 0x0000a60075757a20 */ /* 0x000fe20000410000 */
[----:B------:R-:W-:Y:S01]  /*5190*/  LOP3.LUT R8, R8, 0x3fffffe, RZ, 0xc0, !PT ;  /* 0x03fffffe08087812 */ /* 0x000fe200078ec0ff */
[----:B------:R-:W-:Y:S01]  /*51a0*/  FMUL.FTZ R118, R118, c[0x0][0x298] ;  /* 0x0000a60076767a20 */ /* 0x000fe20000410000 */
[C---:B------:R-:W-:Y:S01]  /*51b0*/  LOP3.LUT P0, RZ, R9.reuse, 0x2, RZ, 0xc0, !PT ;  /* 0x0000000209ff7812 */ /* 0x040fe2000780c0ff */
[----:B------:R-:W-:Y:S01]  /*51c0*/  IMAD.SHL.U32 R7, R9, 0x40, RZ ;  /* 0x0000004009077824 */ /* 0x000fe200078e00ff */
[----:B------:R-:W-:Y:S01]  /*51d0*/  F2FP.BF16.PACK_AB R70, R71, R70 ;  /* 0x000000464746723e */ /* 0x000fe200000010ff */
[----:B------:R-:W-:Y:S01]  /*51e0*/  IMAD.IADD R8, R215, 0x1, -R8 ;  /* 0x00000001d7087824 */ /* 0x000fe200078e0a08 */
[----:B------:R-:W-:Y:S01]  /*51f0*/  F2FP.BF16.PACK_AB R80, R81, R80 ;  /* 0x000000505150723e */ /* 0x000fe200000010ff */
[----:B------:R-:W-:Y:S01]  /*5200*/  FMUL.FTZ R119, R119, c[0x0][0x298] ;  /* 0x0000a60077777a20 */ /* 0x000fe20000410000 */
[----:B------:R-:W-:Y:S01]  /*5210*/  LOP3.LUT R7, R7, 0xc0, RZ, 0xc0, !PT ;  /* 0x000000c007077812 */ /* 0x000fe200078ec0ff */
        /* <DEDUP_REMOVED lines=9> */
[--C-:B-1----:R-:W-:Y:S01]  /*52b0*/  SHF.R.S32.HI R3, RZ, 0x1f, R0.reuse ;  /* 0x0000001fff037819 */ /* 0x102fe20000011400 */
[----:B------:R-:W-:Y:S01]  /*52c0*/  FMUL.FTZ R121, R121, c[0x0][0x298] ;  /* 0x0000a60079797a20 */ /* 0x000fe20000410000 */
[----:B------:R-:W-:Y:S01]  /*52d0*/  SHF.R.S32.HI R11, RZ, 0x1f, R0 ;  /* 0x0000001fff0b7819 */ /* 0x000fe20000011400 */
[----:B------:R-:W-:Y:S01]  /*52e0*/  FMUL.FTZ R122, R122, c[0x0][0x298] ;  /* 0x0000a6007a7a7a20 */ /* 0x000fe20000410000 */
[-C--:B------:R-:W-:Y:S01]  /*52f0*/  LEA.HI R2, R3, R0.reuse, RZ, 0x5 ;  /* 0x0000000003027211 */ /* 0x080fe200078f28ff */
[----:B------:R-:W-:Y:S01]  /*5300*/  FMUL.FTZ R123, R123, c[0x0][0x298] ;  /* 0x0000a6007b7b7a20 */ /* 0x000fe20000410000 */
[-C--:B------:R-:W-:Y:S01]  /*5310*/  LEA.HI R6, R11, R0.reuse, RZ, 0x2 ;  /* 0x000000000b067211 */ /* 0x080fe200078f10ff */
[----:B------:R-:W-:Y:S01]  /*5320*/  FMUL.FTZ R124, R124, c[0x0][0x298] ;  /* 0x0000a6007c7c7a20 */ /* 0x000fe20000410000 */
[--C-:B--2---:R-:W-:Y:S01]  /*5330*/  SHF.R.S32.HI R5, RZ, 0x5, R2.reuse ;  /* 0x00000005ff057819 */ /* 0x104fe20000011402 */
[----:B------:R-:W-:Y:S01]  /*5340*/  FMUL.FTZ R125, R125, c[0x0][0x298] ;  /* 0x0000a6007d7d7a20 */ /* 0x000fe20000410000 */
[----:B------:R-:W-:Y:S01]  /*5350*/  SHF.R.S32.HI R2, RZ, 0x1f, R2 ;  /* 0x0000001fff027819 */ /* 0x000fe20000011402 */
[----:B------:R-:W-:Y:S01]  /*5360*/  FMUL.FTZ R126, R126, c[0x0][0x298] ;  /* 0x0000a6007e7e7a20 */ /* 0x000fe20000410000 */
[----:B------:R-:W-:Y:S01]  /*5370*/  LEA.HI R4, R11, R0, RZ, 0x7 ;  /* 0x000000000b047211 */ /* 0x000fe200078f38ff */
[----:B------:R-:W-:Y:S01]  /*5380*/  FMUL.FTZ R127, R127, c[0x0][0x298] ;  /* 0x0000a6007f7f7a20 */ /* 0x000fe20000410000 */
[----:B------:R-:W-:Y:S01]  /*5390*/  LEA.HI R2, R2, R5, RZ, 0x2 ;  /* 0x0000000502027211 */ /* 0x000fe200078f10ff */
[----:B------:R-:W-:Y:S01]  /*53a0*/  FMUL.FTZ R132, R132, c[0x0][0x298] ;  /* 0x0000a60084847a20 */ /* 0x000fe20000410000 */
[----:B------:R-:W-:Y:S01]  /*53b0*/  LOP3.LUT R11, R6, 0xfffffffc, RZ, 0xc0, !PT ;  /* 0xfffffffc060b7812 */ /* 0x000fe200078ec0ff */
[----:B------:R-:W-:Y:S01]  /*53c0*/  FMUL.FTZ R133, R133, c[0x0][0x298] ;  /* 0x0000a60085857a20 */ /* 0x000fe20000410000 */
[----:B------:R-:W-:Y:S01]  /*53d0*/  LOP3.LUT R2, R2, 0xfffffffc, RZ, 0xc0, !PT ;  /* 0xfffffffc02027812 */ /* 0x000fe200078ec0ff */
[----:B------:R-:W-:Y:S01]  /*53e0*/  FMUL.FTZ R134, R134, c[0x0][0x298] ;  /* 0x0000a60086867a20 */ /* 0x000fe20000410000 */
[----:B------:R-:W-:Y:S01]  /*53f0*/  SHF.R.U32.HI R4, RZ, 0x4, R4 ;  /* 0x00000004ff047819 */ /* 0x000fe20000011604 */
[----:B------:R-:W-:Y:S01]  /*5400*/  IMAD.IADD R11, R0, 0x1, -R11 ;  /* 0x00000001000b7824 */ /* 0x000fe200078e0a0b */
[----:B------:R-:W-:Y:S01]  /*5410*/  F2FP.BF16.PACK_AB R78, R79, R78 ;  /* 0x0000004e4f4e723e */ /* 0x000fe200000010ff */
[----:B------:R-:W-:Y:S01]  /*5420*/  IMAD.IADD R2, R5, 0x1, -R2 ;  /* 0x0000000105027824 */ /* 0x000fe200078e0a02 */
[----:B------:R-:W-:Y:S01]  /*5430*/  LOP3.LUT R4, R7, 0x8, R4, 0xf8, !PT ;  /* 0x0000000807047812 */ /* 0x000fe200078ef804 */
[----:B------:R-:W-:Y:S01]  /*5440*/  FMUL.FTZ R135, R135, c[0x0][0x298] ;  /* 0x0000a60087877a20 */ /* 0x000fe20000410000 */
[----:B------:R-:W-:Y:S01]  /*5450*/  SHF.R.U32.HI R7, RZ, 0x3, R7 ;  /* 0x00000003ff077819 */ /* 0x000fe20000011607 */
[----:B------:R-:W-:Y:S01]  /*5460*/  IMAD R11, R2, 0x100, R11 ;  /* 0x00000100020b7824 */ /* 0x000fe200078e020b */
[----:B------:R-:W-:Y:S01]  /*5470*/  F2FP.BF16.PACK_AB R84, R85, R84 ;  /* 0x000000545554723e */ /* 0x000fe200000010ff */
[----:B------:R-:W-:Y:S01]  /*5480*/  FMUL.FTZ R144, R144, c[0x0][0x298] ;  /* 0x0000a60090907a20 */ /* 0x000fe20000410000 */
[----:B------:R-:W-:Y:S01]  /*5490*/  LOP3.LUT R4, R4, R7, RZ, 0x3c, !PT ;  /* 0x0000000704047212 */ /* 0x000fe200078e3cff */
[----:B------:R-:W-:Y:S01]  /*54a0*/  IMAD R11, R8, 0x10, R11 ;  /* 0x00000010080b7824 */ /* 0x000fe200078e020b */
[----:B------:R-:W-:Y:S01]  /*54b0*/  F2FP.BF16.PACK_AB R86, R87, R86 ;  /* 0x000000565756723e */ /* 0x000fe200000010ff */
[----:B------:R-:W-:Y:S01]  /*54c0*/  FMUL.FTZ R145, R145, c[0x0][0x298] ;  /* 0x0000a60091917a20 */ /* 0x000fe20000410000 */
[----:B------:R-:W-:Y:S01]  /*54d0*/  F2FP.BF16.PACK_AB R96, R97, R96 ;  /* 0x000000606160723e */ /* 0x000fe200000010ff */
[----:B------:R-:W-:Y:S01]  /*54e0*/  IMAD.U32 R4, R11, 0x2, R4 ;  /* 0x000000020b047824 */ /* 0x000fe200078e0004 */
[----:B------:R-:W-:Y:S01]  /*54f0*/  F2FP.BF16.PACK_AB R98, R99, R98 ;  /* 0x000000626362723e */ /* 0x000fe200000010ff */
[----:B------:R-:W-:Y:S01]  /*5500*/  FMUL.FTZ R146, R146, c[0x0][0x298] ;  /* 0x0000a60092927a20 */ /* 0x000fe20000410000 */
[----:B------:R-:W-:Y:S01]  /*5510*/  F2FP.BF16.PACK_AB R88, R89, R88 ;  /* 0x000000585958723e */ /* 0x000fe200000010ff */
[----:B------:R-:W-:Y:S01]  /*5520*/  IMAD.SHL.U32 R5, R4, 0x2, RZ ;  /* 0x0000000204057824 */ /* 0x000fe200078e00ff */
[----:B------:R-:W-:Y:S01]  /*5530*/  F2FP.BF16.PACK_AB R90, R91, R90 ;  /* 0x0000005a5b5a723e */ /* 0x000fe200000010ff */
[----:B------:R-:W-:Y:S01]  /*5540*/  FMUL.FTZ R147, R147, c[0x0][0x298] ;  /* 0x0000a60093937a20 */ /* 0x000fe20000410000 */
[----:B------:R-:W-:Y:S01]  /*5550*/  F2FP.BF16.PACK_AB R92, R93, R92 ;  /* 0x0000005c5d5c723e */ /* 0x000fe200000010ff */
[----:B------:R-:W-:Y:S01]  /*5560*/  FMUL.FTZ R136, R136, c[0x0][0x298] ;  /* 0x0000a60088887a20 */ /* 0x000fe20000410000 */
[C---:B------:R-:W-:Y:S01]  /*5570*/  IADD3 R7, R5.reuse, 0x20, RZ ;  /* 0x0000002005077810 */ /* 0x040fe20007ffe0ff */
[----:B------:R-:W-:Y:S01]  /*5580*/  STS [R5+0x6080], R68 ;  /* 0x0060804405007388 */ /* 0x000fe20000000800 */
[----:B------:R-:W-:Y:S01]  /*5590*/  @P0 IADD3 R7, R5, -0x20, RZ ;  /* 0xffffffe005070810 */ /* 0x000fe20007ffe0ff */
[----:B------:R-:W-:Y:S01]  /*55a0*/  FMUL.FTZ R137, R137, c[0x0][0x298] ;  /* 0x0000a60089897a20 */ /* 0x000fe20000410000 */
[----:B------:R-:W-:Y:S01]  /*55b0*/  F2FP.BF16.PACK_AB R94, R95, R94 ;  /* 0x0000005e5f5e723e */ /* 0x000fe200000010ff */
[----:B------:R-:W-:Y:S01]  /*55c0*/  STS [R5+0x6280], R70 ;  /* 0x0062804605007388 */ /* 0x000fe20000000800 */
[----:B------:R-:W-:Y:S01]  /*55d0*/  F2FP.BF16.PACK_AB R100, R101, R100 ;  /* 0x000000646564723e */ /* 0x000fe200000010ff */
        /* <DEDUP_REMOVED lines=27> */
[----:B------:R-:W-:Y:S01]  /*5790*/  FMUL.FTZ R149, R149, c[0x0][0x298] ;  /* 0x0000a60095957a20 */ /* 0x000fe20000410000 */
[----:B------:R-:W-:Y:S01]  /*57a0*/  F2FP.BF16.PACK_AB R124, R125, R124 ;  /* 0x0000007c7d7c723e */ /* 0x000fe200000010ff */
[----:B------:R-:W-:Y:S01]  /*57b0*/  FMUL.FTZ R150, R150, c[0x0][0x298] ;  /* 0x0000a60096967a20 */ /* 0x000fe20000410000 */
        /* <DEDUP_REMOVED lines=27> */
[----:B------:R-:W1:Y:S01]  /*5970*/  S2UR UR7, SR_CTAID.X ;  /* 0x00000000000779c3 */ /* 0x000e620000002500 */
[----:B------:R-:W-:Y:S01]  /*5980*/  STS [R5+0xa080], R100 ;  /* 0x00a0806405007388 */ /* 0x000fe20000000800 */
[----:B------:R-:W-:Y:S01]  /*5990*/  F2FP.BF16.PACK_AB R140, R141, R140 ;  /* 0x0000008c8d8c723e */ /* 0x000fe200000010ff */
[----:B------:R-:W-:Y:S01]  /*59a0*/  UMOV UR5, 0xffffff80 ;  /* 0xffffff8000057882 */ /* 0x000fe20000000000 */
[----:B------:R-:W-:Y:S01]  /*59b0*/  F2FP.BF16.PACK_AB R142, R143, R142 ;  /* 0x0000008e8f8e723e */ /* 0x000fe200000010ff */
[----:B------:R-:W-:Y:S01]  /*59c0*/  STS [R5+0xa280], R102 ;  /* 0x00a2806605007388 */ /* 0x000fe20000000800 */
[----:B------:R-:W-:Y:S01]  /*59d0*/  F2FP.BF16.PACK_AB R148, R149, R148 ;  /* 0x000000949594723e */ /* 0x000fe200000010ff */
[----:B------:R-:W-:Y:S01]  /*59e0*/  ULDC UR4, c[0x0][0x2f0] ;  /* 0x0000bc0000047ab9 */ /* 0x000fe20000000800 */
[----:B------:R-:W-:Y:S01]  /*59f0*/  F2FP.BF16.PACK_AB R150, R151, R150 ;  /* 0x000000969796723e */ /* 0x000fe200000010ff */
[----:B------:R-:W-:Y:S01]  /*5a00*/  STS [R7+0xa080], R112 ;  /* 0x00a0807007007388 */ /* 0x000fe20000000800 */
[----:B------:R-:W-:Y:S01]  /*5a10*/  F2FP.BF16.PACK_AB R160, R161, R160 ;  /* 0x000000a0a1a0723e */ /* 0x000fe200000010ff */
[--C-:B------:R-:W-:Y:S01]  /*5a20*/  IMAD.MOV.U32 R56, RZ, RZ, R232.reuse ;  /* 0x000000ffff387224 */ /* 0x100fe200078e00e8 */
[----:B------:R-:W-:Y:S01]  /*5a30*/  F2FP.BF16.PACK_AB R162, R163, R162 ;  /* 0x000000a2a3a2723e */ /* 0x000fe200000010ff */
[----:B------:R-:W-:Y:S01]  /*5a40*/  STS [R7+0xa280], R114 ;  /* 0x00a2807207007388 */ /* 0x000fe20000000800 */
[----:B------:R-:W-:Y:S01]  /*5a50*/  F2FP.BF16.PACK_AB R152, R153, R152 ;  /* 0x000000989998723e */ /* 0x000fe200000010ff */
[----:B------:R-:W-:Y:S01]  /*5a60*/  USHF.R.S32.HI UR6, URZ, 0x1f, UR17 ;  /* 0x0000001f3f067899 */ /* 0x000fe20008011411 */
[----:B------:R-:W-:Y:S01]  /*5a70*/  F2FP.BF16.PACK_AB R154, R155, R154 ;  /* 0x0000009a9b9a723e */ /* 0x000fe200000010ff */
[----:B------:R-:W-:Y:S01]  /*5a80*/  STS [R5+0xb080], R104 ;  /* 0x00b0806805007388 */ /* 0x000fe20000000800 */
[----:B------:R-:W-:Y:S01]  /*5a90*/  F2FP.BF16.PACK_AB R156, R157, R156 ;  /* 0x0000009c9d9c723e */ /* 0x000fe200000010ff */
[----:B------:R-:W-:Y:S01]  /*5aa0*/  BSSY B0, `(.L_x_660) ;  /* 0x000004f000007945 */ /* 0x000fe20003800000 */
[----:B------:R-:W-:Y:S01]  /*5ab0*/  F2FP.BF16.PACK_AB R158, R159, R158 ;  /* 0x0000009e9f9e723e */ /* 0x000fe200000010ff */
[----:B------:R-:W-:Y:S01]  /*5ac0*/  STS [R5+0xb280], R106 ;  /* 0x00b2806a05007388 */ /* 0x000fe20000000800 */
[----:B------:R-:W-:Y:S01]  /*5ad0*/  SHF.R.S32.HI R57, RZ, 0x1f, R232 ;  /* 0x0000001fff397819 */ /* 0x000fe200000114e8 */
[----:B-1----:R-:W-:-:S02]  /*5ae0*/  UIMAD UR7, UR7, UR5, UR4 ;  /* 0x00000005070772a4 */ /* 0x002fc4000f8e0204 */
[----:B------:R-:W-:Y:S01]  /*5af0*/  STS [R7+0xb080], R108 ;  /* 0x00b0806c07007388 */ /* 0x000fe20000000800 */
[----:B------:R-:W-:Y:S01]  /*5b00*/  LEA.HI R0, R3, R0, RZ, 0x2 ;  /* 0x0000000003007211 */ /* 0x000fe200078f10ff */
[----:B------:R-:W-:Y:S02]  /*5b10*/  ULDC.64 UR4, c[0x0][0x340] ;  /* 0x0000d00000047ab9 */ /* 0x000fe40000000a00 */
[----:B------:R-:W-:Y:S01]  /*5b20*/  STS [R7+0xb280], R110 ;  /* 0x00b2806e07007388 */ /* 0x000fe20000000800 */
[----:B------:R-:W-:Y:S01]  /*5b30*/  UISETP.LT.AND UP0, UPT, UR7, 0x80, UPT ;  /* 0x000000800700788c */ /* 0x000fe2000bf01270 */
[----:B------:R-:W-:Y:S01]  /*5b40*/  SHF.R.S32.HI R58, RZ, 0x2, R0 ;  /* 0x00000002ff3a7819 */ /* 0x000fe20000011400 */
[----:B------:R-:W-:Y:S01]  /*5b50*/  UIMAD UR4, UR6, UR4, URZ ;  /* 0x00000004060472a4 */ /* 0x000fe2000f8e023f */
[----:B------:R-:W-:Y:S01]  /*5b60*/  STS [R5+0x80], R116 ;  /* 0x0000807405007388 */ /* 0x000fe20000000800 */
[----:B------:R-:W-:Y:S01]  /*5b70*/  USEL UR7, UR7, 0x80, UP0 ;  /* 0x0000008007077887 */ /* 0x000fe20008000000 */
[----:B------:R-:W-:Y:S01]  /*5b80*/  IMAD.U32 R0, RZ, RZ, UR17 ;  /* 0x00000011ff007e24 */ /* 0x000fe2000f8e00ff */
[----:B------:R-:W-:Y:S01]  /*5b90*/  UIMAD UR4, UR17, UR5, UR4 ;  /* 0x00000005110472a4 */ /* 0x000fe2000f8e0204 */
[----:B------:R-:W-:Y:S01]  /*5ba0*/  STS [R5+0x280], R118 ;  /* 0x0002807605007388 */ /* 0x000fe20000000800 */
[----:B------:R-:W-:-:S02]  /*5bb0*/  SHF.R.S32.HI R59, RZ, 0x1f, R58 ;  /* 0x0000001fff3b7819 */ /* 0x000fc4000001143a */
[----:B------:R-:W-:Y:S01]  /*5bc0*/  ISETP.GE.AND P5, PT, R216, UR7, PT ;  /* 0x00000007d8007c0c */ /* 0x000fe2000bfa6270 */
[----:B------:R-:W-:Y:S02]  /*5bd0*/  STS [R7+0x80], R128 ;  /* 0x0000808007007388 */ /* 0x000fe40000000800 */
[----:B------:R-:W-:Y:S02]  /*5be0*/  IMAD.WIDE R58, R211, 0x80, R58 ;  /* 0x00000080d33a7825 */ /* 0x000fe400078e023a */
        /* <DEDUP_REMOVED lines=21> */
[----:B------:R-:W-:Y:S06]  /*5d40*/  BAR.SYNC.DEFER_BLOCKING 0x1, 0x100 ;  /* 0x0044000000007b1d */ /* 0x000fec0000010000 */
[----:B------:R-:W2:Y:S04]  /*5d50*/  S2R R2, SR_CTAID.Y ;  /* 0x0000000000027919 */ /* 0x000ea80000002600 */
[----:B------:R3:W4:Y:S04]  /*5d60*/  LDS.128 R40, [R213+0x7080] ;  /* 0x00708000d5287984 */ /* 0x0007280000000c00 */
[----:B------:R3:W5:Y:S01]  /*5d70*/  LDS.128 R36, [R213+0x9080] ;  /* 0x00908000d5247984 */ /* 0x0007620000000c00 */
[----:B--2---:R-:W-:Y:S01]  /*5d80*/  SHF.R.S32.HI R4, RZ, 0x1f, R2 ;  /* 0x0000001fff047819 */ /* 0x004fe20000011402 */
[----:B-1----:R-:W-:-:S02]  /*5d90*/  IMAD.WIDE.U32 R6, R2, c[0x0][0x338], R56 ;  /* 0x0000ce0002067a25 */ /* 0x002fc400078e0038 */
[----:B------:R3:W1:Y:S02]  /*5da0*/  LDS.128 R32, [R213+0xb080] ;  /* 0x00b08000d5207984 */ /* 0x0006640000000c00 */
[----:B------:R-:W-:Y:S02]  /*5db0*/  IMAD R5, R4, c[0x0][0x338], RZ ;  /* 0x0000ce0004057a24 */ /* 0x000fe400078e02ff */
[----:B------:R3:W2:Y:S02]  /*5dc0*/  LDS.128 R28, [R213+0x80] ;  /* 0x00008000d51c7984 */ /* 0x0006a40000000c00 */
[----:B------:R-:W-:Y:S02]  /*5dd0*/  IMAD R5, R2, c[0x0][0x33c], R5 ;  /* 0x0000cf0002057a24 */ /* 0x000fe400078e0205 */
[----:B------:R3:W1:Y:S02]  /*5de0*/  LDS.128 R24, [R213+0x2080] ;  /* 0x00208000d5187984 */ /* 0x0006640000000c00 */
[----:B------:R-:W-:-:S02]  /*5df0*/  IMAD.IADD R7, R7, 0x1, R5 ;  /* 0x0000000107077824 */ /* 0x000fc400078e0205 */
[----:B------:R3:W1:Y:S02]  /*5e00*/  LDS.128 R20, [R213+0x4080] ;  /* 0x00408000d5147984 */ /* 0x0006640000000c00 */
[----:B------:R-:W-:Y:S02]  /*5e10*/  IMAD.WIDE.U32 R60, R0, c[0x0][0x340], R6 ;  /* 0x0000d000003c7a25 */ /* 0x000fe400078e0006 */
[----:B------:R3:W1:Y:S01]  /*5e20*/  LDS.128 R16, [R213+0x1080] ;  /* 0x00108000d5107984 */ /* 0x0006620000000c00 */
[----:B------:R-:W-:-:S03]  /*5e30*/  IADD3 R0, R232, 0x20, RZ ;  /* 0x00000020e8007810 */ /* 0x000fc60007ffe0ff */
[----:B------:R3:W1:Y:S01]  /*5e40*/  LDS.128 R12, [R213+0x3080] ;  /* 0x00308000d50c7984 */ /* 0x0006620000000c00 */
[----:B------:R-:W-:-:S03]  /*5e50*/  IADD3 R7, R61, UR4, RZ ;  /* 0x000000043d077c10 */ /* 0x000fc6000fffe0ff */
[----:B------:R3:W1:Y:S01]  /*5e60*/  LDS.128 R8, [R213+0x5080] ;  /* 0x00508000d5087984 */ /* 0x0006620000000c00 */
[----:B------:R-:W-:Y:S05]  /*5e70*/  @P5 BRA `(.L_x_661) ;  /* 0x0000011000005947 */ /* 0x000fea0003800000 */
[C---:B------:R-:W-:Y:S01]  /*5e80*/  ISETP.GE.AND P3, PT, R232.reuse, c[0x0][0x324], PT ;  /* 0x0000c900e8007a0c */ /* 0x040fe20003f66270 */
[----:B------:R-:W3:Y:S01]  /*5e90*/  LDS.128 R48, [R213+0x8080] ;  /* 0x00808000d5307984 */ /* 0x000ee20000000c00 */
[----:B------:R-:W-:Y:S01]  /*5ea0*/  IMAD R5, R59, c[0x0][0x330], RZ ;  /* 0x0000cc003b057a24 */ /* 0x000fe200078e02ff */
[----:B------:R-:W-:Y:S01]  /*5eb0*/  IADD3 R3, R232, 0x40, RZ ;  /* 0x00000040e8037810 */ /* 0x000fe20007ffe0ff */
[----:B------:R-:W-:Y:S01]  /*5ec0*/  IMAD.MOV.U32 R6, RZ, RZ, R60 ;  /* 0x000000ffff067224 */ /* 0x000fe200078e003c */
[----:B------:R-:W5:Y:S01]  /*5ed0*/  LDS.128 R52, [R213+0xa080] ;  /* 0x00a08000d5347984 */ /* 0x000f620000000c00 */
[----:B------:R-:W-:Y:S01]  /*5ee0*/  IMAD R5, R58, c[0x0][0x334], R5 ;  /* 0x0000cd003a057a24 */ /* 0x000fe200078e0205 */
[----:B------:R-:W-:Y:S01]  /*5ef0*/  ISETP.GE.AND P2, PT, R0, c[0x0][0x324], PT ;  /* 0x0000c90000007a0c */ /* 0x000fe20003f46270 */
[----:B------:R-:W-:Y:S01]  /*5f00*/  IMAD.WIDE.U32 R62, R58, c[0x0][0x330], R6 ;  /* 0x0000cc003a3e7a25 */ /* 0x000fe200078e0006 */
[----:B------:R-:W-:-:S03]  /*5f10*/  ISETP.GE.AND P1, PT, R3, c[0x0][0x324], PT ;  /* 0x0000c90003007a0c */ /* 0x000fc60003f26270 */
[----:B------:R-:W-:Y:S01]  /*5f20*/  IMAD.IADD R5, R63, 0x1, R5 ;  /* 0x000000013f057824 */ /* 0x000fe200078e0205 */
[----:B------:R-:W4:Y:S01]  /*5f30*/  @!P3 LDS.128 R44, [R213+0x6080] ;  /* 0x00608000d52cb984 */ /* 0x000f220000000c00 */
[----:B------:R-:W-:-:S04]  /*5f40*/  LEA R64, P0, R62, c[0x0][0x318], 0x1 ;  /* 0x0000c6003e407a11 */ /* 0x000fc800078008ff */
[----:B------:R-:W-:-:S05]  /*5f50*/  LEA.HI.X R65, R62, c[0x0][0x31c], R5, 0x1, P0 ;  /* 0x0000c7003e417a11 */ /* 0x000fca00000f0c05 */
[----:B---3--:R3:W-:Y:S04]  /*5f60*/  @!P2 STG.E.128 [R64.64+0x40], R48 ;  /* 0x000040304000a986 */ /* 0x0087e8000c101d1c */
[----:B-----5:R3:W-:Y:S04]  /*5f70*/  @!P1 STG.E.128 [R64.64+0x80], R52 ;  /* 0x0000803440009986 */ /* 0x0207e8000c101d1c */
[----:B----4-:R3:W-:Y:S02]  /*5f80*/  @!P3 STG.E.128 [R64.64], R44 ;  /* 0x0000002c4000b986 */ /* 0x0107e4000c101d1c */
.L_x_661:
[----:B------:R-:W-:Y:S05]  /*5f90*/  BSYNC B0 ;  /* 0x0000000000007941 */ /* 0x000fea0003800000 */
.L_x_660:
[----:B------:R-:W-:Y:S01]  /*5fa0*/  IADD3 R216, R216, 0x40, RZ ;  /* 0x00000040d8d87810 */ /* 0x000fe20007ffe0ff */
[----:B------:R-:W-:Y:S03]  /*5fb0*/  BSSY B0, `(.L_x_662) ;  /* 0x0000014000007945 */ /* 0x000fe60003800000 */
[----:B------:R-:W-:-:S13]  /*5fc0*/  ISETP.GE.AND P4, PT, R216, UR7, PT ;  /* 0x00000007d8007c0c */ /* 0x000fda000bf86270 */
[----:B------:R-:W-:Y:S05]  /*5fd0*/  @P4 BRA `(.L_x_663) ;  /* 0x0000011000004947 */ /* 0x000fea0003800000 */
[----:B------:R-:W-:Y:S01]  /*5fe0*/  IADD3 R6, P0, R58, 0x40, RZ ;  /* 0x000000403a067810 */ /* 0x000fe20007f1e0ff */
[----:B---3--:R-:W-:Y:S01]  /*5ff0*/  IMAD.MOV.U32 R44, RZ, RZ, R60 ;  /* 0x000000ffff2c7224 */ /* 0x008fe200078e003c */
[C---:B------:R-:W-:Y:S01]  /*6000*/  IADD3 R3, R232.reuse, 0x40, RZ ;  /* 0x00000040e8037810 */ /* 0x040fe20007ffe0ff */
[----:B------:R-:W-:Y:S01]  /*6010*/  IMAD.MOV.U32 R45, RZ, RZ, R7 ;  /* 0x000000ffff2d7224 */ /* 0x000fe200078e0007 */
        /* <DEDUP_REMOVED lines=10> */
[----:B----4-:R3:W-:Y:S04]  /*60c0*/  @!P2 STG.E.128 [R6.64], R40 ;  /* 0x000000280600a986 */ /* 0x0107e8000c101d1c */
[----:B-----5:R3:W-:Y:S04]  /*60d0*/  @!P1 STG.E.128 [R6.64+0x40], R36 ;  /* 0x0000402406009986 */ /* 0x0207e8000c101d1c */
[----:B-1----:R3:W-:Y:S02]  /*60e0*/  @!P0 STG.E.128 [R6.64+0x80], R32 ;  /* 0x0000802006008986 */ /* 0x0027e4000c101d1c */
.L_x_663:
[----:B------:R-:W-:Y:S05]  /*60f0*/  BSYNC B0 ;  /* 0x0000000000007941 */ /* 0x000fea0003800000 */
.L_x_662:
[----:B------:R-:W-:Y:S01]  /*6100*/  IMAD R3, R4, c[0x0][0x308], RZ ;  /* 0x0000c20004037a24 */ /* 0x000fe200078e02ff */
[----:B------:R-:W-:Y:S01]  /*6110*/  ULDC.64 UR4, c[0x0][0x310] ;  /* 0x0000c40000047ab9 */ /* 0x000fe20000000a00 */
[C---:B------:R-:W-:Y:S01]  /*6120*/  IMAD.WIDE.U32 R56, R2.reuse, c[0x0][0x308], R56 ;  /* 0x0000c20002387a25 */ /* 0x040fe200078e0038 */
[----:B------:R-:W-:Y:S01]  /*6130*/  UIMAD UR4, UR6, UR4, URZ ;  /* 0x00000004060472a4 */ /* 0x000fe2000f8e023f */
[----:B------:R-:W-:Y:S02]  /*6140*/  BSSY B0, `(.L_x_664) ;  /* 0x0000016000007945 */ /* 0x000fe40003800000 */
[----:B------:R-:W-:Y:S01]  /*6150*/  IMAD R3, R2, c[0x0][0x30c], R3 ;  /* 0x0000c30002037a24 */ /* 0x000fe200078e0203 */
[----:B------:R-:W-:Y:S01]  /*6160*/  MOV R2, UR17 ;  /* 0x0000001100027c02 */ /* 0x000fe20008000f00 */
[----:B------:R-:W-:-:S03]  /*6170*/  UIMAD UR4, UR17, UR5, UR4 ;  /* 0x00000005110472a4 */ /* 0x000fc6000f8e0204 */
[----:B------:R-:W-:-:S05]  /*6180*/  IADD3 R57, R57, R3, RZ ;  /* 0x0000000339397210 */ /* 0x000fca0007ffe0ff */
[----:B---3--:R-:W-:-:S05]  /*6190*/  IMAD.WIDE.U32 R6, R2, c[0x0][0x310], R56 ;  /* 0x0000c40002067a25 */ /* 0x008fca00078e0038 */
        /* <DEDUP_REMOVED lines=8> */
[----:B-1----:R-:W-:Y:S01]  /*6220*/  IMAD.WIDE.U32 R32, R58, c[0x0][0x300], R4 ;  /* 0x0000c0003a207a25 */ /* 0x002fe200078e0004 */
[----:B------:R-:W-:-:S03]  /*6230*/  ISETP.GE.AND P2, PT, R0, c[0x0][0x2f4], PT ;  /* 0x0000bd0000007a0c */ /* 0x000fc60003f46270 */
[----:B------:R-:W-:Y:S01]  /*6240*/  IMAD.IADD R3, R33, 0x1, R3 ;  /* 0x0000000121037824 */ /* 0x000fe200078e0203 */
[----:B------:R-:W-:-:S04]  /*6250*/  LEA R2, P0, R32, c[0x0][0x2e8], 0x1 ;  /* 0x0000ba0020027a11 */ /* 0x000fc800078008ff */
[----:B------:R-:W-:-:S05]  /*6260*/  LEA.HI.X R3, R32, c[0x0][0x2ec], R3, 0x1, P0 ;  /* 0x0000bb0020037a11 */ /* 0x000fca00000f0c03 */
[----:B--2---:R1:W-:Y:S04]  /*6270*/  @!P3 STG.E.128 [R2.64], R28 ;  /* 0x0000001c0200b986 */ /* 0x0043e8000c101d1c */
[----:B------:R1:W-:Y:S04]  /*6280*/  @!P2 STG.E.128 [R2.64+0x40], R24 ;  /* 0x000040180200a986 */ /* 0x0003e8000c101d1c */
[----:B------:R1:W-:Y:S02]  /*6290*/  @!P1 STG.E.128 [R2.64+0x80], R20 ;  /* 0x0000801402009986 */ /* 0x0003e4000c101d1c */
.L_x_665:
[----:B------:R-:W-:Y:S05]  /*62a0*/  BSYNC B0 ;  /* 0x0000000000007941 */ /* 0x000fea0003800000 */
.L_x_664:
[----:B------:R-:W-:Y:S05]  /*62b0*/  @P4 EXIT ;  /* 0x000000000000494d */ /* 0x000fea0003800000 */
[----:B-1----:R-:W-:Y:S01]  /*62c0*/  IADD3 R2, P0, R58, 0x40, RZ ;  /* 0x000000403a027810 */ /* 0x002fe20007f1e0ff */
[----:B------:R-:W-:Y:S01]  /*62d0*/  IMAD.MOV.U32 R4, RZ, RZ, R6 ;  /* 0x000000ffff047224 */ /* 0x000fe200078e0006 */
[----:B------:R-:W-:-:S02]  /*62e0*/  ISETP.GE.AND P1, PT, R232, c[0x0][0x2f4], PT ;  /* 0x0000bd00e8007a0c */ /* 0x000fc40003f26270 */
[----:B------:R-:W-:Y:S01]  /*62f0*/  IADD3 R232, R232, 0x40, RZ ;  /* 0x00000040e8e87810 */ /* 0x000fe20007ffe0ff */
[----:B------:R-:W-:Y:S01]  /*6300*/  IMAD.X R58, RZ, RZ, R59, P0 ;  /* 0x000000ffff3a7224 */ /* 0x000fe200000e063b */
[----:B------:R-:W-:Y:S01]  /*6310*/  ISETP.GE.AND P0, PT, R0, c[0x0][0x2f4], PT ;  /* 0x0000bd0000007a0c */ /* 0x000fe20003f06270 */
[----:B------:R-:W-:-:S04]  /*6320*/  IMAD.WIDE.U32 R4, R2, c[0x0][0x300], R4 ;  /* 0x0000c00002047a25 */ /* 0x000fc800078e0004 */
[----:B------:R-:W-:-:S04]  /*6330*/  IMAD R3, R58, c[0x0][0x300], RZ ;  /* 0x0000c0003a037a24 */ /* 0x000fc800078e02ff */
[----:B------:R-:W-:Y:S01]  /*6340*/  IMAD R3, R2, c[0x0][0x304], R3 ;  /* 0x0000c10002037a24 */ /* 0x000fe200078e0203 */
[----:B------:R-:W-:-:S03]  /*6350*/  LEA R2, P2, R4, c[0x0][0x2e8], 0x1 ;  /* 0x0000ba0004027a11 */ /* 0x000fc600078408ff */
        /* <DEDUP_REMOVED lines=8> */
.L_x_666:
        /* <DEDUP_REMOVED lines=10> */
.L_x_1411:


//--------------------- .text._ZN7cutlass13device_kernelIN5flash19enable_sm80_to_sm89INS1_16FlashAttnBwdSm80INS1_25CollectiveMainloopBwdSm80ILi2ELi2EN4cute5tupleIJNS5_1CILi64EEENS7_ILi128EEENS7_ILi96EEEEEENS_10bfloat16_tEfNS_4arch4Sm80ELb0ELb0ELb0ELb0ELb1ELb0ELb0ELb0ELi2ELi2ELi4ELi2ELb0EEENS1_21CollectiveEpilogueBwdISB_SC_SE_Li256ELb0ELb0ELi2EEENS1_19SingleTileSchedulerILb0ELb0ELb0ELi128EEEEEEEEEvNT_6ParamsE --------------------------
	.section	.text._ZN7cutlass13device_kernelIN5flash19enable_sm80_to_sm89INS1_16FlashAttnBwdSm80INS1_25CollectiveMainloopBwdSm80ILi2ELi2EN4cute5tupleIJNS5_1CILi64EEENS7_ILi128EEENS7_ILi96EEEEEENS_10bfloat16_tEfNS_4arch4Sm80ELb0ELb0ELb0ELb0ELb1ELb0ELb0ELb0ELi2ELi2ELi4ELi2ELb0EEENS1_21CollectiveEpilogueBwdISB_SC_SE_Li256ELb0ELb0ELi2EEENS1_19SingleTileSchedulerILb0ELb0ELb0ELi128EEEEEEEEEvNT_6ParamsE,"ax",@progbits
	.sectioninfo	@"SHI_REGISTERS=255"
	.align	128
.text._ZN7cutlass13device_kernelIN5flash19enable_sm80_to_sm89INS1_16FlashAttnBwdSm80INS1_25CollectiveMainloopBwdSm80ILi2ELi2EN4cute5tupleIJNS5_1CILi64EEENS7_ILi128EEENS7_ILi96EEEEEENS_10bfloat16_tEfNS_4arch4Sm80ELb0ELb0ELb0ELb0ELb1ELb0ELb0ELb0ELi2ELi2ELi4ELi2ELb0EEENS1_21CollectiveEpilogueBwdISB_SC_SE_Li256ELb0ELb0ELi2EEENS1_19SingleTileSchedulerILb0ELb0ELb0ELi128EEEEEEEEEvNT_6ParamsE:
        .type           _ZN7cutlass13device_kernelIN5flash19enable_sm80_to_sm89INS1_16FlashAttnBwdSm80INS1_25CollectiveMainloopBwdSm80ILi2ELi2EN4cute5tupleIJNS5_1CILi64EEENS7_ILi128EEENS7_ILi96EEEEEENS_10bfloat16_tEfNS_4arch4Sm80ELb0ELb0ELb0ELb0ELb1ELb0ELb0ELb0ELi2ELi2ELi4ELi2ELb0EEENS1_21CollectiveEpilogueBwdISB_SC_SE_Li256ELb0ELb0ELi2EEENS1_19SingleTileSchedulerILb0ELb0ELb0ELi128EEEEEEEEEvNT_6ParamsE,@function
        .size           _ZN7cutlass13device_kernelIN5flash19enable_sm80_to_sm89INS1_16FlashAttnBwdSm80INS1_25CollectiveMainloopBwdSm80ILi2ELi2EN4cute5tupleIJNS5_1CILi64EEENS7_ILi128EEENS7_ILi96EEEEEENS_10bfloat16_tEfNS_4arch4Sm80ELb0ELb0ELb0ELb0ELb1ELb0ELb0ELb0ELi2ELi2ELi4ELi2ELb0EEENS1_21CollectiveEpilogueBwdISB_SC_SE_Li256ELb0ELb0ELi2EEENS1_19SingleTileSchedulerILb0ELb0ELb0ELi128EEEEEEEEEvNT_6ParamsE,(.L_x_1412 - _ZN7cutlass13device_kernelIN5flash19enable_sm80_to_sm89INS1_16FlashAttnBwdSm80INS1_25CollectiveMainloopBwdSm80ILi2ELi2EN4cute5tupleIJNS5_1CILi64EEENS7_ILi128EEENS7_ILi96EEEEEENS_10bfloat16_tEfNS_4arch4Sm80ELb0ELb0ELb0ELb0ELb1ELb0ELb0ELb0ELi2ELi2ELi4ELi2ELb0EEENS1_21CollectiveEpilogueBwdISB_SC_SE_Li256ELb0ELb0ELi2EEENS1_19SingleTileSchedulerILb0ELb0ELb0ELi128EEEEEEEEEvNT_6ParamsE)
        .other          _ZN7cutlass13device_kernelIN5flash19enable_sm80_to_sm89INS1_16FlashAttnBwdSm80INS1_25CollectiveMainloopBwdSm80ILi2ELi2EN4cute5tupleIJNS5_1CILi64EEENS7_ILi128EEENS7_ILi96EEEEEENS_10bfloat16_tEfNS_4arch4Sm80ELb0ELb0ELb0ELb0ELb1ELb0ELb0ELb0ELi2ELi2ELi4ELi2ELb0EEENS1_21CollectiveEpilogueBwdISB_SC_SE_Li256ELb0ELb0ELi2EEENS1_19SingleTileSchedulerILb0ELb0ELb0ELi128EEEEEEEEEvNT_6ParamsE,@"STO_CUDA_ENTRY STV_DEFAULT"
_ZN7cutlass13device_kernelIN5flash19enable_sm80_to_sm89INS1_16FlashAttnBwdSm80INS1_25CollectiveMainloopBwdSm80ILi2ELi2EN4cute5tupleIJNS5_1CILi64EEENS7_ILi128EEENS7_ILi96EEEEEENS_10bfloat16_tEfNS_4arch4Sm80ELb0ELb0ELb0ELb0ELb1ELb0ELb0ELb0ELi2ELi2ELi4ELi2ELb0EEENS1_21CollectiveEpilogueBwdISB_SC_SE_Li256ELb0ELb0ELi2EEENS1_19SingleTileSchedulerILb0ELb0ELb0ELi128EEEEEEEEEvNT_6ParamsE:
        /* <DEDUP_REMOVED lines=356> */
.L_x_668:
[----:B------:R-:W-:Y:S05]  /*1640*/  BSYNC B0 ;  /* 0x0000000000007941 */ /* 0x000fea0003800000 */
.L_x_667:
        /* <DEDUP_REMOVED lines=142> */
.L_x_672:
        /* <DEDUP_REMOVED lines=155> */
.L_x_670:
        /* <DEDUP_REMOVED lines=454> */
.L_x_671:
        /* <DEDUP_REMOVED lines=190> */
.L_x_669:
        /* <DEDUP_REMOVED lines=231> */
.L_x_674:
[----:B------:R-:W-:Y:S05]  /*5f90*/  BSYNC B0 ;  /* 0x0000000000007941 */ /* 0x000fea0003800000 */
.L_x_673:
        /* <DEDUP_REMOVED lines=21> */
.L_x_676:
[----:B------:R-:W-:Y:S05]  /*60f0*/  BSYNC B0 ;  /* 0x0000000000007941 */ /* 0x000fea0003800000 */
.L_x_675:
        /* <DEDUP_REMOVED lines=26> */
.L_x_678:
[----:B------:R-:W-:Y:S05]  /*62a0*/  BSYNC B0 ;  /* 0x0000000000007941 */ /* 0x000fea0003800000 */
.L_x_677:
        /* <DEDUP_REMOVED lines=19> */
.L_x_679:
        /* <DEDUP_REMOVED lines=10> */
.L_x_1412:


//--------------------- .text._ZN7cutlass13device_kernelIN5flash19enable_sm80_to_sm89INS1_16FlashAttnBwdSm80INS1_25CollectiveMainloopBwdSm80ILi2ELi2EN4cute5tupleIJNS5_1CILi64EEENS7_ILi128EEENS7_ILi96EEEEEENS_10bfloat16_tEfNS_4arch4Sm80ELb0ELb0ELb0ELb0ELb0ELb0ELb0ELb0ELi2ELi2ELi4ELi2ELb0EEENS1_24CollectiveEpilogueBwdGQAISB_fSE_Li256ELb0ELb0EEENS1_19SingleTileSchedulerILb0ELb0ELb0ELi128EEEEEEEEEvNT_6ParamsE --------------------------
	.section	.text._ZN7cutlass13device_kernelIN5flash19enable_sm80_to_sm89INS1_16FlashAttnBwdSm80INS1_25CollectiveMainloopBwdSm80ILi2ELi2EN4cute5tupleIJNS5_1CILi64EEENS7_ILi128EEENS7_ILi96EEEEEENS_10bfloat16_tEfNS_4arch4Sm80ELb0ELb0ELb0ELb0ELb0ELb0ELb0ELb0ELi2ELi2ELi4ELi2ELb0EEENS1_24CollectiveEpilogueBwdGQAISB_fSE_Li256ELb0ELb0EEENS1_19SingleTileSchedulerILb0ELb0ELb0ELi128EEEEEEEEEvNT_6ParamsE,"ax",@progbits
	.sectioninfo	@"SHI_REGISTERS=248"
	.align	128
.text._ZN7cutlass13device_kernelIN5flash19enable_sm80_to_sm89INS1_16FlashAttnBwdSm80INS1_25CollectiveMainloopBwdSm80ILi2ELi2EN4cute5tupleIJNS5_1CILi64EEENS7_ILi128EEENS7_ILi96EEEEEENS_10bfloat16_tEfNS_4arch4Sm80ELb0ELb0ELb0ELb0ELb0ELb0ELb0ELb0ELi2ELi2ELi4ELi2ELb0EEENS1_24CollectiveEpilogueBwdGQAISB_fSE_Li256ELb0ELb0EEENS1_19SingleTileSchedulerILb0ELb0ELb0ELi128EEEEEEEEEvNT_6ParamsE:
        .type           _ZN7cutlass13device_kernelIN5flash19enable_sm80_to_sm89INS1_16FlashAttnBwdSm80INS1_25CollectiveMainloopBwdSm80ILi2ELi2EN4cute5tupleIJNS5_1CILi64EEENS7_ILi128EEENS7_ILi96EEEEEENS_10bfloat16_tEfNS_4arch4Sm80ELb0ELb0ELb0ELb0ELb0ELb0ELb0ELb0ELi2ELi2ELi4ELi2ELb0EEENS1_24CollectiveEpilogueBwdGQAISB_fSE_Li256ELb0ELb0EEENS1_19SingleTileSchedulerILb0ELb0ELb0ELi128EEEEEEEEEvNT_6ParamsE,@function
        .size           _ZN7cutlass13device_kernelIN5flash19enable_sm80_to_sm89INS1_16FlashAttnBwdSm80INS1_25CollectiveMainloopBwdSm80ILi2ELi2EN4cute5tupleIJNS5_1CILi64EEENS7_ILi128EEENS7_ILi96EEEEEENS_10bfloat16_tEfNS_4arch4Sm80ELb0ELb0ELb0ELb0ELb0ELb0ELb0ELb0ELi2ELi2ELi4ELi2ELb0EEENS1_24CollectiveEpilogueBwdGQAISB_fSE_Li256ELb0ELb0EEENS1_19SingleTileSchedulerILb0ELb0ELb0ELi128EEEEEEEEEvNT_6ParamsE,(.L_x_1413 - _ZN7cutlass13device_kernelIN5flash19enable_sm80_to_sm89INS1_16FlashAttnBwdSm80INS1_25CollectiveMainloopBwdSm80ILi2ELi2EN4cute5tupleIJNS5_1CILi64EEENS7_ILi128EEENS7_ILi96EEEEEENS_10bfloat16_tEfNS_4arch4Sm80ELb0ELb0ELb0ELb0ELb0ELb0ELb0ELb0ELi2ELi2ELi4ELi2ELb0EEENS1_24CollectiveEpilogueBwdGQAISB_fSE_Li256ELb0ELb0EEENS1_19SingleTileSchedulerILb0ELb0ELb0ELi128EEEEEEEEEvNT_6ParamsE)
        .other          _ZN7cutlass13device_kernelIN5flash19enable_sm80_to_sm89INS1_16FlashAttnBwdSm80INS1_25CollectiveMainloopBwdSm80ILi2ELi2EN4cute5tupleIJNS5_1CILi64EEENS7_ILi128EEENS7_ILi96EEEEEENS_10bfloat16_tEfNS_4arch4Sm80ELb0ELb0ELb0ELb0ELb0ELb0ELb0ELb0ELi2ELi2ELi4ELi2ELb0EEENS1_24CollectiveEpilogueBwdGQAISB_fSE_Li256ELb0ELb0EEENS1_19SingleTileSchedulerILb0ELb0ELb0ELi128EEEEEEEEEvNT_6ParamsE,@"STO_CUDA_ENTRY STV_DEFAULT"
_ZN7cutlass13device_kernelIN5flash19enable_sm80_to_sm89INS1_16FlashAttnBwdSm80INS1_25CollectiveMainloopBwdSm80ILi2ELi2EN4cute5tupleIJNS5_1CILi64EEENS7_ILi128EEENS7_ILi96EEEEEENS_10bfloat16_tEfNS_4arch4Sm80ELb0ELb0ELb0ELb0ELb0ELb0ELb0ELb0ELi2ELi2ELi4ELi2ELb0EEENS1_24CollectiveEpilogueBwdGQAISB_fSE_Li256ELb0ELb0EEENS1_19SingleTileSchedulerILb0ELb0ELb0ELi128EEEEEEEEEvNT_6ParamsE:
[----:B------:R-:W-:Y:S02]  /*0000*/  MOV R1, c[0x0][0x28] ;  /* 0x00000a0000017a02 */ /* 0x000fe40000000f00 */
[----:B------:R-:W1:Y:S02]  /*0010*/  S2UR UR14, SR_CTAID.Z ;  /* 0x00000000000e79c3 */ /* 0x000e640000002700 */
[----:B-1----:R-:W-:-:S13]  /*0020*/  ISETP.LE.AND P0, PT, RZ, UR14, PT ;  /* 0x0000000eff007c0c */ /* 0x002fda000bf03270 */
[----:B------:R-:W-:Y:S05]  /*0030*/  @!P0 EXIT ;  /* 0x000000000000894d */ /* 0x000fea0003800000 */
[----:B------:R-:W1:Y:S01]  /*0040*/  S2R R220, SR_TID.X ;  /* 0x0000000000dc7919 */ /* 0x000e620000002100 */
[----:B------:R-:W-:Y:S01]  /*0050*/  IMAD.MOV.U32 R0, RZ, RZ, c[0x0][0x248] ;  /* 0x00009200ff007624 */ /* 0x000fe200078e00ff */
[----:B------:R-:W-:Y:S01]  /*0060*/  USHF.R.S32.HI UR13, URZ, 0x1f, UR14 ;  /* 0x0000001f3f0d7899 */ /* 0x000fe2000801140e */
[----:B------:R-:W-:Y:S01]  /*0070*/  IMAD.MOV.U32 R213, RZ, RZ, 0x10 ;  /* 0x00000010ffd57424 */ /* 0x000fe200078e00ff */
[----:B------:R-:W2:Y:S01]  /*0080*/  S2R R11, SR_CTAID.Y ;  /* 0x00000000000b7919 */ /* 0x000ea20000002600 */
[----:B------:R-:W-:Y:S01]  /*0090*/  ULDC.64 UR10, c[0x0][0x278] ;  /* 0x00009e00000a7ab9 */ /* 0x000fe20000000a00 */
[----:B------:R-:W-:Y:S01]  /*00a0*/  ISETP.NE.AND P0, PT, R0, 0x1, PT ;  /* 0x000000010000780c */ /* 0x000fe20003f05270 */
[----:B------:R-:W-:Y:S01]  /*00b0*/  UIMAD UR4, UR13, UR10, URZ ;  /* 0x0000000a0d0472a4 */ /* 0x000fe2000f8e023f */
[----:B------:R-:W3:Y:S01]  /*00c0*/  S2R R13, SR_CTAID.X ;  /* 0x00000000000d7919 */ /* 0x000ee20000002500 */
[----:B------:R-:W-:Y:S02]  /*00d0*/  UIMAD.WIDE.U32 UR18, UR14, UR10, URZ ;  /* 0x0000000a0e1272a5 */ /* 0x000fe4000f8e003f */
[----:B------:R-:W-:-:S02]  /*00e0*/  UIMAD UR11, UR14, UR11, UR4 ;  /* 0x0000000b0e0b72a4 */ /* 0x000fc4000f8e0204 */
[----:B------:R-:W-:Y:S02]  /*00f0*/  ULDC.64 UR20, c[0x0][0x118] ;  /* 0x0000460000147ab9 */ /* 0x000fe40000000a00 */
[----:B------:R-:W-:Y:S02]  /*0100*/  ULDC.64 UR4, c[0x0][0x290] ;  /* 0x0000a40000047ab9 */ /* 0x000fe40000000a00 */
[----:B------:R-:W-:Y:S02]  /*0110*/  UIMAD UR6, UR13, UR4, URZ ;  /* 0x000000040d0672a4 */ /* 0x000fe4000f8e023f */
[----:B------:R-:W-:Y:S02]  /*0120*/  UIMAD.WIDE.U32 UR16, UR14, UR4, URZ ;  /* 0x000000040e1072a5 */ /* 0x000fe4000f8e003f */
[----:B------:R-:W-:Y:S02]  /*0130*/  UIMAD UR5, UR14, UR5, UR6 ;  /* 0x000000050e0572a4 */ /* 0x000fe4000f8e0206 */
[----:B------:R-:W-:Y:S01]  /*0140*/  UIADD3 UR11, UR19, UR11, URZ ;  /* 0x0000000b130b7290 */ /* 0x000fe2000fffe03f */
[----:B-1----:R-:W-:Y:S01]  /*0150*/  IMAD.SHL.U32 R226, R220, 0x4, RZ ;  /* 0x00000004dce27824 */ /* 0x002fe200078e00ff */
[----:B------:R-:W-:Y:S01]  /*0160*/  UIADD3 UR12, UR17, UR5, URZ ;  /* 0x00000005110c7290 */ /* 0x000fe2000fffe03f */
[----:B------:R-:W-:Y:S01]  /*0170*/  SHF.R.S32.HI R21, RZ, 0x1f, R220 ;  /* 0x0000001fff157819 */ /* 0x000fe200000114dc */
[----:B------:R-:W-:Y:S01]  /*0180*/  ULDC UR10, c[0x0][0x168] ;  /* 0x00005a00000a7ab9 */ /* 0x000fe20000000800 */
[----:B--2---:R-:W-:Y:S01]  /*0190*/  @P0 IMAD.HI.U32 R0, R11, c[0x0][0x24c], RZ ;  /* 0x000093000b000a27 */ /* 0x004fe200078e00ff */
[--C-:B------:R-:W-:Y:S01]  /*01a0*/  SHF.R.S32.HI R4, RZ, 0x1f, R11.reuse ;  /* 0x0000001fff047819 */ /* 0x100fe2000001140b */
[----:B------:R-:W-:Y:S01]  /*01b0*/  ULDC.64 UR4, c[0x0][0x1e8] ;  /* 0x00007a0000047ab9 */ /* 0x000fe20000000a00 */
[----:B------:R-:W-:Y:S01]  /*01c0*/  SHF.R.S32.HI R227, RZ, 0x1f, R226 ;  /* 0x0000001fffe37819 */ /* 0x000fe200000114e2 */
[----:B------:R-:W-:Y:S01]  /*01d0*/  IMAD.MOV.U32 R23, RZ, RZ, R11 ;  /* 0x000000ffff177224 */ /* 0x000fe200078e000b */
[----:B------:R-:W-:Y:S01]  /*01e0*/  @P0 SHF.R.U32.HI R23, RZ, c[0x0][0x250], R0 ;  /* 0x00009400ff170a19 */ /* 0x000fe20000011600 */
[C---:B------:R-:W-:Y:S01]  /*01f0*/  IMAD R2, R4.reuse, c[0x0][0x288], RZ ;  /* 0x0000a20004027a24 */ /* 0x040fe200078e02ff */
[----:B------:R-:W-:Y:S01]  /*0200*/  LEA.HI R19, R21, R220, RZ, 0x2 ;  /* 0x000000dc15137211 */ /* 0x000fe200078f10ff */
[C---:B------:R-:W-:Y:S01]  /*0210*/  IMAD.WIDE.U32 R8, R11.reuse, c[0x0][0x288], R226 ;  /* 0x0000a2000b087a25 */ /* 0x040fe200078e00e2 */
[----:B------:R-:W-:Y:S01]  /*0220*/  SHF.R.S32.HI R16, RZ, 0x1f, R23 ;  /* 0x0000001fff107819 */ /* 0x000fe20000011417 */
[----:B------:R-:W-:Y:S01]  /*0230*/  UIMAD UR4, UR13, UR4, URZ ;  /* 0x000000040d0472a4 */ /* 0x000fe2000f8e023f */
[----:B------:R-:W-:Y:S01]  /*0240*/  SHF.R.S32.HI R224, RZ, 0x2, R19 ;  /* 0x00000002ffe07819 */ /* 0x000fe20000011413 */
[----:B------:R-:W-:Y:S01]  /*0250*/  IMAD R0, R4, c[0x0][0x270], RZ ;  /* 0x00009c0004007a24 */ /* 0x000fe200078e02ff */
[----:B------:R-:W-:Y:S01]  /*0260*/  IADD3 R5, P0, R8, UR16, RZ ;  /* 0x0000001008057c10 */ /* 0x000fe2000ff1e0ff */
[----:B------:R-:W-:Y:S01]  /*0270*/  IMAD.WIDE.U32 R6, R11, c[0x0][0x270], R226 ;  /* 0x00009c000b067a25 */ /* 0x000fe200078e00e2 */
[----:B------:R-:W-:Y:S01]  /*0280*/  SHF.R.S32.HI R225, RZ, 0x1f, R224 ;  /* 0x0000001fffe17819 */ /* 0x000fe200000114e0 */
[----:B------:R-:W-:-:S02]  /*0290*/  UIMAD UR6, UR14, UR5, UR4 ;  /* 0x000000050e0672a4 */ /* 0x000fc4000f8e0204 */
[C---:B------:R-:W-:Y:S01]  /*02a0*/  IMAD R2, R11.reuse, c[0x0][0x28c], R2 ;  /* 0x0000a3000b027a24 */ /* 0x040fe200078e0202 */
[----:B------:R-:W-:Y:S01]  /*02b0*/  IADD3 R6, P1, R6, UR18, RZ ;  /* 0x0000001206067c10 */ /* 0x000fe2000ff3e0ff */
[----:B------:R-:W-:Y:S01]  /*02c0*/  IMAD R3, R11, c[0x0][0x274], R0 ;  /* 0x00009d000b037a24 */ /* 0x000fe200078e0200 */
[----:B------:R-:W-:Y:S01]  /*02d0*/  LEA.HI R0, R21, R220, RZ, 0x4 ;  /* 0x000000dc15007211 */ /* 0x000fe200078f20ff */
[----:B------:R-:W-:Y:S01]  /*02e0*/  IMAD.MOV.U32 R8, RZ, RZ, -0x80 ;  /* 0xffffff80ff087424 */ /* 0x000fe200078e00ff */
[----:B------:R-:W-:Y:S01]  /*02f0*/  IADD3.X R2, R9, UR12, R2, P0, !PT ;  /* 0x0000000c09027c10 */ /* 0x000fe200087fe402 */
[----:B------:R-:W-:Y:S01]  /*0300*/  IMAD R18, R16, c[0x0][0x1e0], RZ ;  /* 0x0000780010127a24 */ /* 0x000fe200078e02ff */
[----:B------:R-:W-:Y:S01]  /*0310*/  IADD3.X R3, R7, UR11, R3, P1, !PT ;  /* 0x0000000b07037c10 */ /* 0x000fe20008ffe403 */
[----:B---3--:R-:W-:Y:S01]  /*0320*/  IMAD R9, R13, R8, c[0x0][0x198] ;  /* 0x000066000d097624 */ /* 0x008fe200078e0208 */
[----:B------:R-:W-:Y:S01]  /*0330*/  LEA.HI R8, R21, R220, RZ, 0x3 ;  /* 0x000000dc15087211 */ /* 0x000fe200078f18ff */
[----:B------:R-:W-:Y:S01]  /*0340*/  IMAD R27, R225, c[0x0][0x178], RZ ;  /* 0x00005e00e11b7a24 */ /* 0x000fe200078e02ff */
[----:B------:R-:W-:Y:S01]  /*0350*/  LOP3.LUT R7, R19, 0xfffffffc, RZ, 0xc0, !PT ;  /* 0xfffffffc13077812 */ /* 0x000fe200078ec0ff */
[----:B------:R-:W-:Y:S01]  /*0360*/  IMAD R25, R225, c[0x0][0x208], RZ ;  /* 0x00008200e1197a24 */ /* 0x000fe200078e02ff */
[----:B------:R-:W-:Y:S01]  /*0370*/  SHF.R.S32.HI R15, RZ, 0x4, R0 ;  /* 0x00000004ff0f7819 */ /* 0x000fe20000011400 */
[----:B------:R-:W-:Y:S01]  /*0380*/  IMAD.SHL.U32 R17, R8, 0x8, RZ ;  /* 0x0000000808117824 */ /* 0x000fe200078e00ff */
[----:B------:R-:W-:Y:S01]  /*0390*/  ULDC.64 UR4, c[0x0][0x1b8] ;  /* 0x00006e0000047ab9 */ /* 0x000fe20000000a00 */
[----:B------:R-:W-:Y:S01]  /*03a0*/  IMAD.IADD R10, R220, 0x1, -R7 ;  /* 0x00000001dc0a7824 */ /* 0x000fe200078e0a07 */
[----:B------:R-:W-:Y:S01]  /*03b0*/  LEA.HI R211, R0, R15, RZ, 0x1 ;  /* 0x0000000f00d37211 */ /* 0x000fe200078f08ff */
[----:B------:R-:W-:Y:S01]  /*03c0*/  IMAD R16, R16, c[0x0][0x1b0], RZ ;  /* 0x00006c0010107a24 */ /* 0x000fe200078e02ff */
[----:B------:R-:W-:Y:S01]  /*03d0*/  LOP3.LUT R17, R17, 0xc0, RZ, 0xc0, !PT ;  /* 0x000000c011117812 */ /* 0x000fe200078ec0ff */
[----:B------:R-:W-:Y:S01]  /*03e0*/  IMAD.SHL.U32 R14, R10, 0x8, RZ ;  /* 0x000000080a0e7824 */ /* 0x000fe200078e00ff */
[----:B------:R-:W-:Y:S01]  /*03f0*/  LOP3.LUT R211, R211, 0xfffffffe, RZ, 0xc0, !PT ;  /* 0xfffffffed3d37812 */ /* 0x000fe200078ec0ff */
[----:B------:R-:W-:Y:S01]  /*0400*/  IMAD R16, R23, c[0x0][0x1b4], R16 ;  /* 0x00006d0017107a24 */ /* 0x000fe200078e0210 */
[----:B------:R-:W-:Y:S01]  /*0410*/  SHF.R.U32.HI R7, RZ, 0x3, R17 ;  /* 0x00000003ff077819 */ /* 0x000fe20000011611 */
[----:B------:R-:W-:Y:S01]  /*0420*/  UIMAD UR4, UR13, UR4, URZ ;  /* 0x000000040d0472a4 */ /* 0x000fe2000f8e023f */
[--C-:B------:R-:W-:Y:S01]  /*0430*/  LOP3.LUT R20, R17, 0x18, R14.reuse, 0xf8, !PT ;  /* 0x0000001811147812 */ /* 0x100fe200078ef80e */
[----:B------:R-:W-:Y:S01]  /*0440*/  IMAD.IADD R211, R15, 0x1, -R211 ;  /* 0x000000010fd37824 */ /* 0x000fe200078e0ad3 */
[----:B------:R-:W-:Y:S01]  /*0450*/  SHF.R.S32.HI R15, RZ, 0x1f, R14 ;  /* 0x0000001fff0f7819 */ /* 0x000fe2000001140e */
[C---:B------:R-:W-:Y:S01]  /*0460*/  IMAD R17, R23.reuse, c[0x0][0x1e4], R18 ;  /* 0x0000790017117a24 */ /* 0x040fe200078e0212 */
[----:B------:R-:W-:Y:S01]  /*0470*/  LOP3.LUT R7, R20, R7, RZ, 0x3c, !PT ;  /* 0x0000000714077212 */ /* 0x000fe200078e3cff */
[----:B------:R-:W-:Y:S01]  /*0480*/  IMAD R20, R224, c[0x0][0x17c], R27 ;  /* 0x00005f00e0147a24 */ /* 0x000fe200078e021b */
[----:B------:R-:W-:Y:S01]  /*0490*/  UIMAD UR4, UR14, UR5, UR4 ;  /* 0x000000050e0472a4 */ /* 0x000fe2000f8e0204 */
[----:B------:R-:W-:Y:S01]  /*04a0*/  IMAD.WIDE.U32 R28, R23, c[0x0][0x1e0], R14 ;  /* 0x00007800171c7a25 */ /* 0x000fe200078e000e */
[C---:B------:R-:W-:Y:S01]  /*04b0*/  IADD3 R215, R14.reuse, 0x40, RZ ;  /* 0x000000400ed77810 */ /* 0x040fe20007ffe0ff */
[----:B------:R-:W-:Y:S01]  /*04c0*/  UISETP.GE.AND UP0, UPT, UR10, 0x41, UPT ;  /* 0x000000410a00788c */ /* 0x000fe2000bf06270 */
[----:B------:R-:W-:Y:S01]  /*04d0*/  ISETP.GE.AND P6, PT, R14, c[0x0][0x1cc], PT ;  /* 0x000073000e007a0c */ /* 0x000fe20003fc6270 */
[C---:B------:R-:W-:Y:S01]  /*04e0*/  IMAD R18, R224.reuse, c[0x0][0x20c], R25 ;  /* 0x00008300e0127a24 */ /* 0x040fe200078e0219 */
[----:B------:R-:W-:Y:S01]  /*04f0*/  ISETP.GE.AND P4, PT, R215, c[0x0][0x1cc], PT ;  /* 0x00007300d7007a0c */ /* 0x000fe20003f86270 */
[----:B------:R-:W-:-:S04]  /*0500*/  IMAD.WIDE.U32 R30, R224, c[0x0][0x178], R14 ;  /* 0x00005e00e01e7a25 */ /* 0x000fc800078e000e */
[----:B------:R-:W-:-:S04]  /*0510*/  IMAD.WIDE.U32 R26, R23, c[0x0][0x1b0], R14 ;  /* 0x00006c00171a7a25 */ /* 0x000fc800078e000e */
[----:B------:R-:W-:-:S04]  /*0520*/  IMAD.WIDE.U32 R24, R224, c[0x0][0x208], R14 ;  /* 0x00008200e0187a25 */ /* 0x000fc800078e000e */
[----:B------:R-:W-:Y:S02]  /*0530*/  IMAD.IADD R29, R29, 0x1, R17 ;  /* 0x000000011d1d7824 */ /* 0x000fe400078e0211 */
[----:B------:R-:W-:Y:S02]  /*0540*/  IMAD.IADD R35, R27, 0x1, R16 ;  /* 0x000000011b237824 */ /* 0x000fe400078e0210 */
[----:B------:R-:W-:Y:S02]  /*0550*/  IMAD.MOV.U32 R22, RZ, RZ, R30 ;  /* 0x000000ffff167224 */ /* 0x000fe400078e001e */
[----:B------:R-:W-:Y:S02]  /*0560*/  IMAD.U32 R17, RZ, RZ, UR14 ;  /* 0x0000000eff117e24 */ /* 0x000fe4000f8e00ff */
[----:B------:R-:W-:Y:S02]  /*0570*/  IMAD.IADD R25, R25, 0x1, R18 ;  /* 0x0000000119197824 */ /* 0x000fe400078e0212 */
[----:B------:R-:W-:-:S02]  /*0580*/  IMAD.MOV.U32 R34, RZ, RZ, R26 ;  /* 0x000000ffff227224 */ /* 0x000fc400078e001a */
[----:B------:R-:W-:Y:S02]  /*0590*/  IMAD.U32 R16, RZ, RZ, UR14 ;  /* 0x0000000eff107e24 */ /* 0x000fe4000f8e00ff */
[----:B------:R-:W-:Y:S02]  /*05a0*/  IMAD R30, R4, c[0x0][0x210], RZ ;  /* 0x00008400041e7a24 */ /* 0x000fe400078e02ff */
[----:B------:R-:W-:Y:S01]  /*05b0*/  IMAD.WIDE.U32 R26, R17, c[0x0][0x1e8], R28 ;  /* 0x00007a00111a7a25 */ /* 0x000fe200078e001c */
[----:B------:R-:W-:-:S03]  /*05c0*/  LEA R28, P0, R6, c[0x0][0x258], 0x2 ;  /* 0x00009600061c7a11 */ /* 0x000fc600078010ff */
[----:B------:R-:W-:Y:S01]  /*05d0*/  IMAD.WIDE.U32 R16, R16, c[0x0][0x1b8], R34 ;  /* 0x00006e0010107a25 */ /* 0x000fe200078e0022 */
[----:B------:R-:W-:-:S03]  /*05e0*/  LEA.HI.X R29, R6, c[0x0][0x25c], R3, 0x2, P0 ;  /* 0x00009700061d7a11 */ /* 0x000fc600000f1403 */
[----:B------:R-:W-:Y:S01]  /*05f0*/  IMAD R30, R11, c[0x0][0x214], R30 ;  /* 0x000085000b1e7a24 */ /* 0x000fe200078e021e */
[----:B------:R-:W-:Y:S01]  /*0600*/  IADD3 R17, R17, UR4, RZ ;  /* 0x0000000411117c10 */ /* 0x000fe2000fffe0ff */
[----:B------:R-:W-:Y:S01]  /*0610*/  IMAD.WIDE.U32 R24, R11, c[0x0][0x210], R24 ;  /* 0x000084000b187a25 */ /* 0x000fe200078e0018 */
[----:B------:R-:W-:Y:S02]  /*0620*/  ULDC.64 UR4, c[0x0][0x218] ;  /* 0x0000860000047ab9 */ /* 0x000fe40000000a00 */
[----:B------:R-:W-:Y:S01]  /*0630*/  UIMAD UR4, UR13, UR4, URZ ;  /* 0x000000040d0472a4 */ /* 0x000fe2000f8e023f */
[----:B------:R-:W-:-:S03]  /*0640*/  IMAD.WIDE R12, R13, 0x80, R224 ;  /* 0x000000800d0c7825 */ /* 0x000fc600078e02e0 */
[----:B------:R-:W-:Y:S01]  /*0650*/  UIMAD UR4, UR14, UR5, UR4 ;  /* 0x000000050e0472a4 */ /* 0x000fe2000f8e0204 */
[----:B------:R-:W-:Y:S02]  /*0660*/  IMAD.IADD R23, R31, 0x1, R20 ;  /* 0x000000011f177824 */ /* 0x000fe400078e0214 */
[----:B------:R-:W-:Y:S02]  /*0670*/  IMAD R32, R4, c[0x0][0x180], RZ ;  /* 0x0000600004207a24 */ /* 0x000fe400078e02ff */
[----:B------:R-:W-:Y:S02]  /*0680*/  IMAD.IADD R31, R25, 0x1, R30 ;  /* 0x00000001191f7824 */ /* 0x000fe400078e021e */
[C---:B------:R-:W-:Y:S02]  /*0690*/  IMAD R32, R11.reuse, c[0x0][0x184], R32 ;  /* 0x000061000b207a24 */ /* 0x040fe400078e0220 */
[----:B------:R-:W-:Y:S01]  /*06a0*/  IMAD.WIDE.U32 R34, R11, c[0x0][0x180], R22 ;  /* 0x000060000b227a25 */ /* 0x000fe200078e0016 */
[----:B------:R-:W-:Y:S01]  /*06b0*/  IADD3 R23, R27, UR6, RZ ;  /* 0x000000061b177c10 */ /* 0x000fe2000fffe0ff */
[----:B------:R-:W-:-:S02]  /*06c0*/  ULDC.64 UR6, c[0x0][0x188] ;  /* 0x0000620000067ab9 */ /* 0x000fc40000000a00 */
[C---:B------:R-:W-:Y:S01]  /*06d0*/  IMAD R25, R13.reuse, c[0x0][0x1d8], RZ ;  /* 0x000076000d197a24 */ /* 0x040fe200078e02ff */
[----:B------:R-:W-:Y:S01]  /*06e0*/  UIMAD UR6, UR13, UR6, URZ ;  /* 0x000000060d0672a4 */ /* 0x000fe2000f8e023f */
[----:B------:R-:W-:Y:S02]  /*06f0*/  IMAD R13, R13, c[0x0][0x1a8], RZ ;  /* 0x00006a000d0d7a24 */ /* 0x000fe400078e02ff */
[----:B------:R-:W-:Y:S01]  /*0700*/  IMAD.IADD R33, R35, 0x1, R32 ;  /* 0x0000000123217824 */ /* 0x000fe200078e0220 */
[----:B------:R-:W-:Y:S01]  /*0710*/  UIMAD UR6, UR14, UR7, UR6 ;  /* 0x000000070e0672a4 */ /* 0x000fe2000f8e0206 */
[----:B------:R-:W-:Y:S02]  /*0720*/  IMAD.MOV.U32 R22, RZ, RZ, R26 ;  /* 0x000000ffff167224 */ /* 0x000fe400078e001a */
[----:B------:R-:W-:Y:S02]  /*0730*/  IMAD.MOV.U32 R32, RZ, RZ, R34 ;  /* 0x000000ffff207224 */ /* 0x000fe400078e0022 */
[----:B------:R-:W-:-:S02]  /*0740*/  IMAD.MOV.U32 R30, RZ, RZ, R24 ;  /* 0x000000ffff1e7224 */ /* 0x000fc400078e0018 */
[----:B------:R-:W-:Y:S02]  /*0750*/  IMAD.U32 R26, RZ, RZ, UR14 ;  /* 0x0000000eff1a7e24 */ /* 0x000fe4000f8e00ff */
[----:B------:R-:W-:Y:S02]  /*0760*/  IMAD.U32 R3, RZ, RZ, UR14 ;  /* 0x0000000eff037e24 */ /* 0x000fe4000f8e00ff */
[C---:B------:R-:W-:Y:S02]  /*0770*/  IMAD R13, R12.reuse, c[0x0][0x1ac], R13 ;  /* 0x00006b000c0d7a24 */ /* 0x040fe400078e020d */
[----:B------:R-:W-:-:S04]  /*0780*/  IMAD.WIDE.U32 R16, R12, c[0x0][0x1a8], R16 ;  /* 0x00006a000c107a25 */ /* 0x000fc800078e0010 */
[----:B------:R-:W-:Y:S01]  /*0790*/  IMAD.WIDE.U32 R26, R26, c[0x0][0x188], R32 ;  /* 0x000062001a1a7a25 */ /* 0x000fe200078e0020 */
[----:B------:R-:W-:-:S03]  /*07a0*/  LEA R32, P0, R16, c[0x0][0x190], 0x1 ;  /* 0x0000640010207a11 */ /* 0x000fc600078008ff */
[----:B------:R-:W-:Y:S01]  /*07b0*/  IMAD.WIDE.U32 R30, R3, c[0x0][0x218], R30 ;  /* 0x00008600031e7a25 */ /* 0x000fe200078e001e */
[----:B------:R-:W-:Y:S02]  /*07c0*/  IADD3 R3, R27, UR6, RZ ;  /* 0x000000061b037c10 */ /* 0x000fe4000fffe0ff */
[----:B------:R-:W-:Y:S01]  /*07d0*/  LEA R232, P3, R26, c[0x0][0x160], 0x1 ;  /* 0x000058001ae87a11 */ /* 0x000fe200078608ff */
[----:B------:R-:W-:Y:S01]  /*07e0*/  IMAD.IADD R13, R17, 0x1, R13 ;  /* 0x00000001110d7824 */ /* 0x000fe200078e020d */
[----:B------:R-:W-:Y:S01]  /*07f0*/  IADD3 R6, R31, UR4, RZ ;  /* 0x000000041f067c10 */ /* 0x000fe2000fffe0ff */
[----:B------:R-:W-:Y:S01]  /*0800*/  IMAD R25, R12, c[0x0][0x1dc], R25 ;  /* 0x000077000c197a24 */ /* 0x000fe200078e0219 */
[----:B------:R-:W-:Y:S01]  /*0810*/  LEA R222, P2, R30, c[0x0][0x1f0], 0x1 ;  /* 0x00007c001ede7a11 */ /* 0x000fe200078408ff */
[----:B------:R-:W-:Y:S01]  /*0820*/  IMAD.WIDE.U32 R22, R12, c[0x0][0x1d8], R22 ;  /* 0x000076000c167a25 */ /* 0x000fe200078e0016 */
[----:B------:R-:W-:Y:S02]  /*0830*/  LEA.HI.X R33, R16, c[0x0][0x194], R13, 0x1, P0 ;  /* 0x0000650010217a11 */ /* 0x000fe400000f0c0d */
[----:B------:R-:W-:Y:S01]  /*0840*/  LEA.HI.X R223, R30, c[0x0][0x1f4], R6, 0x1, P2 ;  /* 0x00007d001edf7a11 */ /* 0x000fe200010f0c06 */
[----:B------:R-:W-:Y:S01]  /*0850*/  IMAD.IADD R12, R23, 0x1, R25 ;  /* 0x00000001170c7824 */ /* 0x000fe200078e0219 */
[----:B------:R-:W-:Y:S01]  /*0860*/  LEA R34, P1, R22, c[0x0][0x1c0], 0x1 ;  /* 0x0000700016227a11 */ /* 0x000fe200078208ff */
[----:B------:R-:W-:Y:S01]  /*0870*/  IMAD.MOV.U32 R13, RZ, RZ, c[0x0][0x1d8] ;  /* 0x00007600ff0d7624 */ /* 0x000fe200078e00ff */
[----:B------:R-:W-:Y:S01]  /*0880*/  LEA.HI.X R233, R26, c[0x0][0x164], R3, 0x1, P3 ;  /* 0x000059001ae97a11 */ /* 0x000fe200018f0c03 */
[----:B------:R-:W-:Y:S01]  /*0890*/  IMAD.MOV.U32 R6, RZ, RZ, c[0x0][0x1dc] ;  /* 0x00007700ff067624 */ /* 0x000fe200078e00ff */
[----:B------:R-:W-:Y:S01]  /*08a0*/  LEA.HI.X R35, R22, c[0x0][0x1c4], R12, 0x1, P1 ;  /* 0x0000710016237a11 */ /* 0x000fe200008f0c0c */
[----:B------:R-:W-:Y:S01]  /*08b0*/  IMAD.IADD R18, R9, 0x1, -R224 ;  /* 0x0000000109127824 */ /* 0x000fe200078e0ae0 */
[----:B------:R-:W-:Y:S01]  /*08c0*/  LEA R26, P1, R13, R34, 0x7 ;  /* 0x000000220d1a7211 */ /* 0x000fe200078238ff */
[----:B------:R-:W-:Y:S01]  /*08d0*/  IMAD.MOV.U32 R23, RZ, RZ, c[0x0][0x1a8] ;  /* 0x00006a00ff177624 */ /* 0x000fe200078e00ff */
[----:B------:R-:W-:Y:S01]  /*08e0*/  LEA.HI R12, R19, R224, RZ, 0x1 ;  /* 0x000000e0130c7211 */ /* 0x000fe200078f08ff */
[----:B------:R-:W-:Y:S01]  /*08f0*/  IMAD.MOV.U32 R17, RZ, RZ, c[0x0][0x1ac] ;  /* 0x00006b00ff117624 */ /* 0x000fe200078e00ff */
[----:B------:R-:W-:Y:S01]  /*0900*/  LEA.HI.X R27, R13, R35, R6, 0x7, P1 ;  /* 0x000000230d1b7211 */ /* 0x000fe200008f3c06 */
[----:B------:R-:W-:Y:S01]  /*0910*/  IMAD.SHL.U32 R216, R211, 0x8, RZ ;  /* 0x00000008d3d87824 */ /* 0x000fe200078e00ff */
[----:B------:R-:W-:-:S02]  /*0920*/  LEA.HI R3, R21, R220, RZ, 0x5 ;  /* 0x000000dc15037211 */ /* 0x000fc400078f28ff */
[----:B------:R-:W-:Y:S02]  /*0930*/  LOP3.LUT R13, R12, 0x7fffffe, RZ, 0xc0, !PT ;  /* 0x07fffffe0c0d7812 */ /* 0x000fe400078ec0ff */
[----:B------:R-:W-:Y:S02]  /*0940*/  IADD3 R12, R14, 0x20, RZ ;  /* 0x000000200e0c7810 */ /* 0x000fe40007ffe0ff */
[----:B------:R-:W-:Y:S01]  /*0950*/  SHF.R.S32.HI R22, RZ, 0x5, R3 ;  /* 0x00000005ff167819 */ /* 0x000fe20000011403 */
[----:B------:R-:W-:Y:S01]  /*0960*/  IMAD.IADD R13, R224, 0x1, -R13 ;  /* 0x00000001e00d7824 */ /* 0x000fe200078e0a0d */
[----:B------:R-:W-:Y:S02]  /*0970*/  ISETP.GE.AND P5, PT, R12, c[0x0][0x1cc], PT ;  /* 0x000073000c007a0c */ /* 0x000fe40003fa6270 */
[----:B------:R-:W-:Y:S01]  /*0980*/  ISETP.LT.OR P3, PT, R18, 0x1, P6 ;  /* 0x000000011200780c */ /* 0x000fe20003761670 */
[----:B------:R-:W-:Y:S01]  /*0990*/  IMAD R6, R22, 0x8, R13 ;  /* 0x0000000816067824 */ /* 0x000fe200078e020d */
[----:B------:R-:W-:-:S02]  /*09a0*/  ISETP.LT.OR P2, PT, R18, 0x1, P5 ;  /* 0x000000011200780c */ /* 0x000fc40002f41670 */
[----:B------:R-:W-:Y:S01]  /*09b0*/  ISETP.LT.OR P1, PT, R18, 0x1, P4 ;  /* 0x000000011200780c */ /* 0x000fe20002721670 */
[----:B------:R-:W-:Y:S01]  /*09c0*/  IMAD.U32 R6, R6, 0x20, R7 ;  /* 0x0000002006067824 */ /* 0x000fe200078e0007 */
[C---:B------:R-:W-:Y:S02]  /*09d0*/  ISETP.LT.OR P6, PT, R18.reuse, 0x41, P6 ;  /* 0x000000411200780c */ /* 0x040fe400037c1670 */
[----:B------:R-:W-:Y:S01]  /*09e0*/  ISETP.LT.OR P5, PT, R18, 0x41, P5 ;  /* 0x000000411200780c */ /* 0x000fe20002fa1670 */
[----:B------:R-:W-:Y:S01]  /*09f0*/  IMAD.SHL.U32 R13, R6, 0x2, RZ ;  /* 0x00000002060d7824 */ /* 0x000fe200078e00ff */
[----:B------:R-:W-:Y:S02]  /*0a00*/  ISETP.LT.OR P4, PT, R18, 0x41, P4 ;  /* 0x000000411200780c */ /* 0x000fe40002781670 */
[----:B------:R-:W-:Y:S02]  /*0a10*/  LEA R30, P0, R23, R32, 0x7 ;  /* 0x00000020171e7211 */ /* 0x000fe400078038ff */
[----:B------:R1:W-:Y:S01]  /*0a20*/  LDGSTS.E.BYPASS.LTC128B.128 [R13+0x6080], [R34.64], !P3 ;  /* 0x06080000220d7fae */ /* 0x0003e2000d901d54 */
[----:B------:R-:W-:-:S02]  /*0a30*/  LOP3.LUT R25, R8, 0xfffffff8, RZ, 0xc0, !PT ;  /* 0xfffffff808197812 */ /* 0x000fc400078ec0ff */
[----:B------:R-:W-:Y:S01]  /*0a40*/  LEA.HI.X R31, R23, R33, R17, 0x7, P0 ;  /* 0x00000021171f7211 */ /* 0x000fe200000f3c11 */
[----:B------:R1:W-:Y:S01]  /*0a50*/  LDGSTS.E.BYPASS.LTC128B.128 [R13+0x8080], [R34.64+0x40], !P2 ;  /* 0x08080040220d7fae */ /* 0x0003e2000d101d54 */
[C---:B------:R-:W-:Y:S01]  /*0a60*/  LEA R16, P0, R5.reuse, c[0x0][0x280], 0x2 ;  /* 0x0000a00005107a11 */ /* 0x040fe200078010ff */
[----:B------:R-:W-:Y:S01]  /*0a70*/  IMAD.IADD R25, R220, 0x1, -R25 ;  /* 0x00000001dc197824 */ /* 0x000fe200078e0a19 */
[----:B------:R-:W-:Y:S01]  /*0a80*/  LOP3.LUT R7, R0, 0xfffffff0, RZ, 0xc0, !PT ;  /* 0xfffffff000077812 */ /* 0x000fe200078ec0ff */
[----:B------:R1:W-:Y:S01]  /*0a90*/  LDGSTS.E.BYPASS.LTC128B.128 [R13+0xa080], [R34.64+0x80], !P1 ;  /* 0x0a080080220d7fae */ /* 0x0003e2000c901d54 */
[----:B------:R-:W-:Y:S02]  /*0aa0*/  ISETP.GE.AND P1, PT, R12, c[0x0][0x19c], PT ;  /* 0x000067000c007a0c */ /* 0x000fe40003f26270 */
[----:B------:R-:W-:Y:S01]  /*0ab0*/  LEA.HI.X R17, R5, c[0x0][0x284], R2, 0x2, P0 ;  /* 0x0000a10005117a11 */ /* 0x000fe200000f1402 */
[----:B------:R2:W-:Y:S01]  /*0ac0*/  LDGSTS.E.BYPASS.LTC128B.128 [R13+0x7080], [R26.64], !P6 ;  /* 0x070800001a0d7fae */ /* 0x0005e2000f101d54 */
[----:B------:R-:W-:Y:S01]  /*0ad0*/  ISETP.LT.OR P2, PT, R18, 0x1, P1 ;  /* 0x000000011200780c */ /* 0x000fe20000f41670 */
[----:B------:R-:W-:Y:S01]  /*0ae0*/  IMAD.IADD R7, R220, 0x1, -R7 ;  /* 0x00000001dc077824 */ /* 0x000fe200078e0a07 */
[----:B------:R-:W-:Y:S01]  /*0af0*/  LEA.HI R2, R21, R220, RZ, 0x6 ;  /* 0x000000dc15027211 */ /* 0x000fe200078f30ff */
[----:B------:R2:W-:Y:S01]  /*0b00*/  LDGSTS.E.BYPASS.LTC128B.128 [R13+0x9080], [R26.64+0x40], !P5 ;  /* 0x090800401a0d7fae */ /* 0x0005e2000e901d54 */
[----:B------:R-:W-:-:S02]  /*0b10*/  ISETP.GE.AND P5, PT, R14, c[0x0][0x19c], PT ;  /* 0x000067000e007a0c */ /* 0x000fc40003fa6270 */
[----:B------:R-:W-:Y:S01]  /*0b20*/  LEA.HI R0, R25, R25, RZ, 0x1 ;  /* 0x0000001919007211 */ /* 0x000fe200078f08ff */
[----:B------:R2:W-:Y:S01]  /*0b30*/  LDGSTS.E.BYPASS.LTC128B.128 [R13+0xb080], [R26.64+0x80], !P4 ;  /* 0x0b0800801a0d7fae */ /* 0x0005e2000e101d54 */
[----:B------:R-:W-:Y:S02]  /*0b40*/  ISETP.GE.AND P4, PT, R215, c[0x0][0x19c], PT ;  /* 0x00006700d7007a0c */ /* 0x000fe40003f86270 */
[C---:B------:R-:W-:Y:S02]  /*0b50*/  ISETP.LT.OR P3, PT, R18.reuse, 0x1, P5 ;  /* 0x000000011200780c */ /* 0x040fe40002f61670 */
[----:B------:R-:W-:Y:S02]  /*0b60*/  ISETP.LT.OR P0, PT, R18, 0x1, P4 ;  /* 0x000000011200780c */ /* 0x000fe40002701670 */
[----:B------:R-:W-:Y:S02]  /*0b70*/  SHF.R.S32.HI R20, RZ, 0x1f, R7 ;  /* 0x0000001fff147819 */ /* 0x000fe40000011407 */
[----:B------:R-:W-:-:S02]  /*0b80*/  SHF.R.S32.HI R2, RZ, 0x6, R2 ;  /* 0x00000006ff027819 */ /* 0x000fc40000011402 */
[----:B------:R-:W-:Y:S02]  /*0b90*/  LOP3.LUT R6, R0, 0x7fffffe, RZ, 0xc0, !PT ;  /* 0x07fffffe00067812 */ /* 0x000fe400078ec0ff */
[-C--:B------:R-:W-:Y:S01]  /*0ba0*/  LEA.HI R5, R7, R7.reuse, RZ, 0x1 ;  /* 0x0000000707057211 */ /* 0x080fe200078f08ff */
[----:B------:R-:W-:Y:S01]  /*0bb0*/  IMAD R212, R211, 0x4, R2 ;  /* 0x00000004d3d47824 */ /* 0x000fe200078e0202 */
[----:B------:R-:W-:Y:S01]  /*0bc0*/  LEA.HI R20, R20, R7, RZ, 0x3 ;  /* 0x0000000714147211 */ /* 0x000fe200078f18ff */
[----:B------:R1:W-:Y:S01]  /*0bd0*/  LDGSTS.E.BYPASS.LTC128B.128 [R13+0x80], [R32.64], !P3 ;  /* 0x00080000200d7fae */ /* 0x0003e2000d901d54 */
[C---:B------:R-:W-:Y:S01]  /*0be0*/  IMAD.IADD R23, R25.reuse, 0x1, -R6 ;  /* 0x0000000119177824 */ /* 0x040fe200078e0a06 */
[----:B------:R-:W-:Y:S01]  /*0bf0*/  ISETP.LT.OR P5, PT, R18, 0x41, P5 ;  /* 0x000000411200780c */ /* 0x000fe20002fa1670 */
[----:B------:R-:W-:Y:S01]  /*0c00*/  IMAD.SHL.U32 R25, R25, 0x40, RZ ;  /* 0x0000004019197824 */ /* 0x000fe200078e00ff */
[----:B------:R1:W-:Y:S01]  /*0c10*/  LDGSTS.E.BYPASS.LTC128B.128 [R13+0x2080], [R32.64+0x40], !P2 ;  /* 0x02080040200d7fae */ /* 0x0003e2000d101d54 */
[----:B------:R-:W-:Y:S01]  /*0c20*/  ISETP.GE.AND P2, PT, R14, c[0x0][0x16c], PT ;  /* 0x00005b000e007a0c */ /* 0x000fe20003f46270 */
[----:B------:R-:W-:Y:S01]  /*0c30*/  IMAD R212, R212, 0x8, R23 ;  /* 0x00000008d4d47824 */ /* 0x000fe200078e0217 */
[----:B------:R-:W-:Y:S01]  /*0c40*/  ISETP.GE.AND P3, PT, R215, c[0x0][0x16c], PT ;  /* 0x00005b00d7007a0c */ /* 0x000fe20003f66270 */
[----:B------:R1:W-:Y:S01]  /*0c50*/  LDGSTS.E.BYPASS.LTC128B.128 [R13+0x4080], [R32.64+0x80], !P0 ;  /* 0x04080080200d7fae */ /* 0x0003e2000c101d54 */
[----:B------:R-:W-:-:S02]  /*0c60*/  ISETP.GE.AND P0, PT, R12, c[0x0][0x16c], PT ;  /* 0x00005b000c007a0c */ /* 0x000fc40003f06270 */
[----:B------:R-:W-:Y:S02]  /*0c70*/  LOP3.LUT R210, R5, 0x7fffffe, RZ, 0xc0, !PT ;  /* 0x07fffffe05d27812 */ /* 0x000fe400078ec0ff */
[----:B------:R-:W-:Y:S02]  /*0c80*/  LOP3.LUT R6, R20, 0xfffffff8, RZ, 0xc0, !PT ;  /* 0xfffffff814067812 */ /* 0x000fe400078ec0ff */
[----:B------:R-:W-:Y:S01]  /*0c90*/  SEL R217, RZ, 0x1, P2 ;  /* 0x00000001ffd97807 */ /* 0x000fe20001000000 */
[C---:B------:R-:W-:Y:S01]  /*0ca0*/  IMAD.IADD R210, R7.reuse, 0x1, -R210 ;  /* 0x0000000107d27824 */ /* 0x040fe200078e0ad2 */
[C---:B------:R-:W-:Y:S01]  /*0cb0*/  ISETP.LT.OR P1, PT, R18.reuse, 0x41, P1 ;  /* 0x000000411200780c */ /* 0x040fe20000f21670 */
[----:B------:R-:W-:Y:S01]  /*0cc0*/  IMAD.IADD R6, R7, 0x1, -R6 ;  /* 0x0000000107067824 */ /* 0x000fe200078e0a06 */
[----:B------:R-:W-:Y:S01]  /*0cd0*/  ISETP.LT.OR P4, PT, R18, 0x41, P4 ;  /* 0x000000411200780c */ /* 0x000fe20002781670 */
[----:B------:R1:W-:Y:S01]  /*0ce0*/  LDGSTS.E.BYPASS.LTC128B.128 [R13+0x1080], [R30.64], !P5 ;  /* 0x010800001e0d7fae */ /* 0x0003e2000e901d54 */
[----:B------:R-:W-:-:S02]  /*0cf0*/  ISETP.GE.AND P2, PT, R12, c[0x0][0x1fc], PT ;  /* 0x00007f000c007a0c */ /* 0x000fc40003f46270 */
[----:B------:R-:W-:Y:S02]  /*0d00*/  SEL R18, RZ, 0x4, P3 ;  /* 0x00000004ff127807 */ /* 0x000fe40001800000 */
[----:B------:R-:W-:Y:S02]  /*0d10*/  SEL R23, RZ, 0x2, P0 ;  /* 0x00000002ff177807 */ /* 0x000fe40000000000 */
[----:B------:R-:W-:Y:S02]  /*0d20*/  ISETP.GE.AND P3, PT, R14, c[0x0][0x1fc], PT ;  /* 0x00007f000e007a0c */ /* 0x000fe40003f66270 */
[----:B------:R-:W-:Y:S01]  /*0d30*/  SEL R7, RZ, 0xffffffff, P2 ;  /* 0xffffffffff077807 */ /* 0x000fe20001000000 */
[----:B------:R1:W-:Y:S01]  /*0d40*/  LDGSTS.E.BYPASS.LTC128B.128 [R13+0x3080], [R30.64+0x40], !P1 ;  /* 0x030800401e0d7fae */ /* 0x0003e2000c901d54 */
[----:B------:R-:W-:Y:S02]  /*0d50*/  ISETP.GE.AND P2, PT, R215, c[0x0][0x1fc], PT ;  /* 0x00007f00d7007a0c */ /* 0x000fe40003f46270 */
[----:B------:R-:W-:Y:S01]  /*0d60*/  IADD3 R23, R18, R23, R217 ;  /* 0x0000001712177210 */ /* 0x000fe20007ffe0d9 */
[----:B------:R-:W-:Y:S01]  /*0d70*/  IMAD.SHL.U32 R7, R7, 0x2, RZ ;  /* 0x0000000207077824 */ /* 0x000fe200078e00ff */
[----:B--2---:R-:W-:Y:S01]  /*0d80*/  LEA.HI R27, R3, R22, RZ, 0x1 ;  /* 0x00000016031b7211 */ /* 0x004fe200078f08ff */
[----:B------:R1:W-:Y:S01]  /*0d90*/  LDGSTS.E.BYPASS.LTC128B.128 [R13+0x5080], [R30.64+0x80], !P4 ;  /* 0x050800801e0d7fae */ /* 0x0003e2000e101d54 */
[----:B------:R-:W-:-:S02]  /*0da0*/  SEL R24, RZ, 0x1, P3 ;  /* 0x00000001ff187807 */ /* 0x000fc40001800000 */
[----:B------:R-:W-:Y:S01]  /*0db0*/  SEL R18, RZ, 0x4, P2 ;  /* 0x00000004ff127807 */ /* 0x000fe20001000000 */
[----:B------:R-:W0:Y:S01]  /*0dc0*/  LDGDEPBAR ;  /* 0x00000000000079af */ /* 0x000e220000000000 */
[----:B------:R-:W-:Y:S02]  /*0dd0*/  LOP3.LUT P3, RZ, R23, 0x1, RZ, 0xc0, !PT ;  /* 0x0000000117ff7812 */ /* 0x000fe4000786c0ff */
[----:B------:R-:W-:Y:S02]  /*0de0*/  LOP3.LUT R27, R27, 0xfffffffe, RZ, 0xc0, !PT ;  /* 0xfffffffe1b1b7812 */ /* 0x000fe400078ec0ff */
[C---:B------:R-:W-:Y:S02]  /*0df0*/  LOP3.LUT P2, RZ, R23.reuse, 0x2, RZ, 0xc0, !PT ;  /* 0x0000000217ff7812 */ /* 0x040fe4000784c0ff */
[----:B------:R-:W-:Y:S02]  /*0e00*/  LOP3.LUT P5, RZ, R23, 0x4, RZ, 0xc0, !PT ;  /* 0x0000000417ff7812 */ /* 0x000fe400078ac0ff */
[----:B------:R-:W-:-:S02]  /*0e10*/  ISETP.GE.OR P3, PT, R224, c[0x0][0x168], !P3 ;  /* 0x00005a00e0007a0c */ /* 0x000fc40005f66670 */
[----:B------:R-:W-:Y:S01]  /*0e20*/  LOP3.LUT R23, R7, 0x2, R24, 0xe2, !PT ;  /* 0x0000000207177812 */ /* 0x000fe200078ee218 */
[----:B------:R-:W-:Y:S01]  /*0e30*/  IMAD.IADD R7, R22, 0x1, -R27 ;  /* 0x0000000116077824 */ /* 0x000fe200078e0a1b */
[----:B------:R-:W-:Y:S01]  /*0e40*/  ISETP.GE.OR P2, PT, R224, c[0x0][0x168], !P2 ;  /* 0x00005a00e0007a0c */ /* 0x000fe20005746670 */
[----:B------:R-:W-:Y:S01]  /*0e50*/  IMAD.SHL.U32 R24, R22, 0x10, RZ ;  /* 0x0000001016187824 */ /* 0x000fe200078e00ff */
[----:B------:R-:W-:Y:S01]  /*0e60*/  ISETP.GE.OR P5, PT, R224, c[0x0][0x168], !P5 ;  /* 0x00005a00e0007a0c */ /* 0x000fe20006fa6670 */
[----:B------:R-:W-:Y:S01]  /*0e70*/  IMAD.SHL.U32 R209, R7, 0x400, RZ ;  /* 0x0000040007d17824 */ /* 0x000fe200078e00ff */
[----:B------:R-:W-:Y:S02]  /*0e80*/  SHF.R.S32.HI R20, RZ, 0x3, R20 ;  /* 0x00000003ff147819 */ /* 0x000fe40000011414 */
[----:B------:R-:W-:Y:S01]  /*0e90*/  LOP3.LUT R22, R23, R18, RZ, 0xfc, !PT ;  /* 0x0000001217167212 */ /* 0x000fe200078efcff */
[--C-:B------:R-:W-:Y:S01]  /*0ea0*/  IMAD R231, R10, 0x2, R209.reuse ;  /* 0x000000020ae77824 */ /* 0x100fe200078e02d1 */
[----:B------:R-:W-:Y:S01]  /*0eb0*/  ISETP.GT.AND P1, PT, R220, 0xf, PT ;  /* 0x0000000fdc00780c */ /* 0x000fe20003f24270 */
[C---:B------:R-:W-:Y:S01]  /*0ec0*/  IMAD R210, R20.reuse, 0x8, R210 ;  /* 0x0000000814d27824 */ /* 0x040fe200078e02d2 */
[----:B------:R-:W-:Y:S01]  /*0ed0*/  LOP3.LUT R25, R25, 0x1c0, RZ, 0xc0, !PT ;  /* 0x000001c019197812 */ /* 0x000fe200078ec0ff */
[----:B------:R-:W-:Y:S01]  /*0ee0*/  IMAD R209, R20, 0x200, R209 ;  /* 0x0000020014d17824 */ /* 0x000fe200078e02d1 */
[----:B------:R-:W-:Y:S01]  /*0ef0*/  LOP3.LUT P4, RZ, R22, 0x1, RZ, 0xc0, !PT ;  /* 0x0000000116ff7812 */ /* 0x000fe2000788c0ff */
[----:B------:R1:W-:Y:S01]  /*0f00*/  LDGSTS.E.BYPASS.LTC128B.128 [R13+0xc080], [R232.64], !P3 ;  /* 0x0c080000e80d7fae */ /* 0x0003e2000d901d54 */
[--C-:B------:R-:W-:Y:S01]  /*0f10*/  SHF.R.S32.HI R20, RZ, 0x1, R5.reuse ;  /* 0x00000001ff147819 */ /* 0x100fe20000011405 */
[----:B------:R-:W-:Y:S01]  /*0f20*/  IMAD.SHL.U32 R210, R210, 0x20, RZ ;  /* 0x00000020d2d27824 */ /* 0x000fe200078e00ff */
[----:B------:R-:W-:Y:S01]  /*0f30*/  SHF.R.S32.HI R5, RZ, 0x1f, R5 ;  /* 0x0000001fff057819 */ /* 0x000fe20000011405 */
[----:B------:R1:W-:Y:S01]  /*0f40*/  LDGSTS.E.BYPASS.LTC128B.128 [R13+0xd080], [R232.64+0x40], !P2 ;  /* 0x0d080040e80d7fae */ /* 0x0003e2000d101d54 */
[----:B------:R-:W-:-:S02]  /*0f50*/  LOP3.LUT R23, R25, 0x30, R24, 0xf8, !PT ;  /* 0x0000003019177812 */ /* 0x000fc400078ef818 */
[----:B------:R-:W-:Y:S01]  /*0f60*/  SHF.R.S32.HI R19, RZ, 0x1f, R19 ;  /* 0x0000001fff137819 */ /* 0x000fe20000011413 */
[----:B------:R1:W-:Y:S01]  /*0f70*/  LDGSTS.E.BYPASS.LTC128B.128 [R13+0xe080], [R232.64+0x80], !P5 ;  /* 0x0e080080e80d7fae */ /* 0x0003e2000e901d54 */
[----:B------:R-:W-:Y:S02]  /*0f80*/  ISETP.GE.OR P5, PT, R224, c[0x0][0x168], !P4 ;  /* 0x00005a00e0007a0c */ /* 0x000fe400067a6670 */
[----:B------:R-:W-:Y:S02]  /*0f90*/  LOP3.LUT P3, RZ, R22, 0x2, RZ, 0xc0, !PT ;  /* 0x0000000216ff7812 */ /* 0x000fe4000786c0ff */
[----:B------:R-:W-:Y:S01]  /*0fa0*/  LEA.HI R24, R5, R20, RZ, 0x2 ;  /* 0x0000001405187211 */ /* 0x000fe200078f10ff */
[----:B------:R-:W-:Y:S01]  /*0fb0*/  IMAD.SHL.U32 R5, R211, 0x10, RZ ;  /* 0x00000010d3057824 */ /* 0x000fe200078e00ff */
[----:B------:R-:W-:Y:S02]  /*0fc0*/  SHF.R.U32.HI R18, RZ, 0x3, R25 ;  /* 0x00000003ff127819 */ /* 0x000fe40000011619 */
[----:B------:R-:W-:-:S02]  /*0fd0*/  LOP3.LUT R23, R23, 0x8, R8, 0xf8, !PT ;  /* 0x0000000817177812 */ /* 0x000fc400078ef808 */
[----:B------:R-:W-:Y:S02]  /*0fe0*/  LOP3.LUT P2, RZ, R22, 0x4, RZ, 0xc0, !PT ;  /* 0x0000000416ff7812 */ /* 0x000fe4000784c0ff */
[----:B------:R-:W-:Y:S01]  /*0ff0*/  LEA.HI R10, R21, R220, RZ, 0x7 ;  /* 0x000000dc150a7211 */ /* 0x000fe200078f38ff */
[----:B------:R-:W-:Y:S01]  /*1000*/  @!P1 IMAD.SHL.U32 R21, R220, 0x10, RZ ;  /* 0x00000010dc159824 */ /* 0x000fe200078e00ff */
[----:B------:R-:W-:Y:S02]  /*1010*/  LEA.HI R19, R19, R224, RZ, 0x3 ;  /* 0x000000e013137211 */ /* 0x000fe400078f18ff */
[----:B------:R-:W-:Y:S02]  /*1020*/  SEL R22, RZ, 0xffffffff, P0 ;  /* 0xffffffffff167807 */ /* 0x000fe40000000000 */
[----:B------:R-:W-:Y:S01]  /*1030*/  ISETP.GE.OR P0, PT, R224, c[0x0][0x168], !P3 ;  /* 0x00005a00e0007a0c */ /* 0x000fe20005f06670 */
[----:B------:R2:W-:Y:S01]  /*1040*/  @!P1 LDGSTS.E.BYPASS.LTC128B.128 [R21+0x18080], [R28.64] ;  /* 0x180800001c159fae */ /* 0x0005e2000b901d54 */
[----:B------:R-:W-:Y:S01]  /*1050*/  LOP3.LUT R18, R23, R18, RZ, 0x3c, !PT ;  /* 0x0000001217127212 */ /* 0x000fe200078e3cff */
[----:B------:R-:W-:Y:S01]  /*1060*/  IMAD.SHL.U32 R22, R22, 0x2, RZ ;  /* 0x0000000216167824 */ /* 0x000fe200078e00ff */
[----:B------:R-:W-:Y:S01]  /*1070*/  SHF.R.U32.HI R10, RZ, 0x4, R10 ;  /* 0x00000004ff0a7819 */ /* 0x000fe2000001160a */
[----:B------:R-:W0:Y:S01]  /*1080*/  LDGDEPBAR ;  /* 0x00000000000079af */ /* 0x000e220000000000 */
[----:B------:R-:W-:Y:S01]  /*1090*/  LOP3.LUT R23, R19, 0xfffffff8, RZ, 0xc0, !PT ;  /* 0xfffffff813177812 */ /* 0x000fe200078ec0ff */
[----:B------:R-:W-:Y:S01]  /*10a0*/  IMAD R211, R211, 0x200, R18 ;  /* 0x00000200d3d37824 */ /* 0x000fe200078e0212 */
[----:B------:R-:W-:Y:S01]  /*10b0*/  LOP3.LUT R5, R5, 0x10, RZ, 0xc0, !PT ;  /* 0x0000001005057812 */ /* 0x000fe200078ec0ff */
[----:B------:R1:W-:Y:S01]  /*10c0*/  LDGSTS.E.BYPASS.LTC128B.128 [R13+0x12080], [R222.64], !P5 ;  /* 0x12080000de0d7fae */ /* 0x0003e2000e901d54 */
[----:B------:R-:W-:-:S02]  /*10d0*/  SHF.R.S32.HI R0, RZ, 0x1, R0 ;  /* 0x00000001ff007819 */ /* 0x000fc40000011400 */
[----:B------:R-:W-:Y:S01]  /*10e0*/  LOP3.LUT R5, R5, 0x8, R10, 0xf8, !PT ;  /* 0x0000000805057812 */ /* 0x000fe200078ef80a */
[C---:B------:R-:W-:Y:S01]  /*10f0*/  IMAD.IADD R10, R224.reuse, 0x1, -R23 ;  /* 0x00000001e00a7824 */ /* 0x040fe200078e0a17 */
[----:B------:R-:W-:Y:S01]  /*1100*/  ISETP.GE.OR P5, PT, R224, c[0x0][0x168], !P2 ;  /* 0x00005a00e0007a0c */ /* 0x000fe200057a6670 */
[----:B------:R-:W-:Y:S01]  /*1110*/  IMAD.SHL.U32 R23, R0, 0x40, RZ ;  /* 0x0000004000177824 */ /* 0x000fe200078e00ff */
[----:B------:R-:W-:Y:S01]  /*1120*/  LOP3.LUT R19, R24, 0xfffffffc, RZ, 0xc0, !PT ;  /* 0xfffffffc18137812 */ /* 0x000fe200078ec0ff */
[----:B------:R-:W-:Y:S01]  /*1130*/  IMAD.SHL.U32 R25, R10, 0x40, RZ ;  /* 0x000000400a197824 */ /* 0x000fe200078e00ff */
[----:B------:R1:W-:Y:S01]  /*1140*/  LDGSTS.E.BYPASS.LTC128B.128 [R13+0x13080], [R222.64+0x40], !P0 ;  /* 0x13080040de0d7fae */ /* 0x0003e2000c101d54 */
[----:B------:R-:W-:Y:S01]  /*1150*/  LOP3.LUT P0, RZ, R0, 0x2, RZ, 0xc0, !PT ;  /* 0x0000000200ff7812 */ /* 0x000fe2000780c0ff */
[----:B------:R-:W-:Y:S01]  /*1160*/  IMAD.SHL.U32 R0, R2, 0x8, RZ ;  /* 0x0000000802007824 */ /* 0x000fe200078e00ff */
[----:B------:R-:W-:Y:S01]  /*1170*/  LOP3.LUT R23, R23, 0xc0, RZ, 0xc0, !PT ;  /* 0x000000c017177812 */ /* 0x000fe200078ec0ff */
[----:B------:R-:W-:Y:S01]  /*1180*/  IMAD.IADD R19, R20, 0x1, -R19 ;  /* 0x0000000114137824 */ /* 0x000fe200078e0a13 */
[----:B------:R-:W-:-:S02]  /*1190*/  LOP3.LUT R25, R25, 0x1c0, RZ, 0xc0, !PT ;  /* 0x000001c019197812 */ /* 0x000fc400078ec0ff */
[----:B------:R-:W-:Y:S02]  /*11a0*/  LOP3.LUT R20, R23, 0x8, R8, 0xf8, !PT ;  /* 0x0000000817147812 */ /* 0x000fe400078ef808 */
[----:B------:R-:W-:Y:S01]  /*11b0*/  LOP3.LUT R0, R0, 0x18, RZ, 0xc0, !PT ;  /* 0x0000001800007812 */ /* 0x000fe200078ec0ff */
[----:B------:R1:W-:Y:S01]  /*11c0*/  LDGSTS.E.BYPASS.LTC128B.128 [R13+0x14080], [R222.64+0x80], !P5 ;  /* 0x14080080de0d7fae */ /* 0x0003e2000e901d54 */
[----:B------:R-:W-:Y:S01]  /*11d0*/  SHF.R.U32.HI R23, RZ, 0x3, R23 ;  /* 0x00000003ff177819 */ /* 0x000fe20000011617 */
[C---:B--2---:R-:W-:Y:S01]  /*11e0*/  IMAD.SHL.U32 R21, R6.reuse, 0x40, RZ ;  /* 0x0000004006157824 */ /* 0x044fe200078e00ff */
[----:B------:R-:W-:Y:S02]  /*11f0*/  SHF.R.U32.HI R8, RZ, 0x3, R25 ;  /* 0x00000003ff087819 */ /* 0x000fe40000011619 */
[----:B------:R-:W-:Y:S02]  /*1200*/  LOP3.LUT R3, R3, 0xffffffe0, RZ, 0xc0, !PT ;  /* 0xffffffe003037812 */ /* 0x000fe400078ec0ff */
[----:B------:R-:W-:-:S02]  /*1210*/  LOP3.LUT P6, RZ, R6, 0x4, RZ, 0xc0, !PT ;  /* 0x0000000406ff7812 */ /* 0x000fc400078cc0ff */
[----:B------:R-:W-:Y:S02]  /*1220*/  LOP3.LUT P5, RZ, R6, 0x2, RZ, 0xc0, !PT ;  /* 0x0000000206ff7812 */ /* 0x000fe400078ac0ff */
[----:B------:R-:W-:Y:S02]  /*1230*/  LOP3.LUT R23, R20, R23, RZ, 0x3c, !PT ;  /* 0x0000001714177212 */ /* 0x000fe400078e3cff */
[----:B------:R-:W-:Y:S01]  /*1240*/  LOP3.LUT R6, R8, R25, R0, 0x1e, !PT ;  /* 0x0000001908067212 */ /* 0x000fe200078e1e00 */
[----:B------:R-:W-:Y:S01]  /*1250*/  IMAD.IADD R8, R220, 0x1, -R3 ;  /* 0x00000001dc087824 */ /* 0x000fe200078e0a03 */
[----:B------:R-:W-:Y:S01]  /*1260*/  SEL R3, R213, 0xfffffff0, !P0 ;  /* 0xfffffff0d5037807 */ /* 0x000fe20004000000 */
[----:B------:R-:W-:Y:S01]  /*1270*/  IMAD.U32 R212, R212, 0x20, R23 ;  /* 0x00000020d4d47824 */ /* 0x000fe200078e0017 */
[C---:B------:R-:W-:Y:S01]  /*1280*/  LOP3.LUT P0, RZ, R19.reuse, 0x2, RZ, 0xc0, !PT ;  /* 0x0000000213ff7812 */ /* 0x040fe2000780c0ff */
[----:B------:R-:W-:Y:S01]  /*1290*/  IMAD.SHL.U32 R19, R19, 0x40, RZ ;  /* 0x0000004013137824 */ /* 0x000fe200078e00ff */
[----:B------:R-:W-:Y:S01]  /*12a0*/  LOP3.LUT R21, R21, 0x1c0, RZ, 0xc0, !PT ;  /* 0x000001c015157812 */ /* 0x000fe200078ec0ff */
[----:B------:R-:W-:Y:S01]  /*12b0*/  IMAD.IADD R231, R231, 0x1, R6 ;  /* 0x00000001e7e77824 */ /* 0x000fe200078e0206 */
[----:B------:R-:W-:-:S02]  /*12c0*/  SHF.R.S32.HI R23, RZ, 0x1f, R8 ;  /* 0x0000001fff177819 */ /* 0x000fc40000011408 */
[----:B------:R-:W-:Y:S01]  /*12d0*/  SEL R206, R213, 0xfffffff0, !P5 ;  /* 0xfffffff0d5ce7807 */ /* 0x000fe20006800000 */
[----:B------:R-:W-:Y:S01]  /*12e0*/  IMAD.SHL.U32 R231, R231, 0x2, RZ ;  /* 0x00000002e7e77824 */ /* 0x000fe200078e00ff */
[----:B------:R-:W-:Y:S02]  /*12f0*/  LOP3.LUT R216, R216, 0x8, RZ, 0xc0, !PT ;  /* 0x00000008d8d87812 */ /* 0x000fe400078ec0ff */
[----:B------:R-:W-:Y:S02]  /*1300*/  SHF.R.U32.HI R18, RZ, 0x3, R21 ;  /* 0x00000003ff127819 */ /* 0x000fe40000011615 */
[----:B------:R-:W-:Y:S02]  /*1310*/  LOP3.LUT R19, R19, 0xc0, RZ, 0xc0, !PT ;  /* 0x000000c013137812 */ /* 0x000fe400078ec0ff */
[----:B------:R-:W-:Y:S02]  /*1320*/  PLOP3.LUT P5, PT, PT, PT, UP0, 0x80, 0x0 ;  /* 0x000000000000781c */ /* 0x000fe40003faf008 */
[----:B------:R-:W-:-:S02]  /*1330*/  LEA.HI R6, R23, R8, RZ, 0x2 ;  /* 0x0000000817067211 */ /* 0x000fc400078f10ff */
[----:B------:R-:W-:Y:S01]  /*1340*/  LOP3.LUT R18, R18, R21, R216, 0x1e, !PT ;  /* 0x0000001512127212 */ /* 0x000fe200078e1ed8 */
[----:B------:R-:W-:Y:S01]  /*1350*/  @!P1 IMAD.SHL.U32 R21, R220, 0x10, RZ ;  /* 0x00000010dc159824 */ /* 0x000fe200078e00ff */
[--C-:B------:R-:W-:Y:S02]  /*1360*/  SHF.R.U32.HI R20, RZ, 0x3, R19.reuse ;  /* 0x00000003ff147819 */ /* 0x100fe40000011613 */
[----:B------:R-:W-:Y:S01]  /*1370*/  SHF.R.S32.HI R218, RZ, 0x2, R6 ;  /* 0x00000002ffda7819 */ /* 0x000fe20000011406 */
[----:B------:R-:W-:Y:S01]  /*1380*/  IMAD.IADD R209, R209, 0x1, R18 ;  /* 0x00000001d1d17824 */ /* 0x000fe200078e0212 */
[C---:B------:R-:W-:Y:S01]  /*1390*/  LOP3.LUT R216, R20.reuse, R19, R216, 0x1e, !PT ;  /* 0x0000001314d87212 */ /* 0x040fe200078e1ed8 */
[----:B------:R1:W-:Y:S01]  /*13a0*/  @!P1 LDGSTS.E.BYPASS.LTC128B.128 [R21+0x18280], [R16.64] ;  /* 0x1828000010159fae */ /* 0x0003e2000b901d54 */
[C---:B------:R-:W-:Y:S01]  /*13b0*/  LOP3.LUT R5, R20.reuse, R5, R19, 0x1e, !PT ;  /* 0x0000000514057212 */ /* 0x040fe200078e1e13 */
[C---:B------:R-:W-:Y:S01]  /*13c0*/  IMAD R218, R7.reuse, 0x10, R218 ;  /* 0x0000001007da7824 */ /* 0x040fe200078e02da */
[----:B------:R-:W-:Y:S01]  /*13d0*/  LOP3.LUT R19, R20, R19, R0, 0x1e, !PT ;  /* 0x0000001314137212 */ /* 0x000fe200078e1e00 */
[----:B------:R-:W-:Y:S01]  /*13e0*/  IMAD.MOV.U32 R0, RZ, RZ, 0x20 ;  /* 0x00000020ff007424 */ /* 0x000fe200078e00ff */
[----:B------:R-:W0:Y:S01]  /*13f0*/  LDGDEPBAR ;  /* 0x00000000000079af */ /* 0x000e220000000000 */
[----:B------:R-:W-:Y:S01]  /*1400*/  IMAD R7, R7, 0x200, R210 ;  /* 0x0000020007077824 */ /* 0x000fe200078e02d2 */
[----:B------:R-:W-:Y:S01]  /*1410*/  LOP3.LUT R217, R22, 0x2, R217, 0xe2, !PT ;  /* 0x0000000216d97812 */ /* 0x000fe200078ee2d9 */
[----:B------:R-:W-:Y:S01]  /*1420*/  IMAD.IADD R214, R210, 0x1, R5 ;  /* 0x00000001d2d67824 */ /* 0x000fe200078e0205 */
[----:B------:R-:W0:Y:S01]  /*1430*/  LDGDEPBAR ;  /* 0x00000000000079af */ /* 0x000e220000000000 */
[----:B------:R-:W-:Y:S01]  /*1440*/  IMAD.IADD R216, R7, 0x1, R216 ;  /* 0x0000000107d87824 */ /* 0x000fe200078e02d8 */
[----:B------:R-:W-:Y:S01]  /*1450*/  SEL R0, R0, 0xffffffe0, !P6 ;  /* 0xffffffe000007807 */ /* 0x000fe20007000000 */
[----:B------:R-:W-:Y:S01]  /*1460*/  IMAD.IADD R210, R210, 0x1, R19 ;  /* 0x00000001d2d27824 */ /* 0x000fe200078e0213 */
[----:B------:R-:W-:-:S02]  /*1470*/  IADD3 R228, R13, 0xc080, RZ ;  /* 0x0000c0800de47810 */ /* 0x000fc40007ffe0ff */
[----:B------:R-:W-:Y:S02]  /*1480*/  IADD3 R219, R13, 0x12080, RZ ;  /* 0x000120800ddb7810 */ /* 0x000fe40007ffe0ff */
[----:B------:R-:W-:Y:S01]  /*1490*/  SEL R213, R213, 0xfffffff0, !P0 ;  /* 0xfffffff0d5d57807 */ /* 0x000fe20004000000 */
[----:B------:R-:W-:Y:S05]  /*14a0*/  @!P5 BRA `(.L_x_680) ;  /* 0x000001700000d947 */ /* 0x000fea0003800000 */
[----:B------:R-:W-:Y:S01]  /*14b0*/  IMAD.MOV.U32 R18, RZ, RZ, c[0x0][0x208] ;  /* 0x00008200ff127624 */ /* 0x000fe200078e00ff */
[----:B------:R-:W-:Y:S01]  /*14c0*/  UIADD3 UR4, UR10, -0x40, URZ ;  /* 0xffffffc00a047890 */ /* 0x000fe2000fffe03f */
[----:B------:R-:W-:Y:S01]  /*14d0*/  IMAD.MOV.U32 R5, RZ, RZ, 0x6 ;  /* 0x00000006ff057424 */ /* 0x000fe200078e00ff */
[----:B------:R-:W-:Y:S01]  /*14e0*/  BSSY B0, `(.L_x_680) ;  /* 0x0000013000007945 */ /* 0x000fe20003800000 */
[----:B------:R-:W-:-:S03]  /*14f0*/  IMAD.SHL.U32 R7, R18, 0x40, RZ ;  /* 0x0000004012077824 */ /* 0x000fc600078e00ff */
[----:B------:R-:W-:Y:S01]  /*1500*/  SHF.L.U64.HI R18, R18, R5, c[0x0][0x20c] ;  /* 0x0000830012127619 */ /* 0x000fe20000010205 */
[C---:B------:R-:W-:Y:S01]  /*1510*/  IMAD.SHL.U32 R5, R7.reuse, 0x2, RZ ;  /* 0x0000000207057824 */ /* 0x040fe200078e00ff */
[----:B------:R-:W-:Y:S02]  /*1520*/  ISETP.LT.AND P6, PT, R224, UR4, PT ;  /* 0x00000004e0007c0c */ /* 0x000fe4000bfc1270 */
[----:B------:R-:W-:Y:S02]  /*1530*/  SHF.L.U64.HI R7, R7, 0x1, R18 ;  /* 0x0000000107077819 */ /* 0x000fe40000010212 */
[----:B------:R-:W-:-:S04]  /*1540*/  IADD3 R18, P5, P0, R5, 0x80, R222 ;  /* 0x0000008005127810 */ /* 0x000fc800078be0de */
[----:B------:R-:W-:Y:S02]  /*1550*/  IADD3.X R19, R7, RZ, R223, P5, P0 ;  /* 0x000000ff07137210 */ /* 0x000fe40002fe04df */
[----:B------:R-:W-:Y:S02]  /*1560*/  IADD3 R20, P0, R5, R222, RZ ;  /* 0x000000de05147210 */ /* 0x000fe40007f1e0ff */
[----:B------:R-:W-:-:S03]  /*1570*/  ISETP.GE.OR P5, PT, R14, c[0x0][0x1fc], !P6 ;  /* 0x00007f000e007a0c */ /* 0x000fc600077a6670 */
[----:B-1----:R-:W-:Y:S01]  /*1580*/  IMAD.X R21, R7, 0x1, R223, P0 ;  /* 0x0000000107157824 */ /* 0x002fe200000e06df */
[----:B------:R-:W-:Y:S02]  /*1590*/  ISETP.GE.OR P0, PT, R12, c[0x0][0x1fc], !P6 ;  /* 0x00007f000c007a0c */ /* 0x000fe40007706670 */
[----:B------:R-:W-:-:S07]  /*15a0*/  ISETP.GE.OR P6, PT, R215, c[0x0][0x1fc], !P6 ;  /* 0x00007f00d7007a0c */ /* 0x000fce00077c6670 */
[----:B------:R1:W-:Y:S04]  /*15b0*/  LDGSTS.E.BYPASS.LTC128B.128 [R13+0x15080], [R20.64], !P5 ;  /* 0x15080000140d7fae */ /* 0x0003e8000e901d54 */
[----:B------:R1:W-:Y:S04]  /*15c0*/  LDGSTS.E.BYPASS.LTC128B.128 [R13+0x16080], [R20.64+0x40], !P0 ;  /* 0x16080040140d7fae */ /* 0x0003e8000c101d54 */
[----:B------:R1:W-:Y:S01]  /*15d0*/  LDGSTS.E.BYPASS.LTC128B.128 [R13+0x17080], [R18.64], !P6 ;  /* 0x17080000120d7fae */ /* 0x0003e2000f101d54 */
[----:B------:R-:W-:Y:S05]  /*15e0*/  @P1 BRA `(.L_x_681) ;  /* 0x0000002000001947 */ /* 0x000fea0003800000 */
[----:B------:R-:W-:-:S05]  /*15f0*/  SHF.L.U32 R5, R220, 0x4, RZ ;  /* 0x00000004dc057819 */ /* 0x000fca00000006ff */
[----:B------:R2:W-:Y:S02]  /*1600*/  LDGSTS.E.BYPASS.LTC128B.128 [R5+0x18380], [R16.64+0x100] ;  /* 0x1838010010057fae */ /* 0x0005e4000b901d54 */
.L_x_681:
[----:B------:R-:W-:Y:S05]  /*1610*/  BSYNC B0 ;  /* 0x0000000000007941 */ /* 0x000fea0003800000 */
.L_x_680:
[----:B------:R-:W-:Y:S01]  /*1620*/  UISETP.GE.AND UP0, UPT, UR10, 0x1, UPT ;  /* 0x000000010a00788c */ /* 0x000fe2000bf06270 */
        /* <DEDUP_REMOVED lines=60> */
[----:B------:R-:W-:Y:S01]  /*19f0*/  UIMAD UR4, UR13, UR4, URZ ;  /* 0x000000040d0472a4 */ /* 0x000fe2000f8e023f */
[----:B------:R-:W-:Y:S01]  /*1a00*/  MOV R234, UR14 ;  /* 0x0000000e00ea7c02 */ /* 0x000fe20008000f00 */
[----:B------:R-:W-:Y:S01]  /*1a10*/  IMAD.IADD R11, R11, 0x1, R4 ;  /* 0x000000010b0b7824 */ /* 0x000fe200078e0204 */
[----:B------:R-:W-:Y:S01]  /*1a20*/  LEA R209, R209, 0x1c480, 0x1 ;  /* 0x0001c480d1d17811 */ /* 0x000fe200078e08ff */
[----:B------:R-:W-:Y:S01]  /*1a30*/  UIADD3 UR7, UR10, 0x3f, URZ ;  /* 0x0000003f0a077890 */ /* 0x000fe2000fffe03f */
[----:B------:R-:W-:Y:S01]  /*1a40*/  LOP3.LUT R7, R6, 0xfffffffc, RZ, 0xc0, !PT ;  /* 0xfffffffc06077812 */ /* 0x000fe200078ec0ff */
[----:B------:R-:W-:Y:S01]  /*1a50*/  IMAD.IADD R2, R2, 0x1, -R5 ;  /* 0x0000000102027824 */ /* 0x000fe200078e0a05 */
[----:B------:R-:W-:Y:S01]  /*1a60*/  UIMAD UR4, UR14, UR5, UR4 ;  /* 0x000000050e0472a4 */ /* 0x000fe2000f8e0204 */
[----:B------:R-:W-:Y:S01]  /*1a70*/  IMAD.WIDE.U32 R234, R234, c[0x0][0x240], R10 ;  /* 0x00009000eaea7a25 */ /* 0x000fe200078e000a */
[----:B------:R-:W-:Y:S01]  /*1a80*/  USHF.R.S32.HI UR6, URZ, 0x1f, UR7 ;  /* 0x0000001f3f067899 */ /* 0x000fe20008011407 */
[----:B------:R-:W-:Y:S01]  /*1a90*/  LEA R208, R206, R209, 0x1 ;  /* 0x000000d1ced07211 */ /* 0x000fe200078e08ff */
[----:B------:R-:W-:Y:S01]  /*1aa0*/  CS2R R162, SRZ ;  /* 0x0000000000a27805 */ /* 0x000fe2000001ff00 */
[----:B------:R-:W-:Y:S01]  /*1ab0*/  IMAD R207, R0, 0x2, R209 ;  /* 0x0000000200cf7824 */ /* 0x000fe200078e02d1 */
[C---:B------:R-:W-:Y:S01]  /*1ac0*/  IADD3 R6, R231.reuse, 0x18480, RZ ;  /* 0x00018480e7067810 */ /* 0x040fe20007ffe0ff */
[----:B------:R-:W-:Y:S01]  /*1ad0*/  IMAD.IADD R7, R8, 0x1, -R7 ;  /* 0x0000000108077824 */ /* 0x000fe200078e0a07 */
[----:B------:R-:W-:Y:S01]  /*1ae0*/  IADD3 R229, R231, 0x184c0, RZ ;  /* 0x000184c0e7e57810 */ /* 0x000fe20007ffe0ff */
[----:B------:R-:W-:Y:S01]  /*1af0*/  IMAD R2, R2, -0x8, R9 ;  /* 0xfffffff802027824 */ /* 0x000fe200078e0209 */
[----:B------:R-:W-:Y:S01]  /*1b00*/  ULEA.HI UR6, UR6, UR7, URZ, 0x6 ;  /* 0x0000000706067291 */ /* 0x000fe2000f8f303f */
[----:B------:R-:W-:Y:S01]  /*1b10*/  IMAD.SHL.U32 R212, R212, 0x2, RZ ;  /* 0x00000002d4d47824 */ /* 0x000fe200078e00ff */
        /* <DEDUP_REMOVED lines=54> */
[----:B------:R-:W-:Y:S01]  /*1e80*/  IADD3 R236, R235, UR4, RZ ;  /* 0x00000004ebec7c10 */ /* 0x000fe2000fffe0ff */
[----:B------:R-:W-:Y:S01]  /*1e90*/  UMOV UR5, URZ ;  /* 0x0000003f00057c82 */ /* 0x000fe20008000000 */
[----:B------:R-:W-:Y:S01]  /*1ea0*/  IADD3 R205, R216, R213, RZ ;  /* 0x000000d5d8cd7210 */ /* 0x000fe20007ffe0ff */
[----:B------:R-:W-:-:S02]  /*1eb0*/  UMOV UR25, 0x1 ;  /* 0x0000000100197882 */ /* 0x000fc40000000000 */
[----:B------:R-:W-:Y:S02]  /*1ec0*/  UMOV UR15, URZ ;  /* 0x0000003f000f7c82 */ /* 0x000fe40008000000 */
[----:B------:R-:W-:Y:S02]  /*1ed0*/  UMOV UR24, URZ ;  /* 0x0000003f00187c82 */ /* 0x000fe40008000000 */
[----:B------:R-:W-:Y:S02]  /*1ee0*/  ULDC UR9, c[0x0][0x168] ;  /* 0x00005a0000097ab9 */ /* 0x000fe40000000800 */
[----:B------:R-:W-:Y:S02]  /*1ef0*/  USHF.R.S32.HI UR22, URZ, 0x6, UR6 ;  /* 0x000000063f167899 */ /* 0x000fe40008011406 */
[----:B------:R-:W-:Y:S02]  /*1f00*/  ULDC UR8, c[0x0][0x168] ;  /* 0x00005a0000087ab9 */ /* 0x000fe40000000800 */
.L_x_685:
        /* <DEDUP_REMOVED lines=16> */
[----:B------:R-:W2:Y:S04]  /*2010*/  LDSM.16.M88.4 R36, [R3+0xc080] ;  /* 0x00c080000324783b */ /* 0x000ea80000000200 */
[----:B------:R-:W3:Y:S04]  /*2020*/  LDSM.16.M88.4 R44, [R3+0xc880] ;  /* 0x00c88000032c783b */ /* 0x000ee80000000200 */
[----:B------:R-:W4:Y:S04]  /*2030*/  LDSM.16.M88.4 R48, [R212+0x1080] ;  /* 0x00108000d430783b */ /* 0x000f280000000200 */
[----:B------:R-:W-:Y:S04]  /*2040*/  LDSM.16.M88.4 R56, [R204+0x80] ;  /* 0x00008000cc38783b */ /* 0x000fe80000000200 */
[----:B------:R-:W5:Y:S04]  /*2050*/  LDSM.16.M88.4 R52, [R2+0xc080] ;  /* 0x00c080000234783b */ /* 0x000f680000000200 */
[----:B------:R-:W1:Y:S04]  /*2060*/  LDSM.16.M88.4 R60, [R2+0xc880] ;  /* 0x00c88000023c783b */ /* 0x000e680000000200 */
[----:B------:R-:W1:Y:S04]  /*2070*/  LDSM.16.M88.4 R64, [R204+0x1080] ;  /* 0x00108000cc40783b */ /* 0x000e680000000200 */
[----:B------:R-:W-:Y:S04]  /*2080*/  LDSM.16.M88.4 R164, [R204+0x2080] ;  /* 0x00208000cca4783b */ /* 0x000fe80000000200 */
[----:B------:R-:W-:Y:S04]  /*2090*/  LDSM.16.M88.4 R172, [R204+0x3080] ;  /* 0x00308000ccac783b */ /* 0x000fe80000000200 */
[----:B------:R-:W-:Y:S01]  /*20a0*/  LDS R241, [R237+0x18080] ;  /* 0x01808000edf17984 */ /* 0x000fe20000000800 */
[-C--:B--2---:R-:W-:Y:S03]  /*20b0*/  HMMA.16816.F32.BF16 R4, R36, R40.reuse, RZ ;  /* 0x000000282404723c */ /* 0x084fe600000418ff */
[----:B------:R-:W-:Y:S04]  /*20c0*/  LDS R240, [R237+0x180a0] ;  /* 0x0180a000edf07984 */ /* 0x000fe80000000800 */
[----:B------:R-:W-:Y:S01]  /*20d0*/  LDS R239, [R237+0x18100] ;  /* 0x01810000edef7984 */ /* 0x000fe20000000800 */
[C---:B---3--:R-:W-:Y:S03]  /*20e0*/  HMMA.16816.F32.BF16 R8, R44.reuse, R40, RZ ;  /* 0x000000282c08723c */ /* 0x048fe600000418ff */
[----:B------:R-:W-:Y:S05]  /*20f0*/  LDS R238, [R237+0x18120] ;  /* 0x01812000edee7984 */ /* 0x000fea0000000800 */
[-C--:B-1----:R-:W-:Y:S08]  /*2100*/  HMMA.16816.F32.BF16 R12, R44, R42.reuse, RZ ;  /* 0x0000002a2c0c723c */ /* 0x082ff000000418ff */
[C---:B------:R-:W-:Y:S01]  /*2110*/  HMMA.16816.F32.BF16 R16, R36.reuse, R42, RZ ;  /* 0x0000002a2410723c */ /* 0x040fe200000418ff */
[----:B------:R-:W-:Y:S07]  /*2120*/  LDSM.16.M88.4 R40, [R212+0x2080] ;  /* 0x00208000d428783b */ /* 0x000fee0000000200 */
[-C--:B----4-:R-:W-:Y:S08]  /*2130*/  HMMA.16816.F32.BF16 R20, R36, R48.reuse, RZ ;  /* 0x000000302414723c */ /* 0x090ff000000418ff */
[C---:B------:R-:W-:Y:S08]  /*2140*/  HMMA.16816.F32.BF16 R24, R44.reuse, R48, RZ ;  /* 0x000000302c18723c */ /* 0x040ff000000418ff */
[-C--:B------:R-:W-:Y:S01]  /*2150*/  HMMA.16816.F32.BF16 R28, R44, R50.reuse, RZ ;  /* 0x000000322c1c723c */ /* 0x080fe200000418ff */
[----:B------:R-:W-:Y:S07]  /*2160*/  LDSM.16.M88.4 R44, [R3+0xd880] ;  /* 0x00d88000032c783b */ /* 0x000fee0000000200 */
[----:B------:R-:W-:Y:S01]  /*2170*/  HMMA.16816.F32.BF16 R32, R36, R50, RZ ;  /* 0x000000322420723c */ /* 0x000fe200000418ff */
[----:B------:R-:W1:Y:S04]  /*2180*/  LDSM.16.M88.4 R36, [R3+0xd080] ;  /* 0x00d080000324783b */ /* 0x000e680000000200 */
[----:B------:R-:W2:Y:S03]  /*2190*/  LDSM.16.M88.4 R48, [R212+0x3080] ;  /* 0x00308000d430783b */ /* 0x000ea60000000200 */
[-C--:B-----5:R-:W-:Y:S08]  /*21a0*/  HMMA.16816.F32.BF16 R4, R52, R56.reuse, R4 ;  /* 0x000000383404723c */ /* 0x0a0ff00000041804 */
[C---:B------:R-:W-:Y:S07]  /*21b0*/  HMMA.16816.F32.BF16 R8, R60.reuse, R56, R8 ;  /* 0x000000383c08723c */ /* 0x040fee0000041808 */
        /* <DEDUP_REMOVED lines=62> */
[----:B---345:R-:W1:Y:S01]  /*25a0*/  @!P1 S2R R3, SR_CTAID.Y ;  /* 0x0000000000039919 */ /* 0x038e620000002600 */
[----:B------:R-:W-:Y:S02]  /*25b0*/  USHF.R.S32.HI UR4, URZ, 0x1f, UR23 ;  /* 0x0000001f3f047899 */ /* 0x000fe40008011417 */
[----:B------:R-:W-:Y:S02]  /*25c0*/  ULDC.64 UR6, c[0x0][0x178] ;  /* 0x00005e0000067ab9 */ /* 0x000fe40000000a00 */
[----:B------:R-:W-:Y:S02]  /*25d0*/  UIMAD UR4, UR4, UR6, URZ ;  /* 0x00000006040472a4 */ /* 0x000fe4000f8e023f */
[----:B------:R-:W-:Y:S02]  /*25e0*/  UIMAD.WIDE.U32 UR26, UR23, UR6, URZ ;  /* 0x00000006171a72a5 */ /* 0x000fe4000f8e003f */
[----:B------:R-:W-:Y:S04]  /*25f0*/  UIMAD UR4, UR23, UR7, UR4 ;  /* 0x00000007170472a4 */ /* 0x000fe8000f8e0204 */
[----:B------:R-:W-:Y:S01]  /*2600*/  IMAD.U32 R41, RZ, RZ, UR26 ;  /* 0x0000001aff297e24 */ /* 0x000fe2000f8e00ff */
[----:B------:R-:W-:Y:S01]  /*2610*/  UIADD3 UR4, UR27, UR4, URZ ;  /* 0x000000041b047290 */ /* 0x000fe2000fffe03f */
[----:B--2---:R-:W-:Y:S03]  /*2620*/  IMAD.U32 R2, RZ, RZ, UR26 ;  /* 0x0000001aff027e24 */ /* 0x004fe6000f8e00ff */
[----:B------:R-:W-:Y:S02]  /*2630*/  LEA R40, P5, R41, R232, 0x7 ;  /* 0x000000e829287211 */ /* 0x000fe400078a38ff */
[----:B-1----:R-:W-:Y:S01]  /*2640*/  @!P1 SHF.R.S32.HI R36, RZ, 0x1f, R3 ;  /* 0x0000001fff249819 */ /* 0x002fe20000011403 */
[C---:B------:R-:W-:Y:S04]  /*2650*/  @!P1 IMAD.WIDE.U32 R38, R3.reuse, c[0x0][0x270], R226 ;  /* 0x00009c0003269a25 */ /* 0x040fe800078e00e2 */
[----:B------:R-:W-:Y:S01]  /*2660*/  @!P1 IMAD R36, R36, c[0x0][0x270], RZ ;  /* 0x00009c0024249a24 */ /* 0x000fe200078e02ff */
[----:B------:R-:W-:Y:S03]  /*2670*/  @!P1 IADD3 R37, P0, R38, UR18, RZ ;  /* 0x0000001226259c10 */ /* 0x000fe6000ff1e0ff */
[----:B------:R-:W-:Y:S02]  /*2680*/  @!P1 IMAD R36, R3, c[0x0][0x274], R36 ;  /* 0x00009d0003249a24 */ /* 0x000fe400078e0224 */
[----:B------:R-:W-:Y:S01]  /*2690*/  IMAD.U32 R3, RZ, RZ, UR4 ;  /* 0x00000004ff037e24 */ /* 0x000fe2000f8e00ff */
[----:B------:R-:W-:Y:S02]  /*26a0*/  UIMAD UR4, UR23, -0x40, UR9 ;  /* 0xffffffc0170478a4 */ /* 0x000fe4000f8e0209 */
[----:B------:R-:W-:Y:S02]  /*26b0*/  @!P1 IADD3.X R36, R39, UR11, R36, P0, !PT ;  /* 0x0000000b27249c10 */ /* 0x000fe400087fe424 */
[----:B------:R-:W-:Y:S01]  /*26c0*/  LEA.HI.X R41, R2, R233, R3, 0x7, P5 ;  /* 0x000000e902297211 */ /* 0x000fe200028f3c03 */
[----:B------:R-:W-:Y:S01]  /*26d0*/  IMAD.U32 R2, RZ, RZ, UR15 ;  /* 0x0000000fff027e24 */ /* 0x000fe2000f8e00ff */
[----:B------:R-:W-:Y:S01]  /*26e0*/  LOP3.LUT P5, RZ, R217, 0x1, RZ, 0xc0, !PT ;  /* 0x00000001d9ff7812 */ /* 0x000fe200078ac0ff */
[----:B------:R-:W-:Y:S01]  /*26f0*/  IMAD.U32 R3, RZ, RZ, UR25 ;  /* 0x00000019ff037e24 */ /* 0x000fe2000f8e00ff */
[----:B------:R-:W-:Y:S02]  /*2700*/  @!P1 LEA R38, P0, R37, c[0x0][0x258], 0x2 ;  /* 0x0000960025269a11 */ /* 0x000fe400078010ff */
[C---:B------:R-:W-:Y:S01]  /*2710*/  ISETP.GE.OR P5, PT, R224.reuse, UR4, !P5 ;  /* 0x00000004e0007c0c */ /* 0x040fe2000efa6670 */
[----:B------:R-:W-:Y:S01]  /*2720*/  @!P1 IMAD R3, R3, 0x40, R226 ;  /* 0x0000004003039824 */ /* 0x000fe200078e02e2 */
[----:B------:R-:W-:Y:S01]  /*2730*/  @!P1 LEA.HI.X R39, R37, c[0x0][0x25c], R36, 0x2, P0 ;  /* 0x0000970025279a11 */ /* 0x000fe200000f1424 */
[----:B------:R-:W-:Y:S01]  /*2740*/  IMAD.U32 R37, RZ, RZ, UR25 ;  /* 0x00000019ff257e24 */ /* 0x000fe2000f8e00ff */
[----:B------:R-:W-:Y:S01]  /*2750*/  LOP3.LUT P0, RZ, R217, 0x2, RZ, 0xc0, !PT ;  /* 0x00000002d9ff7812 */ /* 0x000fe2000780c0ff */
[----:B------:R-:W-:Y:S01]  /*2760*/  @!P1 IMAD.SHL.U32 R43, R3, 0x4, RZ ;  /* 0x00000004032b9824 */ /* 0x000fe200078e00ff */
[C---:B------:R-:W-:Y:S01]  /*2770*/  ISETP.LT.AND P6, PT, R224.reuse, UR4, PT ;  /* 0x00000004e0007c0c */ /* 0x040fe2000bfc1270 */
[----:B------:R-:W-:Y:S01]  /*2780*/  IMAD R36, R37, 0x3000, R228 ;  /* 0x0000300025247824 */ /* 0x000fe200078e02e4 */
[----:B------:R-:W-:Y:S02]  /*2790*/  ISETP.GE.OR P0, PT, R224, UR4, !P0 ;  /* 0x00000004e0007c0c */ /* 0x000fe4000c706670 */
[----:B------:R-:W-:Y:S02]  /*27a0*/  ISETP.GE.OR P6, PT, R215, c[0x0][0x16c], !P6 ;  /* 0x00005b00d7007a0c */ /* 0x000fe400077c6670 */
[----:B------:R-:W-:Y:S01]  /*27b0*/  @!P1 LEA R2, R2, 0x40, 0x6 ;  /* 0x0000004002029811 */ /* 0x000fe200078e30ff */
[----:B------:R-:W-:Y:S01]  /*27c0*/  @!PT LDS RZ, [RZ] ;  /* 0x00000000fffff984 */ /* 0x000fe20000000800 */
[----:B------:R-:W-:Y:S01]  /*27d0*/  @!PT LDS RZ, [RZ] ;  /* 0x00000000fffff984 */ /* 0x000fe20000000800 */
[----:B------:R-:W-:Y:S01]  /*27e0*/  @!PT LDS RZ, [RZ] ;  /* 0x00000000fffff984 */ /* 0x000fe20000000800 */
[----:B------:R1:W-:Y:S04]  /*27f0*/  LDGSTS.E.BYPASS.LTC128B.128 [R36], [R40.64], !P5 ;  /* 0x0000000028247fae */ /* 0x0003e8000e901d54 */
[----:B------:R-:W-:Y:S04]  /*2800*/  @!P1 IMAD.WIDE R38, R2, 0x4, R38 ;  /* 0x0000000402269825 */ /* 0x000fe800078e0226 */
[----:B------:R1:W-:Y:S06]  /*2810*/  LDGSTS.E.BYPASS.LTC128B.128 [R36+0x1000], [R40.64+0x40], !P0 ;  /* 0x0100004028247fae */ /* 0x0003ec000c101d54 */
[----:B------:R1:W-:Y:S06]  /*2820*/  LDGSTS.E.BYPASS.LTC128B.128 [R36+0x2000], [R40.64+0x80], !P6 ;  /* 0x0200008028247fae */ /* 0x0003ec000f101d54 */
[----:B------:R1:W-:Y:S02]  /*2830*/  @!P1 LDGSTS.E.BYPASS.LTC128B.128 [R43+0x18080], [R38.64] ;  /* 0x18080000262b9fae */ /* 0x0003e4000b901d54 */
.L_x_683:
[-C--:B-12345:R-:W-:Y:S01]  /*2840*/  HMMA.16816.F32.BF16 R36, R164, R168.reuse, RZ ;  /* 0x000000a8a424723c */ /* 0x0befe200000418ff */
[----:B------:R-:W-:Y:S01]  /*2850*/  LDSM.16.M88.4 R196, [R212+0x8080] ;  /* 0x00808000d4c4783b */ /* 0x000fe20000000200 */
[----:B------:R-:W-:Y:S01]  /*2860*/  UIMAD UR4, UR5, 0x1800, URZ ;  /* 0x00001800050478a4 */ /* 0x000fe2000f8e023f */
[C---:B------:R-:W-:Y:S01]  /*2870*/  ISETP.GT.AND P5, PT, R230.reuse, RZ, PT ;  /* 0x000000ffe600720c */ /* 0x040fe20003fa4270 */
[----:B------:R-:W-:Y:S01]  /*2880*/  UIADD3 UR26, UR15, 0x2, URZ ;  /* 0x000000020f1a7890 */ /* 0x000fe2000fffe03f */
[----:B------:R-:W-:Y:S02]  /*2890*/  ISETP.GT.AND P0, PT, R230, 0x1, PT ;  /* 0x00000001e600780c */ /* 0x000fe40003f04270 */
[----:B------:R-:W-:Y:S01]  /*28a0*/  FSEL R4, R4, -INF , P5 ;  /* 0xff80000004047808 */ /* 0x000fe20002800000 */
[C---:B------:R-:W-:Y:S01]  /*28b0*/  HMMA.16816.F32.BF16 R40, R172.reuse, R168, RZ ;  /* 0x000000a8ac28723c */ /* 0x040fe200000418ff */
[----:B------:R-:W0:Y:S01]  /*28c0*/  LDGDEPBAR ;  /* 0x00000000000079af */ /* 0x000e220000000000 */
[----:B------:R-:W-:Y:S01]  /*28d0*/  ISETP.GT.AND P6, PT, R230, 0x20, PT ;  /* 0x00000020e600780c */ /* 0x000fe20003fc4270 */
[----:B------:R-:W-:Y:S01]  /*28e0*/  UISETP.GE.AND UP0, UPT, UR26, UR22, UPT ;  /* 0x000000161a00728c */ /* 0x000fe2000bf06270 */
[----:B------:R-:W-:Y:S02]  /*28f0*/  MOV R3, UR4 ;  /* 0x0000000400037c02 */ /* 0x000fe40008000f00 */
[----:B------:R-:W-:Y:S02]  /*2900*/  FSEL R245, R18, -INF , P6 ;  /* 0xff80000012f57808 */ /* 0x000fe40003000000 */
[-C--:B------:R-:W-:Y:S01]  /*2910*/  HMMA.16816.F32.BF16 R44, R172, R170.reuse, RZ ;  /* 0x000000aaac2c723c */ /* 0x080fe200000418ff */
[----:B------:R-:W-:Y:S03]  /*2920*/  MOV R168, UR4 ;  /* 0x0000000400a87c02 */ /* 0x000fe60008000f00 */
[C---:B------:R-:W-:Y:S02]  /*2930*/  IADD3 R3, R216.reuse, 0x800, R3 ;  /* 0x00000800d8037810 */ /* 0x040fe40007ffe003 */
[----:B------:R-:W-:Y:S02]  /*2940*/  IADD3 R169, R213, 0x800, R168 ;  /* 0x00000800d5a97810 */ /* 0x000fe40007ffe0a8 */
[C---:B------:R-:W-:Y:S04]  /*2950*/  HMMA.16816.F32.BF16 R48, R164.reuse, R170, RZ ;  /* 0x000000aaa430723c */ /* 0x040fe800000418ff */
[----:B------:R-:W-:Y:S02]  /*2960*/  SHF.L.U32 R2, R3, 0x1, RZ ;  /* 0x0000000103027819 */ /* 0x000fe400000006ff */
[----:B------:R-:W-:Y:S02]  /*2970*/  IADD3 R169, R216, R169, RZ ;  /* 0x000000a9d8a97210 */ /* 0x000fe40007ffe0ff */
[-C--:B------:R-:W-:Y:S01]  /*2980*/  HMMA.16816.F32.BF16 R52, R164, R64.reuse, RZ ;  /* 0x00000040a434723c */ /* 0x080fe200000418ff */
[----:B------:R-:W1:Y:S03]  /*2990*/  LDSM.16.M88.4 R192, [R2+0x12080] ;  /* 0x0120800002c0783b */ /* 0x000e660000000200 */
[----:B------:R-:W-:Y:S02]  /*29a0*/  SHF.L.U32 R3, R169, 0x1, RZ ;  /* 0x00000001a9037819 */ /* 0x000fe400000006ff */
[----:B------:R-:W-:Y:S02]  /*29b0*/  FSEL R16, R16, -INF , P6 ;  /* 0xff80000010107808 */ /* 0x000fe40003000000 */
[C---:B------:R-:W-:Y:S01]  /*29c0*/  HMMA.16816.F32.BF16 R56, R172.reuse, R64, RZ ;  /* 0x00000040ac38723c */ /* 0x040fe200000418ff */
[----:B------:R-:W2:Y:S07]  /*29d0*/  LDSM.16.M88.4 R200, [R2+0x12880] ;  /* 0x0128800002c8783b */ /* 0x000eae0000000200 */
[-C--:B------:R-:W-:Y:S01]  /*29e0*/  HMMA.16816.F32.BF16 R60, R172, R66.reuse, RZ ;  /* 0x00000042ac3c723c */ /* 0x080fe200000418ff */
[----:B------:R-:W-:Y:S07]  /*29f0*/  LDSM.16.M88.4 R172, [R204+0x8080] ;  /* 0x00808000ccac783b */ /* 0x000fee0000000200 */
[----:B------:R-:W-:Y:S01]  /*2a00*/  HMMA.16816.F32.BF16 R64, R164, R66, RZ ;  /* 0x00000042a440723c */ /* 0x000fe200000418ff */
[----:B------:R-:W3:Y:S07]  /*2a10*/  LDSM.16.M88.4 R164, [R212+0x9080] ;  /* 0x00908000d4a4783b */ /* 0x000eee0000000200 */
[-C--:B------:R-:W-:Y:S01]  /*2a20*/  HMMA.16816.F32.BF16 R36, R176, R180.reuse, R36 ;  /* 0x000000b4b024723c */ /* 0x080fe20000041824 */
[----:B------:R-:W4:Y:S07]  /*2a30*/  LDSM.16.M88.4 R168, [R3+0x12080] ;  /* 0x0120800003a8783b */ /* 0x000f2e0000000200 */
[C---:B------:R-:W-:Y:S07]  /*2a40*/  HMMA.16816.F32.BF16 R40, R184.reuse, R180, R40 ;  /* 0x000000b4b828723c */ /* 0x040fee0000041828 */
[--C-:B------:R-:W-:Y:S01]  /*2a50*/  FFMA.FTZ R180, R4, c[0x0][0x29c], -R241.reuse ;  /* 0x0000a70004b47a23 */ /* 0x100fe200000108f1 */
[-C--:B------:R-:W-:Y:S04]  /*2a60*/  HMMA.16816.F32.BF16 R44, R184, R182.reuse, R44 ;  /* 0x000000b6b82c723c */ /* 0x080fe8000004182c */
[----:B------:R-:W-:Y:S01]  /*2a70*/  FSEL R4, R5, -INF , P0 ;  /* 0xff80000005047808 */ /* 0x000fe20000000000 */
[----:B------:R-:W-:Y:S03]  /*2a80*/  MUFU.EX2 R180, R180 ;  /* 0x000000b400b47308 */ /* 0x000fe60000000800 */
[C---:B------:R-:W-:Y:S04]  /*2a90*/  HMMA.16816.F32.BF16 R48, R176.reuse, R182, R48 ;  /* 0x000000b6b030723c */ /* 0x040fe80000041830 */
[--C-:B------:R-:W-:Y:S03]  /*2aa0*/  FFMA.FTZ R181, R4, c[0x0][0x29c], -R241.reuse ;  /* 0x0000a70004b57a23 */ /* 0x100fe600000108f1 */
[----:B------:R-:W-:Y:S01]  /*2ab0*/  FSEL R183, R10, -INF , P5 ;  /* 0xff8000000ab77808 */ /* 0x000fe20002800000 */
[-C--:B------:R-:W-:Y:S02]  /*2ac0*/  HMMA.16816.F32.BF16 R52, R176, R188.reuse, R52 ;  /* 0x000000bcb034723c */ /* 0x080fe40000041834 */
[----:B------:R-:W5:Y:S02]  /*2ad0*/  MUFU.EX2 R181, R181 ;  /* 0x000000b500b57308 */ /* 0x000f640000000800 */
[--C-:B------:R-:W-:Y:S02]  /*2ae0*/  FFMA.FTZ R182, R16, c[0x0][0x29c], -R241.reuse ;  /* 0x0000a70010b67a23 */ /* 0x100fe400000108f1 */
[--C-:B------:R-:W-:Y:S02]  /*2af0*/  FFMA.FTZ R183, R183, c[0x0][0x29c], -R238.reuse ;  /* 0x0000a700b7b77a23 */ /* 0x100fe400000108ee */
[C---:B------:R-:W-:Y:S04]  /*2b00*/  HMMA.16816.F32.BF16 R56, R184.reuse, R188, R56 ;  /* 0x000000bcb838723c */ /* 0x040fe80000041838 */
[----:B------:R-:W2:Y:S03]  /*2b10*/  MUFU.EX2 R182, R182 ;  /* 0x000000b600b67308 */ /* 0x000ea60000000800 */
[----:B------:R-:W-:Y:S01]  /*2b20*/  FSEL R189, R14, -INF , P6 ;  /* 0xff8000000ebd7808 */ /* 0x000fe20003000000 */
[-C--:B------:R-:W-:Y:S04]  /*2b30*/  HMMA.16816.F32.BF16 R60, R184, R190.reuse, R60 ;  /* 0x000000beb83c723c */ /* 0x080fe8000004183c */
[----:B------:R-:W-:Y:S01]  /*2b40*/  FSEL R188, R8, -INF , P5 ;  /* 0xff80000008bc7808 */ /* 0x000fe20002800000 */
[--C-:B------:R-:W-:Y:S01]  /*2b50*/  FFMA.FTZ R189, R189, c[0x0][0x29c], -R238.reuse ;  /* 0x0000a700bdbd7a23 */ /* 0x100fe200000108ee */
[----:B------:R-:W-:Y:S01]  /*2b60*/  MUFU.EX2 R183, R183 ;  /* 0x000000b700b77308 */ /* 0x000fe20000000800 */
[----:B------:R-:W-:Y:S01]  /*2b70*/  FSEL R186, R9, -INF , P0 ;  /* 0xff80000009ba7808 */ /* 0x000fe20000000000 */
[----:B------:R-:W-:Y:S01]  /*2b80*/  HMMA.16816.F32.BF16 R64, R176, R190, R64 ;  /* 0x000000beb040723c */ /* 0x000fe20000041840 */
[----:B------:R-:W4:Y:S03]  /*2b90*/  LDSM.16.M88.4 R176, [R3+0x12880] ;  /* 0x0128800003b0783b */ /* 0x000f260000000200 */
[----:B------:R-:W-:Y:S04]  /*2ba0*/  FSEL R185, R11, -INF , P0 ;  /* 0xff8000000bb97808 */ /* 0x000fe80000000000 */
[-C--:B-1----:R-:W-:Y:S01]  /*2bb0*/  HMMA.16816.F32.BF16 R36, R192, R196.reuse, R36 ;  /* 0x000000c4c024723c */ /* 0x082fe20000041824 */
[----:B------:R-:W-:Y:S04]  /*2bc0*/  MUFU.EX2 R189, R189 ;  /* 0x000000bd00bd7308 */ /* 0x000fe80000000800 */
[--C-:B------:R-:W-:Y:S03]  /*2bd0*/  FFMA.FTZ R185, R185, c[0x0][0x29c], -R238.reuse ;  /* 0x0000a700b9b97a23 */ /* 0x100fe600000108ee */
[C---:B--2---:R-:W-:Y:S08]  /*2be0*/  HMMA.16816.F32.BF16 R40, R200.reuse, R196, R40 ;  /* 0x000000c4c828723c */ /* 0x044ff00000041828 */
[-C--:B------:R-:W-:Y:S08]  /*2bf0*/  HMMA.16816.F32.BF16 R44, R200, R198.reuse, R44 ;  /* 0x000000c6c82c723c */ /* 0x080ff0000004182c */
[C---:B------:R-:W-:Y:S08]  /*2c00*/  HMMA.16816.F32.BF16 R48, R192.reuse, R198, R48 ;  /* 0x000000c6c030723c */ /* 0x040ff00000041830 */
[-C--:B---3--:R-:W-:Y:S08]  /*2c10*/  HMMA.16816.F32.BF16 R52, R192, R164.reuse, R52 ;  /* 0x000000a4c034723c */ /* 0x088ff00000041834 */
[C---:B------:R-:W-:Y:S08]  /*2c20*/  HMMA.16816.F32.BF16 R56, R200.reuse, R164, R56 ;  /* 0x000000a4c838723c */ /* 0x040ff00000041838 */
[-C--:B------:R-:W-:Y:S07]  /*2c30*/  HMMA.16816.F32.BF16 R60, R200, R166.reuse, R60 ;  /* 0x000000a6c83c723c */ /* 0x080fee000004183c */
[----:B------:R-:W-:Y:S01]  /*2c40*/  FSEL R203, R6, -INF , P5 ;  /* 0xff80000006cb7808 */ /* 0x000fe20002800000 */
[----:B------:R-:W-:Y:S01]  /*2c50*/  HMMA.16816.F32.BF16 R64, R192, R166, R64 ;  /* 0x000000a6c040723c */ /* 0x000fe20000041840 */
[----:B------:R-:W-:Y:S03]  /*2c60*/  LDSM.16.M88.4 R164, [R212+0xb080] ;  /* 0x00b08000d4a4783b */ /* 0x000fe60000000200 */
[----:B------:R-:W-:Y:S02]  /*2c70*/  FSEL R201, R7, -INF , P0 ;  /* 0xff80000007c97808 */ /* 0x000fe40000000000 */
[----:B------:R-:W-:Y:S02]  /*2c80*/  ISETP.GT.AND P5, PT, R230, 0x21, PT ;  /* 0x00000021e600780c */ /* 0x000fe40003fa4270 */
[-C--:B----4-:R-:W-:Y:S01]  /*2c90*/  HMMA.16816.F32.BF16 R36, R168, R172.reuse, R36 ;  /* 0x000000aca824723c */ /* 0x090fe20000041824 */
[----:B------:R-:W1:Y:S04]  /*2ca0*/  LDSM.16.M88.4 R4, [R204+0x9080] ;  /* 0x00908000cc04783b */ /* 0x000e680000000200 */
[----:B------:R-:W-:Y:S02]  /*2cb0*/  FSEL R8, R17, -INF , P5 ;  /* 0xff80000011087808 */ /* 0x000fe40002800000 */
[----:B------:R-:W-:Y:S01]  /*2cc0*/  FSEL R192, R12, -INF , P6 ;  /* 0xff8000000cc07808 */ /* 0x000fe20003000000 */
[C---:B------:R-:W-:Y:S04]  /*2cd0*/  HMMA.16816.F32.BF16 R40, R176.reuse, R172, R40 ;  /* 0x000000acb028723c */ /* 0x040fe80000041828 */
[----:B------:R-:W-:Y:S01]  /*2ce0*/  ISETP.GT.AND P6, PT, R230, 0x41, PT ;  /* 0x00000041e600780c */ /* 0x000fe20003fc4270 */
[--C-:B------:R-:W-:Y:S01]  /*2cf0*/  FFMA.FTZ R187, R8, c[0x0][0x29c], -R241.reuse ;  /* 0x0000a70008bb7a23 */ /* 0x100fe200000108f1 */
[----:B------:R-:W-:Y:S02]  /*2d00*/  FSEL R243, R19, -INF , P5 ;  /* 0xff80000013f37808 */ /* 0x000fe40002800000 */
[-C--:B------:R-:W-:Y:S03]  /*2d10*/  HMMA.16816.F32.BF16 R44, R176, R174.reuse, R44 ;  /* 0x000000aeb02c723c */ /* 0x080fe6000004182c */
[----:B------:R-:W-:Y:S01]  /*2d20*/  ISETP.GT.AND P0, PT, R230, 0x40, PT ;  /* 0x00000040e600780c */ /* 0x000fe20003f04270 */
[----:B------:R-:W2:Y:S01]  /*2d30*/  MUFU.EX2 R187, R187 ;  /* 0x000000bb00bb7308 */ /* 0x000ea20000000800 */
[----:B------:R-:W-:Y:S02]  /*2d40*/  FSEL R8, R21, -INF , P6 ;  /* 0xff80000015087808 */ /* 0x000fe40003000000 */
[----:B------:R-:W-:Y:S01]  /*2d50*/  FSEL R190, R13, -INF , P5 ;  /* 0xff8000000dbe7808 */ /* 0x000fe20002800000 */
[C---:B------:R-:W-:Y:S04]  /*2d60*/  HMMA.16816.F32.BF16 R48, R168.reuse, R174, R48 ;  /* 0x000000aea830723c */ /* 0x040fe80000041830 */
[----:B------:R-:W-:Y:S01]  /*2d70*/  FSEL R191, R15, -INF , P5 ;  /* 0xff8000000fbf7808 */ /* 0x000fe20002800000 */
[--C-:B------:R-:W-:Y:S01]  /*2d80*/  FFMA.FTZ R193, R8, c[0x0][0x29c], -R241.reuse ;  /* 0x0000a70008c17a23 */ /* 0x100fe200000108f1 */
[----:B------:R-:W-:Y:S01]  /*2d90*/  ISETP.GT.AND P5, PT, R230, 0x60, PT ;  /* 0x00000060e600780c */ /* 0x000fe20003fa4270 */
[----:B------:R-:W-:Y:S01]  /*2da0*/  LDSM.16.M88.4 R12, [R212+0xa080] ;  /* 0x00a08000d40c783b */ /* 0x000fe20000000200 */
[----:B------:R-:W-:Y:S01]  /*2db0*/  FSEL R21, R22, -INF , P0 ;  /* 0xff80000016157808 */ /* 0x000fe20000000000 */
[--C-:B------:R-:W-:Y:S02]  /*2dc0*/  FFMA.FTZ R191, R191, c[0x0][0x29c], -R238.reuse ;  /* 0x0000a700bfbf7a23 */ /* 0x100fe400000108ee */
[----:B------:R-:W-:Y:S01]  /*2dd0*/  MUFU.EX2 R193, R193 ;  /* 0x000000c100c17308 */ /* 0x000fe20000000800 */
[----:B------:R-:W-:Y:S02]  /*2de0*/  FSEL R16, R32, -INF , P5 ;  /* 0xff80000020107808 */ /* 0x000fe40002800000 */
[----:B------:R-:W-:Y:S01]  /*2df0*/  FSEL R32, R24, -INF , P0 ;  /* 0xff80000018207808 */ /* 0x000fe20000000000 */
[----:B------:R-:W3:Y:S01]  /*2e00*/  LDSM.16.M88.4 R8, [R2+0x13080] ;  /* 0x013080000208783b */ /* 0x000ee20000000200 */
[----:B------:R-:W-:Y:S01]  /*2e10*/  FSEL R20, R20, -INF , P0 ;  /* 0xff80000014147808 */ /* 0x000fe20000000000 */
[-C--:B-1----:R-:W-:Y:S03]  /*2e20*/  HMMA.16816.F32.BF16 R52, R168, R4.reuse, R52 ;  /* 0x00000004a834723c */ /* 0x082fe60000041834 */
[--C-:B------:R-:W-:Y:S01]  /*2e30*/  FFMA.FTZ R24, R16, c[0x0][0x29c], -R241.reuse ;  /* 0x0000a70010187a23 */ /* 0x100fe200000108f1 */
[----:B------:R-:W-:Y:S01]  /*2e40*/  FSEL R27, R27, -INF , P6 ;  /* 0xff8000001b1b7808 */ /* 0x000fe20003000000 */
[--C-:B------:R-:W-:Y:S01]  /*2e50*/  FFMA.FTZ R184, R20, c[0x0][0x29c], -R241.reuse ;  /* 0x0000a70014b87a23 */ /* 0x100fe200000108f1 */
[----:B------:R-:W1:Y:S01]  /*2e60*/  LDSM.16.M88.4 R16, [R2+0x13880] ;  /* 0x013880000210783b */ /* 0x000e620000000200 */
[----:B------:R-:W-:Y:S01]  /*2e70*/  FSEL R195, R26, -INF , P0 ;  /* 0xff8000001ac37808 */ /* 0x000fe20000000000 */
[C---:B------:R-:W-:Y:S01]  /*2e80*/  HMMA.16816.F32.BF16 R56, R176.reuse, R4, R56 ;  /* 0x00000004b038723c */ /* 0x040fe20000041838 */
[----:B------:R-:W-:Y:S03]  /*2e90*/  MUFU.EX2 R24, R24 ;  /* 0x0000001800187308 */ /* 0x000fe60000000800 */
[--C-:B------:R-:W-:Y:S01]  /*2ea0*/  FFMA.FTZ R27, R27, c[0x0][0x29c], -R238.reuse ;  /* 0x0000a7001b1b7a23 */ /* 0x100fe200000108ee */
[----:B------:R-:W-:Y:S01]  /*2eb0*/  ISETP.GT.AND P0, PT, R230, 0x61, PT ;  /* 0x00000061e600780c */ /* 0x000fe20003f04270 */
[----:B------:R-:W-:Y:S01]  /*2ec0*/  FFMA.FTZ R195, R195, c[0x0][0x29c], -R238 ;  /* 0x0000a700c3c37a23 */ /* 0x000fe200000108ee */
[----:B------:R-:W-:Y:S01]  /*2ed0*/  FSEL R5, R23, -INF , P6 ;  /* 0xff80000017057808 */ /* 0x000fe20003000000 */
[-C--:B------:R-:W-:Y:S03]  /*2ee0*/  HMMA.16816.F32.BF16 R60, R176, R6.reuse, R60 ;  /* 0x00000006b03c723c */ /* 0x080fe6000004183c */
[----:B------:R-:W4:Y:S01]  /*2ef0*/  MUFU.EX2 R184, R184 ;  /* 0x000000b800b87308 */ /* 0x000f220000000800 */
[----:B------:R-:W-:Y:S01]  /*2f00*/  FSEL R20, R33, -INF , P0 ;  /* 0xff80000021147808 */ /* 0x000fe20000000000 */
[--C-:B------:R-:W-:Y:S01]  /*2f10*/  FFMA.FTZ R33, R201, c[0x0][0x29c], -R240.reuse ;  /* 0x0000a700c9217a23 */ /* 0x100fe200000108f0 */
[----:B------:R-:W-:Y:S01]  /*2f20*/  FSEL R31, R31, -INF , P0 ;  /* 0xff8000001f1f7808 */ /* 0x000fe20000000000 */
[--C-:B------:R-:W-:Y:S01]  /*2f30*/  FFMA.FTZ R176, R21, c[0x0][0x29c], -R240.reuse ;  /* 0x0000a70015b07a23 */ /* 0x100fe200000108f0 */
[----:B------:R-:W-:Y:S04]  /*2f40*/  HMMA.16816.F32.BF16 R64, R168, R6, R64 ;  /* 0x00000006a840723c */ /* 0x000fe80000041840 */
[----:B------:R-:W-:Y:S01]  /*2f50*/  FFMA.FTZ R241, R20, c[0x0][0x29c], -R241 ;  /* 0x0000a70014f17a23 */ /* 0x000fe200000108f1 */
[----:B------:R-:W2:Y:S01]  /*2f60*/  MUFU.EX2 R33, R33 ;  /* 0x0000002100217308 */ /* 0x000ea20000000800 */
[----:B------:R-:W-:Y:S01]  /*2f70*/  LDSM.16.M88.4 R20, [R204+0xa080] ;  /* 0x00a08000cc14783b */ /* 0x000fe20000000200 */
[--C-:B------:R-:W-:Y:S01]  /*2f80*/  FFMA.FTZ R177, R5, c[0x0][0x29c], -R240.reuse ;  /* 0x0000a70005b17a23 */ /* 0x100fe200000108f0 */
[----:B------:R-:W-:Y:S01]  /*2f90*/  FSEL R35, R35, -INF , P0 ;  /* 0xff80000023237808 */ /* 0x000fe20000000000 */
[--C-:B------:R-:W-:Y:S03]  /*2fa0*/  FFMA.FTZ R26, R203, c[0x0][0x29c], -R240.reuse ;  /* 0x0000a700cb1a7a23 */ /* 0x100fe600000108f0 */
[--C-:B------:R-:W-:Y:S01]  /*2fb0*/  FFMA.FTZ R170, R245, c[0x0][0x29c], -R240.reuse ;  /* 0x0000a700f5aa7a23 */ /* 0x100fe200000108f0 */
[----:B------:R-:W-:Y:S01]  /*2fc0*/  FSEL R28, R28, -INF , P5 ;  /* 0xff8000001c1c7808 */ /* 0x000fe20002800000 */
[-C--:B---3--:R-:W-:Y:S01]  /*2fd0*/  HMMA.16816.F32.BF16 R36, R8, R12.reuse, R36 ;  /* 0x0000000c0824723c */ /* 0x088fe20000041824 */
[----:B------:R-:W3:Y:S01]  /*2fe0*/  LDSM.16.M88.4 R4, [R3+0x13080] ;  /* 0x013080000304783b */ /* 0x000ee20000000200 */
[----:B------:R-:W-:Y:S03]  /*2ff0*/  MUFU.EX2 R241, R241 ;  /* 0x000000f100f17308 */ /* 0x000fe60000000800 */
[--C-:B------:R-:W-:Y:S01]  /*3000*/  FFMA.FTZ R171, R243, c[0x0][0x29c], -R240.reuse ;  /* 0x0000a700f3ab7a23 */ /* 0x100fe200000108f0 */
[----:B------:R-:W-:Y:S01]  /*3010*/  FSEL R179, R34, -INF , P5 ;  /* 0xff80000022b37808 */ /* 0x000fe20002800000 */
[--C-:B------:R-:W-:Y:S01]  /*3020*/  FFMA.FTZ R178, R188, c[0x0][0x29c], -R239.reuse ;  /* 0x0000a700bcb27a23 */ /* 0x100fe200000108ef */
[C---:B-1----:R-:W-:Y:S04]  /*3030*/  HMMA.16816.F32.BF16 R40, R16.reuse, R12, R40 ;  /* 0x0000000c1028723c */ /* 0x042fe80000041828 */
[----:B------:R-:W-:Y:S01]  /*3040*/  MUFU.EX2 R26, R26 ;  /* 0x0000001a001a7308 */ /* 0x000fe20000000800 */
[--C-:B------:R-:W-:Y:S02]  /*3050*/  FFMA.FTZ R34, R179, c[0x0][0x29c], -R240.reuse ;  /* 0x0000a700b3227a23 */ /* 0x100fe400000108f0 */
[----:B------:R-:W-:Y:S01]  /*3060*/  FFMA.FTZ R240, R35, c[0x0][0x29c], -R240 ;  /* 0x0000a70023f07a23 */ /* 0x000fe200000108f0 */
[-C--:B------:R-:W-:Y:S06]  /*3070*/  HMMA.16816.F32.BF16 R44, R16, R14.reuse, R44 ;  /* 0x0000000e102c723c */ /* 0x080fec000004182c */
[----:B------:R-:W-:Y:S02]  /*3080*/  MUFU.EX2 R35, R240 ;  /* 0x000000f000237308 */ /* 0x000fe40000000800 */
[C---:B------:R-:W-:Y:S01]  /*3090*/  HMMA.16816.F32.BF16 R48, R8.reuse, R14, R48 ;  /* 0x0000000e0830723c */ /* 0x040fe20000041830 */
[----:B------:R1:W2:Y:S07]  /*30a0*/  LDSM.16.M88.4 R12, [R3+0x13880] ;  /* 0x01388000030c783b */ /* 0x0002ae0000000200 */
[-C--:B------:R-:W-:Y:S01]  /*30b0*/  HMMA.16816.F32.BF16 R52, R8, R164.reuse, R52 ;  /* 0x000000a40834723c */ /* 0x080fe20000041834 */
[----:B------:R-:W2:Y:S07]  /*30c0*/  MUFU.EX2 R34, R34 ;  /* 0x0000002200227308 */ /* 0x000eae0000000800 */
[C---:B------:R-:W-:Y:S03]  /*30d0*/  HMMA.16816.F32.BF16 R56, R16.reuse, R164, R56 ;  /* 0x000000a41038723c */ /* 0x040fe60000041838 */
[----:B------:R-:W-:Y:S05]  /*30e0*/  MUFU.EX2 R178, R178 ;  /* 0x000000b200b27308 */ /* 0x000fea0000000800 */
[-C--:B------:R-:W-:Y:S01]  /*30f0*/  HMMA.16816.F32.BF16 R60, R16, R166.reuse, R60 ;  /* 0x000000a6103c723c */ /* 0x080fe2000004183c */
[----:B------:R-:W4:Y:S03]  /*3100*/  LDSM.16.M88.4 R16, [R204+0xb080] ;  /* 0x00b08000cc10783b */ /* 0x000f260000000200 */
[----:B-1----:R-:W-:Y:S01]  /*3110*/  MOV R3, UR5 ;  /* 0x0000000500037c02 */ /* 0x002fe20008000f00 */
[----:B------:R-:W-:Y:S03]  /*3120*/  MUFU.EX2 R170, R170 ;  /* 0x000000aa00aa7308 */ /* 0x000fe60000000800 */
[----:B------:R-:W-:Y:S01]  /*3130*/  HMMA.16816.F32.BF16 R64, R8, R166, R64 ;  /* 0x000000a60840723c */ /* 0x000fe20000041840 */
[----:B------:R-:W1:Y:S03]  /*3140*/  LDS R10, [R237+0x18280] ;  /* 0x01828000ed0a7984 */ /* 0x000e660000000800 */
[----:B------:R-:W-:Y:S03]  /*3150*/  IMAD R3, R3, 0x1800, R214 ;  /* 0x0000180003037824 */ /* 0x000fe600078e02d6 */
[----:B------:R-:W-:Y:S01]  /*3160*/  MUFU.EX2 R171, R171 ;  /* 0x000000ab00ab7308 */ /* 0x000fe20000000800 */
[-C--:B---3--:R-:W-:Y:S05]  /*3170*/  HMMA.16816.F32.BF16 R36, R4, R20.reuse, R36 ;  /* 0x000000140424723c */ /* 0x088fea0000041824 */
[--C-:B------:R-:W-:Y:S02]  /*3180*/  FFMA.FTZ R9, R186, c[0x0][0x29c], -R239.reuse ;  /* 0x0000a700ba097a23 */ /* 0x100fe400000108ef */
[--C-:B------:R-:W-:Y:S01]  /*3190*/  FFMA.FTZ R8, R192, c[0x0][0x29c], -R239.reuse ;  /* 0x0000a700c0087a23 */ /* 0x100fe200000108ef */
[C---:B--2---:R-:W-:Y:S01]  /*31a0*/  HMMA.16816.F32.BF16 R40, R12.reuse, R20, R40 ;  /* 0x000000140c28723c */ /* 0x044fe20000041828 */
[----:B------:R-:W-:Y:S03]  /*31b0*/  MUFU.EX2 R176, R176 ;  /* 0x000000b000b07308 */ /* 0x000fe60000000800 */
[--C-:B------:R-:W-:Y:S03]  /*31c0*/  FFMA.FTZ R11, R190, c[0x0][0x29c], -R239.reuse ;  /* 0x0000a700be0b7a23 */ /* 0x100fe600000108ef */
[--C-:B------:R-:W-:Y:S01]  /*31d0*/  FFMA.FTZ R20, R32, c[0x0][0x29c], -R239.reuse ;  /* 0x0000a70020147a23 */ /* 0x100fe200000108ef */
[-C--:B------:R-:W-:Y:S03]  /*31e0*/  HMMA.16816.F32.BF16 R44, R12, R22.reuse, R44 ;  /* 0x000000160c2c723c */ /* 0x080fe6000004182c */
[----:B------:R-:W-:Y:S05]  /*31f0*/  MUFU.EX2 R32, R191 ;  /* 0x000000bf00207308 */ /* 0x000fea0000000800 */
[C---:B------:R-:W-:Y:S05]  /*3200*/  HMMA.16816.F32.BF16 R48, R4.reuse, R22, R48 ;  /* 0x000000160430723c */ /* 0x040fea0000041830 */
[----:B------:R-:W-:Y:S02]  /*3210*/  MUFU.EX2 R9, R9 ;  /* 0x0000000900097308 */ /* 0x000fe40000000800 */
[----:B------:R-:W-:Y:S01]  /*3220*/  FSEL R22, R25, -INF , P6 ;  /* 0xff80000019167808 */ /* 0x000fe20003000000 */
[-C--:B----4-:R-:W-:Y:S04]  /*3230*/  HMMA.16816.F32.BF16 R52, R4, R16.reuse, R52 ;  /* 0x000000100434723c */ /* 0x090fe80000041834 */
[--C-:B------:R-:W-:Y:S01]  /*3240*/  FFMA.FTZ R21, R22, c[0x0][0x29c], -R239.reuse ;  /* 0x0000a70016157a23 */ /* 0x100fe200000108ef */
[----:B------:R-:W-:Y:S02]  /*3250*/  FSEL R22, R29, -INF , P0 ;  /* 0xff8000001d167808 */ /* 0x000fe40000000000 */
[----:B------:R-:W2:Y:S01]  /*3260*/  MUFU.EX2 R8, R8 ;  /* 0x0000000800087308 */ /* 0x000ea20000000800 */
[C---:B------:R-:W-:Y:S01]  /*3270*/  HMMA.16816.F32.BF16 R56, R12.reuse, R16, R56 ;  /* 0x000000100c38723c */ /* 0x040fe20000041838 */
[----:B------:R-:W-:Y:S06]  /*3280*/  PLOP3.LUT P0, PT, PT, PT, UP0, 0x80, 0x0 ;  /* 0x000000000000781c */ /* 0x000fec0003f0f008 */
[--C-:B------:R-:W-:Y:S01]  /*3290*/  FFMA.FTZ R16, R28, c[0x0][0x29c], -R239.reuse ;  /* 0x0000a7001c107a23 */ /* 0x100fe200000108ef */
[-C--:B------:R-:W-:Y:S01]  /*32a0*/  HMMA.16816.F32.BF16 R60, R12, R18.reuse, R60 ;  /* 0x000000120c3c723c */ /* 0x080fe2000004183c */
[----:B------:R-:W3:Y:S01]  /*32b0*/  LDS R12, [R237+0x182a0] ;  /* 0x0182a000ed0c7984 */ /* 0x000ee20000000800 */
[----:B------:R-:W-:Y:S02]  /*32c0*/  MUFU.EX2 R14, R185 ;  /* 0x000000b9000e7308 */ /* 0x000fe40000000800 */
[----:B------:R-:W-:Y:S03]  /*32d0*/  FFMA.FTZ R239, R22, c[0x0][0x29c], -R239 ;  /* 0x0000a70016ef7a23 */ /* 0x000fe600000108ef */
[----:B------:R-:W-:Y:S01]  /*32e0*/  FSEL R13, R30, -INF , P5 ;  /* 0xff8000001e0d7808 */ /* 0x000fe20002800000 */
[----:B------:R-:W-:Y:S04]  /*32f0*/  HMMA.16816.F32.BF16 R64, R4, R18, R64 ;  /* 0x000000120440723c */ /* 0x000fe80000041840 */
[----:B------:R-:W4:Y:S01]  /*3300*/  MUFU.EX2 R11, R11 ;  /* 0x0000000b000b7308 */ /* 0x000f220000000800 */
[--C-:B-1----:R-:W-:Y:S02]  /*3310*/  FADD.FTZ R22, R53, -R10.reuse ;  /* 0x8000000a35167221 */ /* 0x102fe40000010000 */
[--C-:B------:R-:W-:Y:S02]  /*3320*/  FADD.FTZ R4, R37, -R10.reuse ;  /* 0x8000000a25047221 */ /* 0x100fe40000010000 */
[--C-:B------:R-:W-:Y:S03]  /*3330*/  FADD.FTZ R18, R49, -R10.reuse ;  /* 0x8000000a31127221 */ /* 0x100fe60000010000 */
[C---:B-----5:R-:W-:Y:S02]  /*3340*/  FMUL.FTZ R6, R181.reuse, R4 ;  /* 0x00000004b5067220 */ /* 0x060fe40000410000 */
[----:B------:R-:W1:Y:S01]  /*3350*/  LDS R4, [R237+0x18300] ;  /* 0x01830000ed047984 */ /* 0x000e620000000800 */
[--C-:B------:R-:W-:Y:S01]  /*3360*/  FADD.FTZ R5, R36, -R10.reuse ;  /* 0x8000000a24057221 */ /* 0x100fe20000010000 */
[----:B------:R-:W5:Y:S01]  /*3370*/  MUFU.EX2 R16, R16 ;  /* 0x0000001000107308 */ /* 0x000f620000000800 */
[--C-:B------:R-:W-:Y:S01]  /*3380*/  FADD.FTZ R7, R48, -R10.reuse ;  /* 0x8000000a30077221 */ /* 0x100fe20000010000 */
[----:B------:R-:W1:Y:S01]  /*3390*/  LDS R237, [R237+0x18320] ;  /* 0x01832000eded7984 */ /* 0x000e620000000800 */
[--C-:B------:R-:W-:Y:S02]  /*33a0*/  FADD.FTZ R15, R52, -R10.reuse ;  /* 0x8000000a340f7221 */ /* 0x100fe40000010000 */
[----:B------:R-:W-:Y:S01]  /*33b0*/  FMUL.FTZ R5, R180, R5 ;  /* 0x00000005b4057220 */ /* 0x000fe20000410000 */
[----:B------:R-:W-:Y:S01]  /*33c0*/  F2FP.BF16.PACK_AB R180, R181, R180 ;  /* 0x000000b4b5b4723e */ /* 0x000fe200000010ff */
[----:B------:R-:W-:Y:S01]  /*33d0*/  FMUL.FTZ R7, R182, R7 ;  /* 0x00000007b6077220 */ /* 0x000fe20000410000 */
[C---:B------:R-:W-:Y:S01]  /*33e0*/  F2FP.BF16.PACK_AB R182, R187.reuse, R182 ;  /* 0x000000b6bbb6723e */ /* 0x040fe200000010ff */
[----:B------:R-:W-:Y:S01]  /*33f0*/  FMUL.FTZ R18, R187, R18 ;  /* 0x00000012bb127220 */ /* 0x000fe20000410000 */
[----:B------:R-:W1:Y:S01]  /*3400*/  MUFU.EX2 R239, R239 ;  /* 0x000000ef00ef7308 */ /* 0x000e620000000800 */
[----:B------:R-:W-:Y:S01]  /*3410*/  FMUL.FTZ R15, R184, R15 ;  /* 0x0000000fb80f7220 */ /* 0x000fe20000410000 */
[----:B------:R-:W-:Y:S01]  /*3420*/  F2FP.BF16.PACK_AB R6, R6, R5 ;  /* 0x000000050606723e */ /* 0x000fe200000010ff */
[----:B------:R-:W-:Y:S01]  /*3430*/  FMUL.FTZ R22, R193, R22 ;  /* 0x00000016c1167220 */ /* 0x000fe20000410000 */
[----:B------:R-:W-:Y:S01]  /*3440*/  F2FP.BF16.PACK_AB R18, R18, R7 ;  /* 0x000000071212723e */ /* 0x000fe200000010ff */
[--C-:B------:R-:W-:Y:S01]  /*3450*/  FADD.FTZ R5, R64, -R10.reuse ;  /* 0x8000000a40057221 */ /* 0x100fe20000010000 */
[----:B------:R-:W-:Y:S01]  /*3460*/  STS [R231+0x18480], R180 ;  /* 0x018480b4e7007388 */ /* 0x000fe20000000800 */
[----:B------:R-:W-:Y:S01]  /*3470*/  FADD.FTZ R10, R65, -R10 ;  /* 0x8000000a410a7221 */ /* 0x000fe20000010000 */
[----:B------:R-:W-:Y:S01]  /*3480*/  F2FP.BF16.PACK_AB R22, R22, R15 ;  /* 0x0000000f1616723e */ /* 0x000fe200000010ff */
[--C-:B---3--:R-:W-:Y:S01]  /*3490*/  FADD.FTZ R30, R51, -R12.reuse ;  /* 0x8000000c331e7221 */ /* 0x108fe20000010000 */
[----:B------:R-:W3:Y:S01]  /*34a0*/  MUFU.EX2 R177, R177 ;  /* 0x000000b100b17308 */ /* 0x000ee20000000800 */
[--C-:B------:R-:W-:Y:S01]  /*34b0*/  FADD.FTZ R48, R55, -R12.reuse ;  /* 0x8000000c37307221 */ /* 0x100fe20000010000 */
[----:B------:R-:W-:Y:S01]  /*34c0*/  F2FP.BF16.PACK_AB R184, R193, R184 ;  /* 0x000000b8c1b8723e */ /* 0x000fe200000010ff */
[--C-:B------:R-:W-:Y:S02]  /*34d0*/  FADD.FTZ R28, R39, -R12.reuse ;  /* 0x8000000c271c7221 */ /* 0x100fe40000010000 */
[--C-:B------:R-:W-:Y:S02]  /*34e0*/  FADD.FTZ R15, R50, -R12.reuse ;  /* 0x8000000c320f7221 */ /* 0x100fe40000010000 */
[--C-:B------:R-:W-:Y:S02]  /*34f0*/  FADD.FTZ R17, R54, -R12.reuse ;  /* 0x8000000c36117221 */ /* 0x100fe40000010000 */
[--C-:B------:R-:W-:Y:S01]  /*3500*/  FADD.FTZ R19, R66, -R12.reuse ;  /* 0x8000000c42137221 */ /* 0x100fe20000010000 */
[----:B------:R-:W-:Y:S01]  /*3510*/  MUFU.EX2 R21, R21 ;  /* 0x0000001500157308 */ /* 0x000fe20000000800 */
[--C-:B------:R-:W-:Y:S01]  /*3520*/  FADD.FTZ R7, R38, -R12.reuse ;  /* 0x8000000c26077221 */ /* 0x100fe20000010000 */
[----:B------:R-:W-:Y:S01]  /*3530*/  SHF.L.U32 R66, R3, 0x1, RZ ;  /* 0x0000000103427819 */ /* 0x000fe200000006ff */
[----:B------:R-:W-:Y:S02]  /*3540*/  FADD.FTZ R12, R67, -R12 ;  /* 0x8000000c430c7221 */ /* 0x000fe40000010000 */
[----:B------:R-:W-:Y:S02]  /*3550*/  FMUL.FTZ R28, R33, R28 ;  /* 0x0000001c211c7220 */ /* 0x000fe40000410000 */
[----:B------:R-:W-:Y:S01]  /*3560*/  FMUL.FTZ R19, R34, R19 ;  /* 0x0000001322137220 */ /* 0x000fe20000410000 */
[C---:B------:R-:W-:Y:S01]  /*3570*/  F2FP.BF16.PACK_AB R34, R35.reuse, R34 ;  /* 0x000000222322723e */ /* 0x040fe200000010ff */
[----:B------:R-:W-:Y:S01]  /*3580*/  FMUL.FTZ R12, R35, R12 ;  /* 0x0000000c230c7220 */ /* 0x000fe20000410000 */
[----:B------:R-:W3:Y:S01]  /*3590*/  MUFU.EX2 R20, R20 ;  /* 0x0000001400147308 */ /* 0x000ee20000000800 */
[----:B------:R-:W-:Y:S01]  /*35a0*/  FMUL.FTZ R5, R24, R5 ;  /* 0x0000000518057220 */ /* 0x000fe20000410000 */
[C---:B------:R-:W-:Y:S01]  /*35b0*/  F2FP.BF16.PACK_AB R24, R241.reuse, R24 ;  /* 0x00000018f118723e */ /* 0x040fe200000010ff */
[----:B------:R-:W-:Y:S01]  /*35c0*/  FMUL.FTZ R10, R241, R10 ;  /* 0x0000000af10a7220 */ /* 0x000fe20000410000 */
[----:B------:R-:W-:Y:S01]  /*35d0*/  F2FP.BF16.PACK_AB R52, R12, R19 ;  /* 0x000000130c34723e */ /* 0x000fe200000010ff */
[----:B------:R-:W-:Y:S01]  /*35e0*/  FMUL.FTZ R7, R26, R7 ;  /* 0x000000071a077220 */ /* 0x000fe20000410000 */
[----:B------:R-:W-:Y:S01]  /*35f0*/  F2FP.BF16.PACK_AB R26, R33, R26 ;  /* 0x0000001a211a723e */ /* 0x000fe200000010ff */
[--C-:B-1----:R-:W-:Y:S01]  /*3600*/  FADD.FTZ R12, R41, -R4.reuse ;  /* 0x80000004290c7221 */ /* 0x102fe20000010000 */
[----:B------:R-:W-:Y:S01]  /*3610*/  F2FP.BF16.PACK_AB R50, R10, R5 ;  /* 0x000000050a32723e */ /* 0x000fe200000010ff */
[--C-:B------:R-:W-:Y:S01]  /*3620*/  FADD.FTZ R5, R40, -R4.reuse ;  /* 0x8000000428057221 */ /* 0x100fe20000010000 */
[----:B------:R-:W-:Y:S01]  /*3630*/  F2FP.BF16.PACK_AB R28, R28, R7 ;  /* 0x000000071c1c723e */ /* 0x000fe200000010ff */
[--C-:B------:R-:W-:Y:S01]  /*3640*/  FADD.FTZ R7, R44, -R4.reuse ;  /* 0x800000042c077221 */ /* 0x100fe20000010000 */
[----:B------:R1:W-:Y:S01]  /*3650*/  STS [R231+0x18880], R26 ;  /* 0x0188801ae7007388 */ /* 0x0003e20000000800 */
[--C-:B------:R-:W-:Y:S01]  /*3660*/  FADD.FTZ R44, R45, -R4.reuse ;  /* 0x800000042d2c7221 */ /* 0x100fe20000010000 */
[----:B------:R-:W-:Y:S01]  /*3670*/  MUFU.EX2 R10, R27 ;  /* 0x0000001b000a7308 */ /* 0x000fe20000000800 */
[----:B--2---:R-:W-:Y:S01]  /*3680*/  FMUL.FTZ R7, R8, R7 ;  /* 0x0000000708077220 */ /* 0x004fe20000410000 */
[----:B----4-:R-:W-:Y:S01]  /*3690*/  F2FP.BF16.PACK_AB R8, R11, R8 ;  /* 0x000000080b08723e */ /* 0x010fe200000010ff */
[--C-:B------:R-:W-:Y:S01]  /*36a0*/  FADD.FTZ R54, R57, -R4.reuse ;  /* 0x8000000439367221 */ /* 0x100fe20000010000 */
[----:B------:R-:W-:Y:S01]  /*36b0*/  STS [R229], R182 ;  /* 0x000000b6e5007388 */ /* 0x000fe20000000800 */
[----:B------:R-:W-:Y:S01]  /*36c0*/  FMUL.FTZ R5, R178, R5 ;  /* 0x00000005b2057220 */ /* 0x000fe20000410000 */
[C---:B------:R-:W-:Y:S01]  /*36d0*/  F2FP.BF16.PACK_AB R178, R9.reuse, R178 ;  /* 0x000000b209b2723e */ /* 0x040fe200000010ff */
[----:B------:R-:W-:Y:S02]  /*36e0*/  FMUL.FTZ R12, R9, R12 ;  /* 0x0000000c090c7220 */ /* 0x000fe40000410000 */
[----:B------:R-:W-:Y:S01]  /*36f0*/  FMUL.FTZ R44, R11, R44 ;  /* 0x0000002c0b2c7220 */ /* 0x000fe20000410000 */
[----:B------:R-:W1:Y:S01]  /*3700*/  MUFU.EX2 R195, R195 ;  /* 0x000000c300c37308 */ /* 0x000e620000000800 */
[--C-:B------:R-:W-:Y:S01]  /*3710*/  FADD.FTZ R9, R56, -R4.reuse ;  /* 0x8000000438097221 */ /* 0x100fe20000010000 */
[----:B------:R-:W-:Y:S01]  /*3720*/  F2FP.BF16.PACK_AB R12, R12, R5 ;  /* 0x000000050c0c723e */ /* 0x000fe200000010ff */
[--C-:B------:R-:W-:Y:S01]  /*3730*/  FADD.FTZ R11, R60, -R4.reuse ;  /* 0x800000043c0b7221 */ /* 0x100fe20000010000 */
[----:B------:R-:W-:Y:S01]  /*3740*/  F2FP.BF16.PACK_AB R60, R32, R189 ;  /* 0x000000bd203c723e */ /* 0x000fe200000010ff */
[----:B------:R-:W-:Y:S01]  /*3750*/  FADD.FTZ R4, R61, -R4 ;  /* 0x800000043d047221 */ /* 0x000fe20000010000 */
[----:B------:R-:W-:Y:S01]  /*3760*/  F2FP.BF16.PACK_AB R44, R44, R7 ;  /* 0x000000072c2c723e */ /* 0x000fe200000010ff */
[----:B-----5:R-:W-:Y:S01]  /*3770*/  FMUL.FTZ R11, R16, R11 ;  /* 0x0000000b100b7220 */ /* 0x020fe20000410000 */
[C---:B------:R-:W-:Y:S01]  /*3780*/  F2FP.BF16.PACK_AB R16, R239.reuse, R16 ;  /* 0x00000010ef10723e */ /* 0x040fe200000010ff */
[----:B------:R-:W-:Y:S02]  /*3790*/  FMUL.FTZ R4, R239, R4 ;  /* 0x00000004ef047220 */ /* 0x000fe40000410000 */
[----:B------:R-:W-:Y:S01]  /*37a0*/  FMUL.FTZ R15, R170, R15 ;  /* 0x0000000faa0f7220 */ /* 0x000fe20000410000 */
[----:B------:R-:W-:Y:S01]  /*37b0*/  F2FP.BF16.PACK_AB R170, R171, R170 ;  /* 0x000000aaabaa723e */ /* 0x000fe200000010ff */
[--C-:B------:R-:W-:Y:S01]  /*37c0*/  FFMA.FTZ R13, R13, c[0x0][0x29c], -R238.reuse ;  /* 0x0000a7000d0d7a23 */ /* 0x100fe200000108ee */
[----:B------:R-:W-:Y:S01]  /*37d0*/  F2FP.BF16.PACK_AB R56, R4, R11 ;  /* 0x0000000b0438723e */ /* 0x000fe200000010ff */
[----:B------:R-:W-:Y:S01]  /*37e0*/  FFMA.FTZ R238, R31, c[0x0][0x29c], -R238 ;  /* 0x0000a7001fee7a23 */ /* 0x000fe200000108ee */
[----:B------:R-:W-:Y:S01]  /*37f0*/  F2FP.BF16.PACK_AB R4, R14, R183 ;  /* 0x000000b70e04723e */ /* 0x000fe200000010ff */
[----:B------:R-:W-:Y:S01]  /*3800*/  STS [R229+0x400], R170 ;  /* 0x000400aae5007388 */ /* 0x000fe20000000800 */
[----:B------:R-:W-:Y:S01]  /*3810*/  FMUL.FTZ R17, R176, R17 ;  /* 0x00000011b0117220 */ /* 0x000fe20000410000 */
[----:B------:R-:W-:Y:S01]  /*3820*/  MUFU.EX2 R13, R13 ;  /* 0x0000000d000d7308 */ /* 0x000fe20000000800 */
[----:B---3--:R-:W-:Y:S01]  /*3830*/  F2FP.BF16.PACK_AB R176, R177, R176 ;  /* 0x000000b0b1b0723e */ /* 0x008fe200000010ff */
[----:B------:R2:W-:Y:S01]  /*3840*/  STS [R231+0x19880], R4 ;  /* 0x01988004e7007388 */ /* 0x0005e20000000800 */
[----:B------:R-:W-:Y:S01]  /*3850*/  FMUL.FTZ R9, R20, R9 ;  /* 0x0000000914097220 */ /* 0x000fe20000410000 */
[----:B------:R-:W-:Y:S01]  /*3860*/  F2FP.BF16.PACK_AB R20, R21, R20 ;  /* 0x000000141514723e */ /* 0x000fe200000010ff */
[----:B------:R-:W-:Y:S01]  /*3870*/  FMUL.FTZ R30, R171, R30 ;  /* 0x0000001eab1e7220 */ /* 0x000fe20000410000 */
[----:B------:R-:W-:Y:S01]  /*3880*/  STS [R231+0x19480], R178 ;  /* 0x019480b2e7007388 */ /* 0x000fe20000000800 */
[----:B-1----:R-:W-:Y:S01]  /*3890*/  F2FP.BF16.PACK_AB R26, R10, R195 ;  /* 0x000000c30a1a723e */ /* 0x002fe200000010ff */
[--C-:B------:R-:W-:Y:S02]  /*38a0*/  FADD.FTZ R5, R43, -R237.reuse ;  /* 0x800000ed2b057221 */ /* 0x100fe40000010000 */
[----:B------:R-:W2:Y:S01]  /*38b0*/  MUFU.EX2 R238, R238 ;  /* 0x000000ee00ee7308 */ /* 0x000ea20000000800 */
[----:B------:R-:W-:Y:S01]  /*38c0*/  STS [R229+0x1000], R8 ;  /* 0x00100008e5007388 */ /* 0x000fe20000000800 */
[--C-:B------:R-:W-:Y:S01]  /*38d0*/  FADD.FTZ R64, R42, -R237.reuse ;  /* 0x800000ed2a407221 */ /* 0x100fe20000010000 */
[----:B------:R-:W-:Y:S01]  /*38e0*/  F2FP.BF16.PACK_AB R30, R30, R15 ;  /* 0x0000000f1e1e723e */ /* 0x000fe200000010ff */
[----:B------:R-:W-:Y:S01]  /*38f0*/  FMUL.FTZ R5, R14, R5 ;  /* 0x000000050e057220 */ /* 0x000fe20000410000 */
[----:B------:R-:W-:Y:S01]  /*3900*/  STS [R229+0x1400], R60 ;  /* 0x0014003ce5007388 */ /* 0x000fe20000000800 */
[----:B------:R-:W-:Y:S02]  /*3910*/  FMUL.FTZ R64, R183, R64 ;  /* 0x00000040b7407220 */ /* 0x000fe40000410000 */
[--C-:B------:R-:W-:Y:S01]  /*3920*/  FADD.FTZ R47, R47, -R237.reuse ;  /* 0x800000ed2f2f7221 */ /* 0x100fe20000010000 */
[----:B------:R-:W-:Y:S01]  /*3930*/  STS [R231+0x1a480], R184 ;  /* 0x01a480b8e7007388 */ /* 0x000fe20000000800 */
[--C-:B------:R-:W-:Y:S01]  /*3940*/  FADD.FTZ R46, R46, -R237.reuse ;  /* 0x800000ed2e2e7221 */ /* 0x100fe20000010000 */
[----:B------:R-:W-:Y:S01]  /*3950*/  F2FP.BF16.PACK_AB R64, R5, R64 ;  /* 0x000000400540723e */ /* 0x000fe200000010ff */
[----:B------:R-:W-:Y:S01]  /*3960*/  FMUL.FTZ R47, R32, R47 ;  /* 0x0000002f202f7220 */ /* 0x000fe20000410000 */
[----:B------:R-:W-:Y:S01]  /*3970*/  STS [R231+0x1a880], R176 ;  /* 0x01a880b0e7007388 */ /* 0x000fe20000000800 */
[----:B------:R-:W-:Y:S02]  /*3980*/  FMUL.FTZ R46, R189, R46 ;  /* 0x0000002ebd2e7220 */ /* 0x000fe40000410000 */
[----:B------:R-:W-:Y:S01]  /*3990*/  FMUL.FTZ R48, R177, R48 ;  /* 0x00000030b1307220 */ /* 0x000fe20000410000 */
[----:B------:R-:W-:Y:S01]  /*39a0*/  STS [R229+0x2000], R24 ;  /* 0x00200018e5007388 */ /* 0x000fe20000000800 */
[--C-:B------:R-:W-:Y:S01]  /*39b0*/  FADD.FTZ R59, R59, -R237.reuse ;  /* 0x800000ed3b3b7221 */ /* 0x100fe20000010000 */
[----:B------:R-:W-:Y:S01]  /*39c0*/  F2FP.BF16.PACK_AB R46, R47, R46 ;  /* 0x0000002e2f2e723e */ /* 0x000fe200000010ff */
[--C-:B------:R-:W-:Y:S01]  /*39d0*/  FADD.FTZ R58, R58, -R237.reuse ;  /* 0x800000ed3a3a7221 */ /* 0x100fe20000010000 */
[----:B------:R-:W-:Y:S01]  /*39e0*/  STS [R229+0x2400], R34 ;  /* 0x00240022e5007388 */ /* 0x000fe20000000800 */
[----:B------:R-:W-:Y:S01]  /*39f0*/  F2FP.BF16.PACK_AB R48, R48, R17 ;  /* 0x000000113030723e */ /* 0x000fe200000010ff */
[----:B------:R-:W-:Y:S01]  /*3a00*/  FMUL.FTZ R54, R21, R54 ;  /* 0x0000003615367220 */ /* 0x000fe20000410000 */
[----:B--2---:R-:W-:Y:S01]  /*3a10*/  F2FP.BF16.PACK_AB R4, R238, R13 ;  /* 0x0000000dee04723e */ /* 0x004fe200000010ff */
[----:B------:R-:W-:Y:S01]  /*3a20*/  STS [R231+0x1b480], R20 ;  /* 0x01b48014e7007388 */ /* 0x000fe20000000800 */
[----:B------:R-:W-:Y:S02]  /*3a30*/  FMUL.FTZ R59, R10, R59 ;  /* 0x0000003b0a3b7220 */ /* 0x000fe40000410000 */
[--C-:B------:R-:W-:Y:S01]  /*3a40*/  FADD.FTZ R62, R62, -R237.reuse ;  /* 0x800000ed3e3e7221 */ /* 0x100fe20000010000 */
[----:B------:R-:W-:Y:S01]  /*3a50*/  STS [R231+0x1b880], R26 ;  /* 0x01b8801ae7007388 */ /* 0x000fe20000000800 */
[----:B------:R-:W-:Y:S01]  /*3a60*/  FADD.FTZ R63, R63, -R237 ;  /* 0x800000ed3f3f7221 */ /* 0x000fe20000010000 */
[----:B------:R-:W-:Y:S01]  /*3a70*/  F2FP.BF16.PACK_AB R54, R54, R9 ;  /* 0x000000093636723e */ /* 0x000fe200000010ff */
[----:B------:R-:W-:Y:S01]  /*3a80*/  FMUL.FTZ R58, R195, R58 ;  /* 0x0000003ac33a7220 */ /* 0x000fe20000410000 */
[----:B------:R-:W-:Y:S01]  /*3a90*/  STS [R229+0x3000], R16 ;  /* 0x00300010e5007388 */ /* 0x000fe20000000800 */
[----:B------:R-:W-:Y:S02]  /*3aa0*/  FMUL.FTZ R62, R13, R62 ;  /* 0x0000003e0d3e7220 */ /* 0x000fe40000410000 */
[----:B------:R-:W-:Y:S01]  /*3ab0*/  FMUL.FTZ R63, R238, R63 ;  /* 0x0000003fee3f7220 */ /* 0x000fe20000410000 */
[----:B------:R-:W-:Y:S01]  /*3ac0*/  STS [R229+0x3400], R4 ;  /* 0x00340004e5007388 */ /* 0x000fe20000000800 */
[----:B------:R-:W-:Y:S03]  /*3ad0*/  F2FP.BF16.PACK_AB R58, R59, R58 ;  /* 0x0000003a3b3a723e */ /* 0x000fe600000010ff */
[----:B------:R-:W-:Y:S01]  /*3ae0*/  BAR.SYNC.DEFER_BLOCKING 0x0 ;  /* 0x0000000000007b1d */ /* 0x000fe20000010000 */
[----:B------:R-:W-:Y:S07]  /*3af0*/  F2FP.BF16.PACK_AB R62, R63, R62 ;  /* 0x0000003e3f3e723e */ /* 0x000fee00000010ff */
        /* <DEDUP_REMOVED lines=97> */
[----:B------:R-:W-:Y:S02]  /*4110*/  ULDC.64 UR6, c[0x0][0x208] ;  /* 0x0000820000067ab9 */ /* 0x000fe40000000a00 */
[----:B------:R-:W-:Y:S02]  /*4120*/  UIMAD.WIDE.U32 UR28, UR26, UR6, URZ ;  /* 0x000000061a1c72a5 */ /* 0x000fe4000f8e003f */
[----:B------:R-:W-:Y:S04]  /*4130*/  USHF.R.S32.HI UR4, URZ, 0x1f, UR26 ;  /* 0x0000001f3f047899 */ /* 0x000fe8000801141a */
[----:B------:R-:W-:Y:S04]  /*4140*/  UIMAD UR4, UR4, UR6, URZ ;  /* 0x00000006040472a4 */ /* 0x000fe8000f8e023f */
[----:B------:R-:W-:Y:S02]  /*4150*/  UIMAD UR4, UR26, UR7, UR4 ;  /* 0x000000071a0472a4 */ /* 0x000fe4000f8e0204 */
[----:B------:R-:W-:Y:S02]  /*4160*/  USHF.L.U32 UR26, UR26, 0x6, URZ ;  /* 0x000000061a1a7899 */ /* 0x000fe4000800063f */
[----:B------:R-:W-:Y:S02]  /*4170*/  UIADD3 UR4, UR29, UR4, URZ ;  /* 0x000000041d047290 */ /* 0x000fe4000fffe03f */
[----:B------:R-:W-:Y:S01]  /*4180*/  UIADD3 UR6, -UR26, UR8, URZ ;  /* 0x000000081a067290 */ /* 0x000fe2000fffe13f */
[----:B-1----:R-:W-:Y:S01]  /*4190*/  SHF.R.S32.HI R4, RZ, 0x1f, R5 ;  /* 0x0000001fff047819 */ /* 0x002fe20000011405 */
[C---:B------:R-:W-:Y:S04]  /*41a0*/  IMAD.WIDE.U32 R6, R5.reuse, c[0x0][0x288], R226 ;  /* 0x0000a20005067a25 */ /* 0x040fe800078e00e2 */
[----:B------:R-:W-:Y:S01]  /*41b0*/  ISETP.GE.OR P6, PT, R224, UR6, !P4 ;  /* 0x00000006e0007c0c */ /* 0x000fe2000e7c6670 */
[----:B------:R-:W-:Y:S04]  /*41c0*/  IMAD R4, R4, c[0x0][0x288], RZ ;  /* 0x0000a20004047a24 */ /* 0x000fe800078e02ff */
[----:B------:R-:W-:Y:S01]  /*41d0*/  IMAD R4, R5, c[0x0][0x28c], R4 ;  /* 0x0000a30005047a24 */ /* 0x000fe200078e0204 */
[----:B------:R-:W-:Y:S01]  /*41e0*/  IADD3 R5, P0, R6, UR16, RZ ;  /* 0x0000001006057c10 */ /* 0x000fe2000ff1e0ff */
[----:B------:R-:W-:Y:S03]  /*41f0*/  IMAD.U32 R6, RZ, RZ, UR28 ;  /* 0x0000001cff067e24 */ /* 0x000fe6000f8e00ff */
[----:B------:R-:W-:Y:S01]  /*4200*/  IADD3.X R4, R7, UR12, R4, P0, !PT ;  /* 0x0000000c07047c10 */ /* 0x000fe200087fe404 */
[----:B------:R-:W-:Y:S01]  /*4210*/  IMAD.U32 R7, RZ, RZ, UR28 ;  /* 0x0000001cff077e24 */ /* 0x000fe2000f8e00ff */
[C---:B------:R-:W-:Y:S04]  /*4220*/  LEA R10, P0, R5.reuse, c[0x0][0x280], 0x2 ;  /* 0x0000a000050a7a11 */ /* 0x040fe800078010ff */
[----:B------:R-:W-:Y:S01]  /*4230*/  LEA.HI.X R11, R5, c[0x0][0x284], R4, 0x2, P0 ;  /* 0x0000a100050b7a11 */ /* 0x000fe200000f1404 */
[----:B------:R-:W-:Y:S01]  /*4240*/  IMAD.U32 R5, RZ, RZ, UR26 ;  /* 0x0000001aff057e24 */ /* 0x000fe2000f8e00ff */
[----:B------:R-:W-:Y:S01]  /*4250*/  LEA R8, P5, R7, R222, 0x7 ;  /* 0x000000de07087211 */ /* 0x000fe200078a38ff */
[----:B------:R-:W-:Y:S01]  /*4260*/  IMAD.U32 R4, RZ, RZ, UR26 ;  /* 0x0000001aff047e24 */ /* 0x000fe2000f8e00ff */
[----:B------:R-:W-:Y:S02]  /*4270*/  MOV R7, UR4 ;  /* 0x0000000400077c02 */ /* 0x000fe40008000f00 */
[----:B------:R-:W-:Y:S01]  /*4280*/  LEA R10, P0, R5, R10, 0x2 ;  /* 0x0000000a050a7211 */ /* 0x000fe200078010ff */
[----:B------:R-:W-:Y:S01]  /*4290*/  IMAD.U32 R5, RZ, RZ, UR24 ;  /* 0x00000018ff057e24 */ /* 0x000fe2000f8e00ff */
[----:B------:R-:W-:Y:S02]  /*42a0*/  LEA.HI.X R9, R6, R223, R7, 0x7, P5 ;  /* 0x000000df06097211 */ /* 0x000fe400028f3c07 */
[----:B------:R-:W-:Y:S01]  /*42b0*/  LEA.HI.X.SX32 R11, R4, R11, 0x2, P0 ;  /* 0x0000000b040b7211 */ /* 0x000fe200000f16ff */
[----:B------:R-:W-:Y:S01]  /*42c0*/  IMAD.U32 R4, RZ, RZ, UR24 ;  /* 0x00000018ff047e24 */ /* 0x000fe2000f8e00ff */
[C---:B------:R-:W-:Y:S02]  /*42d0*/  ISETP.GE.OR P5, PT, R224.reuse, UR6, !P3 ;  /* 0x00000006e0007c0c */ /* 0x040fe4000dfa6670 */
[----:B------:R-:W-:Y:S01]  /*42e0*/  ISETP.GE.OR P0, PT, R224, UR6, !P2 ;  /* 0x00000006e0007c0c */ /* 0x000fe2000d706670 */
[----:B------:R-:W-:Y:S01]  /*42f0*/  IMAD R6, R4, 0x3000, R219 ;  /* 0x0000300004067824 */ /* 0x000fe200078e02db */
[----:B------:R-:W-:Y:S04]  /*4300*/  @!P1 LEA R5, R5, R226, 0x6 ;  /* 0x000000e205059211 */ /* 0x000fe800078e30ff */
[----:B------:R-:W-:Y:S01]  /*4310*/  @!PT LDS RZ, [RZ] ;  /* 0x00000000fffff984 */ /* 0x000fe20000000800 */
[----:B------:R-:W-:Y:S01]  /*4320*/  @!PT LDS RZ, [RZ] ;  /* 0x00000000fffff984 */ /* 0x000fe20000000800 */
[----:B------:R-:W-:Y:S01]  /*4330*/  @!PT LDS RZ, [RZ] ;  /* 0x00000000fffff984 */ /* 0x000fe20000000800 */
[----:B------:R1:W-:Y:S01]  /*4340*/  LDGSTS.E.BYPASS.LTC128B.128 [R6], [R8.64], !P6 ;  /* 0x0000000008067fae */ /* 0x0003e2000f101d54 */
[----:B------:R-:W-:Y:S04]  /*4350*/  @!P1 IMAD.SHL.U32 R7, R5, 0x4, RZ ;  /* 0x0000000405079824 */ /* 0x000fe800078e00ff */
[----:B------:R1:W-:Y:S05]  /*4360*/  LDGSTS.E.BYPASS.LTC128B.128 [R6+0x1000], [R8.64+0x40], !P5 ;  /* 0x0100004008067fae */ /* 0x0003ea000e901d54 */
[----:B------:R1:W-:Y:S05]  /*4370*/  LDGSTS.E.BYPASS.LTC128B.128 [R6+0x2000], [R8.64+0x80], !P0 ;  /* 0x0200008008067fae */ /* 0x0003ea000c101d54 */
[----:B------:R1:W-:Y:S02]  /*4380*/  @!P1 LDGSTS.E.BYPASS.LTC128B.128 [R7+0x18280], [R10.64] ;  /* 0x182800000a079fae */ /* 0x0003e4000b901d54 */
.L_x_684:
        /* <DEDUP_REMOVED lines=19> */
[----:B------:R-:W0:Y:S01]  /*44c0*/  LDGDEPBAR ;  /* 0x00000000000079af */ /* 0x000e220000000000 */
[----:B------:R-:W-:Y:S02]  /*44d0*/  USEL UR25, UR6, URZ, !UP2 ;  /* 0x0000003f06197287 */ /* 0x000fe4000d000000 */
[----:B------:R-:W-:Y:S04]  /*44e0*/  USEL UR24, UR4, URZ, !UP1 ;  /* 0x0000003f04187287 */ /* 0x000fe8000c800000 */
        /* <DEDUP_REMOVED lines=168> */
.L_x_682:
[----:B------:R-:W3:Y:S01]  /*4f70*/  S2R R0, SR_CTAID.Y ;  /* 0x0000000000007919 */ /* 0x000ee20000002600 */
[----:B------:R-:W4:Y:S01]  /*4f80*/  S2UR UR5, SR_CTAID.X ;  /* 0x00000000000579c3 */ /* 0x000f220000002500 */
[----:B------:R-:W-:Y:S01]  /*4f90*/  MOV R2, 0x1 ;  /* 0x0000000100027802 */ /* 0x000fe20000000f00 */
[----:B------:R-:W-:-:S02]  /*4fa0*/  ULDC.64 UR6, c[0x0][0x330] ;  /* 0x0000cc0000067ab9 */ /* 0x000fc40000000a00 */
[----:B------:R-:W-:Y:S01]  /*4fb0*/  UIMAD UR6, UR13, UR6, URZ ;  /* 0x000000060d0672a4 */ /* 0x000fe2000f8e023f */
[----:B------:R-:W-:-:S03]  /*4fc0*/  ISETP.NE.AND P1, PT, R2, c[0x0][0x338], PT ;  /* 0x0000ce0002007a0c */ /* 0x000fc60003f25270 */
[----:B------:R-:W-:-:S10]  /*4fd0*/  UIMAD UR6, UR14, UR7, UR6 ;  /* 0x000000070e0672a4 */ /* 0x000fd4000f8e0206 */
[----:B---3--:R-:W-:Y:S01]  /*4fe0*/  @P1 IMAD.HI.U32 R3, R0, c[0x0][0x33c], RZ ;  /* 0x0000cf0000031a27 */ /* 0x008fe200078e00ff */
[----:B----4-:R-:W-:Y:S01]  /*4ff0*/  UIMAD UR5, UR5, 0x3000, URZ ;  /* 0x00003000050578a4 */ /* 0x010fe2000f8e023f */
[----:B------:R-:W-:Y:S02]  /*5000*/  SHF.R.S32.HI R7, RZ, 0x1f, R0 ;  /* 0x0000001fff077819 */ /* 0x000fe40000011400 */
[----:B------:R-:W-:Y:S01]  /*5010*/  MOV R6, R0 ;  /* 0x0000000000067202 */ /* 0x000fe20000000f00 */
[----:B------:R-:W-:Y:S01]  /*5020*/  USHF.R.S32.HI UR4, URZ, 0x1f, UR5 ;  /* 0x0000001f3f047899 */ /* 0x000fe20008011405 */
[----:B------:R-:W-:Y:S02]  /*5030*/  @P1 SHF.R.U32.HI R3, RZ, c[0x0][0x340], R3 ;  /* 0x0000d000ff031a19 */ /* 0x000fe40000011603 */
[----:B------:R-:W-:Y:S02]  /*5040*/  IADD3 R4, P0, R220, UR5, RZ ;  /* 0x00000005dc047c10 */ /* 0x000fe4000ff1e0ff */
[----:B------:R-:W-:-:S02]  /*5050*/  @P1 SHF.R.S32.HI R2, RZ, 0x1f, R3 ;  /* 0x0000001fff021819 */ /* 0x000fc40000011403 */
[----:B--2---:R-:W-:Y:S01]  /*5060*/  LEA.HI.X.SX32 R5, R220, UR4, 0x1, P0 ;  /* 0x00000004dc057c11 */ /* 0x004fe200080f0eff */
[----:B------:R-:W-:Y:S01]  /*5070*/  ULDC.64 UR4, c[0x0][0x308] ;  /* 0x0000c20000047ab9 */ /* 0x000fe20000000a00 */
[----:B------:R-:W-:Y:S01]  /*5080*/  @P1 MOV R7, R2 ;  /* 0x0000000200071202 */ /* 0x000fe20000000f00 */
[----:B------:R-:W-:Y:S01]  /*5090*/  UIMAD UR4, UR13, UR4, URZ ;  /* 0x000000040d0472a4 */ /* 0x000fe2000f8e023f */
[----:B------:R-:W-:Y:S02]  /*50a0*/  @P1 MOV R6, R3 ;  /* 0x0000000300061202 */ /* 0x000fe40000000f00 */
[----:B------:R-:W-:Y:S01]  /*50b0*/  MOV R2, UR14 ;  /* 0x0000000e00027c02 */ /* 0x000fe20008000f00 */
[----:B------:R-:W-:Y:S01]  /*50c0*/  IMAD R3, R7, c[0x0][0x328], RZ ;  /* 0x0000ca0007037a24 */ /* 0x000fe200078e02ff */
[----:B------:R-:W-:Y:S01]  /*50d0*/  UIMAD UR4, UR14, UR5, UR4 ;  /* 0x000000050e0472a4 */ /* 0x000fe2000f8e0204 */
[----:B------:R-:W-:-:S04]  /*50e0*/  IMAD.WIDE.U32 R8, R6, c[0x0][0x328], R4 ;  /* 0x0000ca0006087a25 */ /* 0x000fc800078e0004 */
[C---:B------:R-:W-:Y:S02]  /*50f0*/  IMAD R0, R6.reuse, c[0x0][0x32c], R3 ;  /* 0x0000cb0006007a24 */ /* 0x040fe400078e0203 */
[----:B------:R-:W-:Y:S02]  /*5100*/  IMAD R3, R7, c[0x0][0x300], RZ ;  /* 0x0000c00007037a24 */ /* 0x000fe400078e02ff */
[C---:B------:R-:W-:Y:S01]  /*5110*/  IMAD.WIDE.U32 R4, R6.reuse, c[0x0][0x300], R4 ;  /* 0x0000c00006047a25 */ /* 0x040fe200078e0004 */
[----:B------:R-:W-:Y:S02]  /*5120*/  IADD3 R9, R9, R0, RZ ;  /* 0x0000000009097210 */ /* 0x000fe40007ffe0ff */
[----:B------:R-:W-:Y:S01]  /*5130*/  MOV R0, UR14 ;  /* 0x0000000e00007c02 */ /* 0x000fe20008000f00 */
[----:B------:R-:W-:-:S04]  /*5140*/  IMAD R3, R6, c[0x0][0x304], R3 ;  /* 0x0000c10006037a24 */ /* 0x000fc800078e0203 */
[----:B------:R-:W-:Y:S01]  /*5150*/  IMAD.WIDE.U32 R8, R0, c[0x0][0x330], R8 ;  /* 0x0000cc0000087a25 */ /* 0x000fe200078e0008 */
[----:B------:R-:W-:-:S04]  /*5160*/  IADD3 R5, R5, R3, RZ ;  /* 0x0000000305057210 */ /* 0x000fc80007ffe0ff */
[----:B------:R-:W-:Y:S01]  /*5170*/  IADD3 R3, R9, UR6, RZ ;  /* 0x0000000609037c10 */ /* 0x000fe2000fffe0ff */
[----:B------:R-:W-:Y:S01]  /*5180*/  IMAD.WIDE.U32 R4, R2, c[0x0][0x308], R4 ;  /* 0x0000c20002047a25 */ /* 0x000fe200078e0004 */
[----:B------:R-:W-:-:S04]  /*5190*/  LEA R6, P1, R8, c[0x0][0x310], 0x2 ;  /* 0x0000c40008067a11 */ /* 0x000fc800078210ff */
[----:B------:R-:W-:Y:S01]  /*51a0*/  LEA.HI.X R7, R8, c[0x0][0x314], R3, 0x2, P1 ;  /* 0x0000c50008077a11 */ /* 0x000fe200008f1403 */
[----:B------:R-:W-:Y:S01]  /*51b0*/  BAR.SYNC.DEFER_BLOCKING 0x1, 0x100 ;  /* 0x0044000000007b1d */ /* 0x000fe20000010000 */
[----:B------:R-:W-:Y:S01]  /*51c0*/  IADD3 R0, R5, UR4, RZ ;  /* 0x0000000405007c10 */ /* 0x000fe2000fffe0ff */
[----:B------:R-:W-:Y:S01]  /*51d0*/  FMUL.FTZ R5, R116, c[0x0][0x298] ;  /* 0x0000a60074057a20 */ /* 0x000fe20000410000 */
[----:B------:R-:W-:Y:S01]  /*51e0*/  LEA R2, P0, R4, c[0x0][0x2e8], 0x2 ;  /* 0x0000ba0004027a11 */ /* 0x000fe200078010ff */
[----:B------:R-:W-:-:S03]  /*51f0*/  FMUL.FTZ R117, R117, c[0x0][0x298] ;  /* 0x0000a60075757a20 */ /* 0x000fc60000410000 */
[----:B------:R-:W-:Y:S01]  /*5200*/  LEA.HI.X R3, R4, c[0x0][0x2ec], R0, 0x2, P0 ;  /* 0x0000bb0004037a11 */ /* 0x000fe200000f1400 */
        /* <DEDUP_REMOVED lines=50> */
[----:B-1----:R-:W-:-:S03]  /*5530*/  FMUL.FTZ R13, R122, c[0x0][0x298] ;  /* 0x0000a6007a0d7a20 */ /* 0x002fc60000410000 */
[----:B------:R-:W-:Y:S01]  /*5540*/  RED.E.ADD.F32.FTZ.RN.STRONG.GPU [R6.64+0xb800], R110 ;  /* 0x00b8006e0600798e */ /* 0x000fe2000c10e794 */
[----:B------:R-:W-:-:S03]  /*5550*/  FMUL.FTZ R123, R123, c[0x0][0x298] ;  /* 0x0000a6007b7b7a20 */ /* 0x000fc60000410000 */
[----:B------:R1:W-:Y:S01]  /*5560*/  RED.E.ADD.F32.FTZ.RN.STRONG.GPU [R6.64+0xbc00], R111 ;  /* 0x00bc006f0600798e */ /* 0x0003e2000c10e794 */
[----:B------:R-:W-:Y:S02]  /*5570*/  FMUL.FTZ R15, R128, c[0x0][0x298] ;  /* 0x0000a600800f7a20 */ /* 0x000fe40000410000 */
[----:B------:R-:W-:Y:S01]  /*5580*/  FMUL.FTZ R129, R129, c[0x0][0x298] ;  /* 0x0000a60081817a20 */ /* 0x000fe20000410000 */
[----:B------:R-:W-:Y:S01]  /*5590*/  RED.E.ADD.F32.FTZ.RN.STRONG.GPU [R2.64], R5 ;  /* 0x000000050200798e */ /* 0x000fe2000c10e794 */
[----:B------:R-:W-:Y:S02]  /*55a0*/  FMUL.FTZ R17, R130, c[0x0][0x298] ;  /* 0x0000a60082117a20 */ /* 0x000fe40000410000 */
[----:B------:R-:W-:Y:S01]  /*55b0*/  FMUL.FTZ R131, R131, c[0x0][0x298] ;  /* 0x0000a60083837a20 */ /* 0x000fe20000410000 */
[----:B------:R-:W-:Y:S01]  /*55c0*/  RED.E.ADD.F32.FTZ.RN.STRONG.GPU [R2.64+0x400], R117 ;  /* 0x000400750200798e */ /* 0x000fe2000c10e794 */
[----:B------:R-:W-:Y:S02]  /*55d0*/  FMUL.FTZ R125, R125, c[0x0][0x298] ;  /* 0x0000a6007d7d7a20 */ /* 0x000fe40000410000 */
[----:B------:R-:W-:Y:S01]  /*55e0*/  FMUL.FTZ R19, R126, c[0x0][0x298] ;  /* 0x0000a6007e137a20 */ /* 0x000fe20000410000 */
[----:B------:R-:W-:Y:S01]  /*55f0*/  RED.E.ADD.F32.FTZ.RN.STRONG.GPU [R2.64+0x800], R9 ;  /* 0x000800090200798e */ /* 0x000fe2000c10e794 */
[----:B------:R-:W-:-:S02]  /*5600*/  FMUL.FTZ R127, R127, c[0x0][0x298] ;  /* 0x0000a6007f7f7a20 */ /* 0x000fc40000410000 */
[----:B------:R-:W-:Y:S01]  /*5610*/  FMUL.FTZ R21, R132, c[0x0][0x298] ;  /* 0x0000a60084157a20 */ /* 0x000fe20000410000 */
[----:B------:R-:W-:Y:S01]  /*5620*/  RED.E.ADD.F32.FTZ.RN.STRONG.GPU [R2.64+0xc00], R119 ;  /* 0x000c00770200798e */ /* 0x000fe2000c10e794 */
[----:B------:R-:W-:Y:S02]  /*5630*/  FMUL.FTZ R133, R133, c[0x0][0x298] ;  /* 0x0000a60085857a20 */ /* 0x000fe40000410000 */
[----:B------:R-:W-:Y:S01]  /*5640*/  FMUL.FTZ R23, R134, c[0x0][0x298] ;  /* 0x0000a60086177a20 */ /* 0x000fe20000410000 */
[----:B------:R-:W-:Y:S01]  /*5650*/  RED.E.ADD.F32.FTZ.RN.STRONG.GPU [R2.64+0x1000], R11 ;  /* 0x0010000b0200798e */ /* 0x000fe2000c10e794 */
[----:B------:R-:W-:Y:S02]  /*5660*/  FMUL.FTZ R135, R135, c[0x0][0x298] ;  /* 0x0000a60087877a20 */ /* 0x000fe40000410000 */
[----:B------:R-:W-:Y:S01]  /*5670*/  FMUL.FTZ R25, R136, c[0x0][0x298] ;  /* 0x0000a60088197a20 */ /* 0x000fe20000410000 */
[----:B------:R-:W-:Y:S01]  /*5680*/  RED.E.ADD.F32.FTZ.RN.STRONG.GPU [R2.64+0x1400], R121 ;  /* 0x001400790200798e */ /* 0x000fe2000c10e794 */
[----:B------:R-:W-:-:S02]  /*5690*/  FMUL.FTZ R137, R137, c[0x0][0x298] ;  /* 0x0000a60089897a20 */ /* 0x000fc40000410000 */
[----:B-1----:R-:W-:Y:S01]  /*56a0*/  FMUL.FTZ R7, R124, c[0x0][0x298] ;  /* 0x0000a6007c077a20 */ /* 0x002fe20000410000 */
        /* <DEDUP_REMOVED lines=69> */
.L_x_686:
        /* <DEDUP_REMOVED lines=16> */
.L_x_1413:


//--------------------- .text._ZN7cutlass13device_kernelIN5flash19enable_sm80_to_sm89INS1_16FlashAttnBwdSm80INS1_25CollectiveMainloopBwdSm80ILi2ELi2EN4cute5tupleIJNS5_1CILi64EEENS7_ILi128EEENS7_ILi96EEEEEENS_10bfloat16_tEfNS_4arch4Sm80ELb0ELb0ELb0ELb0ELb1ELb0ELb0ELb0ELi2ELi2ELi4ELi2ELb0EEENS1_24CollectiveEpilogueBwdGQAISB_fSE_Li256ELb0ELb1EEENS1_19SingleTileSchedulerILb0ELb0ELb0ELi128EEEEEEEEEvNT_6ParamsE --------------------------
	.section	.text._ZN7cutlass13device_kernelIN5flash19enable_sm80_to_sm89INS1_16FlashAttnBwdSm80INS1_25CollectiveMainloopBwdSm80ILi2ELi2EN4cute5tupleIJNS5_1CILi64EEENS7_ILi128EEENS7_ILi96EEEEEENS_10bfloat16_tEfNS_4arch4Sm80ELb0ELb0ELb0ELb0ELb1ELb0ELb0ELb0ELi2ELi2ELi4ELi2ELb0EEENS1_24CollectiveEpilogueBwdGQAISB_fSE_Li256ELb0ELb1EEENS1_19SingleTileSchedulerILb0ELb0ELb0ELi128EEEEEEEEEvNT_6ParamsE,"ax",@progbits
	.sectioninfo	@"SHI_REGISTERS=248"
	.align	128
.text._ZN7cutlass13device_kernelIN5flash19enable_sm80_to_sm89INS1_16FlashAttnBwdSm80INS1_25CollectiveMainloopBwdSm80ILi2ELi2EN4cute5tupleIJNS5_1CILi64EEENS7_ILi128EEENS7_ILi96EEEEEENS_10bfloat16_tEfNS_4arch4Sm80ELb0ELb0ELb0ELb0ELb1ELb0ELb0ELb0ELi2ELi2ELi4ELi2ELb0EEENS1_24CollectiveEpilogueBwdGQAISB_fSE_Li256ELb0ELb1EEENS1_19SingleTileSchedulerILb0ELb0ELb0ELi128EEEEEEEEEvNT_6ParamsE:
        .type           _ZN7cutlass13device_kernelIN5flash19enable_sm80_to_sm89INS1_16FlashAttnBwdSm80INS1_25CollectiveMainloopBwdSm80ILi2ELi2EN4cute5tupleIJNS5_1CILi64EEENS7_ILi128EEENS7_ILi96EEEEEENS_10bfloat16_tEfNS_4arch4Sm80ELb0ELb0ELb0ELb0ELb1ELb0ELb0ELb0ELi2ELi2ELi4ELi2ELb0EEENS1_24CollectiveEpilogueBwdGQAISB_fSE_Li256ELb0ELb1EEENS1_19SingleTileSchedulerILb0ELb0ELb0ELi128EEEEEEEEEvNT_6ParamsE,@function
        .size           _ZN7cutlass13device_kernelIN5flash19enable_sm80_to_sm89INS1_16FlashAttnBwdSm80INS1_25CollectiveMainloopBwdSm80ILi2ELi2EN4cute5tupleIJNS5_1CILi64EEENS7_ILi128EEENS7_ILi96EEEEEENS_10bfloat16_tEfNS_4arch4Sm80ELb0ELb0ELb0ELb0ELb1ELb0ELb0ELb0ELi2ELi2ELi4ELi2ELb0EEENS1_24CollectiveEpilogueBwdGQAISB_fSE_Li256ELb0ELb1EEENS1_19SingleTileSchedulerILb0ELb0ELb0ELi128EEEEEEEEEvNT_6ParamsE,(.L_x_1414 - _ZN7cutlass13device_kernelIN5flash19enable_sm80_to_sm89INS1_16FlashAttnBwdSm80INS1_25CollectiveMainloopBwdSm80ILi2ELi2EN4cute5tupleIJNS5_1CILi64EEENS7_ILi128EEENS7_ILi96EEEEEENS_10bfloat16_tEfNS_4arch4Sm80ELb0ELb0ELb0ELb0ELb1ELb0ELb0ELb0ELi2ELi2ELi4ELi2ELb0EEENS1_24CollectiveEpilogueBwdGQAISB_fSE_Li256ELb0ELb1EEENS1_19SingleTileSchedulerILb0ELb0ELb0ELi128EEEEEEEEEvNT_6ParamsE)
        .other          _ZN7cutlass13device_kernelIN5flash19enable_sm80_to_sm89INS1_16FlashAttnBwdSm80INS1_25CollectiveMainloopBwdSm80ILi2ELi2EN4cute5tupleIJNS5_1CILi64EEENS7_ILi128EEENS7_ILi96EEEEEENS_10bfloat16_tEfNS_4arch4Sm80ELb0ELb0ELb0ELb0ELb1ELb0ELb0ELb0ELi2ELi2ELi4ELi2ELb0EEENS1_24CollectiveEpilogueBwdGQAISB_fSE_Li256ELb0ELb1EEENS1_19SingleTileSchedulerILb0ELb0ELb0ELi128EEEEEEEEEvNT_6ParamsE,@"STO_CUDA_ENTRY STV_DEFAULT"
_ZN7cutlass13device_kernelIN5flash19enable_sm80_to_sm89INS1_16FlashAttnBwdSm80INS1_25CollectiveMainloopBwdSm80ILi2ELi2EN4cute5tupleIJNS5_1CILi64EEENS7_ILi128EEENS7_ILi96EEEEEENS_10bfloat16_tEfNS_4arch4Sm80ELb0ELb0ELb0ELb0ELb1ELb0ELb0ELb0ELi2ELi2ELi4ELi2ELb0EEENS1_24CollectiveEpilogueBwdGQAISB_fSE_Li256ELb0ELb1EEENS1_19SingleTileSchedulerILb0ELb0ELb0ELi128EEEEEEEEEvNT_6ParamsE:
        /* <DEDUP_REMOVED lines=13> */
[----:B------:R-:W-:Y:S02]  /*00d0*/  ULDC.64 UR4, c[0x0][0x290] ;  /* 0x0000a40000047ab9 */ /* 0x000fe40000000a00 */
[----:B------:R-:W-:Y:S01]  /*00e0*/  UIMAD.WIDE.U32 UR20, UR8, UR6, URZ ;  /* 0x00000006081472a5 */ /* 0x000fe2000f8e003f */
[----:B------:R-:W4:Y:S01]  /*00f0*/  S2R R234, SR_CTAID.Z ;  /* 0x0000000000ea7919 */ /* 0x000f220000002700 */
[----:B------:R-:W-:-:S02]  /*0100*/  UIMAD UR7, UR8, UR7, UR9 ;  /* 0x00000007080772a4 */ /* 0x000fc4000f8e0209 */
[----:B------:R-:W-:Y:S02]  /*0110*/  UIMAD UR6, UR13, UR4, URZ ;  /* 0x000000040d0672a4 */ /* 0x000fe4000f8e023f */
[----:B------:R-:W-:Y:S02]  /*0120*/  UIMAD.WIDE.U32 UR18, UR8, UR4, URZ ;  /* 0x00000004081272a5 */ /* 0x000fe4000f8e003f */
[----:B------:R-:W-:Y:S02]  /*0130*/  UIADD3 UR11, UR21, UR7, URZ ;  /* 0x00000007150b7290 */ /* 0x000fe4000fffe03f */
[----:B------:R-:W-:Y:S02]  /*0140*/  UIMAD UR5, UR8, UR5, UR6 ;  /* 0x00000005080572a4 */ /* 0x000fe4000f8e0206 */
[----:B------:R-:W-:Y:S01]  /*0150*/  ULDC.64 UR24, c[0x0][0x118] ;  /* 0x0000460000187ab9 */ /* 0x000fe20000000a00 */
[----:B-1----:R-:W-:Y:S01]  /*0160*/  IMAD.SHL.U32 R226, R220, 0x4, RZ ;  /* 0x00000004dce27824 */ /* 0x002fe200078e00ff */
[----:B------:R-:W-:Y:S01]  /*0170*/  SHF.R.S32.HI R21, RZ, 0x1f, R220 ;  /* 0x0000001fff157819 */ /* 0x000fe200000114dc */
[----:B------:R-:W-:Y:S01]  /*0180*/  UIADD3 UR12, UR19, UR5, URZ ;  /* 0x00000005130c7290 */ /* 0x000fe2000fffe03f */
[----:B--2---:R-:W-:Y:S01]  /*0190*/  SHF.R.S32.HI R4, RZ, 0x1f, R11 ;  /* 0x0000001fff047819 */ /* 0x004fe2000001140b */
[----:B------:R-:W-:Y:S01]  /*01a0*/  @P2 IMAD.HI.U32 R0, R11, c[0x0][0x24c], RZ ;  /* 0x000093000b002a27 */ /* 0x000fe200078e00ff */
[--C-:B------:R-:W-:Y:S01]  /*01b0*/  SHF.R.S32.HI R227, RZ, 0x1f, R226.reuse ;  /* 0x0000001fffe37819 */ /* 0x100fe200000114e2 */
[----:B------:R-:W-:Y:S01]  /*01c0*/  ULDC.64 UR4, c[0x0][0x1b8] ;  /* 0x00006e0000047ab9 */ /* 0x000fe20000000a00 */
[----:B------:R-:W-:Y:S01]  /*01d0*/  LEA.HI R19, R21, R220, RZ, 0x2 ;  /* 0x000000dc15137211 */ /* 0x000fe200078f10ff */
[----:B------:R-:W-:Y:S01]  /*01e0*/  IMAD R10, R4, c[0x0][0x270], RZ ;  /* 0x00009c00040a7a24 */ /* 0x000fe200078e02ff */
[----:B------:R-:W-:Y:S01]  /*01f0*/  ULDC.64 UR6, c[0x0][0x1e8] ;  /* 0x00007a0000067ab9 */ /* 0x000fe20000000a00 */
[----:B------:R-:W-:Y:S01]  /*0200*/  IMAD.WIDE.U32 R8, R11, c[0x0][0x270], R226 ;  /* 0x00009c000b087a25 */ /* 0x000fe200078e00e2 */
[----:B------:R-:W-:Y:S01]  /*0210*/  SHF.R.S32.HI R224, RZ, 0x2, R19 ;  /* 0x00000002ffe07819 */ /* 0x000fe20000011413 */
[----:B------:R-:W-:-:S02]  /*0220*/  UIMAD UR4, UR13, UR4, URZ ;  /* 0x000000040d0472a4 */ /* 0x000fc4000f8e023f */
[C---:B------:R-:W-:Y:S01]  /*0230*/  IMAD.WIDE.U32 R6, R11.reuse, c[0x0][0x288], R226 ;  /* 0x0000a2000b067a25 */ /* 0x040fe200078e00e2 */
[----:B------:R-:W-:Y:S01]  /*0240*/  IADD3 R12, P1, R8, UR20, RZ ;  /* 0x00000014080c7c10 */ /* 0x000fe2000ff3e0ff */
[----:B------:R-:W-:Y:S01]  /*0250*/  UIMAD UR6, UR13, UR6, URZ ;  /* 0x000000060d0672a4 */ /* 0x000fe2000f8e023f */
[----:B------:R-:W-:Y:S01]  /*0260*/  SHF.R.S32.HI R225, RZ, 0x1f, R224 ;  /* 0x0000001fffe17819 */ /* 0x000fe200000114e0 */
[----:B------:R-:W-:Y:S01]  /*0270*/  IMAD R5, R11, c[0x0][0x274], R10 ;  /* 0x00009d000b057a24 */ /* 0x000fe200078e020a */
[----:B------:R-:W-:Y:S01]  /*0280*/  IADD3 R10, P0, R6, UR18, RZ ;  /* 0x00000012060a7c10 */ /* 0x000fe2000ff1e0ff */
[----:B------:R-:W-:Y:S01]  /*0290*/  IMAD R2, R4, c[0x0][0x288], RZ ;  /* 0x0000a20004027a24 */ /* 0x000fe200078e02ff */
[-C--:B------:R-:W-:Y:S01]  /*02a0*/  LEA.HI R6, R21, R220.reuse, RZ, 0x3 ;  /* 0x000000dc15067211 */ /* 0x080fe200078f18ff */
[----:B------:R-:W-:Y:S01]  /*02b0*/  IMAD.MOV.U32 R17, RZ, RZ, R11 ;  /* 0x000000ffff117224 */ /* 0x000fe200078e000b */
[----:B------:R-:W-:Y:S01]  /*02c0*/  @P2 SHF.R.U32.HI R17, RZ, c[0x0][0x250], R0 ;  /* 0x00009400ff112a19 */ /* 0x000fe20000011600 */
[----:B------:R-:W-:Y:S01]  /*02d0*/  IMAD R3, R11, c[0x0][0x28c], R2 ;  /* 0x0000a3000b037a24 */ /* 0x000fe200078e0202 */
[----:B------:R-:W-:Y:S01]  /*02e0*/  IADD3.X R5, R9, UR11, R5, P1, !PT ;  /* 0x0000000b09057c10 */ /* 0x000fe20008ffe405 */
[----:B------:R-:W-:Y:S01]  /*02f0*/  IMAD.MOV.U32 R2, RZ, RZ, -0x80 ;  /* 0xffffff80ff027424 */ /* 0x000fe200078e00ff */
[----:B------:R-:W-:Y:S01]  /*0300*/  LEA.HI R0, R21, R220, RZ, 0x4 ;  /* 0x000000dc15007211 */ /* 0x000fe200078f20ff */
[----:B------:R-:W-:Y:S01]  /*0310*/  UIMAD UR7, UR8, UR7, UR6 ;  /* 0x00000007080772a4 */ /* 0x000fe2000f8e0206 */
[----:B------:R-:W-:Y:S01]  /*0320*/  LOP3.LUT R9, R19, 0xfffffffc, RZ, 0xc0, !PT ;  /* 0xfffffffc13097812 */ /* 0x000fe200078ec0ff */
[----:B------:R-:W-:Y:S01]  /*0330*/  UIMAD UR6, UR8, UR5, UR4 ;  /* 0x00000005080672a4 */ /* 0x000fe2000f8e0204 */
[----:B------:R-:W-:-:S02]  /*0340*/  SHF.R.S32.HI R13, RZ, 0x4, R0 ;  /* 0x00000004ff0d7819 */ /* 0x000fc40000011400 */
[----:B------:R-:W-:Y:S01]  /*0350*/  IADD3.X R3, R7, UR12, R3, P0, !PT ;  /* 0x0000000c07037c10 */ /* 0x000fe200087fe403 */
[----:B------:R-:W-:Y:S01]  /*0360*/  IMAD.SHL.U32 R7, R6, 0x8, RZ ;  /* 0x0000000806077824 */ /* 0x000fe200078e00ff */
[----:B------:R-:W-:Y:S01]  /*0370*/  LEA.HI R211, R0, R13, RZ, 0x1 ;  /* 0x0000000d00d37211 */ /* 0x000fe200078f08ff */
[----:B------:R-:W-:Y:S01]  /*0380*/  IMAD.IADD R8, R220, 0x1, -R9 ;  /* 0x00000001dc087824 */ /* 0x000fe200078e0a09 */
[----:B------:R-:W-:Y:S01]  /*0390*/  LEA R28, P0, R12, c[0x0][0x258], 0x2 ;  /* 0x000096000c1c7a11 */ /* 0x000fe200078010ff */
[----:B---3--:R-:W-:Y:S01]  /*03a0*/  IMAD R9, R25, R2, c[0x0][0x198] ;  /* 0x0000660019097624 */ /* 0x008fe200078e0202 */
[----:B------:R-:W-:Y:S01]  /*03b0*/  SHF.R.S32.HI R2, RZ, 0x1f, R17 ;  /* 0x0000001fff027819 */ /* 0x000fe20000011411 */
[----:B------:R-:W-:Y:S01]  /*03c0*/  IMAD.SHL.U32 R14, R8, 0x8, RZ ;  /* 0x00000008080e7824 */ /* 0x000fe200078e00ff */
[----:B------:R-:W-:Y:S01]  /*03d0*/  LOP3.LUT R7, R7, 0xc0, RZ, 0xc0, !PT ;  /* 0x000000c007077812 */ /* 0x000fe200078ec0ff */
[----:B------:R-:W-:Y:S01]  /*03e0*/  ULDC.64 UR4, c[0x0][0x188] ;  /* 0x0000620000047ab9 */ /* 0x000fe20000000a00 */
[----:B------:R-:W-:Y:S01]  /*03f0*/  LOP3.LUT R211, R211, 0xfffffffe, RZ, 0xc0, !PT ;  /* 0xfffffffed3d37812 */ /* 0x000fe200078ec0ff */
[----:B------:R-:W-:Y:S01]  /*0400*/  UIMAD UR4, UR13, UR4, URZ ;  /* 0x000000040d0472a4 */ /* 0x000fe2000f8e023f */
[----:B------:R-:W-:Y:S01]  /*0410*/  LEA.HI.X R29, R12, c[0x0][0x25c], R5, 0x2, P0 ;  /* 0x000097000c1d7a11 */ /* 0x000fe200000f1405 */
[C---:B------:R-:W-:Y:S01]  /*0420*/  IMAD R12, R2.reuse, c[0x0][0x1e0], RZ ;  /* 0x00007800020c7a24 */ /* 0x040fe200078e02ff */
[----:B------:R-:W-:Y:S01]  /*0430*/  SHF.R.U32.HI R18, RZ, 0x3, R7 ;  /* 0x00000003ff127819 */ /* 0x000fe20000011607 */
[----:B------:R-:W-:Y:S01]  /*0440*/  IMAD R2, R2, c[0x0][0x1b0], RZ ;  /* 0x00006c0002027a24 */ /* 0x000fe200078e02ff */
[--C-:B------:R-:W-:Y:S01]  /*0450*/  SHF.R.S32.HI R15, RZ, 0x1f, R14.reuse ;  /* 0x0000001fff0f7819 */ /* 0x100fe2000001140e */
[----:B------:R-:W-:Y:S01]  /*0460*/  IMAD.IADD R211, R13, 0x1, -R211 ;  /* 0x000000010dd37824 */ /* 0x000fe200078e0ad3 */
[----:B------:R-:W-:Y:S01]  /*0470*/  LOP3.LUT R7, R7, 0x18, R14, 0xf8, !PT ;  /* 0x0000001807077812 */ /* 0x000fe200078ef80e */
[----:B------:R-:W-:Y:S01]  /*0480*/  IMAD R13, R225, c[0x0][0x178], RZ ;  /* 0x00005e00e10d7a24 */ /* 0x000fe200078e02ff */
[C---:B------:R-:W-:Y:S01]  /*0490*/  IADD3 R215, R14.reuse, 0x40, RZ ;  /* 0x000000400ed77810 */ /* 0x040fe20007ffe0ff */
[----:B------:R-:W-:Y:S01]  /*04a0*/  IMAD R5, R17, c[0x0][0x1e4], R12 ;  /* 0x0000790011057a24 */ /* 0x000fe200078e020c */
[----:B------:R-:W-:Y:S01]  /*04b0*/  LOP3.LUT R18, R7, R18, RZ, 0x3c, !PT ;  /* 0x0000001207127212 */ /* 0x000fe200078e3cff */
[----:B------:R-:W-:Y:S01]  /*04c0*/  IMAD.WIDE.U32 R22, R17, c[0x0][0x1e0], R14 ;  /* 0x0000780011167a25 */ /* 0x000fe200078e000e */
[----:B------:R-:W-:-:S02]  /*04d0*/  ISETP.GE.AND P6, PT, R14, c[0x0][0x1cc], PT ;  /* 0x000073000e007a0c */ /* 0x000fc40003fc6270 */
[----:B------:R-:W-:Y:S01]  /*04e0*/  ISETP.GE.AND P4, PT, R215, c[0x0][0x1cc], PT ;  /* 0x00007300d7007a0c */ /* 0x000fe20003f86270 */
[----:B------:R-:W-:Y:S02]  /*04f0*/  IMAD R2, R17, c[0x0][0x1b4], R2 ;  /* 0x00006d0011027a24 */ /* 0x000fe400078e0202 */
[----:B------:R-:W-:Y:S02]  /*0500*/  IMAD R7, R225, c[0x0][0x208], RZ ;  /* 0x00008200e1077a24 */ /* 0x000fe400078e02ff */
[----:B------:R-:W-:-:S04]  /*0510*/  IMAD.WIDE.U32 R16, R17, c[0x0][0x1b0], R14 ;  /* 0x00006c0011107a25 */ /* 0x000fc800078e000e */
[C---:B------:R-:W-:Y:S02]  /*0520*/  IMAD R13, R224.reuse, c[0x0][0x17c], R13 ;  /* 0x00005f00e00d7a24 */ /* 0x040fe400078e020d */
[----:B------:R-:W-:-:S04]  /*0530*/  IMAD.WIDE.U32 R30, R224, c[0x0][0x178], R14 ;  /* 0x00005e00e01e7a25 */ /* 0x000fc800078e000e */
[C---:B------:R-:W-:Y:S02]  /*0540*/  IMAD R7, R224.reuse, c[0x0][0x20c], R7 ;  /* 0x00008300e0077a24 */ /* 0x040fe400078e0207 */
[----:B------:R-:W-:-:S04]  /*0550*/  IMAD.WIDE.U32 R26, R224, c[0x0][0x208], R14 ;  /* 0x00008200e01a7a25 */ /* 0x000fc800078e000e */
[----:B------:R-:W-:Y:S02]  /*0560*/  IMAD.IADD R17, R17, 0x1, R2 ;  /* 0x0000000111117824 */ /* 0x000fe400078e0202 */
[----:B------:R-:W-:Y:S02]  /*0570*/  IMAD.IADD R31, R31, 0x1, R13 ;  /* 0x000000011f1f7824 */ /* 0x000fe400078e020d */
[----:B------:R-:W-:Y:S02]  /*0580*/  IMAD R12, R4, c[0x0][0x180], RZ ;  /* 0x00006000040c7a24 */ /* 0x000fe400078e02ff */
[----:B------:R-:W-:Y:S02]  /*0590*/  IMAD.IADD R23, R23, 0x1, R5 ;  /* 0x0000000117177824 */ /* 0x000fe400078e0205 */
[----:B------:R-:W-:Y:S02]  /*05a0*/  IMAD.IADD R27, R27, 0x1, R7 ;  /* 0x000000011b1b7824 */ /* 0x000fe400078e0207 */
[----:B----4-:R-:W-:-:S04]  /*05b0*/  IMAD.WIDE.U32 R16, R234, c[0x0][0x1b8], R16 ;  /* 0x00006e00ea107a25 */ /* 0x010fc800078e0010 */
[----:B------:R-:W-:Y:S01]  /*05c0*/  IMAD R2, R4, c[0x0][0x210], RZ ;  /* 0x0000840004027a24 */ /* 0x000fe200078e02ff */
[----:B------:R-:W-:Y:S01]  /*05d0*/  IADD3 R17, R17, UR6, RZ ;  /* 0x0000000611117c10 */ /* 0x000fe2000fffe0ff */
[C---:B------:R-:W-:Y:S01]  /*05e0*/  IMAD R5, R11.reuse, c[0x0][0x184], R12 ;  /* 0x000061000b057a24 */ /* 0x040fe200078e020c */
[----:B------:R-:W-:Y:S01]  /*05f0*/  UIMAD UR6, UR8, UR5, UR4 ;  /* 0x00000005080672a4 */ /* 0x000fe2000f8e0204 */
[----:B------:R-:W-:Y:S02]  /*0600*/  IMAD.WIDE.U32 R30, R11, c[0x0][0x180], R30 ;  /* 0x000060000b1e7a25 */ /* 0x000fe400078e001e */
[----:B------:R-:W-:Y:S02]  /*0610*/  ULDC.64 UR4, c[0x0][0x218] ;  /* 0x0000860000047ab9 */ /* 0x000fe40000000a00 */
[----:B------:R-:W-:Y:S01]  /*0620*/  IMAD.WIDE R24, R25, 0x80, R224 ;  /* 0x0000008019187825 */ /* 0x000fe200078e02e0 */
[----:B------:R-:W-:-:S03]  /*0630*/  UIMAD UR4, UR13, UR4, URZ ;  /* 0x000000040d0472a4 */ /* 0x000fc6000f8e023f */
[----:B------:R-:W-:Y:S01]  /*0640*/  IMAD.WIDE.U32 R22, R234, c[0x0][0x1e8], R22 ;  /* 0x00007a00ea167a25 */ /* 0x000fe200078e0016 */
[----:B------:R-:W-:-:S03]  /*0650*/  UIMAD UR4, UR8, UR5, UR4 ;  /* 0x00000005080472a4 */ /* 0x000fc6000f8e0204 */
[----:B------:R-:W-:Y:S01]  /*0660*/  IMAD.WIDE.U32 R12, R11, c[0x0][0x210], R26 ;  /* 0x000084000b0c7a25 */ /* 0x000fe200078e001a */
[----:B------:R-:W-:-:S03]  /*0670*/  IADD3 R23, R23, UR7, RZ ;  /* 0x0000000717177c10 */ /* 0x000fc6000fffe0ff */
[----:B------:R-:W-:Y:S02]  /*0680*/  IMAD R2, R11, c[0x0][0x214], R2 ;  /* 0x000085000b027a24 */ /* 0x000fe400078e0202 */
[----:B------:R-:W-:Y:S02]  /*0690*/  IMAD.IADD R27, R31, 0x1, R5 ;  /* 0x000000011f1b7824 */ /* 0x000fe400078e0205 */
[C---:B------:R-:W-:Y:S02]  /*06a0*/  IMAD R5, R25.reuse, c[0x0][0x1a8], RZ ;  /* 0x00006a0019057a24 */ /* 0x040fe400078e02ff */
[----:B------:R-:W-:Y:S02]  /*06b0*/  IMAD R7, R25, c[0x0][0x1d8], RZ ;  /* 0x0000760019077a24 */ /* 0x000fe400078e02ff */
[----:B------:R-:W-:Y:S02]  /*06c0*/  IMAD.IADD R13, R13, 0x1, R2 ;  /* 0x000000010d0d7824 */ /* 0x000fe400078e0202 */
[----:B------:R-:W-:-:S02]  /*06d0*/  IMAD R5, R24, c[0x0][0x1ac], R5 ;  /* 0x00006b0018057a24 */ /* 0x000fc400078e0205 */
[----:B------:R-:W-:-:S04]  /*06e0*/  IMAD.WIDE.U32 R16, R24, c[0x0][0x1a8], R16 ;  /* 0x00006a0018107a25 */ /* 0x000fc800078e0010 */
[----:B------:R-:W-:Y:S01]  /*06f0*/  IMAD.MOV.U32 R26, RZ, RZ, R30 ;  /* 0x000000ffff1a7224 */ /* 0x000fe200078e001e */
[----:B------:R-:W-:Y:S01]  /*0700*/  LEA R32, P0, R16, c[0x0][0x190], 0x1 ;  /* 0x0000640010207a11 */ /* 0x000fe200078008ff */
[C---:B------:R-:W-:Y:S02]  /*0710*/  IMAD R7, R24.reuse, c[0x0][0x1dc], R7 ;  /* 0x0000770018077a24 */ /* 0x040fe400078e0207 */
[----:B------:R-:W-:-:S04]  /*0720*/  IMAD.WIDE.U32 R22, R24, c[0x0][0x1d8], R22 ;  /* 0x0000760018167a25 */ /* 0x000fc800078e0016 */
[----:B------:R-:W-:Y:S01]  /*0730*/  IMAD.WIDE.U32 R24, R234, c[0x0][0x218], R12 ;  /* 0x00008600ea187a25 */ /* 0x000fe200078e000c */
[----:B------:R-:W-:-:S03]  /*0740*/  LEA R34, P1, R22, c[0x0][0x1c0], 0x1 ;  /* 0x0000700016227a11 */ /* 0x000fc600078208ff */
[----:B------:R-:W-:Y:S01]  /*0750*/  IMAD.IADD R12, R17, 0x1, R5 ;  /* 0x00000001110c7824 */ /* 0x000fe200078e0205 */
[----:B------:R-:W-:Y:S01]  /*0760*/  IADD3 R5, R25, UR4, RZ ;  /* 0x0000000419057c10 */ /* 0x000fe2000fffe0ff */
[----:B------:R-:W-:Y:S01]  /*0770*/  IMAD.WIDE.U32 R26, R234, c[0x0][0x188], R26 ;  /* 0x00006200ea1a7a25 */ /* 0x000fe200078e001a */
[----:B------:R-:W-:Y:S02]  /*0780*/  LEA R222, P2, R24, c[0x0][0x1f0], 0x1 ;  /* 0x00007c0018de7a11 */ /* 0x000fe400078408ff */
[----:B------:R-:W-:Y:S01]  /*0790*/  LEA.HI.X R33, R16, c[0x0][0x194], R12, 0x1, P0 ;  /* 0x0000650010217a11 */ /* 0x000fe200000f0c0c */
[----:B------:R-:W-:Y:S01]  /*07a0*/  IMAD.IADD R7, R23, 0x1, R7 ;  /* 0x0000000117077824 */ /* 0x000fe200078e0207 */
[----:B------:R-:W-:Y:S01]  /*07b0*/  IADD3 R2, R27, UR6, RZ ;  /* 0x000000061b027c10 */ /* 0x000fe2000fffe0ff */
[----:B------:R-:W-:Y:S01]  /*07c0*/  IMAD.MOV.U32 R12, RZ, RZ, c[0x0][0x1d8] ;  /* 0x00007600ff0c7624 */ /* 0x000fe200078e00ff */
[----:B------:R-:W-:Y:S01]  /*07d0*/  LEA R232, P3, R26, c[0x0][0x160], 0x1 ;  /* 0x000058001ae87a11 */ /* 0x000fe200078608ff */
[----:B------:R-:W-:Y:S01]  /*07e0*/  IMAD.MOV.U32 R13, RZ, RZ, c[0x0][0x1a8] ;  /* 0x00006a00ff0d7624 */ /* 0x000fe200078e00ff */
[----:B------:R-:W-:Y:S01]  /*07f0*/  LEA.HI.X R223, R24, c[0x0][0x1f4], R5, 0x1, P2 ;  /* 0x00007d0018df7a11 */ /* 0x000fe200010f0c05 */
[----:B------:R-:W-:Y:S01]  /*0800*/  IMAD.MOV.U32 R5, RZ, RZ, c[0x0][0x1dc] ;  /* 0x00007700ff057624 */ /* 0x000fe200078e00ff */
[----:B------:R-:W-:Y:S01]  /*0810*/  LEA.HI.X R35, R22, c[0x0][0x1c4], R7, 0x1, P1 ;  /* 0x0000710016237a11 */ /* 0x000fe200008f0c07 */
[----:B------:R-:W-:Y:S01]  /*0820*/  IMAD.IADD R22, R9, 0x1, -R224 ;  /* 0x0000000109167824 */ /* 0x000fe200078e0ae0 */
[----:B------:R-:W-:Y:S01]  /*0830*/  LEA.HI.X R233, R26, c[0x0][0x164], R2, 0x1, P3 ;  /* 0x000059001ae97a11 */ /* 0x000fe200018f0c02 */
[----:B------:R-:W-:Y:S01]  /*0840*/  IMAD.MOV.U32 R7, RZ, RZ, c[0x0][0x1ac] ;  /* 0x00006b00ff077624 */ /* 0x000fe200078e00ff */
[C---:B------:R-:W-:Y:S01]  /*0850*/  LEA R26, P1, R12.reuse, R34, 0x7 ;  /* 0x000000220c1a7211 */ /* 0x040fe200078238ff */
[----:B------:R-:W-:Y:S01]  /*0860*/  IMAD.SHL.U32 R216, R211, 0x8, RZ ;  /* 0x00000008d3d87824 */ /* 0x000fe200078e00ff */
[----:B------:R-:W-:Y:S01]  /*0870*/  LEA.HI R16, R19, R224, RZ, 0x1 ;  /* 0x000000e013107211 */ /* 0x000fe200078f08ff */
[----:B------:R-:W-:Y:S01]  /*0880*/  ULDC UR6, c[0x0][0x168] ;  /* 0x00005a0000067ab9 */ /* 0x000fe20000000800 */
[----:B------:R-:W-:Y:S01]  /*0890*/  LEA.HI.X R27, R12, R35, R5, 0x7, P1 ;  /* 0x000000230c1b7211 */ /* 0x000fe200008f3c05 */
[----:B------:R-:W-:Y:S01]  /*08a0*/  UISETP.GE.AND UP0, UPT, UR6, 0x41, UPT ;  /* 0x000000410600788c */ /* 0x000fe2000bf06270 */
[----:B------:R-:W-:-:S02]  /*08b0*/  LEA.HI R2, R21, R220, RZ, 0x5 ;  /* 0x000000dc15027211 */ /* 0x000fc400078f28ff */
[----:B------:R-:W-:Y:S02]  /*08c0*/  LOP3.LUT R5, R16, 0x7fffffe, RZ, 0xc0, !PT ;  /* 0x07fffffe10057812 */ /* 0x000fe400078ec0ff */
[----:B------:R-:W-:Y:S02]  /*08d0*/  IADD3 R12, R14, 0x20, RZ ;  /* 0x000000200e0c7810 */ /* 0x000fe40007ffe0ff */
[----:B------:R-:W-:Y:S01]  /*08e0*/  SHF.R.S32.HI R23, RZ, 0x5, R2 ;  /* 0x00000005ff177819 */ /* 0x000fe20000011402 */
[----:B------:R-:W-:Y:S01]  /*08f0*/  IMAD.IADD R20, R224, 0x1, -R5 ;  /* 0x00000001e0147824 */ /* 0x000fe200078e0a05 */
[----:B------:R-:W-:Y:S02]  /*0900*/  ISETP.GE.AND P5, PT, R12, c[0x0][0x1cc], PT ;  /* 0x000073000c007a0c */ /* 0x000fe40003fa6270 */
[C---:B------:R-:W-:Y:S01]  /*0910*/  ISETP.LT.OR P3, PT, R22.reuse, 0x1, P6 ;  /* 0x000000011600780c */ /* 0x040fe20003761670 */
[----:B------:R-:W-:Y:S01]  /*0920*/  IMAD R5, R23, 0x8, R20 ;  /* 0x0000000817057824 */ /* 0x000fe200078e0214 */
[----:B------:R-:W-:-:S02]  /*0930*/  ISETP.LT.OR P2, PT, R22, 0x1, P5 ;  /* 0x000000011600780c */ /* 0x000fc40002f41670 */
[C---:B------:R-:W-:Y:S01]  /*0940*/  ISETP.LT.OR P1, PT, R22.reuse, 0x1, P4 ;  /* 0x000000011600780c */ /* 0x040fe20002721670 */
[----:B------:R-:W-:Y:S01]  /*0950*/  IMAD.U32 R5, R5, 0x20, R18 ;  /* 0x0000002005057824 */ /* 0x000fe200078e0012 */
[C---:B------:R-:W-:Y:S02]  /*0960*/  LEA R30, P0, R13.reuse, R32, 0x7 ;  /* 0x000000200d1e7211 */ /* 0x040fe400078038ff */
[C---:B------:R-:W-:Y:S02]  /*0970*/  ISETP.LT.OR P6, PT, R22.reuse, 0x41, P6 ;  /* 0x000000411600780c */ /* 0x040fe400037c1670 */
[C---:B------:R-:W-:Y:S02]  /*0980*/  ISETP.LT.OR P5, PT, R22.reuse, 0x41, P5 ;  /* 0x000000411600780c */ /* 0x040fe40002fa1670 */
[----:B------:R-:W-:Y:S01]  /*0990*/  LEA.HI.X R31, R13, R33, R7, 0x7, P0 ;  /* 0x000000210d1f7211 */ /* 0x000fe200000f3c07 */
[----:B------:R-:W-:Y:S01]  /*09a0*/  IMAD.SHL.U32 R13, R5, 0x2, RZ ;  /* 0x00000002050d7824 */ /* 0x000fe200078e00ff */
[----:B------:R-:W-:-:S02]  /*09b0*/  ISETP.LT.OR P4, PT, R22, 0x41, P4 ;  /* 0x000000411600780c */ /* 0x000fc40002781670 */
[----:B------:R-:W-:Y:S02]  /*09c0*/  LEA R16, P0, R10, c[0x0][0x280], 0x2 ;  /* 0x0000a0000a107a11 */ /* 0x000fe400078010ff */
[----:B------:R1:W-:Y:S01]  /*09d0*/  LDGSTS.E.BYPASS.LTC128B.128 [R13+0x6080], [R34.64], !P3 ;  /* 0x06080000220d7fae */ /* 0x0003e2000d901d58 */
[----:B------:R-:W-:Y:S02]  /*09e0*/  LOP3.LUT R25, R6, 0xfffffff8, RZ, 0xc0, !PT ;  /* 0xfffffff806197812 */ /* 0x000fe400078ec0ff */
[----:B------:R-:W-:Y:S01]  /*09f0*/  LEA.HI.X R17, R10, c[0x0][0x284], R3, 0x2, P0 ;  /* 0x0000a1000a117a11 */ /* 0x000fe200000f1403 */
[----:B------:R1:W-:Y:S01]  /*0a00*/  LDGSTS.E.BYPASS.LTC128B.128 [R13+0x8080], [R34.64+0x40], !P2 ;  /* 0x08080040220d7fae */ /* 0x0003e2000d101d58 */
[----:B------:R-:W-:Y:S01]  /*0a10*/  LOP3.LUT R3, R0, 0xfffffff0, RZ, 0xc0, !PT ;  /* 0xfffffff000037812 */ /* 0x000fe200078ec0ff */
[----:B------:R-:W-:Y:S01]  /*0a20*/  IMAD.IADD R25, R220, 0x1, -R25 ;  /* 0x00000001dc197824 */ /* 0x000fe200078e0a19 */
[----:B------:R-:W-:Y:S01]  /*0a30*/  LEA.HI R10, R21, R220, RZ, 0x6 ;  /* 0x000000dc150a7211 */ /* 0x000fe200078f30ff */
[----:B------:R1:W-:Y:S01]  /*0a40*/  LDGSTS.E.BYPASS.LTC128B.128 [R13+0xa080], [R34.64+0x80], !P1 ;  /* 0x0a080080220d7fae */ /* 0x0003e2000c901d58 */
[----:B------:R-:W-:Y:S01]  /*0a50*/  ISETP.GE.AND P1, PT, R12, c[0x0][0x19c], PT ;  /* 0x000067000c007a0c */ /* 0x000fe20003f26270 */
[----:B------:R-:W-:Y:S01]  /*0a60*/  IMAD.IADD R18, R220, 0x1, -R3 ;  /* 0x00000001dc127824 */ /* 0x000fe200078e0a03 */
[----:B------:R-:W-:Y:S01]  /*0a70*/  LEA.HI R0, R25, R25, RZ, 0x1 ;  /* 0x0000001919007211 */ /* 0x000fe200078f08ff */
[----:B------:R2:W-:Y:S01]  /*0a80*/  LDGSTS.E.BYPASS.LTC128B.128 [R13+0x7080], [R26.64], !P6 ;  /* 0x070800001a0d7fae */ /* 0x0005e2000f101d58 */
[----:B------:R-:W-:-:S02]  /*0a90*/  ISETP.LT.OR P2, PT, R22, 0x1, P1 ;  /* 0x000000011600780c */ /* 0x000fc40000f41670 */
[----:B------:R-:W-:Y:S01]  /*0aa0*/  SHF.R.S32.HI R3, RZ, 0x1f, R18 ;  /* 0x0000001fff037819 */ /* 0x000fe20000011412 */
[----:B------:R2:W-:Y:S01]  /*0ab0*/  LDGSTS.E.BYPASS.LTC128B.128 [R13+0x9080], [R26.64+0x40], !P5 ;  /* 0x090800401a0d7fae */ /* 0x0005e2000e901d58 */
[----:B------:R-:W-:Y:S02]  /*0ac0*/  ISETP.GE.AND P5, PT, R14, c[0x0][0x19c], PT ;  /* 0x000067000e007a0c */ /* 0x000fe40003fa6270 */
[----:B------:R-:W-:Y:S01]  /*0ad0*/  LEA.HI R5, R18, R18, RZ, 0x1 ;  /* 0x0000001212057211 */ /* 0x000fe200078f08ff */
[----:B------:R2:W-:Y:S01]  /*0ae0*/  LDGSTS.E.BYPASS.LTC128B.128 [R13+0xb080], [R26.64+0x80], !P4 ;  /* 0x0b0800801a0d7fae */ /* 0x0005e2000e101d58 */
[----:B------:R-:W-:Y:S02]  /*0af0*/  ISETP.GE.AND P4, PT, R215, c[0x0][0x19c], PT ;  /* 0x00006700d7007a0c */ /* 0x000fe40003f86270 */
[C---:B------:R-:W-:Y:S02]  /*0b00*/  ISETP.LT.OR P3, PT, R22.reuse, 0x1, P5 ;  /* 0x000000011600780c */ /* 0x040fe40002f61670 */
[----:B------:R-:W-:-:S02]  /*0b10*/  ISETP.LT.OR P0, PT, R22, 0x1, P4 ;  /* 0x000000011600780c */ /* 0x000fc40002701670 */
[----:B------:R-:W-:Y:S02]  /*0b20*/  LEA.HI R20, R3, R18, RZ, 0x3 ;  /* 0x0000001203147211 */ /* 0x000fe400078f18ff */
[----:B------:R-:W-:Y:S02]  /*0b30*/  LOP3.LUT R24, R0, 0x7fffffe, RZ, 0xc0, !PT ;  /* 0x07fffffe00187812 */ /* 0x000fe400078ec0ff */
[----:B------:R-:W-:Y:S02]  /*0b40*/  LOP3.LUT R7, R5, 0x7fffffe, RZ, 0xc0, !PT ;  /* 0x07fffffe05077812 */ /* 0x000fe400078ec0ff */
[----:B------:R-:W-:Y:S02]  /*0b50*/  LOP3.LUT R3, R20, 0xfffffff8, RZ, 0xc0, !PT ;  /* 0xfffffff814037812 */ /* 0x000fe400078ec0ff */
[----:B------:R-:W-:Y:S01]  /*0b60*/  ISETP.LT.OR P5, PT, R22, 0x41, P5 ;  /* 0x000000411600780c */ /* 0x000fe20002fa1670 */
[----:B------:R1:W-:Y:S01]  /*0b70*/  LDGSTS.E.BYPASS.LTC128B.128 [R13+0x80], [R32.64], !P3 ;  /* 0x00080000200d7fae */ /* 0x0003e2000d901d58 */
[----:B------:R-:W-:Y:S01]  /*0b80*/  ISETP.GE.AND P3, PT, R215, c[0x0][0x16c], PT ;  /* 0x00005b00d7007a0c */ /* 0x000fe20003f66270 */
[----:B------:R-:W-:Y:S01]  /*0b90*/  IMAD.IADD R210, R18, 0x1, -R7 ;  /* 0x0000000112d27824 */ /* 0x000fe200078e0a07 */
[----:B------:R-:W-:Y:S01]  /*0ba0*/  SHF.R.S32.HI R10, RZ, 0x6, R10 ;  /* 0x00000006ff0a7819 */ /* 0x000fe2000001140a */
[----:B------:R1:W-:Y:S01]  /*0bb0*/  LDGSTS.E.BYPASS.LTC128B.128 [R13+0x2080], [R32.64+0x40], !P2 ;  /* 0x02080040200d7fae */ /* 0x0003e2000d101d58 */
[----:B------:R-:W-:Y:S01]  /*0bc0*/  ISETP.GE.AND P2, PT, R14, c[0x0][0x16c], PT ;  /* 0x00005b000e007a0c */ /* 0x000fe20003f46270 */
[----:B------:R-:W-:Y:S01]  /*0bd0*/  IMAD.IADD R3, R18, 0x1, -R3 ;  /* 0x0000000112037824 */ /* 0x000fe200078e0a03 */
[----:B------:R-:W-:Y:S01]  /*0be0*/  ISETP.LT.OR P1, PT, R22, 0x41, P1 ;  /* 0x000000411600780c */ /* 0x000fe20000f21670 */
[----:B------:R1:W-:Y:S01]  /*0bf0*/  LDGSTS.E.BYPASS.LTC128B.128 [R13+0x4080], [R32.64+0x80], !P0 ;  /* 0x04080080200d7fae */ /* 0x0003e2000c101d58 */
[C---:B------:R-:W-:Y:S01]  /*0c00*/  ISETP.GE.AND P0, PT, R12.reuse, c[0x0][0x16c], PT ;  /* 0x00005b000c007a0c */ /* 0x040fe20003f06270 */
[----:B------:R-:W-:Y:S01]  /*0c10*/  IMAD R212, R211, 0x4, R10 ;  /* 0x00000004d3d47824 */ /* 0x000fe200078e020a */
[----:B------:R-:W-:Y:S01]  /*0c20*/  SEL R217, RZ, 0x1, P2 ;  /* 0x00000001ffd97807 */ /* 0x000fe20001000000 */
[C---:B--2---:R-:W-:Y:S01]  /*0c30*/  IMAD.IADD R27, R25.reuse, 0x1, -R24 ;  /* 0x00000001191b7824 */ /* 0x044fe200078e0a18 */
[----:B------:R-:W-:Y:S01]  /*0c40*/  ISETP.GE.AND P2, PT, R12, c[0x0][0x1fc], PT ;  /* 0x00007f000c007a0c */ /* 0x000fe20003f46270 */
[----:B------:R1:W-:Y:S01]  /*0c50*/  LDGSTS.E.BYPASS.LTC128B.128 [R13+0x1080], [R30.64], !P5 ;  /* 0x010800001e0d7fae */ /* 0x0003e2000e901d58 */
[----:B------:R-:W-:Y:S01]  /*0c60*/  SEL R24, RZ, 0x4, P3 ;  /* 0x00000004ff187807 */ /* 0x000fe20001800000 */
[----:B------:R-:W-:Y:S01]  /*0c70*/  IMAD R212, R212, 0x8, R27 ;  /* 0x00000008d4d47824 */ /* 0x000fe200078e021b */
[----:B------:R-:W-:Y:S01]  /*0c80*/  SEL R18, RZ, 0x2, P0 ;  /* 0x00000002ff127807 */ /* 0x000fe20000000000 */
[----:B------:R-:W-:Y:S01]  /*0c90*/  IMAD.SHL.U32 R25, R25, 0x40, RZ ;  /* 0x0000004019197824 */ /* 0x000fe200078e00ff */
[----:B------:R-:W-:Y:S01]  /*0ca0*/  ISETP.GE.AND P3, PT, R14, c[0x0][0x1fc], PT ;  /* 0x00007f000e007a0c */ /* 0x000fe20003f66270 */
[----:B------:R1:W-:Y:S01]  /*0cb0*/  LDGSTS.E.BYPASS.LTC128B.128 [R13+0x3080], [R30.64+0x40], !P1 ;  /* 0x030800401e0d7fae */ /* 0x0003e2000c901d58 */
[----:B------:R-:W-:-:S02]  /*0cc0*/  SEL R7, RZ, 0xffffffff, P2 ;  /* 0xffffffffff077807 */ /* 0x000fc40001000000 */
[----:B------:R-:W-:Y:S02]  /*0cd0*/  ISETP.GE.AND P2, PT, R215, c[0x0][0x1fc], PT ;  /* 0x00007f00d7007a0c */ /* 0x000fe40003f46270 */
[----:B------:R-:W-:Y:S01]  /*0ce0*/  IADD3 R24, R24, R18, R217 ;  /* 0x0000001218187210 */ /* 0x000fe20007ffe0d9 */
[----:B------:R-:W-:Y:S01]  /*0cf0*/  IMAD.SHL.U32 R7, R7, 0x2, RZ ;  /* 0x0000000207077824 */ /* 0x000fe200078e00ff */
[----:B------:R-:W-:Y:S02]  /*0d00*/  ISETP.LT.OR P4, PT, R22, 0x41, P4 ;  /* 0x000000411600780c */ /* 0x000fe40002781670 */
[----:B------:R-:W-:Y:S02]  /*0d10*/  SEL R22, RZ, 0x1, P3 ;  /* 0x00000001ff167807 */ /* 0x000fe40001800000 */
[----:B------:R-:W-:Y:S02]  /*0d20*/  SEL R18, RZ, 0x4, P2 ;  /* 0x00000004ff127807 */ /* 0x000fe40001000000 */
[----:B------:R-:W-:-:S02]  /*0d30*/  LOP3.LUT P3, RZ, R24, 0x1, RZ, 0xc0, !PT ;  /* 0x0000000118ff7812 */ /* 0x000fc4000786c0ff */
[C---:B------:R-:W-:Y:S02]  /*0d40*/  LOP3.LUT P2, RZ, R24.reuse, 0x2, RZ, 0xc0, !PT ;  /* 0x0000000218ff7812 */ /* 0x040fe4000784c0ff */
[----:B------:R-:W-:Y:S02]  /*0d50*/  LOP3.LUT P5, RZ, R24, 0x4, RZ, 0xc0, !PT ;  /* 0x0000000418ff7812 */ /* 0x000fe400078ac0ff */
[----:B------:R-:W-:Y:S01]  /*0d60*/  LEA.HI R26, R2, R23, RZ, 0x1 ;  /* 0x00000017021a7211 */ /* 0x000fe200078f08ff */
[----:B------:R1:W-:Y:S01]  /*0d70*/  LDGSTS.E.BYPASS.LTC128B.128 [R13+0x5080], [R30.64+0x80], !P4 ;  /* 0x050800801e0d7fae */ /* 0x0003e2000e101d58 */
[C---:B------:R-:W-:Y:S02]  /*0d80*/  ISETP.GE.OR P3, PT, R224.reuse, c[0x0][0x168], !P3 ;  /* 0x00005a00e0007a0c */ /* 0x040fe40005f66670 */
[C---:B------:R-:W-:Y:S01]  /*0d90*/  ISETP.GE.OR P2, PT, R224.reuse, c[0x0][0x168], !P2 ;  /* 0x00005a00e0007a0c */ /* 0x040fe20005746670 */
[----:B------:R-:W0:Y:S01]  /*0da0*/  LDGDEPBAR ;  /* 0x00000000000079af */ /* 0x000e220000000000 */
[----:B------:R-:W-:-:S02]  /*0db0*/  ISETP.GE.OR P5, PT, R224, c[0x0][0x168], !P5 ;  /* 0x00005a00e0007a0c */ /* 0x000fc40006fa6670 */
[----:B------:R-:W-:Y:S02]  /*0dc0*/  LOP3.LUT R26, R26, 0xfffffffe, RZ, 0xc0, !PT ;  /* 0xfffffffe1a1a7812 */ /* 0x000fe400078ec0ff */
[----:B------:R-:W-:Y:S02]  /*0dd0*/  LOP3.LUT R27, R7, 0x2, R22, 0xe2, !PT ;  /* 0x00000002071b7812 */ /* 0x000fe400078ee216 */
[----:B------:R-:W-:Y:S01]  /*0de0*/  ISETP.GT.AND P1, PT, R220, 0xf, PT ;  /* 0x0000000fdc00780c */ /* 0x000fe20003f24270 */
[----:B------:R-:W-:Y:S01]  /*0df0*/  IMAD.IADD R7, R23, 0x1, -R26 ;  /* 0x0000000117077824 */ /* 0x000fe200078e0a1a */
[----:B------:R-:W-:Y:S01]  /*0e00*/  LOP3.LUT R22, R27, R18, RZ, 0xfc, !PT ;  /* 0x000000121b167212 */ /* 0x000fe200078efcff */
[----:B------:R1:W-:Y:S01]  /*0e10*/  LDGSTS.E.BYPASS.LTC128B.128 [R13+0xc080], [R232.64], !P3 ;  /* 0x0c080000e80d7fae */ /* 0x0003e2000d901d58 */
[----:B------:R-:W-:Y:S01]  /*0e20*/  SHF.R.S32.HI R20, RZ, 0x3, R20 ;  /* 0x00000003ff147819 */ /* 0x000fe20000011414 */
[----:B------:R-:W-:Y:S01]  /*0e30*/  IMAD.SHL.U32 R209, R7, 0x400, RZ ;  /* 0x0000040007d17824 */ /* 0x000fe200078e00ff */
[----:B------:R-:W-:Y:S01]  /*0e40*/  LOP3.LUT P4, RZ, R22, 0x1, RZ, 0xc0, !PT ;  /* 0x0000000116ff7812 */ /* 0x000fe2000788c0ff */
[----:B------:R1:W-:Y:S01]  /*0e50*/  LDGSTS.E.BYPASS.LTC128B.128 [R13+0xd080], [R232.64+0x40], !P2 ;  /* 0x0d080040e80d7fae */ /* 0x0003e2000d101d58 */
[----:B------:R-:W-:Y:S01]  /*0e60*/  IMAD.SHL.U32 R23, R23, 0x10, RZ ;  /* 0x0000001017177824 */ /* 0x000fe200078e00ff */
[----:B------:R-:W-:Y:S01]  /*0e70*/  LOP3.LUT R24, R25, 0x1c0, RZ, 0xc0, !PT ;  /* 0x000001c019187812 */ /* 0x000fe200078ec0ff */
[----:B------:R-:W-:Y:S01]  /*0e80*/  IMAD R231, R8, 0x2, R209 ;  /* 0x0000000208e77824 */ /* 0x000fe200078e02d1 */
[----:B------:R1:W-:Y:S01]  /*0e90*/  LDGSTS.E.BYPASS.LTC128B.128 [R13+0xe080], [R232.64+0x80], !P5 ;  /* 0x0e080080e80d7fae */ /* 0x0003e2000e901d58 */
[----:B------:R-:W-:Y:S01]  /*0ea0*/  ISETP.GE.OR P5, PT, R224, c[0x0][0x168], !P4 ;  /* 0x00005a00e0007a0c */ /* 0x000fe200067a6670 */
[----:B------:R-:W-:Y:S01]  /*0eb0*/  IMAD R210, R20, 0x8, R210 ;  /* 0x0000000814d27824 */ /* 0x000fe200078e02d2 */
[----:B------:R-:W-:Y:S01]  /*0ec0*/  LOP3.LUT R23, R24, 0x30, R23, 0xf8, !PT ;  /* 0x0000003018177812 */ /* 0x000fe200078ef817 */
[----:B------:R-:W-:Y:S01]  /*0ed0*/  IMAD R209, R20, 0x200, R209 ;  /* 0x0000020014d17824 */ /* 0x000fe200078e02d1 */
[--C-:B------:R-:W-:Y:S01]  /*0ee0*/  SHF.R.S32.HI R20, RZ, 0x1, R5.reuse ;  /* 0x00000001ff147819 */ /* 0x100fe20000011405 */
[----:B------:R-:W-:Y:S01]  /*0ef0*/  IMAD.SHL.U32 R210, R210, 0x20, RZ ;  /* 0x00000020d2d27824 */ /* 0x000fe200078e00ff */
[----:B------:R-:W-:-:S02]  /*0f00*/  SHF.R.S32.HI R5, RZ, 0x1f, R5 ;  /* 0x0000001fff057819 */ /* 0x000fc40000011405 */
[----:B------:R-:W-:Y:S01]  /*0f10*/  LEA.HI R8, R21, R220, RZ, 0x7 ;  /* 0x000000dc15087211 */ /* 0x000fe200078f38ff */
[----:B------:R-:W-:Y:S01]  /*0f20*/  @!P1 IMAD.SHL.U32 R21, R220, 0x10, RZ ;  /* 0x00000010dc159824 */ /* 0x000fe200078e00ff */
[----:B------:R-:W-:Y:S02]  /*0f30*/  SHF.R.S32.HI R19, RZ, 0x1f, R19 ;  /* 0x0000001fff137819 */ /* 0x000fe40000011413 */
[----:B------:R-:W-:Y:S02]  /*0f40*/  SHF.R.U32.HI R18, RZ, 0x3, R24 ;  /* 0x00000003ff127819 */ /* 0x000fe40000011618 */
[C---:B------:R-:W-:Y:S01]  /*0f50*/  LOP3.LUT P3, RZ, R22.reuse, 0x2, RZ, 0xc0, !PT ;  /* 0x0000000216ff7812 */ /* 0x040fe2000786c0ff */
[----:B------:R2:W-:Y:S01]  /*0f60*/  @!P1 LDGSTS.E.BYPASS.LTC128B.128 [R21+0x18080], [R28.64] ;  /* 0x180800001c159fae */ /* 0x0005e2000b901d58 */
[----:B------:R-:W-:Y:S01]  /*0f70*/  LEA.HI R24, R5, R20, RZ, 0x2 ;  /* 0x0000001405187211 */ /* 0x000fe200078f10ff */
[----:B------:R-:W-:Y:S01]  /*0f80*/  IMAD.SHL.U32 R5, R211, 0x10, RZ ;  /* 0x00000010d3057824 */ /* 0x000fe200078e00ff */
[----:B------:R-:W-:Y:S01]  /*0f90*/  LOP3.LUT R23, R23, 0x8, R6, 0xf8, !PT ;  /* 0x0000000817177812 */ /* 0x000fe200078ef806 */
[----:B------:R-:W0:Y:S01]  /*0fa0*/  LDGDEPBAR ;  /* 0x00000000000079af */ /* 0x000e220000000000 */
[----:B------:R-:W-:-:S02]  /*0fb0*/  LOP3.LUT P2, RZ, R22, 0x4, RZ, 0xc0, !PT ;  /* 0x0000000416ff7812 */ /* 0x000fc4000784c0ff */
[----:B------:R-:W-:Y:S01]  /*0fc0*/  LEA.HI R19, R19, R224, RZ, 0x3 ;  /* 0x000000e013137211 */ /* 0x000fe200078f18ff */
[----:B------:R1:W-:Y:S01]  /*0fd0*/  LDGSTS.E.BYPASS.LTC128B.128 [R13+0x12080], [R222.64], !P5 ;  /* 0x12080000de0d7fae */ /* 0x0003e2000e901d58 */
[----:B------:R-:W-:Y:S02]  /*0fe0*/  SEL R22, RZ, 0xffffffff, P0 ;  /* 0xffffffffff167807 */ /* 0x000fe40000000000 */
[----:B------:R-:W-:Y:S02]  /*0ff0*/  ISETP.GE.OR P0, PT, R224, c[0x0][0x168], !P3 ;  /* 0x00005a00e0007a0c */ /* 0x000fe40005f06670 */
[----:B------:R-:W-:Y:S01]  /*1000*/  LOP3.LUT R18, R23, R18, RZ, 0x3c, !PT ;  /* 0x0000001217127212 */ /* 0x000fe200078e3cff */
[----:B------:R-:W-:Y:S01]  /*1010*/  IMAD.SHL.U32 R22, R22, 0x2, RZ ;  /* 0x0000000216167824 */ /* 0x000fe200078e00ff */
[----:B------:R-:W-:Y:S02]  /*1020*/  SHF.R.U32.HI R8, RZ, 0x4, R8 ;  /* 0x00000004ff087819 */ /* 0x000fe40000011608 */
[----:B------:R-:W-:Y:S01]  /*1030*/  LOP3.LUT R23, R19, 0xfffffff8, RZ, 0xc0, !PT ;  /* 0xfffffff813177812 */ /* 0x000fe200078ec0ff */
[----:B------:R-:W-:Y:S01]  /*1040*/  IMAD R211, R211, 0x200, R18 ;  /* 0x00000200d3d37824 */ /* 0x000fe200078e0212 */
[----:B------:R-:W-:-:S02]  /*1050*/  LOP3.LUT R5, R5, 0x10, RZ, 0xc0, !PT ;  /* 0x0000001005057812 */ /* 0x000fc400078ec0ff */
[C---:B------:R-:W-:Y:S02]  /*1060*/  ISETP.GE.OR P5, PT, R224.reuse, c[0x0][0x168], !P2 ;  /* 0x00005a00e0007a0c */ /* 0x040fe400057a6670 */
[----:B------:R-:W-:Y:S01]  /*1070*/  SHF.R.S32.HI R0, RZ, 0x1, R0 ;  /* 0x00000001ff007819 */ /* 0x000fe20000011400 */
[----:B------:R1:W-:Y:S01]  /*1080*/  LDGSTS.E.BYPASS.LTC128B.128 [R13+0x13080], [R222.64+0x40], !P0 ;  /* 0x13080040de0d7fae */ /* 0x0003e2000c101d58 */
[----:B------:R-:W-:Y:S01]  /*1090*/  LOP3.LUT R5, R5, 0x8, R8, 0xf8, !PT ;  /* 0x0000000805057812 */ /* 0x000fe200078ef808 */
[----:B------:R-:W-:Y:S01]  /*10a0*/  IMAD.IADD R8, R224, 0x1, -R23 ;  /* 0x00000001e0087824 */ /* 0x000fe200078e0a17 */
[----:B------:R-:W-:Y:S01]  /*10b0*/  LOP3.LUT R19, R24, 0xfffffffc, RZ, 0xc0, !PT ;  /* 0xfffffffc18137812 */ /* 0x000fe200078ec0ff */
[C---:B--2---:R-:W-:Y:S01]  /*10c0*/  IMAD.SHL.U32 R21, R0.reuse, 0x40, RZ ;  /* 0x0000004000157824 */ /* 0x044fe200078e00ff */
[----:B------:R-:W-:Y:S01]  /*10d0*/  LOP3.LUT P0, RZ, R0, 0x2, RZ, 0xc0, !PT ;  /* 0x0000000200ff7812 */ /* 0x000fe2000780c0ff */
[----:B------:R-:W-:Y:S01]  /*10e0*/  IMAD.SHL.U32 R23, R8, 0x40, RZ ;  /* 0x0000004008177824 */ /* 0x000fe200078e00ff */
[----:B------:R-:W-:Y:S01]  /*10f0*/  LOP3.LUT P6, RZ, R3, 0x4, RZ, 0xc0, !PT ;  /* 0x0000000403ff7812 */ /* 0x000fe200078cc0ff */
[----:B------:R-:W-:Y:S01]  /*1100*/  IMAD.SHL.U32 R0, R10, 0x8, RZ ;  /* 0x000000080a007824 */ /* 0x000fe200078e00ff */
[----:B------:R-:W-:Y:S01]  /*1110*/  LOP3.LUT R21, R21, 0xc0, RZ, 0xc0, !PT ;  /* 0x000000c015157812 */ /* 0x000fe200078ec0ff */
[----:B------:R1:W-:Y:S01]  /*1120*/  LDGSTS.E.BYPASS.LTC128B.128 [R13+0x14080], [R222.64+0x80], !P5 ;  /* 0x14080080de0d7fae */ /* 0x0003e2000e901d58 */
[----:B------:R-:W-:Y:S01]  /*1130*/  LOP3.LUT R23, R23, 0x1c0, RZ, 0xc0, !PT ;  /* 0x000001c017177812 */ /* 0x000fe200078ec0ff */
[----:B------:R-:W-:Y:S01]  /*1140*/  IMAD.IADD R19, R20, 0x1, -R19 ;  /* 0x0000000114137824 */ /* 0x000fe200078e0a13 */
[C---:B------:R-:W-:Y:S01]  /*1150*/  LOP3.LUT P5, RZ, R3.reuse, 0x2, RZ, 0xc0, !PT ;  /* 0x0000000203ff7812 */ /* 0x040fe200078ac0ff */
[----:B------:R-:W-:Y:S01]  /*1160*/  IMAD.SHL.U32 R3, R3, 0x40, RZ ;  /* 0x0000004003037824 */ /* 0x000fe200078e00ff */
[----:B------:R-:W-:-:S02]  /*1170*/  LOP3.LUT R20, R21, 0x8, R6, 0xf8, !PT ;  /* 0x0000000815147812 */ /* 0x000fc400078ef806 */
[----:B------:R-:W-:Y:S02]  /*1180*/  LOP3.LUT R0, R0, 0x18, RZ, 0xc0, !PT ;  /* 0x0000001800007812 */ /* 0x000fe400078ec0ff */
[----:B------:R-:W-:Y:S02]  /*1190*/  SHF.R.U32.HI R6, RZ, 0x3, R23 ;  /* 0x00000003ff067819 */ /* 0x000fe40000011617 */
[----:B------:R-:W-:Y:S02]  /*11a0*/  LOP3.LUT R3, R3, 0x1c0, RZ, 0xc0, !PT ;  /* 0x000001c003037812 */ /* 0x000fe400078ec0ff */
[----:B------:R-:W-:Y:S02]  /*11b0*/  LOP3.LUT R6, R6, R23, R0, 0x1e, !PT ;  /* 0x0000001706067212 */ /* 0x000fe400078e1e00 */
[----:B------:R-:W-:Y:S02]  /*11c0*/  LOP3.LUT R23, R2, 0xffffffe0, RZ, 0xc0, !PT ;  /* 0xffffffe002177812 */ /* 0x000fe400078ec0ff */
[----:B------:R-:W-:Y:S01]  /*11d0*/  LOP3.LUT R216, R216, 0x8, RZ, 0xc0, !PT ;  /* 0x00000008d8d87812 */ /* 0x000fe200078ec0ff */
[----:B------:R-:W-:Y:S01]  /*11e0*/  IMAD.IADD R231, R231, 0x1, R6 ;  /* 0x00000001e7e77824 */ /* 0x000fe200078e0206 */
[----:B------:R-:W-:Y:S01]  /*11f0*/  SHF.R.U32.HI R18, RZ, 0x3, R3 ;  /* 0x00000003ff127819 */ /* 0x000fe20000011603 */
[----:B------:R-:W-:Y:S01]  /*1200*/  IMAD.IADD R2, R220, 0x1, -R23 ;  /* 0x00000001dc027824 */ /* 0x000fe200078e0a17 */
[----:B------:R-:W-:Y:S01]  /*1210*/  SHF.R.U32.HI R21, RZ, 0x3, R21 ;  /* 0x00000003ff157819 */ /* 0x000fe20000011615 */
[----:B------:R-:W-:Y:S01]  /*1220*/  IMAD.SHL.U32 R231, R231, 0x2, RZ ;  /* 0x00000002e7e77824 */ /* 0x000fe200078e00ff */
[----:B------:R-:W-:-:S02]  /*1230*/  LOP3.LUT R18, R18, R3, R216, 0x1e, !PT ;  /* 0x0000000312127212 */ /* 0x000fc400078e1ed8 */
[----:B------:R-:W-:Y:S02]  /*1240*/  SEL R3, R213, 0xfffffff0, !P0 ;  /* 0xfffffff0d5037807 */ /* 0x000fe40004000000 */
[C---:B------:R-:W-:Y:S01]  /*1250*/  LOP3.LUT P0, RZ, R19.reuse, 0x2, RZ, 0xc0, !PT ;  /* 0x0000000213ff7812 */ /* 0x040fe2000780c0ff */
[----:B------:R-:W-:Y:S01]  /*1260*/  IMAD.SHL.U32 R19, R19, 0x40, RZ ;  /* 0x0000004013137824 */ /* 0x000fe200078e00ff */
[----:B------:R-:W-:Y:S01]  /*1270*/  SHF.R.S32.HI R23, RZ, 0x1f, R2 ;  /* 0x0000001fff177819 */ /* 0x000fe20000011402 */
[----:B------:R-:W-:Y:S01]  /*1280*/  IMAD.IADD R209, R209, 0x1, R18 ;  /* 0x00000001d1d17824 */ /* 0x000fe200078e0212 */
[----:B------:R-:W-:Y:S02]  /*1290*/  LOP3.LUT R21, R20, R21, RZ, 0x3c, !PT ;  /* 0x0000001514157212 */ /* 0x000fe400078e3cff */
[----:B------:R-:W-:Y:S02]  /*12a0*/  SEL R206, R213, 0xfffffff0, !P5 ;  /* 0xfffffff0d5ce7807 */ /* 0x000fe40006800000 */
[----:B------:R-:W-:Y:S01]  /*12b0*/  LOP3.LUT R19, R19, 0xc0, RZ, 0xc0, !PT ;  /* 0x000000c013137812 */ /* 0x000fe200078ec0ff */
[----:B------:R-:W-:Y:S01]  /*12c0*/  IMAD.U32 R212, R212, 0x20, R21 ;  /* 0x00000020d4d47824 */ /* 0x000fe200078e0015 */
[----:B------:R-:W-:Y:S01]  /*12d0*/  PLOP3.LUT P5, PT, PT, PT, UP0, 0x80, 0x0 ;  /* 0x000000000000781c */ /* 0x000fe20003faf008 */
[----:B------:R-:W-:Y:S01]  /*12e0*/  @!P1 IMAD.SHL.U32 R21, R220, 0x10, RZ ;  /* 0x00000010dc159824 */ /* 0x000fe200078e00ff */
[----:B------:R-:W-:-:S02]  /*12f0*/  LEA.HI R6, R23, R2, RZ, 0x2 ;  /* 0x0000000217067211 */ /* 0x000fc400078f10ff */
[--C-:B------:R-:W-:Y:S02]  /*1300*/  SHF.R.U32.HI R20, RZ, 0x3, R19.reuse ;  /* 0x00000003ff147819 */ /* 0x100fe40000011613 */
[----:B------:R-:W-:Y:S01]  /*1310*/  SHF.R.S32.HI R218, RZ, 0x2, R6 ;  /* 0x00000002ffda7819 */ /* 0x000fe20000011406 */
[----:B------:R1:W-:Y:S01]  /*1320*/  @!P1 LDGSTS.E.BYPASS.LTC128B.128 [R21+0x18280], [R16.64] ;  /* 0x1828000010159fae */ /* 0x0003e2000b901d58 */
[C---:B------:R-:W-:Y:S02]  /*1330*/  LOP3.LUT R216, R20.reuse, R19, R216, 0x1e, !PT ;  /* 0x0000001314d87212 */ /* 0x040fe400078e1ed8 */
        /* <DEDUP_REMOVED lines=38> */
.L_x_688:
[----:B------:R-:W-:Y:S05]  /*15a0*/  BSYNC B0 ;  /* 0x0000000000007941 */ /* 0x000fea0003800000 */
.L_x_687:
        /* <DEDUP_REMOVED lines=59> */
[----:B-1----:R-:W-:Y:S01]  /*1960*/  IMAD.WIDE.U32 R12, R11, c[0x0][0x238], R220 ;  /* 0x00008e000b0c7a25 */ /* 0x002fe200078e00dc */
[----:B------:R-:W-:Y:S01]  /*1970*/  LOP3.LUT R5, R5, 0xfffffffc, RZ, 0xc0, !PT ;  /* 0xfffffffc05057812 */ /* 0x000fe200078ec0ff */
[----:B------:R-:W-:Y:S01]  /*1980*/  UIMAD UR4, UR13, UR4, URZ ;  /* 0x000000040d0472a4 */ /* 0x000fe2000f8e023f */
[----:B------:R-:W-:Y:S01]  /*1990*/  LEA R209, R209, 0x1c480, 0x1 ;  /* 0x0001c480d1d17811 */ /* 0x000fe200078e08ff */
[----:B------:R-:W-:Y:S01]  /*19a0*/  UIADD3 UR6, UR6, 0x3f, URZ ;  /* 0x0000003f06067890 */ /* 0x000fe2000fffe03f */
[----:B------:R-:W-:Y:S01]  /*19b0*/  LOP3.LUT R7, R6, 0xfffffffc, RZ, 0xc0, !PT ;  /* 0xfffffffc06077812 */ /* 0x000fe200078ec0ff */
[----:B------:R-:W-:Y:S01]  /*19c0*/  IMAD.IADD R10, R10, 0x1, -R5 ;  /* 0x000000010a0a7824 */ /* 0x000fe200078e0a05 */
[----:B------:R-:W-:Y:S01]  /*19d0*/  UIMAD UR8, UR8, UR5, UR4 ;  /* 0x00000005080872a4 */ /* 0x000fe2000f8e0204 */
[----:B------:R-:W-:Y:S01]  /*19e0*/  IMAD.IADD R13, R13, 0x1, R4 ;  /* 0x000000010d0d7824 */ /* 0x000fe200078e0204 */
[----:B------:R-:W-:Y:S01]  /*19f0*/  IADD3 R7, R2, -R7, RZ ;  /* 0x8000000702077210 */ /* 0x000fe20007ffe0ff */
[----:B------:R-:W-:Y:S01]  /*1a00*/  USHF.R.S32.HI UR4, URZ, 0x1f, UR6 ;  /* 0x0000001f3f047899 */ /* 0x000fe20008011406 */
[----:B------:R-:W-:Y:S01]  /*1a10*/  LEA R208, R206, R209, 0x1 ;  /* 0x000000d1ced07211 */ /* 0x000fe200078e08ff */
[----:B------:R-:W-:Y:S01]  /*1a20*/  IMAD R207, R0, 0x2, R209 ;  /* 0x0000000200cf7824 */ /* 0x000fe200078e02d1 */
[C---:B------:R-:W-:Y:S01]  /*1a30*/  IADD3 R5, R231.reuse, 0x18480, RZ ;  /* 0x00018480e7057810 */ /* 0x040fe20007ffe0ff */
[----:B------:R-:W-:Y:S01]  /*1a40*/  IMAD R10, R10, -0x8, R9 ;  /* 0xfffffff80a0a7824 */ /* 0x000fe200078e0209 */
[----:B------:R-:W-:Y:S01]  /*1a50*/  IADD3 R229, R231, 0x184c0, RZ ;  /* 0x000184c0e7e57810 */ /* 0x000fe20007ffe0ff */
[----:B------:R-:W-:Y:S01]  /*1a60*/  IMAD.SHL.U32 R212, R212, 0x2, RZ ;  /* 0x00000002d4d47824 */ /* 0x000fe200078e00ff */
[----:B------:R-:W-:Y:S01]  /*1a70*/  ULEA.HI UR4, UR4, UR6, URZ, 0x6 ;  /* 0x0000000604047291 */ /* 0x000fe2000f8f303f */
[----:B------:R-:W-:Y:S01]  /*1a80*/  IMAD.WIDE.U32 R234, R234, c[0x0][0x240], R12 ;  /* 0x00009000eaea7a25 */ /* 0x000fe200078e000c */
[----:B------:R-:W-:Y:S01]  /*1a90*/  @P0 IADD3 R229, R5, -0x40, RZ ;  /* 0xffffffc005e50810 */ /* 0x000fe20007ffe0ff */
[----:B------:R-:W-:Y:S01]  /*1aa0*/  CS2R R162, SRZ ;  /* 0x0000000000a27805 */ /* 0x000fe2000001ff00 */
[----:B------:R-:W-:Y:S01]  /*1ab0*/  LEA R210, R210, 0x80, 0x1 ;  /* 0x00000080d2d27811 */ /* 0x000fe200078e08ff */
[----:B------:R-:W-:Y:S01]  /*1ac0*/  IMAD R230, R7, -0x2, R10 ;  /* 0xfffffffe07e67824 */ /* 0x000fe200078e020a */
[----:B------:R-:W-:Y:S01]  /*1ad0*/  CS2R R160, SRZ ;  /* 0x0000000000a07805 */ /* 0x000fe2000001ff00 */
        /* <DEDUP_REMOVED lines=50> */
[----:B------:R-:W-:Y:S01]  /*1e00*/  IADD3 R205, R216, R213, RZ ;  /* 0x000000d5d8cd7210 */ /* 0x000fe20007ffe0ff */
[----:B------:R-:W-:Y:S01]  /*1e10*/  UMOV UR5, URZ ;  /* 0x0000003f00057c82 */ /* 0x000fe20008000000 */
[----:B------:R-:W-:Y:S01]  /*1e20*/  IADD3 R236, R235, UR8, RZ ;  /* 0x00000008ebec7c10 */ /* 0x000fe2000fffe0ff */
[----:B------:R-:W-:-:S02]  /*1e30*/  UMOV UR17, 0x1 ;  /* 0x0000000100117882 */ /* 0x000fc40000000000 */
[----:B------:R-:W-:Y:S02]  /*1e40*/  UMOV UR10, URZ ;  /* 0x0000003f000a7c82 */ /* 0x000fe40008000000 */
[----:B------:R-:W-:Y:S02]  /*1e50*/  UMOV UR16, URZ ;  /* 0x0000003f00107c82 */ /* 0x000fe40008000000 */
[----:B------:R-:W-:Y:S02]  /*1e60*/  ULDC UR9, c[0x0][0x168] ;  /* 0x00005a0000097ab9 */ /* 0x000fe40000000800 */
[----:B------:R-:W-:Y:S02]  /*1e70*/  USHF.R.S32.HI UR14, URZ, 0x6, UR4 ;  /* 0x000000063f0e7899 */ /* 0x000fe40008011404 */
[----:B------:R-:W-:Y:S02]  /*1e80*/  ULDC UR8, c[0x0][0x168] ;  /* 0x00005a0000087ab9 */ /* 0x000fe40000000800 */
.L_x_692:
        /* <DEDUP_REMOVED lines=105> */
[----:B---34-:R-:W1:Y:S01]  /*2520*/  @!P1 S2R R3, SR_CTAID.Y ;  /* 0x0000000000039919 */ /* 0x018e620000002600 */
        /* <DEDUP_REMOVED lines=41> */
.L_x_690:
[-C--:B-1234-:R-:W-:Y:S01]  /*27c0*/  HMMA.16816.F32.BF16 R36, R164, R168.reuse, RZ ;  /* 0x000000a8a424723c */ /* 0x09efe200000418ff */
        /* <DEDUP_REMOVED lines=395> */
[----:B-12-4-:R-:W1:Y:S01]  /*4080*/  S2R R5, SR_CTAID.Y ;  /* 0x0000000000057919 */ /* 0x016e620000002600 */
        /* <DEDUP_REMOVED lines=40> */
.L_x_691:
        /* <DEDUP_REMOVED lines=190> */
.L_x_689:
[----:B------:R-:W3:Y:S01]  /*4ef0*/  S2UR UR12, SR_CTAID.Y ;  /* 0x00000000000c79c3 */ /* 0x000ee20000002600 */
[----:B------:R-:W-:Y:S01]  /*4f00*/  UMOV UR4, 0x1 ;  /* 0x0000000100047882 */ /* 0x000fe20000000000 */
[----:B------:R-:W-:Y:S01]  /*4f10*/  ISETP.NE.AND P1, PT, R220, RZ, PT ;  /* 0x000000ffdc00720c */ /* 0x000fe20003f25270 */
[----:B------:R-:W-:Y:S01]  /*4f20*/  ULDC.64 UR10, c[0x0][0x338] ;  /* 0x0000ce00000a7ab9 */ /* 0x000fe20000000a00 */
[----:B------:R-:W-:Y:S01]  /*4f30*/  BSSY B0, `(.L_x_693) ;  /* 0x0000056000007945 */ /* 0x000fe20003800000 */
[----:B------:R-:W-:Y:S01]  /*4f40*/  UISETP.NE.AND UP0, UPT, UR4, UR10, UPT ;  /* 0x0000000a0400728c */ /* 0x000fe2000bf05270 */
[----:B------:R-:W-:Y:S01]  /*4f50*/  FMUL.FTZ R116, R116, c[0x0][0x298] ;  /* 0x0000a60074747a20 */ /* 0x000fe20000410000 */
[----:B------:R-:W-:Y:S01]  /*4f60*/  ULDC UR8, c[0x0][0x340] ;  /* 0x0000d00000087ab9 */ /* 0x000fe20000000800 */
[----:B------:R-:W4:Y:S01]  /*4f70*/  S2UR UR7, SR_CTAID.X ;  /* 0x00000000000779c3 */ /* 0x000f220000002500 */
[----:B------:R-:W-:Y:S01]  /*4f80*/  ULDC UR4, c[0x0][0x358] ;  /* 0x0000d60000047ab9 */ /* 0x000fe20000000800 */
[----:B------:R-:W-:Y:S01]  /*4f90*/  FMUL.FTZ R117, R117, c[0x0][0x298] ;  /* 0x0000a60075757a20 */ /* 0x000fe20000410000 */
[----:B------:R-:W-:Y:S01]  /*4fa0*/  ULDC UR5, c[0x0][0x2f4] ;  /* 0x0000bd0000057ab9 */ /* 0x000fe20000000800 */
[----:B------:R-:W-:-:S02]  /*4fb0*/  FMUL.FTZ R118, R118, c[0x0][0x298] ;  /* 0x0000a60076767a20 */ /* 0x000fc40000410000 */
[----:B------:R-:W-:Y:S02]  /*4fc0*/  FMUL.FTZ R119, R119, c[0x0][0x298] ;  /* 0x0000a60077777a20 */ /* 0x000fe40000410000 */
[----:B------:R-:W5:Y:S01]  /*4fd0*/  S2UR UR6, SR_CTAID.Z ;  /* 0x00000000000679c3 */ /* 0x000f620000002700 */
[----:B------:R-:W-:Y:S02]  /*4fe0*/  FMUL.FTZ R120, R120, c[0x0][0x298] ;  /* 0x0000a60078787a20 */ /* 0x000fe40000410000 */
[----:B------:R-:W-:Y:S02]  /*4ff0*/  FMUL.FTZ R121, R121, c[0x0][0x298] ;  /* 0x0000a60079797a20 */ /* 0x000fe40000410000 */
[----:B------:R-:W-:Y:S02]  /*5000*/  FMUL.FTZ R122, R122, c[0x0][0x298] ;  /* 0x0000a6007a7a7a20 */ /* 0x000fe40000410000 */
[----:B------:R-:W-:Y:S01]  /*5010*/  FMUL.FTZ R123, R123, c[0x0][0x298] ;  /* 0x0000a6007b7b7a20 */ /* 0x000fe20000410000 */
[----:B---3--:R-:W-:Y:S01]  /*5020*/  UIMAD.WIDE.U32 UR16, UR12, UR11, URZ ;  /* 0x0000000b0c1072a5 */ /* 0x008fe2000f8e003f */
[----:B------:R-:W-:Y:S01]  /*5030*/  FMUL.FTZ R128, R128, c[0x0][0x298] ;  /* 0x0000a60080807a20 */ /* 0x000fe20000410000 */
[----:B------:R-:W-:Y:S01]  /*5040*/  USHF.R.S32.HI UR15, URZ, 0x1f, UR12 ;  /* 0x0000001f3f0f7899 */ /* 0x000fe2000801140c */
[----:B------:R-:W-:Y:S01]  /*5050*/  FMUL.FTZ R129, R129, c[0x0][0x298] ;  /* 0x0000a60081817a20 */ /* 0x000fe20000410000 */
[----:B------:R-:W-:Y:S01]  /*5060*/  UMOV UR11, UR12 ;  /* 0x0000000c000b7c82 */ /* 0x000fe20008000000 */
[----:B------:R-:W-:Y:S01]  /*5070*/  FMUL.FTZ R130, R130, c[0x0][0x298] ;  /* 0x0000a60082827a20 */ /* 0x000fe20000410000 */
[----:B------:R-:W-:Y:S01]  /*5080*/  @UP0 USHF.R.U32.HI UR11, URZ, UR8, UR17 ;  /* 0x000000083f0b0299 */ /* 0x000fe20008011611 */
[----:B------:R-:W-:Y:S01]  /*5090*/  FMUL.FTZ R131, R131, c[0x0][0x298] ;  /* 0x0000a60083837a20 */ /* 0x000fe20000410000 */
[----:B----4-:R-:W-:Y:S01]  /*50a0*/  UIMAD UR8, UR7, UR4, URZ ;  /* 0x00000004070872a4 */ /* 0x010fe2000f8e023f */
[----:B------:R-:W-:Y:S01]  /*50b0*/  FMUL.FTZ R124, R124, c[0x0][0x298] ;  /* 0x0000a6007c7c7a20 */ /* 0x000fe20000410000 */
[----:B------:R-:W-:Y:S01]  /*50c0*/  @UP0 USHF.R.S32.HI UR4, URZ, 0x1f, UR11 ;  /* 0x0000001f3f040899 */ /* 0x000fe2000801140b */
[----:B------:R-:W-:Y:S01]  /*50d0*/  FMUL.FTZ R125, R125, c[0x0][0x298] ;  /* 0x0000a6007d7d7a20 */ /* 0x000fe20000410000 */
[----:B------:R-:W-:Y:S01]  /*50e0*/  UMOV UR14, UR12 ;  /* 0x0000000c000e7c82 */ /* 0x000fe20008000000 */
[----:B------:R-:W-:Y:S01]  /*50f0*/  FMUL.FTZ R126, R126, c[0x0][0x298] ;  /* 0x0000a6007e7e7a20 */ /* 0x000fe20000410000 */
[----:B------:R-:W-:Y:S01]  /*5100*/  @UP0 UMOV UR14, UR11 ;  /* 0x0000000b000e0c82 */ /* 0x000fe20008000000 */
[----:B------:R-:W-:Y:S01]  /*5110*/  FMUL.FTZ R127, R127, c[0x0][0x298] ;  /* 0x0000a6007f7f7a20 */ /* 0x000fe20000410000 */
[----:B-----5:R-:W-:Y:S01]  /*5120*/  UIMAD UR9, UR6, UR5, URZ ;  /* 0x00000005060972a4 */ /* 0x020fe2000f8e023f */
        /* <DEDUP_REMOVED lines=30> */
[----:B------:R-:W-:Y:S01]  /*5310*/  MOV R3, UR5 ;  /* 0x0000000500037c02 */ /* 0x000fe20008000f00 */
        /* <DEDUP_REMOVED lines=18> */
.L_x_695:
[----:B------:R-:W3:Y:S01]  /*5440*/  LDG.E.STRONG.GPU R0, [R2.64] ;  /* 0x0000001802007981 */ /* 0x000ee2000c1ef900 */
[----:B------:R-:W-:Y:S01]  /*5450*/  YIELD ;  /* 0x0000000000007946 */ /* 0x000fe20003800000 */
[----:B---3--:R-:W-:Y:S01]  /*5460*/  ISETP.NE.AND P0, PT, R0, UR10, PT ;  /* 0x0000000a00007c0c */ /* 0x008fe2000bf05270 */
[----:B------:R-:W-:-:S12]  /*5470*/  CCTL.IVALL ;  /* 0x00000000ff00798f */ /* 0x000fd80002000000 */
[----:B------:R-:W-:Y:S05]  /*5480*/  @P0 BRA `(.L_x_695) ;  /* 0xffffffb000000947 */ /* 0x000fea000383ffff */
.L_x_694:
[----:B------:R-:W-:Y:S05]  /*5490*/  BSYNC B0 ;  /* 0x0000000000007941 */ /* 0x000fea0003800000 */
.L_x_693:
[----:B--2---:R-:W-:Y:S01]  /*54a0*/  MOV R5, 0xffffffff ;  /* 0xffffffff00057802 */ /* 0x004fe20000000f00 */
[----:B------:R-:W-:Y:S05]  /*54b0*/  BRA.CONV ~URZ, `(.L_x_696) ;  /* 0x000000237f007947 */ /* 0x000fea000b800000 */
[----:B------:R-:W-:Y:S02]  /*54c0*/  MOV R4, 0x54e0 ;  /* 0x000054e000047802 */ /* 0x000fe40000000f00 */
[----:B-1----:R-:W-:Y:S05]  /*54d0*/  CALL.REL.NOINC `($__internal_6_$__cuda_sm70_warpsync) ;  /* 0x00000b2000007944 */ /* 0x002fea0003c00000 */
.L_x_696:
[----:B------:R-:W-:Y:S01]  /*54e0*/  UIMAD UR4, UR7, 0x3000, URZ ;  /* 0x00003000070478a4 */ /* 0x000fe2000f8e023f */
[----:B------:R-:W2:Y:S01]  /*54f0*/  S2R R0, SR_CTAID.Z ;  /* 0x0000000000007919 */ /* 0x000ea20000002700 */
        /* <DEDUP_REMOVED lines=14> */
[----:B--2---:R-:W-:-:S05]  /*55e0*/  IMAD.WIDE.U32 R8, R0, c[0x0][0x330], R8 ;  /* 0x0000cc0000087a25 */ /* 0x004fca00078e0008 */
        /* <DEDUP_REMOVED lines=53> */
[----:B-12---:R-:W-:Y:S05]  /*5940*/  CALL.REL.NOINC `($__internal_6_$__cuda_sm70_warpsync) ;  /* 0x000006b000007944 */ /* 0x006fea0003c00000 */
.L_x_697:
        /* <DEDUP_REMOVED lines=12> */
.L_x_699:
[----:B------:R-:W-:Y:S05]  /*5a10*/  BSYNC B0 ;  /* 0x0000000000007941 */ /* 0x000fea0003800000 */
.L_x_698:
[----:B------:R-:W-:Y:S01]  /*5a20*/  ULDC.64 UR4, c[0x0][0x348] ;  /* 0x0000d20000047ab9 */ /* 0x000fe20000000a00 */
[----:B------:R-:W-:Y:S01]  /*5a30*/  BSSY B0, `(.L_x_700) ;  /* 0x000000b000007945 */ /* 0x000fe20003800000 */
[----:B------:R-:W-:-:S04]  /*5a40*/  UIADD3 UR4, UP0, UR8, UR4, URZ ;  /* 0x0000000408047290 */ /* 0x000fc8000ff1e03f */
[----:B------:R-:W-:Y:S02]  /*5a50*/  UIADD3.X UR5, UR9, UR5, URZ, UP0, !UPT ;  /* 0x0000000509057290 */ /* 0x000fe400087fe43f */
[----:B---3--:R-:W-:-:S04]  /*5a60*/  MOV R2, UR4 ;  /* 0x0000000400027c02 */ /* 0x008fc80008000f00 */
[----:B------:R-:W-:Y:S01]  /*5a70*/  MOV R3, UR5 ;  /* 0x0000000500037c02 */ /* 0x000fe20008000f00 */
[----:B------:R-:W-:Y:S05]  /*5a80*/  @P1 BRA `(.L_x_701) ;  /* 0x0000005000001947 */ /* 0x000fea0003800000 */
.L_x_702:
[----:B------:R-:W3:Y:S01]  /*5a90*/  LDG.E.STRONG.GPU R4, [R2.64] ;  /* 0x0000001802047981 */ /* 0x000ee2000c1ef900 */
[----:B------:R-:W-:Y:S01]  /*5aa0*/  YIELD ;  /* 0x0000000000007946 */ /* 0x000fe20003800000 */
[----:B---3--:R-:W-:Y:S01]  /*5ab0*/  ISETP.NE.AND P0, PT, R4, UR10, PT ;  /* 0x0000000a04007c0c */ /* 0x008fe2000bf05270 */
[----:B------:R-:W-:-:S12]  /*5ac0*/  CCTL.IVALL ;  /* 0x00000000ff00798f */ /* 0x000fd80002000000 */
[----:B------:R-:W-:Y:S05]  /*5ad0*/  @P0 BRA `(.L_x_702) ;  /* 0xffffffb000000947 */ /* 0x000fea000383ffff */
.L_x_701:
[----:B------:R-:W-:Y:S05]  /*5ae0*/  BSYNC B0 ;  /* 0x0000000000007941 */ /* 0x000fea0003800000 */
.L_x_700:
[----:B------:R-:W-:Y:S05]  /*5af0*/  BRA.CONV ~URZ, `(.L_x_703) ;  /* 0x000000237f007947 */ /* 0x000fea000b800000 */
[----:B------:R-:W-:Y:S02]  /*5b00*/  MOV R4, 0x5b20 ;  /* 0x00005b2000047802 */ /* 0x000fe40000000f00 */
[----:B-12---:R-:W-:Y:S05]  /*5b10*/  CALL.REL.NOINC `($__internal_6_$__cuda_sm70_warpsync) ;  /* 0x000004e000007944 */ /* 0x006fea0003c00000 */
.L_x_703:
        /* <DEDUP_REMOVED lines=65> */
[----:B-123--:R-:W-:Y:S05]  /*5f30*/  CALL.REL.NOINC `($__internal_6_$__cuda_sm70_warpsync) ;  /* 0x000000c000007944 */ /* 0x00efea0003c00000 */
.L_x_704:
        /* <DEDUP_REMOVED lines=12> */
        .weak           $__internal_6_$__cuda_sm70_warpsync
        .type           $__internal_6_$__cuda_sm70_warpsync,@function
        .size           $__internal_6_$__cuda_sm70_warpsync,(.L_x_1414 - $__internal_6_$__cuda_sm70_warpsync)
$__internal_6_$__cuda_sm70_warpsync:
[----:B------:R-:W-:Y:S01]  /*6000*/  MOV R8, R4 ;  /* 0x0000000400087202 */ /* 0x000fe20000000f00 */
[----:B------:R-:W-:Y:S04]  /*6010*/  WARPSYNC R5 ;  /* 0x0000000500007348 */ /* 0x000fe80003800000 */
[----:B------:R-:W-:-:S04]  /*6020*/  MOV R9, 0x0 ;  /* 0x0000000000097802 */ /* 0x000fc80000000f00 */
[----:B------:R-:W-:Y:S05]  /*6030*/  RET.REL.NODEC R8 `(_ZN7cutlass13device_kernelIN5flash19enable_sm80_to_sm89INS1_16FlashAttnBwdSm80INS1_25CollectiveMainloopBwdSm80ILi2ELi2EN4cute5tupleIJNS5_1CILi64EEENS7_ILi128EEENS7_ILi96EEEEEENS_10bfloat16_tEfNS_4arch4Sm80ELb0ELb0ELb0ELb0ELb1ELb0ELb0ELb0ELi2ELi2ELi4ELi2ELb0EEENS1_24CollectiveEpilogueBwdGQAISB_fSE_Li256ELb0ELb1EEENS1_19SingleTileSchedulerILb0ELb0ELb0ELi128EEEEEEEEEvNT_6ParamsE) ;  /* 0xffff9fc008007950 */ /* 0x000fea0003c3ffff */
.L_x_705:
        /* <DEDUP_REMOVED lines=12> */
.L_x_1414:


//--------------------- .text._ZN7cutlass13device_kernelIN5flash19enable_sm80_to_sm89INS1_16FlashAttnBwdSm80INS1_25CollectiveMainloopBwdSm80ILi2ELi2EN4cute5tupleIJNS5_1CILi64EEENS7_ILi128EEENS7_ILi96EEEEEENS_10bfloat16_tEfNS_4arch4Sm80ELb0ELb0ELb0ELb1ELb0ELb0ELb0ELb0ELi2ELi2ELi4ELi2ELb0EEENS1_21CollectiveEpilogueBwdISB_SC_SE_Li256ELb1ELb0ELi2EEENS1_19SingleTileSchedulerILb1ELb0ELb0ELi128EEEEEEEEEvNT_6ParamsE --------------------------
	.section	.text._ZN7cutlass13device_kernelIN5flash19enable_sm80_to_sm89INS1_16FlashAttnBwdSm80INS1_25CollectiveMainloopBwdSm80ILi2ELi2EN4cute5tupleIJNS5_1CILi64EEENS7_ILi128EEENS7_ILi96EEEEEENS_10bfloat16_tEfNS_4arch4Sm80ELb0ELb0ELb0ELb1ELb0ELb0ELb0ELb0ELi2ELi2ELi4ELi2ELb0EEENS1_21CollectiveEpilogueBwdISB_SC_SE_Li256ELb1ELb0ELi2EEENS1_19SingleTileSchedulerILb1ELb0ELb0ELi128EEEEEEEEEvNT_6ParamsE,"ax",@progbits
	.sectioninfo	@"SHI_REGISTERS=252"
	.align	128
.text._ZN7cutlass13device_kernelIN5flash19enable_sm80_to_sm89INS1_16FlashAttnBwdSm80INS1_25CollectiveMainloopBwdSm80ILi2ELi2EN4cute5tupleIJNS5_1CILi64EEENS7_ILi128EEENS7_ILi96EEEEEENS_10bfloat16_tEfNS_4arch4Sm80ELb0ELb0ELb0ELb1ELb0ELb0ELb0ELb0ELi2ELi2ELi4ELi2ELb0EEENS1_21CollectiveEpilogueBwdISB_SC_SE_Li256ELb1ELb0ELi2EEENS1_19SingleTileSchedulerILb1ELb0ELb0ELi128EEEEEEEEEvNT_6ParamsE:
        .type           _ZN7cutlass13device_kernelIN5flash19enable_sm80_to_sm89INS1_16FlashAttnBwdSm80INS1_25CollectiveMainloopBwdSm80ILi2ELi2EN4cute5tupleIJNS5_1CILi64EEENS7_ILi128EEENS7_ILi96EEEEEENS_10bfloat16_tEfNS_4arch4Sm80ELb0ELb0ELb0ELb1ELb0ELb0ELb0ELb0ELi2ELi2ELi4ELi2ELb0EEENS1_21CollectiveEpilogueBwdISB_SC_SE_Li256ELb1ELb0ELi2EEENS1_19SingleTileSchedulerILb1ELb0ELb0ELi128EEEEEEEEEvNT_6ParamsE,@function
        .size           _ZN7cutlass13device_kernelIN5flash19enable_sm80_to_sm89INS1_16FlashAttnBwdSm80INS1_25CollectiveMainloopBwdSm80ILi2ELi2EN4cute5tupleIJNS5_1CILi64EEENS7_ILi128EEENS7_ILi96EEEEEENS_10bfloat16_tEfNS_4arch4Sm80ELb0ELb0ELb0ELb1ELb0ELb0ELb0ELb0ELi2ELi2ELi4ELi2ELb0EEENS1_21CollectiveEpilogueBwdISB_SC_SE_Li256ELb1ELb0ELi2EEENS1_19SingleTileSchedulerILb1ELb0ELb0ELi128EEEEEEEEEvNT_6ParamsE,(.L_x_1416 - _ZN7cutlass13device_kernelIN5flash19enable_sm80_to_sm89INS1_16FlashAttnBwdSm80INS1_25CollectiveMainloopBwdSm80ILi2ELi2EN4cute5tupleIJNS5_1CILi64EEENS7_ILi128EEENS7_ILi96EEEEEENS_10bfloat16_tEfNS_4arch4Sm80ELb0ELb0ELb0ELb1ELb0ELb0ELb0ELb0ELi2ELi2ELi4ELi2ELb0EEENS1_21CollectiveEpilogueBwdISB_SC_SE_Li256ELb1ELb0ELi2EEENS1_19SingleTileSchedulerILb1ELb0ELb0ELi128EEEEEEEEEvNT_6ParamsE)
        .other          _ZN7cutlass13device_kernelIN5flash19enable_sm80_to_sm89INS1_16FlashAttnBwdSm80INS1_25CollectiveMainloopBwdSm80ILi2ELi2EN4cute5tupleIJNS5_1CILi64EEENS7_ILi128EEENS7_ILi96EEEEEENS_10bfloat16_tEfNS_4arch4Sm80ELb0ELb0ELb0ELb1ELb0ELb0ELb0ELb0ELi2ELi2ELi4ELi2ELb0EEENS1_21CollectiveEpilogueBwdISB_SC_SE_Li256ELb1ELb0ELi2EEENS1_19SingleTileSchedulerILb1ELb0ELb0ELi128EEEEEEEEEvNT_6ParamsE,@"STO_CUDA_ENTRY STV_DEFAULT"
_ZN7cutlass13device_kernelIN5flash19enable_sm80_to_sm89INS1_16FlashAttnBwdSm80INS1_25CollectiveMainloopBwdSm80ILi2ELi2EN4cute5tupleIJNS5_1CILi64EEENS7_ILi128EEENS7_ILi96EEEEEENS_10bfloat16_tEfNS_4arch4Sm80ELb0ELb0ELb0ELb1ELb0ELb0ELb0ELb0ELi2ELi2ELi4ELi2ELb0EEENS1_21CollectiveEpilogueBwdISB_SC_SE_Li256ELb1ELb0ELi2EEENS1_19SingleTileSchedulerILb1ELb0ELb0ELi128EEEEEEEEEvNT_6ParamsE:
[----:B------:R-:W-:Y:S02]  /*0000*/  MOV R1, c[0x0][0x28] ;  /* 0x00000a0000017a02 */ /* 0x000fe40000000f00 */
[----:B------:R-:W1:Y:S01]  /*0010*/  S2R R2, SR_TID.X ;  /* 0x0000000000027919 */ /* 0x000e620000002100 */
[----:B------:R-:W-:Y:S01]  /*0020*/  MOV R10, 0x4 ;  /* 0x00000004000a7802 */ /* 0x000fe20000000f00 */
[----:B------:R-:W-:Y:S02]  /*0030*/  ULDC.64 UR4, c[0x0][0x118] ;  /* 0x0000460000047ab9 */ /* 0x000fe40000000a00 */
[----:B------:R-:W2:Y:S04]  /*0040*/  S2R R223, SR_CTAID.Z ;  /* 0x0000000000df7919 */ /* 0x000ea80000002700 */
[----:B------:R-:W3:Y:S04]  /*0050*/  S2R R3, SR_CTAID.X ;  /* 0x0000000000037919 */ /* 0x000ee80000002500 */
[----:B------:R-:W4:Y:S01]  /*0060*/  S2R R0, SR_CTAID.Y ;  /* 0x0000000000007919 */ /* 0x000f220000002600 */
[----:B-1----:R-:W-:-:S05]  /*0070*/  SHF.R.U32.HI R6, RZ, 0x5, R2 ;  /* 0x00000005ff067819 */ /* 0x002fca0000011602 */
[----:B------:R-:W1:Y:S02]  /*0080*/  SHFL.IDX PT, R4, R6, RZ, 0x1f ;  /* 0x00001fff06047589 */ /* 0x000e6400000e0000 */
[----:B-1----:R-:W-:Y:S01]  /*0090*/  ISETP.NE.AND P0, PT, R4, RZ, PT ;  /* 0x000000ff0400720c */ /* 0x002fe20003f05270 */
[----:B--2---:R-:W-:-:S12]  /*00a0*/  IMAD.WIDE R4, R223, R10, c[0x0][0x3c0] ;  /* 0x0000f000df047625 */ /* 0x004fd800078e020a */
[----:B------:R-:W-:Y:S05]  /*00b0*/  @!P0 BRA `(.L_x_706) ;  /* 0x0000012000008947 */ /* 0x000fea0003800000 */
[----:B---34-:R-:W-:-:S04]  /*00c0*/  ISETP.NE.U32.AND P0, PT, RZ, c[0x0][0x3c0], PT ;  /* 0x0000f000ff007a0c */ /* 0x018fc80003f05070 */
[----:B------:R-:W-:-:S13]  /*00d0*/  ISETP.NE.AND.EX P0, PT, RZ, c[0x0][0x3c4], PT, P0 ;  /* 0x0000f100ff007a0c */ /* 0x000fda0003f05300 */
[----:B------:R-:W-:Y:S05]  /*00e0*/  @!P0 BRA `(.L_x_707) ;  /* 0x0000002000008947 */ /* 0x000fea0003800000 */
[----:B------:R1:W5:Y:S01]  /*00f0*/  LDG.E R5, [R4.64] ;  /* 0x0000000404057981 */ /* 0x000362000c1e1900 */
[----:B------:R-:W-:Y:S05]  /*0100*/  BRA `(.L_x_708) ;  /* 0x0000009000007947 */ /* 0x000fea0003800000 */
.L_x_707:
        /* <DEDUP_REMOVED lines=8> */
.L_x_709:
[----:B------:R-:W-:Y:S02]  /*0190*/  MOV R5, c[0x0][0x3a4] ;  /* 0x0000e90000057a02 */ /* 0x000fe40000000f00 */
.L_x_708:
[----:B-1----:R-:W-:-:S05]  /*01a0*/  IMAD.SHL.U32 R4, R3, 0x80, RZ ;  /* 0x0000008003047824 */ /* 0x002fca00078e00ff */
[----:B-----5:R-:W-:-:S04]  /*01b0*/  ISETP.GE.AND P0, PT, R4, R5, PT ;  /* 0x000000050400720c */ /* 0x020fc80003f06270 */
[----:B------:R-:W-:Y:S01]  /*01c0*/  SEL R223, R223, 0xffffffff, !P0 ;  /* 0xffffffffdfdf7807 */ /* 0x000fe20004000000 */
[----:B------:R-:W-:Y:S05]  /*01d0*/  BRA `(.L_x_710) ;  /* 0x0000011000007947 */ /* 0x000fea0003800000 */
.L_x_706:
[----:B---34-:R-:W-:-:S04]  /*01e0*/  ISETP.NE.U32.AND P0, PT, RZ, c[0x0][0x3c0], PT ;  /* 0x0000f000ff007a0c */ /* 0x018fc80003f05070 */
[----:B------:R-:W-:-:S13]  /*01f0*/  ISETP.NE.AND.EX P0, PT, RZ, c[0x0][0x3c4], PT, P0 ;  /* 0x0000f100ff007a0c */ /* 0x000fda0003f05300 */
[----:B------:R-:W-:Y:S05]  /*0200*/  @!P0 BRA `(.L_x_711) ;  /* 0x0000002000008947 */ /* 0x000fea0003800000 */
[----:B------:R1:W5:Y:S01]  /*0210*/  LDG.E R5, [R4.64] ;  /* 0x0000000404057981 */ /* 0x000362000c1e1900 */
[----:B------:R-:W-:Y:S05]  /*0220*/  BRA `(.L_x_712) ;  /* 0x0000009000007947 */ /* 0x000fea0003800000 */
.L_x_711:
        /* <DEDUP_REMOVED lines=8> */
.L_x_713:
[----:B------:R-:W-:Y:S02]  /*02b0*/  MOV R5, c[0x0][0x3a4] ;  /* 0x0000e90000057a02 */ /* 0x000fe40000000f00 */
.L_x_712:
[----:B-1----:R-:W-:-:S05]  /*02c0*/  IMAD.SHL.U32 R4, R3, 0x80, RZ ;  /* 0x0000008003047824 */ /* 0x002fca00078e00ff */
[----:B-----5:R-:W-:-:S04]  /*02d0*/  ISETP.GE.AND P0, PT, R4, R5, PT ;  /* 0x000000050400720c */ /* 0x020fc80003f06270 */
[----:B------:R-:W-:-:S04]  /*02e0*/  SEL R223, R223, 0xffffffff, !P0 ;  /* 0xffffffffdfdf7807 */ /* 0x000fc80004000000 */
.L_x_710:
        /* <DEDUP_REMOVED lines=9> */
[----:B------:R-:W2:Y:S01]  /*0380*/  @P4 LDG.E R8, [R14.64] ;  /* 0x000000040e084981 */ /* 0x000ea2000c1e1900 */
[----:B------:R-:W-:Y:S01]  /*0390*/  IMAD.MOV.U32 R222, RZ, RZ, c[0x0][0x168] ;  /* 0x00005a00ffde7624 */ /* 0x000fe200078e00ff */
[----:B------:R-:W-:Y:S01]  /*03a0*/  CS2R R4, SRZ ;  /* 0x0000000000047805 */ /* 0x000fe2000001ff00 */
[----:B------:R-:W-:Y:S02]  /*03b0*/  IMAD.MOV.U32 R6, RZ, RZ, RZ ;  /* 0x000000ffff067224 */ /* 0x000fe400078e00ff */
[----:B------:R-:W-:-:S03]  /*03c0*/  @P0 IMAD.WIDE R16, R223, R10, c[0x0][0x2d8] ;  /* 0x0000b600df100625 */ /* 0x000fc600078e020a */
[----:B------:R1:W5:Y:S01]  /*03d0*/  @P4 LDG.E R4, [R14.64] ;  /* 0x000000040e044981 */ /* 0x000362000c1e1900 */
[----:B------:R-:W-:-:S03]  /*03e0*/  IMAD.WIDE R12, R223, R10, c[0x0][0x2d0] ;  /* 0x0000b400df0c7625 */ /* 0x000fc600078e020a */
[----:B------:R1:W5:Y:S04]  /*03f0*/  @P0 LDG.E R222, [R16.64] ;  /* 0x0000000410de0981 */ /* 0x000368000c1e1900 */
[----:B------:R1:W5:Y:S01]  /*0400*/  @P3 LDG.E R6, [R12.64] ;  /* 0x000000040c063981 */ /* 0x000362000c1e1900 */
[----:B--2---:R-:W-:-:S05]  /*0410*/  @P4 IMAD R8, R223, 0x40, R8 ;  /* 0x00000040df084824 */ /* 0x004fca00078e0208 */
[----:B------:R-:W-:-:S04]  /*0420*/  @P4 SHF.R.S32.HI R7, RZ, 0x1f, R8 ;  /* 0x0000001fff074819 */ /* 0x000fc80000011408 */
[----:B------:R-:W-:Y:S01]  /*0430*/  @P4 LEA.HI R7, R7, R8, RZ, 0x6 ;  /* 0x0000000807074211 */ /* 0x000fe200078f30ff */
[----:B------:R-:W-:-:S03]  /*0440*/  IMAD.MOV.U32 R8, RZ, RZ, c[0x0][0x198] ;  /* 0x00006600ff087624 */ /* 0x000fc600078e00ff */
[----:B------:R-:W-:Y:S01]  /*0450*/  @P4 LOP3.LUT R5, R7, 0xffffffc0, RZ, 0xc0, !PT ;  /* 0xffffffc007054812 */ /* 0x000fe200078ec0ff */
[----:B------:R-:W-:Y:S05]  /*0460*/  @P0 BRA `(.L_x_714) ;  /* 0x0000004000000947 */ /* 0x000fea0003800000 */
[----:B-1----:R-:W-:Y:S05]  /*0470*/  @!P4 BRA `(.L_x_714) ;  /* 0x000000300000c947 */ /* 0x002fea0003800000 */
[----:B-----5:R-:W2:Y:S04]  /*0480*/  LDG.E R222, [R14.64] ;  /* 0x000000040ede7981 */ /* 0x020ea8000c1e1900 */
[----:B------:R-:W2:Y:S02]  /*0490*/  LDG.E R7, [R14.64+0x4] ;  /* 0x000004040e077981 */ /* 0x000ea4000c1e1900 */
[----:B--2---:R-:W-:Y:S02]  /*04a0*/  IADD3 R222, -R222, R7, RZ ;  /* 0x00000007dede7210 */ /* 0x004fe40007ffe1ff */
.L_x_714:
[----:B-1----:R-:W-:-:S04]  /*04b0*/  ISETP.NE.U32.AND P0, PT, RZ, c[0x0][0x2e0], PT ;  /* 0x0000b800ff007a0c */ /* 0x002fc80003f05070 */
[----:B------:R-:W-:-:S13]  /*04c0*/  ISETP.NE.AND.EX P0, PT, RZ, c[0x0][0x2e4], PT, P0 ;  /* 0x0000b900ff007a0c */ /* 0x000fda0003f05300 */
[----:B------:R-:W-:Y:S05]  /*04d0*/  @!P0 BRA `(.L_x_715) ;  /* 0x0000003000008947 */ /* 0x000fea0003800000 */
[----:B------:R-:W-:-:S06]  /*04e0*/  IMAD.WIDE R8, R223, R10, c[0x0][0x2e0] ;  /* 0x0000b800df087625 */ /* 0x000fcc00078e020a */
[----:B------:R1:W5:Y:S01]  /*04f0*/  LDG.E R8, [R8.64] ;  /* 0x0000000408087981 */ /* 0x000362000c1e1900 */
[----:B------:R-:W-:Y:S05]  /*0500*/  BRA `(.L_x_716) ;  /* 0x0000004000007947 */ /* 0x000fea0003800000 */
.L_x_715:
[----:B------:R-:W-:Y:S05]  /*0510*/  @!P3 BRA `(.L_x_716) ;  /* 0x000000300000b947 */ /* 0x000fea0003800000 */
[----:B------:R-:W2:Y:S04]  /*0520*/  LDG.E R8, [R12.64] ;  /* 0x000000040c087981 */ /* 0x000ea8000c1e1900 */
[----:B------:R-:W2:Y:S02]  /*0530*/  LDG.E R7, [R12.64+0x4] ;  /* 0x000004040c077981 */ /* 0x000ea4000c1e1900 */
[----:B--2---:R-:W-:Y:S02]  /*0540*/  IADD3 R8, -R8, R7, RZ ;  /* 0x0000000708087210 */ /* 0x004fe40007ffe1ff */
.L_x_716:
[----:B-----5:R-:W-:Y:S01]  /*0550*/  ISETP.GE.AND P0, PT, R222, 0x1, PT ;  /* 0x00000001de00780c */ /* 0x020fe20003f06270 */
[----:B------:R-:W-:Y:S01]  /*0560*/  CS2R R158, SRZ ;  /* 0x00000000009e7805 */ /* 0x000fe2000001ff00 */
[----:B------:R-:W-:Y:S01]  /*0570*/  PLOP3.LUT P1, PT, PT, PT, PT, 0x80, 0x0 ;  /* 0x000000000000781c */ /* 0x000fe20003f2f070 */
        /* <DEDUP_REMOVED lines=48> */
[----:B-1----:R-:W-:Y:S01]  /*0880*/  IMAD R9, R5, 0x60, RZ ;  /* 0x0000006005097824 */ /* 0x002fe200078e02ff */
[----:B------:R-:W-:Y:S01]  /*0890*/  SHF.R.S32.HI R7, RZ, 0x1f, R2 ;  /* 0x0000001fff077819 */ /* 0x000fe20000011402 */
[----:B------:R-:W-:Y:S01]  /*08a0*/  IMAD.MOV.U32 R10, RZ, RZ, c[0x0][0x248] ;  /* 0x00009200ff0a7624 */ /* 0x000fe200078e00ff */
[--C-:B------:R-:W-:Y:S01]  /*08b0*/  SHF.R.S32.HI R11, RZ, 0x1f, R0.reuse ;  /* 0x0000001fff0b7819 */ /* 0x100fe20000011400 */
[----:B------:R-:W-:Y:S01]  /*08c0*/  IMAD.SHL.U32 R220, R2, 0x4, RZ ;  /* 0x0000000402dc7824 */ /* 0x000fe200078e00ff */
[----:B------:R-:W-:Y:S01]  /*08d0*/  IADD3 R14, P0, R9, R2, RZ ;  /* 0x00000002090e7210 */ /* 0x000fe20007f1e0ff */
[----:B------:R-:W-:Y:S01]  /*08e0*/  IMAD.MOV.U32 R19, RZ, RZ, R0 ;  /* 0x000000ffff137224 */ /* 0x000fe200078e0000 */
[----:B------:R-:W-:Y:S01]  /*08f0*/  ISETP.NE.AND P2, PT, R10, 0x1, PT ;  /* 0x000000010a00780c */ /* 0x000fe20003f45270 */
[----:B------:R-:W-:Y:S01]  /*0900*/  IMAD R8, R3, -0x80, R8 ;  /* 0xffffff8003087824 */ /* 0x000fe200078e0208 */
[----:B------:R-:W-:Y:S01]  /*0910*/  LEA.HI.X.SX32 R15, R9, R7, 0x1, P0 ;  /* 0x00000007090f7211 */ /* 0x000fe200000f0eff */
[----:B------:R-:W-:Y:S01]  /*0920*/  IMAD.MOV.U32 R215, RZ, RZ, 0x10 ;  /* 0x00000010ffd77424 */ /* 0x000fe200078e00ff */
[----:B------:R-:W-:-:S02]  /*0930*/  SHF.R.S32.HI R9, RZ, 0x1f, R2 ;  /* 0x0000001fff097819 */ /* 0x000fc40000011402 */
[----:B------:R-:W-:Y:S01]  /*0940*/  SHF.R.S32.HI R7, RZ, 0x1f, R5 ;  /* 0x0000001fff077819 */ /* 0x000fe20000011405 */
[----:B------:R-:W-:Y:S01]  /*0950*/  IMAD.WIDE.U32 R14, R0, c[0x0][0x238], R14 ;  /* 0x00008e00000e7a25 */ /* 0x000fe200078e000e */
[-C--:B------:R-:W-:Y:S02]  /*0960*/  LEA.HI R10, R9, R2.reuse, RZ, 0x2 ;  /* 0x00000002090a7211 */ /* 0x080fe400078f10ff */
[----:B------:R-:W-:Y:S01]  /*0970*/  IADD3 R20, P0, R220, R5, RZ ;  /* 0x00000005dc147210 */ /* 0x000fe20007f1e0ff */
[----:B------:R-:W-:Y:S01]  /*0980*/  IMAD R5, R11, c[0x0][0x270], RZ ;  /* 0x00009c000b057a24 */ /* 0x000fe200078e02ff */
[----:B------:R-:W-:Y:S01]  /*0990*/  SHF.R.S32.HI R221, RZ, 0x2, R10 ;  /* 0x00000002ffdd7819 */ /* 0x000fe2000001140a */
[----:B------:R-:W-:Y:S01]  /*09a0*/  @P2 IMAD.HI.U32 R13, R0, c[0x0][0x24c], RZ ;  /* 0x00009300000d2a27 */ /* 0x000fe200078e00ff */
[----:B------:R-:W-:Y:S02]  /*09b0*/  LEA.HI.X.SX32 R21, R220, R7, 0x1, P0 ;  /* 0x00000007dc157211 */ /* 0x000fe400000f0eff */
[----:B------:R-:W-:Y:S01]  /*09c0*/  LEA.HI R23, R9, R2, RZ, 0x4 ;  /* 0x0000000209177211 */ /* 0x000fe200078f20ff */
[C---:B------:R-:W-:Y:S01]  /*09d0*/  IMAD R26, R0.reuse, c[0x0][0x274], R5 ;  /* 0x00009d00001a7a24 */ /* 0x040fe200078e0205 */
[----:B------:R-:W-:Y:S01]  /*09e0*/  SHF.R.S32.HI R5, RZ, 0x1f, R221 ;  /* 0x0000001fff057819 */ /* 0x000fe200000114dd */
[----:B------:R-:W-:Y:S01]  /*09f0*/  IMAD.WIDE.U32 R24, R0, c[0x0][0x270], R20 ;  /* 0x00009c0000187a25 */ /* 0x000fe200078e0014 */
[----:B------:R-:W-:-:S02]  /*0a00*/  IADD3 R33, P1, R221, R4, RZ ;  /* 0x00000004dd217210 */ /* 0x000fc40007f3e0ff */
[----:B------:R-:W-:Y:S01]  /*0a10*/  IADD3 R36, P0, R221, R6, RZ ;  /* 0x00000006dd247210 */ /* 0x000fe20007f1e0ff */
[----:B------:R-:W-:Y:S01]  /*0a20*/  IMAD.IADD R27, R25, 0x1, R26 ;  /* 0x00000001191b7824 */ /* 0x000fe200078e021a */
[----:B------:R-:W-:Y:S01]  /*0a30*/  SHF.R.S32.HI R12, RZ, 0x4, R23 ;  /* 0x00000004ff0c7819 */ /* 0x000fe20000011417 */
[----:B------:R-:W-:Y:S01]  /*0a40*/  IMAD.MOV.U32 R26, RZ, RZ, R24 ;  /* 0x000000ffff1a7224 */ /* 0x000fe200078e0018 */
[-C--:B------:R-:W-:Y:S02]  /*0a50*/  LEA.HI.X.SX32 R16, R4, R5.reuse, 0x1, P1 ;  /* 0x0000000504107211 */ /* 0x080fe400008f0eff */
[----:B------:R-:W-:Y:S01]  /*0a60*/  LEA.HI.X.SX32 R37, R6, R5, 0x1, P0 ;  /* 0x0000000506257211 */ /* 0x000fe200000f0eff */
[----:B------:R-:W-:Y:S01]  /*0a70*/  IMAD R5, R11, c[0x0][0x288], RZ ;  /* 0x0000a2000b057a24 */ /* 0x000fe200078e02ff */
[----:B------:R-:W-:Y:S01]  /*0a80*/  LEA.HI R7, R23, R12, RZ, 0x1 ;  /* 0x0000000c17077211 */ /* 0x000fe200078f08ff */
[----:B------:R-:W-:Y:S01]  /*0a90*/  IMAD R34, R16, c[0x0][0x178], RZ ;  /* 0x00005e0010227a24 */ /* 0x000fe200078e02ff */
[----:B------:R-:W-:Y:S01]  /*0aa0*/  LOP3.LUT R235, R10, 0xfffffffc, RZ, 0xc0, !PT ;  /* 0xfffffffc0aeb7812 */ /* 0x000fe200078ec0ff */
[C---:B------:R-:W-:Y:S01]  /*0ab0*/  IMAD R40, R0.reuse, c[0x0][0x28c], R5 ;  /* 0x0000a30000287a24 */ /* 0x040fe200078e0205 */
[----:B------:R-:W-:Y:S01]  /*0ac0*/  LEA.HI R18, R9, R2, RZ, 0x3 ;  /* 0x0000000209127211 */ /* 0x000fe200078f18ff */
[----:B------:R-:W-:Y:S01]  /*0ad0*/  IMAD.WIDE.U32 R4, R0, c[0x0][0x288], R20 ;  /* 0x0000a20000047a25 */ /* 0x000fe200078e0014 */
[----:B------:R-:W-:-:S02]  /*0ae0*/  LOP3.LUT R7, R7, 0xfffffffe, RZ, 0xc0, !PT ;  /* 0xfffffffe07077812 */ /* 0x000fc400078ec0ff */
[----:B------:R-:W-:Y:S01]  /*0af0*/  @P2 SHF.R.U32.HI R19, RZ, c[0x0][0x250], R13 ;  /* 0x00009400ff132a19 */ /* 0x000fe2000001160d */
[----:B------:R-:W-:Y:S01]  /*0b00*/  IMAD R13, R11, c[0x0][0x238], RZ ;  /* 0x00008e000b0d7a24 */ /* 0x000fe200078e02ff */
[----:B------:R-:W-:Y:S01]  /*0b10*/  SHF.R.S32.HI R20, RZ, 0x1f, R223 ;  /* 0x0000001fff147819 */ /* 0x000fe200000114df */
[----:B------:R-:W-:Y:S01]  /*0b20*/  IMAD.IADD R235, R2, 0x1, -R235 ;  /* 0x0000000102eb7824 */ /* 0x000fe200078e0aeb */
[----:B------:R-:W-:Y:S01]  /*0b30*/  SHF.R.S32.HI R44, RZ, 0x1f, R19 ;  /* 0x0000001fff2c7819 */ /* 0x000fe20000011413 */
[----:B------:R-:W-:Y:S01]  /*0b40*/  IMAD.IADD R41, R5, 0x1, R40 ;  /* 0x0000000105297824 */ /* 0x000fe200078e0228 */
[----:B------:R-:W-:Y:S01]  /*0b50*/  LEA.HI R22, R10, R221, RZ, 0x1 ;  /* 0x000000dd0a167211 */ /* 0x000fe200078f08ff */
[----:B------:R-:W-:Y:S01]  /*0b60*/  IMAD.SHL.U32 R5, R18, 0x8, RZ ;  /* 0x0000000812057824 */ /* 0x000fe200078e00ff */
[----:B------:R-:W-:Y:S01]  /*0b70*/  SEL R30, R223, RZ, !P3 ;  /* 0x000000ffdf1e7207 */ /* 0x000fe20005800000 */
[----:B------:R-:W-:Y:S01]  /*0b80*/  IMAD.IADD R7, R12, 0x1, -R7 ;  /* 0x000000010c077824 */ /* 0x000fe200078e0a07 */
[----:B------:R-:W-:Y:S01]  /*0b90*/  LEA.HI R17, R9, R2, RZ, 0x5 ;  /* 0x0000000209117211 */ /* 0x000fe200078f28ff */
[----:B------:R-:W-:Y:S01]  /*0ba0*/  IMAD R224, R0, c[0x0][0x23c], R13 ;  /* 0x00008f0000e07a24 */ /* 0x000fe200078e020d */
[----:B------:R-:W-:Y:S01]  /*0bb0*/  LOP3.LUT R5, R5, 0xc0, RZ, 0xc0, !PT ;  /* 0x000000c005057812 */ /* 0x000fe200078ec0ff */
[----:B------:R-:W-:Y:S01]  /*0bc0*/  IMAD.SHL.U32 R12, R235, 0x8, RZ ;  /* 0x00000008eb0c7824 */ /* 0x000fe200078e00ff */
[----:B------:R-:W-:Y:S01]  /*0bd0*/  LOP3.LUT R22, R22, 0x7fffffe, RZ, 0xc0, !PT ;  /* 0x07fffffe16167812 */ /* 0x000fe200078ec0ff */
[----:B------:R-:W-:Y:S01]  /*0be0*/  IMAD.IADD R225, R15, 0x1, R224 ;  /* 0x000000010fe17824 */ /* 0x000fe200078e02e0 */
[----:B------:R-:W-:Y:S01]  /*0bf0*/  SEL R15, R20, RZ, !P3 ;  /* 0x000000ff140f7207 */ /* 0x000fe20005800000 */
[----:B------:R-:W-:Y:S01]  /*0c00*/  IMAD.MOV.U32 R224, RZ, RZ, R14 ;  /* 0x000000ffffe07224 */ /* 0x000fe200078e000e */
[----:B------:R-:W-:Y:S01]  /*0c10*/  SHF.R.S32.HI R13, RZ, 0x1f, R12 ;  /* 0x0000001fff0d7819 */ /* 0x000fe2000001140c */
[----:B------:R-:W-:Y:S01]  /*0c20*/  IMAD R42, R44, c[0x0][0x1e0], RZ ;  /* 0x000078002c2a7a24 */ /* 0x000fe200078e02ff */
[----:B------:R-:W-:Y:S01]  /*0c30*/  SHF.R.U32.HI R14, RZ, 0x3, R5 ;  /* 0x00000003ff0e7819 */ /* 0x000fe20000011605 */
[----:B------:R-:W-:Y:S01]  /*0c40*/  IMAD.WIDE R36, R3, 0x80, R36 ;  /* 0x0000008003247825 */ /* 0x000fe200078e0224 */
[----:B------:R-:W-:-:S02]  /*0c50*/  LOP3.LUT R5, R5, 0x18, R12, 0xf8, !PT ;  /* 0x0000001805057812 */ /* 0x000fc400078ef80c */
[----:B------:R-:W-:Y:S01]  /*0c60*/  SEL R20, R20, RZ, !P4 ;  /* 0x000000ff14147207 */ /* 0x000fe20006000000 */
[----:B------:R-:W-:Y:S01]  /*0c70*/  IMAD R42, R19, c[0x0][0x1e4], R42 ;  /* 0x00007900132a7a24 */ /* 0x000fe200078e022a */
[----:B------:R-:W-:Y:S01]  /*0c80*/  LOP3.LUT R14, R5, R14, RZ, 0x3c, !PT ;  /* 0x0000000e050e7212 */ /* 0x000fe200078e3cff */
[----:B------:R-:W-:Y:S01]  /*0c90*/  IMAD.WIDE.U32 R24, R19, c[0x0][0x1e0], R12 ;  /* 0x0000780013187a25 */ /* 0x000fe200078e000c */
[----:B------:R-:W-:Y:S02]  /*0ca0*/  SEL R3, R223, RZ, !P4 ;  /* 0x000000ffdf037207 */ /* 0x000fe40006000000 */
[----:B------:R-:W-:Y:S01]  /*0cb0*/  SHF.R.S32.HI R28, RZ, 0x5, R17 ;  /* 0x00000005ff1c7819 */ /* 0x000fe20000011411 */
[----:B------:R-:W-:Y:S01]  /*0cc0*/  IMAD R5, R15, c[0x0][0x1e8], RZ ;  /* 0x00007a000f057a24 */ /* 0x000fe200078e02ff */
[C---:B------:R-:W-:Y:S01]  /*0cd0*/  ISETP.GE.AND P4, PT, R12.reuse, c[0x0][0x1cc], PT ;  /* 0x000073000c007a0c */ /* 0x040fe20003f86270 */
[----:B------:R-:W-:Y:S01]  /*0ce0*/  IMAD.IADD R43, R25, 0x1, R42 ;  /* 0x00000001192b7824 */ /* 0x000fe200078e022a */
[----:B------:R-:W-:Y:S01]  /*0cf0*/  IADD3 R216, R12, 0x40, RZ ;  /* 0x000000400cd87810 */ /* 0x000fe20007ffe0ff */
[----:B------:R-:W-:Y:S01]  /*0d00*/  IMAD.MOV.U32 R40, RZ, RZ, R4 ;  /* 0x000000ffff287224 */ /* 0x000fe200078e0004 */
[----:B------:R-:W-:Y:S01]  /*0d10*/  LOP3.LUT R23, R23, 0xfffffff0, RZ, 0xc0, !PT ;  /* 0xfffffff017177812 */ /* 0x000fe200078ec0ff */
[----:B------:R-:W-:Y:S01]  /*0d20*/  IMAD.MOV.U32 R42, RZ, RZ, R24 ;  /* 0x000000ffff2a7224 */ /* 0x000fe200078e0018 */
[----:B------:R-:W-:Y:S01]  /*0d30*/  ISETP.GE.AND P5, PT, R216, c[0x0][0x1cc], PT ;  /* 0x00007300d8007a0c */ /* 0x000fe20003fa6270 */
[----:B------:R-:W-:Y:S01]  /*0d40*/  IMAD R6, R20, c[0x0][0x278], RZ ;  /* 0x00009e0014067a24 */ /* 0x000fe200078e02ff */
[----:B------:R-:W-:Y:S01]  /*0d50*/  SHF.R.S32.HI R10, RZ, 0x1f, R10 ;  /* 0x0000001fff0a7819 */ /* 0x000fe2000001140a */
[----:B------:R-:W-:-:S02]  /*0d60*/  IMAD R4, R30, c[0x0][0x1ec], R5 ;  /* 0x00007b001e047a24 */ /* 0x000fc400078e0205 */
[----:B------:R-:W-:Y:S01]  /*0d70*/  IMAD.IADD R5, R221, 0x1, -R22 ;  /* 0x00000001dd057824 */ /* 0x000fe200078e0a16 */
[----:B------:R-:W-:Y:S01]  /*0d80*/  LEA.HI R10, R10, R221, RZ, 0x3 ;  /* 0x000000dd0a0a7211 */ /* 0x000fe200078f18ff */
[----:B------:R-:W-:-:S03]  /*0d90*/  IMAD.WIDE.U32 R42, R30, c[0x0][0x1e8], R42 ;  /* 0x00007a001e2a7a25 */ /* 0x000fc600078e002a */
[----:B------:R-:W-:Y:S01]  /*0da0*/  LOP3.LUT R10, R10, 0xfffffff8, RZ, 0xc0, !PT ;  /* 0xfffffff80a0a7812 */ /* 0x000fe200078ec0ff */
[C---:B------:R-:W-:Y:S02]  /*0db0*/  IMAD R6, R3.reuse, c[0x0][0x27c], R6 ;  /* 0x00009f0003067a24 */ /* 0x040fe400078e0206 */
[----:B------:R-:W-:-:S04]  /*0dc0*/  IMAD.WIDE.U32 R26, R3, c[0x0][0x278], R26 ;  /* 0x00009e00031a7a25 */ /* 0x000fc800078e001a */
[----:B------:R-:W-:Y:S01]  /*0dd0*/  IMAD R5, R28, 0x8, R5 ;  /* 0x000000081c057824 */ /* 0x000fe200078e0205 */
[----:B------:R-:W-:Y:S01]  /*0de0*/  LEA R228, P2, R26, c[0x0][0x258], 0x2 ;  /* 0x000096001ae47a11 */ /* 0x000fe200078410ff */
[----:B------:R-:W-:Y:S02]  /*0df0*/  IMAD R44, R44, c[0x0][0x1b0], RZ ;  /* 0x00006c002c2c7a24 */ /* 0x000fe400078e02ff */
[----:B------:R-:W-:Y:S02]  /*0e00*/  IMAD.IADD R43, R43, 0x1, R4 ;  /* 0x000000012b2b7824 */ /* 0x000fe400078e0204 */
[----:B------:R-:W-:Y:S01]  /*0e10*/  IMAD.IADD R4, R27, 0x1, R6 ;  /* 0x000000011b047824 */ /* 0x000fe200078e0206 */
[----:B------:R-:W-:Y:S01]  /*0e20*/  LOP3.LUT R27, R18, 0xfffffff8, RZ, 0xc0, !PT ;  /* 0xfffffff8121b7812 */ /* 0x000fe200078ec0ff */
[----:B------:R-:W-:Y:S02]  /*0e30*/  IMAD R16, R16, c[0x0][0x208], RZ ;  /* 0x0000820010107a24 */ /* 0x000fe400078e02ff */
[----:B------:R-:W-:Y:S01]  /*0e40*/  IMAD.U32 R5, R5, 0x20, R14 ;  /* 0x0000002005057824 */ /* 0x000fe200078e000e */
[----:B------:R-:W-:Y:S01]  /*0e50*/  LEA.HI.X R229, R26, c[0x0][0x25c], R4, 0x2, P2 ;  /* 0x000097001ae57a11 */ /* 0x000fe200010f1404 */
[C---:B------:R-:W-:Y:S01]  /*0e60*/  IMAD R44, R19.reuse, c[0x0][0x1b4], R44 ;  /* 0x00006d00132c7a24 */ /* 0x040fe200078e022c */
[----:B------:R-:W-:Y:S01]  /*0e70*/  IADD3 R4, R12, 0x20, RZ ;  /* 0x000000200c047810 */ /* 0x000fe20007ffe0ff */
[----:B------:R-:W-:-:S03]  /*0e80*/  IMAD.WIDE.U32 R24, R19, c[0x0][0x1b0], R12 ;  /* 0x00006c0013187a25 */ /* 0x000fc600078e000c */
[----:B------:R-:W-:Y:S01]  /*0e90*/  ISETP.GE.AND P6, PT, R4, c[0x0][0x1cc], PT ;  /* 0x0000730004007a0c */ /* 0x000fe20003fc6270 */
[----:B------:R-:W-:Y:S02]  /*0ea0*/  IMAD R14, R20, c[0x0][0x290], RZ ;  /* 0x0000a400140e7a24 */ /* 0x000fe400078e02ff */
[----:B------:R-:W-:Y:S02]  /*0eb0*/  IMAD R19, R37, c[0x0][0x1d8], RZ ;  /* 0x0000760025137a24 */ /* 0x000fe400078e02ff */
[----:B------:R-:W-:Y:S02]  /*0ec0*/  IMAD R21, R33, c[0x0][0x20c], R16 ;  /* 0x0000830021157a24 */ /* 0x000fe400078e0210 */
[----:B------:R-:W-:Y:S02]  /*0ed0*/  IMAD R16, R3, c[0x0][0x294], R14 ;  /* 0x0000a50003107a24 */ /* 0x000fe400078e020e */
[----:B------:R-:W-:Y:S02]  /*0ee0*/  IMAD R14, R36, c[0x0][0x1dc], R19 ;  /* 0x00007700240e7a24 */ /* 0x000fe400078e0213 */
[----:B------:R-:W-:-:S02]  /*0ef0*/  IMAD.IADD R19, R8, 0x1, -R221 ;  /* 0x0000000108137824 */ /* 0x000fc400078e0add */
[----:B------:R-:W-:-:S03]  /*0f00*/  IMAD.WIDE.U32 R46, R36, c[0x0][0x1d8], R42 ;  /* 0x00007600242e7a25 */ /* 0x000fc600078e002a */
[----:B------:R-:W-:Y:S01]  /*0f10*/  ISETP.LT.OR P3, PT, R19, 0x1, P4 ;  /* 0x000000011300780c */ /* 0x000fe20002761670 */
[----:B------:R-:W-:Y:S01]  /*0f20*/  IMAD.WIDE.U32 R40, R3, c[0x0][0x290], R40 ;  /* 0x0000a40003287a25 */ /* 0x000fe200078e0028 */
[----:B------:R-:W-:Y:S02]  /*0f30*/  ISETP.LT.OR P2, PT, R19, 0x1, P6 ;  /* 0x000000011300780c */ /* 0x000fe40003741670 */
[----:B------:R-:W-:Y:S01]  /*0f40*/  LEA R42, P0, R46, c[0x0][0x1c0], 0x1 ;  /* 0x000070002e2a7a11 */ /* 0x000fe200078008ff */
[----:B------:R-:W-:Y:S01]  /*0f50*/  IMAD.IADD R14, R47, 0x1, R14 ;  /* 0x000000012f0e7824 */ /* 0x000fe200078e020e */
[----:B------:R-:W-:Y:S01]  /*0f60*/  LEA R226, P1, R40, c[0x0][0x280], 0x2 ;  /* 0x0000a00028e27a11 */ /* 0x000fe200078210ff */
[----:B------:R-:W-:Y:S01]  /*0f70*/  IMAD.IADD R6, R41, 0x1, R16 ;  /* 0x0000000129067824 */ /* 0x000fe200078e0210 */
[----:B------:R-:W-:Y:S01]  /*0f80*/  ISETP.LT.OR P6, PT, R19, 0x41, P6 ;  /* 0x000000411300780c */ /* 0x000fe200037c1670 */
[----:B------:R-:W-:Y:S01]  /*0f90*/  IMAD.IADD R45, R25, 0x1, R44 ;  /* 0x00000001192d7824 */ /* 0x000fe200078e022c */
[----:B------:R-:W-:Y:S01]  /*0fa0*/  LEA.HI.X R43, R46, c[0x0][0x1c4], R14, 0x1, P0 ;  /* 0x000071002e2b7a11 */ /* 0x000fe200000f0c0e */
[----:B------:R-:W-:Y:S01]  /*0fb0*/  IMAD.SHL.U32 R5, R5, 0x2, RZ ;  /* 0x0000000205057824 */ /* 0x000fe200078e00ff */
[----:B------:R-:W-:Y:S01]  /*0fc0*/  LEA.HI.X R227, R40, c[0x0][0x284], R6, 0x2, P1 ;  /* 0x0000a10028e37a11 */ /* 0x000fe200008f1406 */
[----:B------:R-:W-:Y:S01]  /*0fd0*/  IMAD.MOV.U32 R25, RZ, RZ, c[0x0][0x1d8] ;  /* 0x00007600ff197624 */ /* 0x000fe200078e00ff */
[----:B------:R-:W-:Y:S01]  /*0fe0*/  ISETP.LT.OR P1, PT, R19, 0x1, P5 ;  /* 0x000000011300780c */ /* 0x000fe20002f21670 */
[----:B------:R-:W-:Y:S01]  /*0ff0*/  IMAD.MOV.U32 R6, RZ, RZ, c[0x0][0x1dc] ;  /* 0x00007700ff067624 */ /* 0x000fe200078e00ff */
[----:B------:R-:W-:Y:S01]  /*1000*/  @!PT LDS RZ, [RZ] ;  /* 0x00000000fffff984 */ /* 0x000fe20000000800 */
[----:B------:R-:W-:Y:S01]  /*1010*/  @!PT LDS RZ, [RZ] ;  /* 0x00000000fffff984 */ /* 0x000fe20000000800 */
[----:B------:R-:W-:Y:S01]  /*1020*/  @!PT LDS RZ, [RZ] ;  /* 0x00000000fffff984 */ /* 0x000fe20000000800 */
[----:B------:R1:W-:Y:S01]  /*1030*/  LDGSTS.E.BYPASS.LTC128B.128 [R5+0x6080], [R42.64], !P3 ;  /* 0x060800002a057fae */ /* 0x0003e2000d901d44 */
[C---:B------:R-:W-:Y:S01]  /*1040*/  IMAD.IADD R26, R2.reuse, 0x1, -R27 ;  /* 0x00000001021a7824 */ /* 0x040fe200078e0a1b */
[----:B------:R-:W-:Y:S01]  /*1050*/  LEA R40, P0, R25, R42, 0x7 ;  /* 0x0000002a19287211 */ /* 0x000fe200078038ff */
[----:B------:R-:W-:Y:S01]  /*1060*/  IMAD R15, R15, c[0x0][0x1b8], RZ ;  /* 0x00006e000f0f7a24 */ /* 0x000fe200078e02ff */
[----:B------:R1:W-:Y:S01]  /*1070*/  LDGSTS.E.BYPASS.LTC128B.128 [R5+0x8080], [R42.64+0x40], !P2 ;  /* 0x080800402a057fae */ /* 0x0003e2000d101d44 */
[----:B------:R-:W-:Y:S01]  /*1080*/  ISETP.LT.OR P2, PT, R19, 0x41, P4 ;  /* 0x000000411300780c */ /* 0x000fe20002741670 */
[----:B------:R-:W-:Y:S01]  /*1090*/  IMAD.MOV.U32 R44, RZ, RZ, R24 ;  /* 0x000000ffff2c7224 */ /* 0x000fe200078e0018 */
[----:B------:R-:W-:Y:S01]  /*10a0*/  LEA.HI.X R41, R25, R43, R6, 0x7, P0 ;  /* 0x0000002b19297211 */ /* 0x000fe200000f3c06 */
[----:B------:R-:W-:Y:S01]  /*10b0*/  IMAD.IADD R24, R2, 0x1, -R23 ;  /* 0x0000000102187824 */ /* 0x000fe200078e0a17 */
[----:B------:R-:W-:Y:S01]  /*10c0*/  LEA.HI R6, R9, R2, RZ, 0x6 ;  /* 0x0000000209067211 */ /* 0x000fe200078f30ff */
[----:B------:R-:W-:Y:S01]  /*10d0*/  IMAD R15, R30, c[0x0][0x1bc], R15 ;  /* 0x00006f001e0f7a24 */ /* 0x000fe200078e020f */
[----:B------:R-:W-:Y:S01]  /*10e0*/  LEA.HI R14, R26, R26, RZ, 0x1 ;  /* 0x0000001a1a0e7211 */ /* 0x000fe200078f08ff */
[----:B------:R1:W-:Y:S01]  /*10f0*/  LDGSTS.E.BYPASS.LTC128B.128 [R5+0xa080], [R42.64+0x80], !P1 ;  /* 0x0a0800802a057fae */ /* 0x0003e2000c901d44 */
[----:B------:R-:W-:Y:S01]  /*1100*/  SHF.R.S32.HI R6, RZ, 0x6, R6 ;  /* 0x00000006ff067819 */ /* 0x000fe20000011406 */
[----:B------:R-:W-:Y:S01]  /*1110*/  IMAD.WIDE.U32 R30, R30, c[0x0][0x1b8], R44 ;  /* 0x00006e001e1e7a25 */ /* 0x000fe200078e002c */
[----:B------:R-:W-:-:S02]  /*1120*/  LOP3.LUT R25, R14, 0x7fffffe, RZ, 0xc0, !PT ;  /* 0x07fffffe0e197812 */ /* 0x000fc400078ec0ff */
[----:B------:R-:W-:Y:S01]  /*1130*/  ISETP.GE.AND P0, PT, R12, c[0x0][0x19c], PT ;  /* 0x000067000c007a0c */ /* 0x000fe20003f06270 */
[----:B------:R-:W-:Y:S01]  /*1140*/  IMAD R213, R7, 0x4, R6 ;  /* 0x0000000407d57824 */ /* 0x000fe200078e0206 */
[----:B------:R-:W-:Y:S01]  /*1150*/  ISETP.GE.AND P4, PT, R4, c[0x0][0x19c], PT ;  /* 0x0000670004007a0c */ /* 0x000fe20003f86270 */
[----:B------:R-:W-:Y:S01]  /*1160*/  IMAD.IADD R16, R26, 0x1, -R25 ;  /* 0x000000011a107824 */ /* 0x000fe200078e0a19 */
[----:B------:R-:W-:Y:S01]  /*1170*/  ISETP.GE.AND P3, PT, R216, c[0x0][0x19c], PT ;  /* 0x00006700d8007a0c */ /* 0x000fe20003f66270 */
[----:B------:R1:W-:Y:S01]  /*1180*/  LDGSTS.E.BYPASS.LTC128B.128 [R5+0x7080], [R40.64], !P2 ;  /* 0x0708000028057fae */ /* 0x0003e2000d101d44 */
[----:B------:R-:W-:Y:S01]  /*1190*/  ISETP.LT.OR P5, PT, R19, 0x41, P5 ;  /* 0x000000411300780c */ /* 0x000fe20002fa1670 */
[----:B------:R-:W-:Y:S01]  /*11a0*/  IMAD R213, R213, 0x8, R16 ;  /* 0x00000008d5d57824 */ /* 0x000fe200078e0210 */
[C---:B------:R-:W-:Y:S01]  /*11b0*/  ISETP.LT.OR P1, PT, R19.reuse, 0x1, P0 ;  /* 0x000000011300780c */ /* 0x040fe20000721670 */
[----:B------:R1:W-:Y:S01]  /*11c0*/  LDGSTS.E.BYPASS.LTC128B.128 [R5+0x9080], [R40.64+0x40], !P6 ;  /* 0x0908004028057fae */ /* 0x0003e2000f101d44 */
[----:B------:R-:W-:Y:S01]  /*11d0*/  ISETP.LT.OR P2, PT, R19, 0x1, P4 ;  /* 0x000000011300780c */ /* 0x000fe20002741670 */
[----:B------:R-:W-:Y:S01]  /*11e0*/  IMAD R16, R37, c[0x0][0x1a8], RZ ;  /* 0x00006a0025107a24 */ /* 0x000fe200078e02ff */
[----:B------:R-:W-:Y:S01]  /*11f0*/  ISETP.LT.OR P6, PT, R19, 0x1, P3 ;  /* 0x000000011300780c */ /* 0x000fe20001fc1670 */
[----:B------:R-:W-:Y:S01]  /*1200*/  IMAD.IADD R31, R31, 0x1, R15 ;  /* 0x000000011f1f7824 */ /* 0x000fe200078e020f */
[C---:B------:R-:W-:Y:S01]  /*1210*/  ISETP.LT.OR P0, PT, R19.reuse, 0x41, P0 ;  /* 0x000000411300780c */ /* 0x040fe20000701670 */
[C---:B------:R-:W-:Y:S01]  /*1220*/  IMAD R16, R36.reuse, c[0x0][0x1ac], R16 ;  /* 0x00006b0024107a24 */ /* 0x040fe200078e0210 */
[C---:B------:R-:W-:Y:S01]  /*1230*/  ISETP.LT.OR P4, PT, R19.reuse, 0x41, P4 ;  /* 0x000000411300780c */ /* 0x040fe20002781670 */
[----:B------:R-:W-:Y:S01]  /*1240*/  IMAD.WIDE.U32 R36, R36, c[0x0][0x1a8], R30 ;  /* 0x00006a0024247a25 */ /* 0x000fe200078e001e */
[----:B------:R-:W-:Y:S01]  /*1250*/  ISETP.LT.OR P3, PT, R19, 0x41, P3 ;  /* 0x000000411300780c */ /* 0x000fe20001f61670 */
[----:B------:R1:W-:Y:S01]  /*1260*/  LDGSTS.E.BYPASS.LTC128B.128 [R5+0xb080], [R40.64+0x80], !P5 ;  /* 0x0b08008028057fae */ /* 0x0003e2000e901d44 */
[-C--:B------:R-:W-:Y:S01]  /*1270*/  LEA.HI R19, R24, R24.reuse, RZ, 0x1 ;  /* 0x0000001818137211 */ /* 0x080fe200078f08ff */
[----:B------:R-:W-:Y:S01]  /*1280*/  IMAD.IADD R16, R37, 0x1, R16 ;  /* 0x0000000125107824 */ /* 0x000fe200078e0210 */
[----:B------:R-:W-:Y:S01]  /*1290*/  SHF.R.S32.HI R27, RZ, 0x1f, R24 ;  /* 0x0000001fff1b7819 */ /* 0x000fe20000011418 */
[----:B------:R-:W-:Y:S01]  /*12a0*/  IMAD R34, R33, c[0x0][0x17c], R34 ;  /* 0x00005f0021227a24 */ /* 0x000fe200078e0222 */
[----:B------:R-:W-:Y:S01]  /*12b0*/  LOP3.LUT R15, R19, 0x7fffffe, RZ, 0xc0, !PT ;  /* 0x07fffffe130f7812 */ /* 0x000fe200078ec0ff */
[----:B------:R-:W-:Y:S01]  /*12c0*/  IMAD.WIDE.U32 R38, R33, c[0x0][0x178], R12 ;  /* 0x00005e0021267a25 */ /* 0x000fe200078e000c */
[----:B------:R-:W-:-:S02]  /*12d0*/  LEA.HI R27, R27, R24, RZ, 0x3 ;  /* 0x000000181b1b7211 */ /* 0x000fc400078f18ff */
[----:B------:R-:W-:Y:S01]  /*12e0*/  LEA.HI R23, R17, R28, RZ, 0x1 ;  /* 0x0000001c11177211 */ /* 0x000fe200078f08ff */
[----:B------:R-:W-:Y:S01]  /*12f0*/  IMAD.IADD R22, R24, 0x1, -R15 ;  /* 0x0000000118167824 */ /* 0x000fe200078e0a0f */
[----:B------:R-:W-:Y:S01]  /*1300*/  LOP3.LUT R15, R27, 0xfffffff8, RZ, 0xc0, !PT ;  /* 0xfffffff81b0f7812 */ /* 0x000fe200078ec0ff */
[----:B------:R-:W-:Y:S01]  /*1310*/  IMAD.IADD R35, R39, 0x1, R34 ;  /* 0x0000000127237824 */ /* 0x000fe200078e0222 */
[----:B------:R-:W-:Y:S01]  /*1320*/  LEA R30, P5, R36, c[0x0][0x190], 0x1 ;  /* 0x00006400241e7a11 */ /* 0x000fe200078a08ff */
[----:B------:R-:W-:Y:S01]  /*1330*/  IMAD.MOV.U32 R34, RZ, RZ, R38 ;  /* 0x000000ffff227224 */ /* 0x000fe200078e0026 */
[----:B------:R-:W-:Y:S01]  /*1340*/  LOP3.LUT R23, R23, 0xfffffffe, RZ, 0xc0, !PT ;  /* 0xfffffffe17177812 */ /* 0x000fe200078ec0ff */
[----:B------:R-:W-:Y:S01]  /*1350*/  IMAD.IADD R15, R24, 0x1, -R15 ;  /* 0x00000001180f7824 */ /* 0x000fe200078e0a0f */
[----:B------:R-:W-:Y:S01]  /*1360*/  LEA.HI.X R31, R36, c[0x0][0x194], R16, 0x1, P5 ;  /* 0x00006500241f7a11 */ /* 0x000fe200028f0c10 */
[----:B------:R-:W-:Y:S01]  /*1370*/  IMAD.MOV.U32 R24, RZ, RZ, c[0x0][0x1a8] ;  /* 0x00006a00ff187624 */ /* 0x000fe200078e00ff */
[----:B------:R-:W-:Y:S01]  /*1380*/  SHF.R.S32.HI R27, RZ, 0x3, R27 ;  /* 0x00000003ff1b7819 */ /* 0x000fe2000001141b */
[----:B------:R-:W-:Y:S01]  /*1390*/  IMAD.IADD R16, R28, 0x1, -R23 ;  /* 0x000000011c107824 */ /* 0x000fe200078e0a17 */
[----:B------:R-:W-:Y:S01]  /*13a0*/  IADD3 R234, R5, 0xc080, RZ ;  /* 0x0000c08005ea7810 */ /* 0x000fe20007ffe0ff */
[----:B------:R-:W-:Y:S01]  /*13b0*/  IMAD R25, R11, c[0x0][0x180], RZ ;  /* 0x000060000b197a24 */ /* 0x000fe200078e02ff */
[----:B------:R1:W-:Y:S01]  /*13c0*/  LDGSTS.E.BYPASS.LTC128B.128 [R5+0x80], [R30.64], !P1 ;  /* 0x000800001e057fae */ /* 0x0003e2000c901d44 */
[----:B------:R-:W-:Y:S01]  /*13d0*/  IMAD.MOV.U32 R23, RZ, RZ, c[0x0][0x1ac] ;  /* 0x00006b00ff177624 */ /* 0x000fe200078e00ff */
[----:B------:R-:W-:Y:S01]  /*13e0*/  IADD3 R231, R5, 0x12080, RZ ;  /* 0x0001208005e77810 */ /* 0x000fe20007ffe0ff */
[----:B------:R-:W-:Y:S01]  /*13f0*/  IMAD.SHL.U32 R210, R16, 0x400, RZ ;  /* 0x0000040010d27824 */ /* 0x000fe200078e00ff */
[----:B------:R1:W-:Y:S01]  /*1400*/  LDGSTS.E.BYPASS.LTC128B.128 [R5+0x2080], [R30.64+0x40], !P2 ;  /* 0x020800401e057fae */ /* 0x0003e2000d101d44 */
[----:B------:R-:W-:Y:S01]  /*1410*/  IMAD R211, R27, 0x8, R22 ;  /* 0x000000081bd37824 */ /* 0x000fe200078e0216 */
[----:B------:R-:W-:Y:S01]  /*1420*/  LEA R22, P5, R24, R30, 0x7 ;  /* 0x0000001e18167211 */ /* 0x000fe200078a38ff */
[----:B------:R-:W-:Y:S01]  /*1430*/  IMAD R25, R0, c[0x0][0x184], R25 ;  /* 0x0000610000197a24 */ /* 0x000fe200078e0219 */
[----:B------:R-:W-:Y:S01]  /*1440*/  ISETP.GE.AND P2, PT, R12, c[0x0][0x1fc], PT ;  /* 0x00007f000c007a0c */ /* 0x000fe20003f46270 */
[----:B------:R-:W-:Y:S01]  /*1450*/  IMAD.WIDE.U32 R34, R0, c[0x0][0x180], R34 ;  /* 0x0000600000227a25 */ /* 0x000fe200078e0022 */
[----:B------:R-:W-:Y:S01]  /*1460*/  LEA.HI.X R23, R24, R31, R23, 0x7, P5 ;  /* 0x0000001f18177211 */ /* 0x000fe200028f3c17 */
[----:B------:R1:W-:Y:S01]  /*1470*/  LDGSTS.E.BYPASS.LTC128B.128 [R5+0x4080], [R30.64+0x80], !P6 ;  /* 0x040800801e057fae */ /* 0x0003e2000f101d44 */
[----:B------:R-:W-:Y:S01]  /*1480*/  ISETP.GE.AND P5, PT, R12, c[0x0][0x16c], PT ;  /* 0x00005b000c007a0c */ /* 0x000fe20003fa6270 */
[----:B------:R-:W-:-:S02]  /*1490*/  IMAD R235, R235, 0x2, R210 ;  /* 0x00000002ebeb7824 */ /* 0x000fc400078e02d2 */
[----:B------:R-:W-:Y:S01]  /*14a0*/  IMAD R210, R27, 0x200, R210 ;  /* 0x000002001bd27824 */ /* 0x000fe200078e02d2 */
[----:B------:R-:W-:Y:S01]  /*14b0*/  SEL R218, RZ, 0x1, P5 ;  /* 0x00000001ffda7807 */ /* 0x000fe20002800000 */
[----:B------:R-:W-:Y:S01]  /*14c0*/  IMAD.WIDE.U32 R32, R33, c[0x0][0x208], R12 ;  /* 0x0000820021207a25 */ /* 0x000fe200078e000c */
[----:B------:R-:W-:Y:S01]  /*14d0*/  ISETP.GE.AND P5, PT, R216, c[0x0][0x16c], PT ;  /* 0x00005b00d8007a0c */ /* 0x000fe20003fa6270 */
[----:B------:R2:W-:Y:S02]  /*14e0*/  LDGSTS.E.BYPASS.LTC128B.128 [R5+0x1080], [R22.64], !P0 ;  /* 0x0108000016057fae */ /* 0x0005e4000c101d44 */
[----:B------:R-:W-:Y:S02]  /*14f0*/  IMAD.SHL.U32 R212, R26, 0x40, RZ ;  /* 0x000000401ad47824 */ /* 0x000fe400078e00ff */
[----:B------:R-:W-:Y:S01]  /*1500*/  IMAD.SHL.U32 R27, R28, 0x10, RZ ;  /* 0x000000101c1b7824 */ /* 0x000fe200078e00ff */
[----:B------:R2:W-:Y:S01]  /*1510*/  LDGSTS.E.BYPASS.LTC128B.128 [R5+0x3080], [R22.64+0x40], !P4 ;  /* 0x0308004016057fae */ /* 0x0005e2000e101d44 */
[----:B------:R-:W-:Y:S01]  /*1520*/  IMAD.IADD R29, R35, 0x1, R25 ;  /* 0x00000001231d7824 */ /* 0x000fe200078e0219 */
[----:B------:R-:W-:Y:S01]  /*1530*/  LOP3.LUT R212, R212, 0x1c0, RZ, 0xc0, !PT ;  /* 0x000001c0d4d47812 */ /* 0x000fe200078ec0ff */
[----:B------:R-:W-:Y:S01]  /*1540*/  IMAD.MOV.U32 R28, RZ, RZ, R34 ;  /* 0x000000ffff1c7224 */ /* 0x000fe200078e0022 */
[----:B------:R2:W-:Y:S01]  /*1550*/  LDGSTS.E.BYPASS.LTC128B.128 [R5+0x5080], [R22.64+0x80], !P3 ;  /* 0x0508008016057fae */ /* 0x0005e2000d901d44 */
[----:B------:R-:W-:Y:S01]  /*1560*/  IMAD R26, R20, c[0x0][0x188], RZ ;  /* 0x00006200141a7a24 */ /* 0x000fe200078e02ff */
[----:B------:R-:W-:Y:S01]  /*1570*/  LOP3.LUT R27, R212, 0x30, R27, 0xf8, !PT ;  /* 0x00000030d41b7812 */ /* 0x000fe200078ef81b */
[----:B------:R-:W-:Y:S01]  /*1580*/  IMAD.IADD R33, R33, 0x1, R21 ;  /* 0x0000000121217824 */ /* 0x000fe200078e0215 */
[----:B------:R-:W-:Y:S01]  /*1590*/  SHF.R.U32.HI R212, RZ, 0x3, R212 ;  /* 0x00000003ffd47819 */ /* 0x000fe200000116d4 */
[----:B------:R-:W-:Y:S01]  /*15a0*/  IMAD R21, R3, c[0x0][0x18c], R26 ;  /* 0x0000630003157a24 */ /* 0x000fe200078e021a */
[----:B------:R-:W-:Y:S01]  /*15b0*/  LOP3.LUT R27, R27, 0x8, R18, 0xf8, !PT ;  /* 0x000000081b1b7812 */ /* 0x000fe200078ef812 */
[----:B------:R-:W-:Y:S01]  /*15c0*/  IMAD.WIDE.U32 R28, R3, c[0x0][0x188], R28 ;  /* 0x00006200031c7a25 */ /* 0x000fe200078e001c */
[----:B------:R-:W0:Y:S02]  /*15d0*/  LDGDEPBAR ;  /* 0x00000000000079af */ /* 0x000e240000000000 */
[----:B------:R-:W-:Y:S01]  /*15e0*/  LOP3.LUT R212, R27, R212, RZ, 0x3c, !PT ;  /* 0x000000d41bd47212 */ /* 0x000fe200078e3cff */
[----:B------:R-:W-:Y:S01]  /*15f0*/  IMAD R25, R11, c[0x0][0x210], RZ ;  /* 0x000084000b197a24 */ /* 0x000fe200078e02ff */
[----:B------:R-:W-:Y:S01]  /*1600*/  SEL R11, RZ, 0x4, P5 ;  /* 0x00000004ff0b7807 */ /* 0x000fe20002800000 */
[----:B------:R-:W-:Y:S01]  /*1610*/  IMAD.IADD R21, R29, 0x1, R21 ;  /* 0x000000011d157824 */ /* 0x000fe200078e0215 */
[----:B------:R-:W-:Y:S01]  /*1620*/  ISETP.GE.AND P5, PT, R4, c[0x0][0x16c], PT ;  /* 0x00005b0004007a0c */ /* 0x000fe20003fa6270 */
[----:B------:R-:W-:Y:S01]  /*1630*/  IMAD R25, R0, c[0x0][0x214], R25 ;  /* 0x0000850000197a24 */ /* 0x000fe200078e0219 */
[----:B------:R-:W-:Y:S01]  /*1640*/  LEA R238, P1, R28, c[0x0][0x160], 0x1 ;  /* 0x000058001cee7a11 */ /* 0x000fe200078208ff */
[----:B------:R-:W-:Y:S01]  /*1650*/  IMAD.WIDE.U32 R32, R0, c[0x0][0x210], R32 ;  /* 0x0000840000207a25 */ /* 0x000fe200078e0020 */
[----:B------:R-:W-:-:S02]  /*1660*/  SEL R24, RZ, 0x2, P5 ;  /* 0x00000002ff187807 */ /* 0x000fc40002800000 */
[----:B------:R-:W-:Y:S01]  /*1670*/  LEA.HI.X R239, R28, c[0x0][0x164], R21, 0x1, P1 ;  /* 0x000059001cef7a11 */ /* 0x000fe200008f0c15 */
[----:B------:R-:W-:Y:S01]  /*1680*/  IMAD R26, R20, c[0x0][0x218], RZ ;  /* 0x00008600141a7a24 */ /* 0x000fe200078e02ff */
[----:B------:R-:W-:Y:S01]  /*1690*/  ISETP.GE.AND P1, PT, R4, c[0x0][0x1fc], PT ;  /* 0x00007f0004007a0c */ /* 0x000fe20003f26270 */
[----:B------:R-:W-:Y:S01]  /*16a0*/  IMAD.IADD R29, R33, 0x1, R25 ;  /* 0x00000001211d7824 */ /* 0x000fe200078e0219 */
[----:B------:R-:W-:Y:S01]  /*16b0*/  IADD3 R11, R11, R24, R218 ;  /* 0x000000180b0b7210 */ /* 0x000fe20007ffe0da */
[----:B------:R-:W-:Y:S01]  /*16c0*/  IMAD.MOV.U32 R28, RZ, RZ, R32 ;  /* 0x000000ffff1c7224 */ /* 0x000fe200078e0020 */
[----:B------:R-:W-:Y:S01]  /*16d0*/  SEL R21, RZ, 0xffffffff, P1 ;  /* 0xffffffffff157807 */ /* 0x000fe20000800000 */
[----:B------:R-:W-:Y:S01]  /*16e0*/  IMAD R24, R20, c[0x0][0x240], RZ ;  /* 0x0000900014187a24 */ /* 0x000fe200078e02ff */
[----:B------:R-:W-:Y:S01]  /*16f0*/  SEL R0, RZ, 0x1, P2 ;  /* 0x00000001ff007807 */ /* 0x000fe20001000000 */
[----:B------:R-:W-:Y:S01]  /*1700*/  IMAD R20, R3, c[0x0][0x21c], R26 ;  /* 0x0000870003147a24 */ /* 0x000fe200078e021a */
[----:B------:R-:W-:Y:S01]  /*1710*/  LOP3.LUT P2, RZ, R11, 0x1, RZ, 0xc0, !PT ;  /* 0x000000010bff7812 */ /* 0x000fe2000784c0ff */
[----:B------:R-:W-:Y:S01]  /*1720*/  IMAD.SHL.U32 R21, R21, 0x2, RZ ;  /* 0x0000000215157824 */ /* 0x000fe200078e00ff */
[----:B------:R-:W-:Y:S01]  /*1730*/  LOP3.LUT P6, RZ, R11, 0x2, RZ, 0xc0, !PT ;  /* 0x000000020bff7812 */ /* 0x000fe200078cc0ff */
[----:B------:R-:W-:Y:S01]  /*1740*/  IMAD.WIDE.U32 R26, R3, c[0x0][0x218], R28 ;  /* 0x00008600031a7a25 */ /* 0x000fe200078e001c */
[----:B------:R-:W-:-:S02]  /*1750*/  ISETP.GE.AND P1, PT, R216, c[0x0][0x1fc], PT ;  /* 0x00007f00d8007a0c */ /* 0x000fc40003f26270 */
[----:B------:R-:W-:Y:S01]  /*1760*/  LOP3.LUT P0, RZ, R11, 0x4, RZ, 0xc0, !PT ;  /* 0x000000040bff7812 */ /* 0x000fe2000780c0ff */
[C---:B------:R-:W-:Y:S01]  /*1770*/  IMAD R11, R3.reuse, c[0x0][0x244], R24 ;  /* 0x00009100030b7a24 */ /* 0x040fe200078e0218 */
[CC--:B------:R-:W-:Y:S01]  /*1780*/  ISETP.LE.OR P2, PT, R222.reuse, R221.reuse, !P2 ;  /* 0x000000ddde00720c */ /* 0x0c0fe20005743670 */
[----:B------:R-:W-:Y:S01]  /*1790*/  IMAD.WIDE.U32 R224, R3, c[0x0][0x240], R224 ;  /* 0x0000900003e07a25 */ /* 0x000fe200078e00e0 */
[--C-:B------:R-:W-:Y:S02]  /*17a0*/  SHF.R.S32.HI R3, RZ, 0x1, R19.reuse ;  /* 0x00000001ff037819 */ /* 0x100fe40000011413 */
[----:B------:R-:W-:Y:S01]  /*17b0*/  SHF.R.S32.HI R24, RZ, 0x1f, R19 ;  /* 0x0000001fff187819 */ /* 0x000fe20000011413 */
[----:B------:R-:W-:Y:S01]  /*17c0*/  IMAD.IADD R20, R27, 0x1, R20 ;  /* 0x000000011b147824 */ /* 0x000fe200078e0214 */
[----:B------:R-:W-:Y:S01]  /*17d0*/  ISETP.LE.OR P6, PT, R222, R221, !P6 ;  /* 0x000000ddde00720c */ /* 0x000fe200077c3670 */
[----:B------:R-:W-:Y:S01]  /*17e0*/  IMAD.IADD R10, R221, 0x1, -R10 ;  /* 0x00000001dd0a7824 */ /* 0x000fe200078e0a0a */
[----:B------:R-:W-:Y:S01]  /*17f0*/  SEL R19, RZ, 0x4, P1 ;  /* 0x00000004ff137807 */ /* 0x000fe20000800000 */
[----:B--2---:R-:W-:Y:S01]  /*1800*/  IMAD.SHL.U32 R23, R7, 0x10, RZ ;  /* 0x0000001007177824 */ /* 0x004fe200078e00ff */
[----:B------:R-:W-:Y:S01]  /*1810*/  LOP3.LUT R0, R21, 0x2, R0, 0xe2, !PT ;  /* 0x0000000215007812 */ /* 0x000fe200078ee200 */
[C---:B------:R-:W-:Y:S01]  /*1820*/  IMAD.SHL.U32 R214, R7.reuse, 0x8, RZ ;  /* 0x0000000807d67824 */ /* 0x040fe200078e00ff */
[----:B------:R-:W-:Y:S01]  /*1830*/  LEA R232, P1, R26, c[0x0][0x1f0], 0x1 ;  /* 0x00007c001ae87a11 */ /* 0x000fe200078208ff */
[----:B------:R1:W-:Y:S01]  /*1840*/  LDGSTS.E.BYPASS.LTC128B.128 [R5+0xc080], [R238.64], !P2 ;  /* 0x0c080000ee057fae */ /* 0x0003e2000d101d44 */
[----:B------:R-:W-:Y:S01]  /*1850*/  LOP3.LUT R0, R0, R19, RZ, 0xfc, !PT ;  /* 0x0000001300007212 */ /* 0x000fe200078efcff */
[----:B------:R-:W-:Y:S01]  /*1860*/  IMAD R212, R7, 0x200, R212 ;  /* 0x0000020007d47824 */ /* 0x000fe200078e02d4 */
[----:B------:R-:W-:Y:S01]  /*1870*/  LEA.HI.X R233, R26, c[0x0][0x1f4], R20, 0x1, P1 ;  /* 0x00007d001ae97a11 */ /* 0x000fe200008f0c14 */
[----:B------:R-:W-:Y:S01]  /*1880*/  IMAD.SHL.U32 R211, R211, 0x20, RZ ;  /* 0x00000020d3d37824 */ /* 0x000fe200078e00ff */
[----:B------:R-:W-:Y:S01]  /*1890*/  ISETP.GT.AND P1, PT, R2, 0xf, PT ;  /* 0x0000000f0200780c */ /* 0x000fe20003f24270 */
[----:B------:R1:W-:Y:S01]  /*18a0*/  LDGSTS.E.BYPASS.LTC128B.128 [R5+0xd080], [R238.64+0x40], !P6 ;  /* 0x0d080040ee057fae */ /* 0x0003e2000f101d44 */
[----:B------:R-:W-:Y:S01]  /*18b0*/  ISETP.LE.OR P0, PT, R222, R221, !P0 ;  /* 0x000000ddde00720c */ /* 0x000fe20004703670 */
[----:B------:R-:W-:Y:S01]  /*18c0*/  IMAD.IADD R230, R225, 0x1, R11 ;  /* 0x00000001e1e67824 */ /* 0x000fe200078e020b */
[----:B------:R-:W-:-:S02]  /*18d0*/  LOP3.LUT P4, RZ, R0, 0x1, RZ, 0xc0, !PT ;  /* 0x0000000100ff7812 */ /* 0x000fc4000788c0ff */
[----:B------:R-:W-:Y:S02]  /*18e0*/  LOP3.LUT P3, RZ, R0, 0x2, RZ, 0xc0, !PT ;  /* 0x0000000200ff7812 */ /* 0x000fe4000786c0ff */
[----:B------:R-:W-:Y:S02]  /*18f0*/  ISETP.LE.OR P6, PT, R222, R221, !P4 ;  /* 0x000000ddde00720c */ /* 0x000fe400067c3670 */
[----:B------:R-:W-:Y:S02]  /*1900*/  LOP3.LUT P2, RZ, R0, 0x4, RZ, 0xc0, !PT ;  /* 0x0000000400ff7812 */ /* 0x000fe4000784c0ff */
[----:B------:R-:W-:Y:S01]  /*1910*/  LEA.HI R0, R9, R2, RZ, 0x7 ;  /* 0x0000000209007211 */ /* 0x000fe200078f38ff */
[----:B------:R-:W-:Y:S01]  /*1920*/  IMAD.SHL.U32 R9, R6, 0x8, RZ ;  /* 0x0000000806097824 */ /* 0x000fe200078e00ff */
[----:B------:R-:W-:Y:S01]  /*1930*/  SHF.R.S32.HI R25, RZ, 0x1, R14 ;  /* 0x00000001ff197819 */ /* 0x000fe2000001140e */
[----:B------:R-:W-:Y:S01]  /*1940*/  @!P1 IMAD.SHL.U32 R19, R2, 0x10, RZ ;  /* 0x0000001002139824 */ /* 0x000fe200078e00ff */
[----:B------:R1:W-:Y:S01]  /*1950*/  LDGSTS.E.BYPASS.LTC128B.128 [R5+0xe080], [R238.64+0x80], !P0 ;  /* 0x0e080080ee057fae */ /* 0x0003e2000c101d44 */
[----:B------:R-:W-:-:S02]  /*1960*/  LEA.HI R24, R24, R3, RZ, 0x2 ;  /* 0x0000000318187211 */ /* 0x000fc400078f10ff */
[C---:B------:R-:W-:Y:S01]  /*1970*/  LOP3.LUT P0, RZ, R25.reuse, 0x2, RZ, 0xc0, !PT ;  /* 0x0000000219ff7812 */ /* 0x040fe2000780c0ff */
[----:B------:R-:W-:Y:S01]  /*1980*/  IMAD.SHL.U32 R25, R25, 0x40, RZ ;  /* 0x0000004019197824 */ /* 0x000fe200078e00ff */
[----:B------:R-:W-:Y:S01]  /*1990*/  LOP3.LUT R14, R9, 0x18, RZ, 0xc0, !PT ;  /* 0x00000018090e7812 */ /* 0x000fe200078ec0ff */
[----:B------:R-:W-:Y:S01]  /*19a0*/  IMAD.SHL.U32 R9, R10, 0x40, RZ ;  /* 0x000000400a097824 */ /* 0x000fe200078e00ff */
[----:B------:R2:W-:Y:S01]  /*19b0*/  @!P1 LDGSTS.E.BYPASS.LTC128B.128 [R19+0x18080], [R228.64] ;  /* 0x18080000e4139fae */ /* 0x0005e2000b901d44 */
[----:B------:R-:W-:Y:S02]  /*19c0*/  LOP3.LUT R24, R24, 0xfffffffc, RZ, 0xc0, !PT ;  /* 0xfffffffc18187812 */ /* 0x000fe400078ec0ff */
[----:B------:R-:W-:Y:S01]  /*19d0*/  LOP3.LUT R25, R25, 0xc0, RZ, 0xc0, !PT ;  /* 0x000000c019197812 */ /* 0x000fe200078ec0ff */
[----:B------:R-:W0:Y:S01]  /*19e0*/  LDGDEPBAR ;  /* 0x00000000000079af */ /* 0x000e220000000000 */
[----:B------:R-:W-:Y:S01]  /*19f0*/  LOP3.LUT R9, R9, 0x1c0, RZ, 0xc0, !PT ;  /* 0x000001c009097812 */ /* 0x000fe200078ec0ff */
[----:B------:R-:W-:Y:S01]  /*1a00*/  IMAD.IADD R3, R3, 0x1, -R24 ;  /* 0x0000000103037824 */ /* 0x000fe200078e0a18 */
[----:B------:R-:W-:Y:S01]  /*1a10*/  LOP3.LUT R21, R25, 0x8, R18, 0xf8, !PT ;  /* 0x0000000819157812 */ /* 0x000fe200078ef812 */
[----:B------:R1:W-:Y:S01]  /*1a20*/  LDGSTS.E.BYPASS.LTC128B.128 [R5+0x12080], [R232.64], !P6 ;  /* 0x12080000e8057fae */ /* 0x0003e2000f101d44 */
[----:B------:R-:W-:-:S02]  /*1a30*/  ISETP.LE.OR P6, PT, R222, R221, !P2 ;  /* 0x000000ddde00720c */ /* 0x000fc400057c3670 */
[----:B------:R-:W-:Y:S02]  /*1a40*/  SHF.R.U32.HI R18, RZ, 0x3, R9 ;  /* 0x00000003ff127819 */ /* 0x000fe40000011609 */
[----:B------:R-:W-:Y:S02]  /*1a50*/  SHF.R.U32.HI R20, RZ, 0x3, R25 ;  /* 0x00000003ff147819 */ /* 0x000fe40000011619 */
[----:B------:R-:W-:Y:S02]  /*1a60*/  LOP3.LUT R18, R18, R9, R14, 0x1e, !PT ;  /* 0x0000000912127212 */ /* 0x000fe400078e1e0e */
[----:B------:R-:W-:Y:S02]  /*1a70*/  LOP3.LUT R9, R17, 0xffffffe0, RZ, 0xc0, !PT ;  /* 0xffffffe011097812 */ /* 0x000fe400078ec0ff */
[----:B------:R-:W-:Y:S01]  /*1a80*/  SHF.R.U32.HI R0, RZ, 0x4, R0 ;  /* 0x00000004ff007819 */ /* 0x000fe20000011600 */
[----:B------:R-:W-:Y:S01]  /*1a90*/  IMAD.IADD R235, R235, 0x1, R18 ;  /* 0x00000001ebeb7824 */ /* 0x000fe200078e0212 */
[----:B------:R-:W-:Y:S01]  /*1aa0*/  LOP3.LUT R23, R23, 0x10, RZ, 0xc0, !PT ;  /* 0x0000001017177812 */ /* 0x000fe200078ec0ff */
[----:B------:R-:W-:Y:S01]  /*1ab0*/  IMAD.SHL.U32 R18, R3, 0x40, RZ ;  /* 0x0000004003127824 */ /* 0x000fe200078e00ff */
[----:B------:R-:W-:Y:S01]  /*1ac0*/  LOP3.LUT R20, R21, R20, RZ, 0x3c, !PT ;  /* 0x0000001415147212 */ /* 0x000fe200078e3cff */
[----:B------:R-:W-:Y:S01]  /*1ad0*/  IMAD.IADD R9, R2, 0x1, -R9 ;  /* 0x0000000102097824 */ /* 0x000fe200078e0a09 */
[----:B------:R-:W-:Y:S01]  /*1ae0*/  LOP3.LUT R0, R23, 0x8, R0, 0xf8, !PT ;  /* 0x0000000817007812 */ /* 0x000fe200078ef800 */
[----:B------:R-:W-:Y:S01]  /*1af0*/  IMAD.SHL.U32 R235, R235, 0x2, RZ ;  /* 0x00000002ebeb7824 */ /* 0x000fe200078e00ff */
[----:B--2---:R-:W-:Y:S01]  /*1b00*/  SEL R19, RZ, 0xffffffff, P5 ;  /* 0xffffffffff137807 */ /* 0x004fe20002800000 */
[----:B------:R-:W-:Y:S01]  /*1b10*/  IMAD.U32 R213, R213, 0x20, R20 ;  /* 0x00000020d5d57824 */ /* 0x000fe200078e0014 */
[----:B------:R-:W-:-:S02]  /*1b20*/  ISETP.LE.OR P5, PT, R222, R221, !P3 ;  /* 0x000000ddde00720c */ /* 0x000fc40005fa3670 */
[----:B------:R-:W-:Y:S01]  /*1b30*/  LOP3.LUT R18, R18, 0xc0, RZ, 0xc0, !PT ;  /* 0x000000c012127812 */ /* 0x000fe200078ec0ff */
[----:B------:R-:W-:Y:S01]  /*1b40*/  IMAD.SHL.U32 R19, R19, 0x2, RZ ;  /* 0x0000000213137824 */ /* 0x000fe200078e00ff */
[----:B------:R-:W-:Y:S02]  /*1b50*/  LOP3.LUT R214, R214, 0x8, RZ, 0xc0, !PT ;  /* 0x00000008d6d67812 */ /* 0x000fe400078ec0ff */
[----:B------:R-:W-:Y:S02]  /*1b60*/  SHF.R.U32.HI R17, RZ, 0x3, R18 ;  /* 0x00000003ff117819 */ /* 0x000fe40000011612 */
[----:B------:R-:W-:Y:S02]  /*1b70*/  SHF.R.S32.HI R20, RZ, 0x1f, R9 ;  /* 0x0000001fff147819 */ /* 0x000fe40000011409 */
[----:B------:R-:W-:Y:S01]  /*1b80*/  LOP3.LUT R218, R19, 0x2, R218, 0xe2, !PT ;  /* 0x0000000213da7812 */ /* 0x000fe200078ee2da */
[----:B------:R-:W-:Y:S01]  /*1b90*/  @!P1 IMAD.SHL.U32 R19, R2, 0x10, RZ ;  /* 0x0000001002139824 */ /* 0x000fe200078e00ff */
[----:B------:R-:W-:Y:S01]  /*1ba0*/  LOP3.LUT R0, R17, R0, R18, 0x1e, !PT ;  /* 0x0000000011007212 */ /* 0x000fe200078e1e12 */
[----:B------:R1:W-:Y:S01]  /*1bb0*/  LDGSTS.E.BYPASS.LTC128B.128 [R5+0x13080], [R232.64+0x40], !P5 ;  /* 0x13080040e8057fae */ /* 0x0003e2000e901d44 */
[----:B------:R-:W-:-:S02]  /*1bc0*/  LOP3.LUT P5, RZ, R15, 0x2, RZ, 0xc0, !PT ;  /* 0x000000020fff7812 */ /* 0x000fc400078ac0ff */
[----:B------:R-:W-:Y:S01]  /*1bd0*/  SEL R204, R215, 0xfffffff0, !P0 ;  /* 0xfffffff0d7cc7807 */ /* 0x000fe20004000000 */
[----:B------:R1:W-:Y:S01]  /*1be0*/  LDGSTS.E.BYPASS.LTC128B.128 [R5+0x14080], [R232.64+0x80], !P6 ;  /* 0x14080080e8057fae */ /* 0x0003e2000f101d44 */
[C---:B------:R-:W-:Y:S01]  /*1bf0*/  LOP3.LUT P6, RZ, R15.reuse, 0x4, RZ, 0xc0, !PT ;  /* 0x000000040fff7812 */ /* 0x040fe200078cc0ff */
[----:B------:R-:W-:Y:S01]  /*1c00*/  IMAD.SHL.U32 R15, R15, 0x40, RZ ;  /* 0x000000400f0f7824 */ /* 0x000fe200078e00ff */
[----:B------:R-:W-:Y:S01]  /*1c10*/  SEL R207, R215, 0xfffffff0, !P5 ;  /* 0xfffffff0d7cf7807 */ /* 0x000fe20006800000 */
[----:B------:R-:W-:Y:S01]  /*1c20*/  IMAD.IADD R217, R211, 0x1, R0 ;  /* 0x00000001d3d97824 */ /* 0x000fe200078e0200 */
[----:B------:R-:W-:Y:S01]  /*1c30*/  ISETP.GE.AND P5, PT, R222, 0x41, PT ;  /* 0x00000041de00780c */ /* 0x000fe20003fa6270 */
[----:B------:R1:W-:Y:S01]  /*1c40*/  @!P1 LDGSTS.E.BYPASS.LTC128B.128 [R19+0x18280], [R226.64] ;  /* 0x18280000e2139fae */ /* 0x0003e2000b901d44 */
[----:B------:R-:W-:Y:S01]  /*1c50*/  LOP3.LUT R15, R15, 0x1c0, RZ, 0xc0, !PT ;  /* 0x000001c00f0f7812 */ /* 0x000fe200078ec0ff */
[----:B------:R-:W-:Y:S01]  /*1c60*/  IMAD.MOV.U32 R0, RZ, RZ, 0x20 ;  /* 0x00000020ff007424 */ /* 0x000fe200078e00ff */
[----:B------:R-:W-:Y:S01]  /*1c70*/  LOP3.LUT P0, RZ, R3, 0x2, RZ, 0xc0, !PT ;  /* 0x0000000203ff7812 */ /* 0x000fe2000780c0ff */
[----:B------:R-:W-:Y:S01]  /*1c80*/  IMAD R3, R16, 0x200, R211 ;  /* 0x0000020010037824 */ /* 0x000fe200078e02d3 */
[----:B------:R-:W-:Y:S01]  /*1c90*/  SHF.R.U32.HI R7, RZ, 0x3, R15 ;  /* 0x00000003ff077819 */ /* 0x000fe2000001160f */
[----:B------:R-:W0:Y:S01]  /*1ca0*/  LDGDEPBAR ;  /* 0x00000000000079af */ /* 0x000e220000000000 */
[----:B------:R-:W-:-:S02]  /*1cb0*/  LOP3.LUT R14, R17, R18, R14, 0x1e, !PT ;  /* 0x00000012110e7212 */ /* 0x000fc400078e1e0e */
[----:B------:R-:W-:Y:S01]  /*1cc0*/  LOP3.LUT R15, R7, R15, R214, 0x1e, !PT ;  /* 0x0000000f070f7212 */ /* 0x000fe200078e1ed6 */
[----:B------:R-:W0:Y:S01]  /*1cd0*/  LDGDEPBAR ;  /* 0x00000000000079af */ /* 0x000e220000000000 */
[----:B------:R-:W-:Y:S01]  /*1ce0*/  LEA.HI R7, R20, R9, RZ, 0x2 ;  /* 0x0000000914077211 */ /* 0x000fe200078f10ff */
[----:B------:R-:W-:Y:S01]  /*1cf0*/  IMAD.IADD R211, R211, 0x1, R14 ;  /* 0x00000001d3d37824 */ /* 0x000fe200078e020e */
[----:B------:R-:W-:Y:S01]  /*1d00*/  LOP3.LUT R214, R17, R18, R214, 0x1e, !PT ;  /* 0x0000001211d67212 */ /* 0x000fe200078e1ed6 */
[----:B------:R-:W-:Y:S01]  /*1d10*/  IMAD.IADD R210, R210, 0x1, R15 ;  /* 0x00000001d2d27824 */ /* 0x000fe200078e020f */
[----:B------:R-:W-:Y:S02]  /*1d20*/  SHF.R.S32.HI R219, RZ, 0x2, R7 ;  /* 0x00000002ffdb7819 */ /* 0x000fe40000011407 */
[----:B------:R-:W-:Y:S01]  /*1d30*/  SEL R0, R0, 0xffffffe0, !P6 ;  /* 0xffffffe000007807 */ /* 0x000fe20007000000 */
[----:B------:R-:W-:Y:S01]  /*1d40*/  IMAD.IADD R214, R3, 0x1, R214 ;  /* 0x0000000103d67824 */ /* 0x000fe200078e02d6 */
[----:B------:R-:W-:Y:S01]  /*1d50*/  SEL R215, R215, 0xfffffff0, !P0 ;  /* 0xfffffff0d7d77807 */ /* 0x000fe20004000000 */
[----:B------:R-:W-:Y:S01]  /*1d60*/  IMAD R219, R16, 0x10, R219 ;  /* 0x0000001010db7824 */ /* 0x000fe200078e02db */
[----:B------:R-:W-:Y:S01]  /*1d70*/  IADD3 R3, R235, 0x18480, RZ ;  /* 0x00018480eb037810 */ /* 0x000fe20007ffe0ff */
[----:B------:R-:W-:Y:S05]  /*1d80*/  @!P5 BRA `(.L_x_718) ;  /* 0x000001700000d947 */ /* 0x000fea0003800000 */
[----:B------:R-:W-:Y:S01]  /*1d90*/  IMAD.MOV.U32 R16, RZ, RZ, c[0x0][0x208] ;  /* 0x00008200ff107624 */ /* 0x000fe200078e00ff */
[----:B------:R-:W-:Y:S01]  /*1da0*/  BSSY B0, `(.L_x_718) ;  /* 0x0000015000007945 */ /* 0x000fe20003800000 */
[----:B------:R-:W-:-:S02]  /*1db0*/  IMAD.MOV.U32 R13, RZ, RZ, 0x6 ;  /* 0x00000006ff0d7424 */ /* 0x000fc400078e00ff */
[----:B------:R-:W-:-:S03]  /*1dc0*/  IMAD.SHL.U32 R14, R16, 0x40, RZ ;  /* 0x00000040100e7824 */ /* 0x000fc600078e00ff */
[----:B------:R-:W-:Y:S01]  /*1dd0*/  SHF.L.U64.HI R13, R16, R13, c[0x0][0x20c] ;  /* 0x00008300100d7619 */ /* 0x000fe2000001020d */
[----:B------:R-:W-:Y:S01]  /*1de0*/  IMAD.SHL.U32 R11, R14, 0x2, RZ ;  /* 0x000000020e0b7824 */ /* 0x000fe200078e00ff */
[----:B------:R-:W-:Y:S02]  /*1df0*/  IADD3 R16, R222, -0x40, RZ ;  /* 0xffffffc0de107810 */ /* 0x000fe40007ffe0ff */
[----:B------:R-:W-:Y:S02]  /*1e00*/  SHF.L.U64.HI R13, R14, 0x1, R13 ;  /* 0x000000010e0d7819 */ /* 0x000fe4000001020d */
[----:B------:R-:W-:Y:S02]  /*1e10*/  IADD3 R14, P5, P0, R11, 0x80, R232 ;  /* 0x000000800b0e7810 */ /* 0x000fe400078be0e8 */
[----:B------:R-:W-:Y:S02]  /*1e20*/  ISETP.GT.AND P6, PT, R16, R221, PT ;  /* 0x000000dd1000720c */ /* 0x000fe40003fc4270 */
[----:B------:R-:W-:-:S02]  /*1e30*/  IADD3.X R15, R13, RZ, R233, P5, P0 ;  /* 0x000000ff0d0f7210 */ /* 0x000fc40002fe04e9 */
[----:B------:R-:W-:Y:S02]  /*1e40*/  IADD3 R16, P0, R11, R232, RZ ;  /* 0x000000e80b107210 */ /* 0x000fe40007f1e0ff */
[----:B------:R-:W-:-:S03]  /*1e50*/  ISETP.GE.OR P5, PT, R12, c[0x0][0x1fc], !P6 ;  /* 0x00007f000c007a0c */ /* 0x000fc600077a6670 */
[----:B------:R-:W-:Y:S01]  /*1e60*/  IMAD.X R17, R13, 0x1, R233, P0 ;  /* 0x000000010d117824 */ /* 0x000fe200000e06e9 */
[----:B------:R-:W-:Y:S02]  /*1e70*/  ISETP.GE.OR P0, PT, R4, c[0x0][0x1fc], !P6 ;  /* 0x00007f0004007a0c */ /* 0x000fe40007706670 */
[----:B------:R-:W-:-:S07]  /*1e80*/  ISETP.GE.OR P6, PT, R216, c[0x0][0x1fc], !P6 ;  /* 0x00007f00d8007a0c */ /* 0x000fce00077c6670 */
[----:B------:R2:W-:Y:S04]  /*1e90*/  LDGSTS.E.BYPASS.LTC128B.128 [R5+0x15080], [R16.64], !P5 ;  /* 0x1508000010057fae */ /* 0x0005e8000e901d44 */
[----:B------:R2:W-:Y:S04]  /*1ea0*/  LDGSTS.E.BYPASS.LTC128B.128 [R5+0x16080], [R16.64+0x40], !P0 ;  /* 0x1608004010057fae */ /* 0x0005e8000c101d44 */
[----:B------:R2:W-:Y:S01]  /*1eb0*/  LDGSTS.E.BYPASS.LTC128B.128 [R5+0x17080], [R14.64], !P6 ;  /* 0x170800000e057fae */ /* 0x0005e2000f101d44 */
[----:B------:R-:W-:Y:S05]  /*1ec0*/  @P1 BRA `(.L_x_719) ;  /* 0x0000002000001947 */ /* 0x000fea0003800000 */
[----:B-12---:R-:W-:-:S05]  /*1ed0*/  SHF.L.U32 R5, R2, 0x4, RZ ;  /* 0x0000000402057819 */ /* 0x006fca00000006ff */
[----:B------:R1:W-:Y:S02]  /*1ee0*/  LDGSTS.E.BYPASS.LTC128B.128 [R5+0x18380], [R226.64+0x100] ;  /* 0x18380100e2057fae */ /* 0x0003e4000b901d44 */
.L_x_719:
[----:B------:R-:W-:Y:S05]  /*1ef0*/  BSYNC B0 ;  /* 0x0000000000007941 */ /* 0x000fea0003800000 */
.L_x_718:
[----:B-12---:R-:W-:Y:S01]  /*1f00*/  SHF.R.S32.HI R5, RZ, 0x1f, R6 ;  /* 0x0000001fff057819 */ /* 0x006fe20000011406 */
[----:B------:R-:W0:Y:S01]  /*1f10*/  LDGDEPBAR ;  /* 0x00000000000079af */ /* 0x000e220000000000 */
[----:B------:R-:W-:Y:S01]  /*1f20*/  LOP3.LUT P0, RZ, R10, 0x4, RZ, 0xc0, !PT ;  /* 0x000000040aff7812 */ /* 0x000fe2000780c0ff */
[----:B------:R-:W-:Y:S01]  /*1f30*/  IMAD.SHL.U32 R213, R213, 0x2, RZ ;  /* 0x00000002d5d57824 */ /* 0x000fe200078e00ff */
[----:B------:R-:W-:Y:S01]  /*1f40*/  LEA.HI R5, R5, R6, RZ, 0x2 ;  /* 0x0000000605057211 */ /* 0x000fe200078f10ff */
[----:B------:R-:W-:Y:S01]  /*1f50*/  IMAD.SHL.U32 R212, R212, 0x2, RZ ;  /* 0x00000002d4d47824 */ /* 0x000fe200078e00ff */
[----:B------:R-:W-:Y:S01]  /*1f60*/  IADD3 R242, R222, 0x3f, RZ ;  /* 0x0000003fdef27810 */ /* 0x000fe20007ffe0ff */
[----:B------:R-:W-:Y:S01]  /*1f70*/  IMAD.MOV.U32 R241, RZ, RZ, 0x1 ;  /* 0x00000001fff17424 */ /* 0x000fe200078e00ff */
[----:B------:R-:W-:Y:S01]  /*1f80*/  LOP3.LUT R5, R5, 0xfffffffc, RZ, 0xc0, !PT ;  /* 0xfffffffc05057812 */ /* 0x000fe200078ec0ff */
[----:B------:R-:W-:Y:S01]  /*1f90*/  IMAD.MOV.U32 R244, RZ, RZ, RZ ;  /* 0x000000fffff47224 */ /* 0x000fe200078e00ff */
[----:B------:R-:W-:Y:S01]  /*1fa0*/  LEA R210, R210, 0x1c480, 0x1 ;  /* 0x0001c480d2d27811 */ /* 0x000fe200078e08ff */
[----:B------:R-:W-:Y:S01]  /*1fb0*/  IMAD.MOV.U32 R240, RZ, RZ, RZ ;  /* 0x000000fffff07224 */ /* 0x000fe200078e00ff */
[----:B------:R-:W-:Y:S01]  /*1fc0*/  LOP3.LUT R236, R7, 0xfffffffc, RZ, 0xc0, !PT ;  /* 0xfffffffc07ec7812 */ /* 0x000fe200078ec0ff */
[----:B------:R-:W-:Y:S01]  /*1fd0*/  IMAD.IADD R5, R6, 0x1, -R5 ;  /* 0x0000000106057824 */ /* 0x000fe200078e0a05 */
[----:B------:R-:W-:Y:S01]  /*1fe0*/  SHF.R.S32.HI R7, RZ, 0x1f, R242 ;  /* 0x0000001fff077819 */ /* 0x000fe200000114f2 */
[----:B------:R-:W-:Y:S01]  /*1ff0*/  IMAD R209, R207, 0x2, R210 ;  /* 0x00000002cfd17824 */ /* 0x000fe200078e02d2 */
[----:B------:R-:W-:Y:S01]  /*2000*/  LEA R208, R0, R210, 0x1 ;  /* 0x000000d200d07211 */ /* 0x000fe200078e08ff */
[----:B------:R-:W-:Y:S01]  /*2010*/  IMAD.IADD R236, R9, 0x1, -R236 ;  /* 0x0000000109ec7824 */ /* 0x000fe200078e0aec */
[----:B------:R-:W-:Y:S01]  /*2020*/  LEA.HI R242, R7, R242, RZ, 0x6 ;  /* 0x000000f207f27211 */ /* 0x000fe200078f30ff */
[----:B------:R-:W-:Y:S01]  /*2030*/  IMAD R5, R5, -0x8, R8 ;  /* 0xfffffff805057824 */ /* 0x000fe200078e0208 */
[----:B------:R-:W-:Y:S01]  /*2040*/  IADD3 R237, R235, 0x184c0, RZ ;  /* 0x000184c0ebed7810 */ /* 0x000fe20007ffe0ff */
[----:B------:R-:W-:Y:S01]  /*2050*/  CS2R R162, SRZ ;  /* 0x0000000000a27805 */ /* 0x000fe2000001ff00 */
[----:B------:R-:W-:Y:S01]  /*2060*/  @P0 IADD3 R237, R3, -0x40, RZ ;  /* 0xffffffc003ed0810 */ /* 0x000fe20007ffe0ff */
[----:B------:R-:W-:Y:S01]  /*2070*/  IMAD R236, R236, -0x2, R5 ;  /* 0xfffffffeecec7824 */ /* 0x000fe200078e0205 */
[----:B------:R-:W-:Y:S01]  /*2080*/  LEA R211, R211, 0x80, 0x1 ;  /* 0x00000080d3d37811 */ /* 0x000fe200078e08ff */
[----:B------:R-:W-:Y:S01]  /*2090*/  CS2R R160, SRZ ;  /* 0x0000000000a07805 */ /* 0x000fe2000001ff00 */
        /* <DEDUP_REMOVED lines=50> */
[----:B------:R-:W-:Y:S01]  /*23c0*/  SHF.R.S32.HI R242, RZ, 0x6, R242 ;  /* 0x00000006fff27819 */ /* 0x000fe200000114f2 */
[----:B------:R-:W-:-:S02]  /*23d0*/  IMAD.IADD R205, R214, 0x1, R215 ;  /* 0x00000001d6cd7824 */ /* 0x000fc400078e02d7 */
.L_x_722:
[----:B------:R-:W-:Y:S04]  /*23e0*/  DEPBAR.LE SB0, 0x1 ;  /* 0x000080400000791a */ /* 0x000fe80000000000 */
[----:B------:R-:W-:Y:S01]  /*23f0*/  BAR.SYNC.DEFER_BLOCKING 0x0 ;  /* 0x0000000000007b1d */ /* 0x000fe20000010000 */
[C---:B------:R-:W-:Y:S01]  /*2400*/  IMAD R2, R206.reuse, 0x1800, R214 ;  /* 0x00001800ce027824 */ /* 0x040fe200078e02d6 */
[C---:B------:R-:W-:Y:S01]  /*2410*/  LEA R192, R206.reuse, R219, 0x6 ;  /* 0x000000dbcec07211 */ /* 0x040fe200078e30ff */
[----:B------:R-:W-:Y:S01]  /*2420*/  IMAD R49, R206, 0x1800, R215 ;  /* 0x00001800ce317824 */ /* 0x000fe200078e02d7 */
[----:B------:R-:W-:Y:S02]  /*2430*/  IADD3 R243, R244, 0x1, RZ ;  /* 0x00000001f4f37810 */ /* 0x000fe40007ffe0ff */
[----:B------:R-:W-:Y:S01]  /*2440*/  SHF.L.U32 R3, R2, 0x1, RZ ;  /* 0x0000000102037819 */ /* 0x000fe200000006ff */
[----:B------:R-:W-:Y:S01]  /*2450*/  IMAD.SHL.U32 R245, R192, 0x4, RZ ;  /* 0x00000004c0f57824 */ /* 0x000fe200078e00ff */
[----:B------:R-:W-:Y:S02]  /*2460*/  IADD3 R48, R214, R49, RZ ;  /* 0x00000031d6307210 */ /* 0x000fe40007ffe0ff */
[----:B------:R-:W-:Y:S02]  /*2470*/  ISETP.GE.AND P0, PT, R243, R242, PT ;  /* 0x000000f2f300720c */ /* 0x000fe40003f06270 */
        /* <DEDUP_REMOVED lines=29> */
[----:B------:R-:W-:Y:S01]  /*2650*/  IMAD R56, R206, 0x1800, R205 ;  /* 0x00001800ce387824 */ /* 0x000fe200078e02cd */
[-C--:B------:R-:W-:Y:S04]  /*2660*/  HMMA.16816.F32.BF16 R12, R60, R58.reuse, R12 ;  /* 0x0000003a3c0c723c */ /* 0x080fe8000004180c */
[----:B------:R-:W-:Y:S04]  /*2670*/  IMAD.SHL.U32 R176, R56, 0x2, RZ ;  /* 0x0000000238b07824 */ /* 0x000fe800078e00ff */
[C---:B------:R-:W-:Y:S01]  /*2680*/  HMMA.16816.F32.BF16 R16, R52.reuse, R58, R16 ;  /* 0x0000003a3410723c */ /* 0x040fe20000041810 */
[----:B------:R-:W3:Y:S04]  /*2690*/  LDSM.16.M88.4 R56, [R176+0xd080] ;  /* 0x00d08000b038783b */ /* 0x000ee80000000200 */
[----:B------:R-:W4:Y:S03]  /*26a0*/  LDSM.16.M88.4 R168, [R176+0xd880] ;  /* 0x00d88000b0a8783b */ /* 0x000f260000000200 */
[-C--:B------:R-:W-:Y:S08]  /*26b0*/  HMMA.16816.F32.BF16 R20, R52, R64.reuse, R20 ;  /* 0x000000403414723c */ /* 0x080ff00000041814 */
        /* <DEDUP_REMOVED lines=54> */
[C---:B---34-:R-:W-:Y:S01]  /*2a20*/  IMAD.WIDE.U32 R36, R243.reuse, c[0x0][0x178], RZ ;  /* 0x00005e00f3247a25 */ /* 0x058fe200078e00ff */
[----:B------:R-:W-:Y:S02]  /*2a30*/  SHF.R.S32.HI R3, RZ, 0x1f, R243 ;  /* 0x0000001fff037819 */ /* 0x000fe400000114f3 */
[----:B------:R-:W-:Y:S01]  /*2a40*/  LOP3.LUT P5, RZ, R218, 0x1, RZ, 0xc0, !PT ;  /* 0x00000001daff7812 */ /* 0x000fe200078ac0ff */
[----:B--2---:R-:W-:Y:S01]  /*2a50*/  IMAD R2, R243, -0x40, R222 ;  /* 0xffffffc0f3027824 */ /* 0x004fe200078e02de */
[----:B------:R-:W-:Y:S01]  /*2a60*/  LEA R38, P0, R36, R238, 0x7 ;  /* 0x000000ee24267211 */ /* 0x000fe200078038ff */
[----:B------:R-:W-:Y:S03]  /*2a70*/  IMAD R3, R3, c[0x0][0x178], RZ ;  /* 0x00005e0003037a24 */ /* 0x000fe600078e02ff */
[CC--:B------:R-:W-:Y:S01]  /*2a80*/  ISETP.LE.OR P5, PT, R2.reuse, R221.reuse, !P5 ;  /* 0x000000dd0200720c */ /* 0x0c0fe20006fa3670 */
[----:B------:R-:W-:Y:S01]  /*2a90*/  IMAD R3, R243, c[0x0][0x17c], R3 ;  /* 0x00005f00f3037a24 */ /* 0x000fe200078e0203 */
[----:B------:R-:W-:Y:S03]  /*2aa0*/  ISETP.GT.AND P6, PT, R2, R221, PT ;  /* 0x000000dd0200720c */ /* 0x000fe60003fc4270 */
[----:B------:R-:W-:Y:S01]  /*2ab0*/  IMAD.IADD R3, R37, 0x1, R3 ;  /* 0x0000000125037824 */ /* 0x000fe200078e0203 */
[----:B------:R-:W-:Y:S01]  /*2ac0*/  ISETP.GE.OR P6, PT, R216, c[0x0][0x16c], !P6 ;  /* 0x00005b00d8007a0c */ /* 0x000fe200077c6670 */
[C---:B------:R-:W-:Y:S03]  /*2ad0*/  @!P1 IMAD R37, R241.reuse, 0x40, R220 ;  /* 0x00000040f1259824 */ /* 0x040fe600078e02dc */
[----:B------:R-:W-:Y:S01]  /*2ae0*/  LEA.HI.X R39, R36, R239, R3, 0x7, P0 ;  /* 0x000000ef24277211 */ /* 0x000fe200000f3c03 */
[----:B------:R-:W-:Y:S01]  /*2af0*/  IMAD R36, R241, 0x3000, R234 ;  /* 0x00003000f1247824 */ /* 0x000fe200078e02ea */
[----:B------:R-:W-:Y:S02]  /*2b00*/  LOP3.LUT P0, RZ, R218, 0x2, RZ, 0xc0, !PT ;  /* 0x00000002daff7812 */ /* 0x000fe4000780c0ff */
[----:B------:R-:W-:Y:S02]  /*2b10*/  @!P1 LEA R3, R244, 0x40, 0x6 ;  /* 0x00000040f4039811 */ /* 0x000fe400078e30ff */
[----:B------:R-:W-:Y:S01]  /*2b20*/  @!PT LDS RZ, [RZ] ;  /* 0x00000000fffff984 */ /* 0x000fe20000000800 */
[----:B------:R-:W-:Y:S01]  /*2b30*/  @!PT LDS RZ, [RZ] ;  /* 0x00000000fffff984 */ /* 0x000fe20000000800 */
[----:B------:R-:W-:Y:S01]  /*2b40*/  @!PT LDS RZ, [RZ] ;  /* 0x00000000fffff984 */ /* 0x000fe20000000800 */
[----:B------:R1:W-:Y:S01]  /*2b50*/  LDGSTS.E.BYPASS.LTC128B.128 [R36], [R38.64], !P5 ;  /* 0x0000000026247fae */ /* 0x0003e2000e901d44 */
[----:B------:R-:W-:Y:S01]  /*2b60*/  ISETP.LE.OR P0, PT, R2, R221, !P0 ;  /* 0x000000dd0200720c */ /* 0x000fe20004703670 */
[----:B------:R-:W-:Y:S02]  /*2b70*/  @!P1 IMAD.SHL.U32 R2, R37, 0x4, RZ ;  /* 0x0000000425029824 */ /* 0x000fe400078e00ff */
[----:B------:R-:W-:Y:S10]  /*2b80*/  @!P1 IMAD.WIDE R40, R3, 0x4, R228 ;  /* 0x0000000403289825 */ /* 0x000ff400078e02e4 */
[----:B------:R1:W-:Y:S04]  /*2b90*/  LDGSTS.E.BYPASS.LTC128B.128 [R36+0x1000], [R38.64+0x40], !P0 ;  /* 0x0100004026247fae */ /* 0x0003e8000c101d44 */
[----:B------:R1:W-:Y:S04]  /*2ba0*/  LDGSTS.E.BYPASS.LTC128B.128 [R36+0x2000], [R38.64+0x80], !P6 ;  /* 0x0200008026247fae */ /* 0x0003e8000f101d44 */
[----:B------:R1:W-:Y:S02]  /*2bb0*/  @!P1 LDGSTS.E.BYPASS.LTC128B.128 [R2+0x18080], [R40.64] ;  /* 0x1808000028029fae */ /* 0x0003e4000b901d44 */
.L_x_720:
[-C--:B-1234-:R-:W-:Y:S01]  /*2bc0*/  HMMA.16816.F32.BF16 R36, R164, R168.reuse, RZ ;  /* 0x000000a8a424723c */ /* 0x09efe200000418ff */
[----:B------:R-:W-:Y:S02]  /*2bd0*/  LDSM.16.M88.4 R196, [R213+0x8080] ;  /* 0x00808000d5c4783b */ /* 0x000fe40000000200 */
[C---:B------:R-:W-:Y:S02]  /*2be0*/  ISETP.GT.AND P5, PT, R236.reuse, RZ, PT ;  /* 0x000000ffec00720c */ /* 0x040fe40003fa4270 */
[----:B------:R-:W-:Y:S02]  /*2bf0*/  ISETP.GT.AND P0, PT, R236, 0x1, PT ;  /* 0x00000001ec00780c */ /* 0x000fe40003f04270 */
[----:B------:R-:W-:Y:S01]  /*2c00*/  FSEL R4, R4, -INF , P5 ;  /* 0xff80000004047808 */ /* 0x000fe20002800000 */
[C---:B------:R-:W-:Y:S01]  /*2c10*/  HMMA.16816.F32.BF16 R40, R172.reuse, R168, RZ ;  /* 0x000000a8ac28723c */ /* 0x040fe200000418ff */
[----:B------:R-:W0:Y:S01]  /*2c20*/  LDGDEPBAR ;  /* 0x00000000000079af */ /* 0x000e220000000000 */
[----:B------:R-:W-:Y:S02]  /*2c30*/  ISETP.GT.AND P6, PT, R236, 0x20, PT ;  /* 0x00000020ec00780c */ /* 0x000fe40003fc4270 */
[----:B------:R-:W-:Y:S02]  /*2c40*/  MOV R3, 0x1800 ;  /* 0x0000180000037802 */ /* 0x000fe40000000f00 */
[----:B------:R-:W-:Y:S02]  /*2c50*/  FSEL R16, R16, -INF , P6 ;  /* 0xff80000010107808 */ /* 0x000fe40003000000 */
[-C--:B------:R-:W-:Y:S01]  /*2c60*/  HMMA.16816.F32.BF16 R44, R172, R170.reuse, RZ ;  /* 0x000000aaac2c723c */ /* 0x080fe200000418ff */
[----:B------:R-:W-:Y:S05]  /*2c70*/  IMAD R3, R206, R3, 0x800 ;  /* 0x00000800ce037424 */ /* 0x000fea00078e0203 */
[-C--:B------:R-:W-:Y:S02]  /*2c80*/  IADD3 R168, R214, R3.reuse, RZ ;  /* 0x00000003d6a87210 */ /* 0x080fe40007ffe0ff */
[C---:B------:R-:W-:Y:S04]  /*2c90*/  HMMA.16816.F32.BF16 R48, R164.reuse, R170, RZ ;  /* 0x000000aaa430723c */ /* 0x040fe800000418ff */
[----:B------:R-:W-:Y:S02]  /*2ca0*/  SHF.L.U32 R2, R168, 0x1, RZ ;  /* 0x00000001a8027819 */ /* 0x000fe400000006ff */
[----:B------:R-:W-:Y:S02]  /*2cb0*/  IADD3 R168, R214, R3, R215 ;  /* 0x00000003d6a87210 */ /* 0x000fe40007ffe0d7 */
[-C--:B------:R-:W-:Y:S01]  /*2cc0*/  HMMA.16816.F32.BF16 R52, R164, R64.reuse, RZ ;  /* 0x00000040a434723c */ /* 0x080fe200000418ff */
[----:B------:R-:W1:Y:S03]  /*2cd0*/  LDSM.16.M88.4 R192, [R2+0x12080] ;  /* 0x0120800002c0783b */ /* 0x000e660000000200 */
[----:B------:R-:W-:Y:S04]  /*2ce0*/  SHF.L.U32 R3, R168, 0x1, RZ ;  /* 0x00000001a8037819 */ /* 0x000fe800000006ff */
        /* <DEDUP_REMOVED lines=34> */
[C---:B--2---:R-:W-:Y:S07]  /*2f10*/  HMMA.16816.F32.BF16 R40, R200.reuse, R196, R40 ;  /* 0x000000c4c828723c */ /* 0x044fee0000041828 */
[----:B------:R-:W-:Y:S01]  /*2f20*/  FSEL R197, R7, -INF , P0 ;  /* 0xff80000007c57808 */ /* 0x000fe20000000000 */
[-C--:B------:R-:W-:Y:S03]  /*2f30*/  HMMA.16816.F32.BF16 R44, R200, R198.reuse, R44 ;  /* 0x000000c6c82c723c */ /* 0x080fe6000004182c */
[----:B------:R-:W-:Y:S04]  /*2f40*/  ISETP.GT.AND P0, PT, R236, 0x40, PT ;  /* 0x00000040ec00780c */ /* 0x000fe80003f04270 */
[----:B------:R-:W-:Y:S01]  /*2f50*/  FSEL R20, R20, -INF , P0 ;  /* 0xff80000014147808 */ /* 0x000fe20000000000 */
[C---:B------:R-:W-:Y:S04]  /*2f60*/  HMMA.16816.F32.BF16 R48, R192.reuse, R198, R48 ;  /* 0x000000c6c030723c */ /* 0x040fe80000041830 */
[--C-:B------:R-:W-:Y:S03]  /*2f70*/  FFMA.FTZ R184, R20, c[0x0][0x29c], -R249.reuse ;  /* 0x0000a70014b87a23 */ /* 0x100fe600000108f9 */
[----:B------:R-:W-:Y:S01]  /*2f80*/  FSEL R199, R6, -INF , P5 ;  /* 0xff80000006c77808 */ /* 0x000fe20002800000 */
[-C--:B---3--:R-:W-:Y:S01]  /*2f90*/  HMMA.16816.F32.BF16 R52, R192, R164.reuse, R52 ;  /* 0x000000a4c034723c */ /* 0x088fe20000041834 */
[----:B------:R-:W1:Y:S01]  /*2fa0*/  LDSM.16.M88.4 R4, [R204+0x9080] ;  /* 0x00908000cc04783b */ /* 0x000e620000000200 */
[----:B------:R-:W-:Y:S01]  /*2fb0*/  MUFU.EX2 R184, R184 ;  /* 0x000000b800b87308 */ /* 0x000fe20000000800 */
[----:B------:R-:W-:Y:S04]  /*2fc0*/  ISETP.GT.AND P5, PT, R236, 0x21, PT ;  /* 0x00000021ec00780c */ /* 0x000fe80003fa4270 */
[----:B------:R-:W-:Y:S01]  /*2fd0*/  FSEL R8, R17, -INF , P5 ;  /* 0xff80000011087808 */ /* 0x000fe20002800000 */
[C---:B------:R-:W-:Y:S04]  /*2fe0*/  HMMA.16816.F32.BF16 R56, R200.reuse, R164, R56 ;  /* 0x000000a4c838723c */ /* 0x040fe80000041838 */
[----:B------:R-:W-:Y:S01]  /*2ff0*/  FSEL R190, R13, -INF , P5 ;  /* 0xff8000000dbe7808 */ /* 0x000fe20002800000 */
[--C-:B------:R-:W-:Y:S01]  /*3000*/  FFMA.FTZ R187, R8, c[0x0][0x29c], -R249.reuse ;  /* 0x0000a70008bb7a23 */ /* 0x100fe200000108f9 */
[----:B------:R-:W-:Y:S02]  /*3010*/  FSEL R191, R15, -INF , P5 ;  /* 0xff8000000fbf7808 */ /* 0x000fe40002800000 */
[-C--:B------:R-:W-:Y:S03]  /*3020*/  HMMA.16816.F32.BF16 R60, R200, R166.reuse, R60 ;  /* 0x000000a6c83c723c */ /* 0x080fe6000004183c */
[----:B------:R-:W2:Y:S01]  /*3030*/  MUFU.EX2 R187, R187 ;  /* 0x000000bb00bb7308 */ /* 0x000ea20000000800 */
[--C-:B------:R-:W-:Y:S03]  /*3040*/  FFMA.FTZ R191, R191, c[0x0][0x29c], -R246.reuse ;  /* 0x0000a700bfbf7a23 */ /* 0x100fe600000108f6 */
[----:B------:R-:W-:Y:S01]  /*3050*/  FSEL R203, R18, -INF , P6 ;  /* 0xff80000012cb7808 */ /* 0x000fe20003000000 */
[----:B------:R-:W-:Y:S01]  /*3060*/  HMMA.16816.F32.BF16 R64, R192, R166, R64 ;  /* 0x000000a6c040723c */ /* 0x000fe20000041840 */
[----:B------:R-:W-:Y:S03]  /*3070*/  LDSM.16.M88.4 R164, [R213+0xb080] ;  /* 0x00b08000d5a4783b */ /* 0x000fe60000000200 */
[----:B------:R-:W-:Y:S02]  /*3080*/  FSEL R201, R19, -INF , P5 ;  /* 0xff80000013c97808 */ /* 0x000fe40002800000 */
[----:B------:R-:W-:Y:S02]  /*3090*/  ISETP.GT.AND P5, PT, R236, 0x60, PT ;  /* 0x00000060ec00780c */ /* 0x000fe40003fa4270 */
[-C--:B----4-:R-:W-:Y:S05]  /*30a0*/  HMMA.16816.F32.BF16 R36, R168, R172.reuse, R36 ;  /* 0x000000aca824723c */ /* 0x090fea0000041824 */
[----:B------:R-:W-:Y:S02]  /*30b0*/  FSEL R192, R12, -INF , P6 ;  /* 0xff8000000cc07808 */ /* 0x000fe40003000000 */
[----:B------:R-:W-:Y:S01]  /*30c0*/  LDSM.16.M88.4 R12, [R213+0xa080] ;  /* 0x00a08000d50c783b */ /* 0x000fe20000000200 */
[C---:B------:R-:W-:Y:S04]  /*30d0*/  HMMA.16816.F32.BF16 R40, R176.reuse, R172, R40 ;  /* 0x000000acb028723c */ /* 0x040fe80000041828 */
[----:B------:R-:W-:Y:S02]  /*30e0*/  ISETP.GT.AND P6, PT, R236, 0x41, PT ;  /* 0x00000041ec00780c */ /* 0x000fe40003fc4270 */
[----:B------:R-:W-:Y:S02]  /*30f0*/  FSEL R16, R32, -INF , P5 ;  /* 0xff80000020107808 */ /* 0x000fe40002800000 */
[-C--:B------:R-:W-:Y:S04]  /*3100*/  HMMA.16816.F32.BF16 R44, R176, R174.reuse, R44 ;  /* 0x000000aeb02c723c */ /* 0x080fe8000004182c */
[----:B------:R-:W-:Y:S02]  /*3110*/  FSEL R8, R21, -INF , P6 ;  /* 0xff80000015087808 */ /* 0x000fe40003000000 */
[----:B------:R-:W-:Y:S02]  /*3120*/  FSEL R21, R22, -INF , P0 ;  /* 0xff80000016157808 */ /* 0x000fe40000000000 */
[C---:B------:R-:W-:Y:S04]  /*3130*/  HMMA.16816.F32.BF16 R48, R168.reuse, R174, R48 ;  /* 0x000000aea830723c */ /* 0x040fe80000041830 */
[--C-:B------:R-:W-:Y:S01]  /*3140*/  FFMA.FTZ R193, R8, c[0x0][0x29c], -R249.reuse ;  /* 0x0000a70008c17a23 */ /* 0x100fe200000108f9 */
[----:B------:R-:W-:Y:S01]  /*3150*/  FSEL R32, R24, -INF , P0 ;  /* 0xff80000018207808 */ /* 0x000fe20000000000 */
[----:B------:R-:W3:Y:S01]  /*3160*/  LDSM.16.M88.4 R8, [R2+0x13080] ;  /* 0x013080000208783b */ /* 0x000ee20000000200 */
[--C-:B------:R-:W-:Y:S01]  /*3170*/  FFMA.FTZ R24, R16, c[0x0][0x29c], -R249.reuse ;  /* 0x0000a70010187a23 */ /* 0x100fe200000108f9 */
[-C--:B-1----:R-:W-:Y:S02]  /*3180*/  HMMA.16816.F32.BF16 R52, R168, R4.reuse, R52 ;  /* 0x00000004a834723c */ /* 0x082fe40000041834 */
[----:B------:R-:W1:Y:S02]  /*3190*/  MUFU.EX2 R193, R193 ;  /* 0x000000c100c17308 */ /* 0x000e640000000800 */
[----:B------:R-:W-:Y:S02]  /*31a0*/  FSEL R27, R27, -INF , P6 ;  /* 0xff8000001b1b7808 */ /* 0x000fe40003000000 */
[----:B------:R4:W1:Y:S01]  /*31b0*/  LDSM.16.M88.4 R16, [R2+0x13880] ;  /* 0x013880000210783b */ /* 0x0008620000000200 */
[----:B------:R-:W-:Y:S01]  /*31c0*/  FSEL R195, R26, -INF , P0 ;  /* 0xff8000001ac37808 */ /* 0x000fe20000000000 */
[C---:B------:R-:W-:Y:S04]  /*31d0*/  HMMA.16816.F32.BF16 R56, R176.reuse, R4, R56 ;  /* 0x00000004b038723c */ /* 0x040fe80000041838 */
[----:B------:R-:W-:Y:S01]  /*31e0*/  FFMA.FTZ R27, R27, c[0x0][0x29c], -R246 ;  /* 0x0000a7001b1b7a23 */ /* 0x000fe200000108f6 */
[----:B------:R-:W-:Y:S01]  /*31f0*/  ISETP.GT.AND P0, PT, R236, 0x61, PT ;  /* 0x00000061ec00780c */ /* 0x000fe20003f04270 */
[----:B------:R-:W-:Y:S01]  /*3200*/  MUFU.EX2 R24, R24 ;  /* 0x0000001800187308 */ /* 0x000fe20000000800 */
[----:B------:R-:W-:Y:S01]  /*3210*/  FSEL R5, R23, -INF , P6 ;  /* 0xff80000017057808 */ /* 0x000fe20003000000 */
[-C--:B------:R-:W-:Y:S04]  /*3220*/  HMMA.16816.F32.BF16 R60, R176, R6.reuse, R60 ;  /* 0x00000006b03c723c */ /* 0x080fe8000004183c */
[----:B------:R-:W-:Y:S01]  /*3230*/  FSEL R20, R33, -INF , P0 ;  /* 0xff80000021147808 */ /* 0x000fe20000000000 */
[--C-:B------:R-:W-:Y:S01]  /*3240*/  FFMA.FTZ R33, R197, c[0x0][0x29c], -R248.reuse ;  /* 0x0000a700c5217a23 */ /* 0x100fe200000108f8 */
[----:B------:R-:W-:Y:S01]  /*3250*/  FSEL R31, R31, -INF , P0 ;  /* 0xff8000001f1f7808 */ /* 0x000fe20000000000 */
[--C-:B------:R-:W-:Y:S01]  /*3260*/  FFMA.FTZ R176, R21, c[0x0][0x29c], -R248.reuse ;  /* 0x0000a70015b07a23 */ /* 0x100fe200000108f8 */
[----:B------:R-:W-:Y:S03]  /*3270*/  HMMA.16816.F32.BF16 R64, R168, R6, R64 ;  /* 0x00000006a840723c */ /* 0x000fe60000041840 */
[----:B------:R-:W-:Y:S01]  /*3280*/  MUFU.EX2 R33, R33 ;  /* 0x0000002100217308 */ /* 0x000fe20000000800 */
[----:B------:R-:W-:Y:S01]  /*3290*/  FFMA.FTZ R249, R20, c[0x0][0x29c], -R249 ;  /* 0x0000a70014f97a23 */ /* 0x000fe200000108f9 */
[----:B------:R-:W-:Y:S01]  /*32a0*/  FSEL R35, R35, -INF , P0 ;  /* 0xff80000023237808 */ /* 0x000fe20000000000 */
[----:B------:R-:W-:Y:S01]  /*32b0*/  LDSM.16.M88.4 R20, [R204+0xa080] ;  /* 0x00a08000cc14783b */ /* 0x000fe20000000200 */
[----:B------:R-:W-:Y:S01]  /*32c0*/  FFMA.FTZ R179, R5, c[0x0][0x29c], -R248 ;  /* 0x0000a70005b37a23 */ /* 0x000fe200000108f8 */
[----:B------:R-:W-:Y:S01]  /*32d0*/  FSEL R28, R28, -INF , P5 ;  /* 0xff8000001c1c7808 */ /* 0x000fe20002800000 */
[----:B------:R-:W-:Y:S03]  /*32e0*/  FFMA.FTZ R195, R195, c[0x0][0x29c], -R246 ;  /* 0x0000a700c3c37a23 */ /* 0x000fe600000108f6 */
[--C-:B------:R-:W-:Y:S01]  /*32f0*/  FFMA.FTZ R26, R199, c[0x0][0x29c], -R248.reuse ;  /* 0x0000a700c71a7a23 */ /* 0x100fe200000108f8 */
[----:B------:R-:W-:Y:S01]  /*3300*/  MUFU.EX2 R249, R249 ;  /* 0x000000f900f97308 */ /* 0x000fe20000000800 */
[-C--:B---3--:R-:W-:Y:S01]  /*3310*/  HMMA.16816.F32.BF16 R36, R8, R12.reuse, R36 ;  /* 0x0000000c0824723c */ /* 0x088fe20000041824 */
[----:B------:R-:W3:Y:S04]  /*3320*/  LDSM.16.M88.4 R4, [R3+0x13080] ;  /* 0x013080000304783b */ /* 0x000ee80000000200 */
[--C-:B----4-:R-:W-:Y:S01]  /*3330*/  FFMA.FTZ R2, R203, c[0x0][0x29c], -R248.reuse ;  /* 0x0000a700cb027a23 */ /* 0x110fe200000108f8 */
[----:B------:R-:W-:Y:S01]  /*3340*/  FSEL R197, R34, -INF , P5 ;  /* 0xff80000022c57808 */ /* 0x000fe20002800000 */
[--C-:B------:R-:W-:Y:S01]  /*3350*/  FFMA.FTZ R177, R201, c[0x0][0x29c], -R248.reuse ;  /* 0x0000a700c9b17a23 */ /* 0x100fe200000108f8 */
[C---:B-1----:R-:W-:Y:S01]  /*3360*/  HMMA.16816.F32.BF16 R40, R16.reuse, R12, R40 ;  /* 0x0000000c1028723c */ /* 0x042fe20000041828 */
[----:B------:R-:W-:Y:S03]  /*3370*/  MUFU.EX2 R26, R26 ;  /* 0x0000001a001a7308 */ /* 0x000fe60000000800 */
[--C-:B------:R-:W-:Y:S02]  /*3380*/  FFMA.FTZ R34, R197, c[0x0][0x29c], -R248.reuse ;  /* 0x0000a700c5227a23 */ /* 0x100fe400000108f8 */
[----:B------:R-:W-:Y:S02]  /*3390*/  FFMA.FTZ R248, R35, c[0x0][0x29c], -R248 ;  /* 0x0000a70023f87a23 */ /* 0x000fe400000108f8 */
[-C--:B------:R-:W-:Y:S03]  /*33a0*/  HMMA.16816.F32.BF16 R44, R16, R14.reuse, R44 ;  /* 0x0000000e102c723c */ /* 0x080fe6000004182c */
[----:B------:R-:W-:Y:S01]  /*33b0*/  MUFU.EX2 R35, R248 ;  /* 0x000000f800237308 */ /* 0x000fe20000000800 */
[--C-:B------:R-:W-:Y:S04]  /*33c0*/  FFMA.FTZ R178, R188, c[0x0][0x29c], -R247.reuse ;  /* 0x0000a700bcb27a23 */ /* 0x100fe800000108f7 */
[C---:B------:R-:W-:Y:S01]  /*33d0*/  HMMA.16816.F32.BF16 R48, R8.reuse, R14, R48 ;  /* 0x0000000e0830723c */ /* 0x040fe20000041830 */
[----:B------:R-:W1:Y:S04]  /*33e0*/  LDSM.16.M88.4 R12, [R3+0x13880] ;  /* 0x01388000030c783b */ /* 0x000e680000000200 */
[----:B------:R-:W-:Y:S03]  /*33f0*/  MUFU.EX2 R34, R34 ;  /* 0x0000002200227308 */ /* 0x000fe60000000800 */
[-C--:B------:R-:W-:Y:S07]  /*3400*/  HMMA.16816.F32.BF16 R52, R8, R164.reuse, R52 ;  /* 0x000000a40834723c */ /* 0x080fee0000041834 */
[----:B------:R-:W-:Y:S01]  /*3410*/  MUFU.EX2 R2, R2 ;  /* 0x0000000200027308 */ /* 0x000fe20000000800 */
[C---:B------:R-:W-:Y:S08]  /*3420*/  HMMA.16816.F32.BF16 R56, R16.reuse, R164, R56 ;  /* 0x000000a41038723c */ /* 0x040ff00000041838 */
[-C--:B------:R-:W-:Y:S01]  /*3430*/  HMMA.16816.F32.BF16 R60, R16, R166.reuse, R60 ;  /* 0x000000a6103c723c */ /* 0x080fe2000004183c */
[----:B------:R-:W4:Y:S01]  /*3440*/  LDSM.16.M88.4 R16, [R204+0xb080] ;  /* 0x00b08000cc10783b */ /* 0x000f220000000200 */
[----:B------:R-:W-:Y:S06]  /*3450*/  MUFU.EX2 R177, R177 ;  /* 0x000000b100b17308 */ /* 0x000fec0000000800 */
[----:B------:R-:W-:Y:S01]  /*3460*/  HMMA.16816.F32.BF16 R64, R8, R166, R64 ;  /* 0x000000a60840723c */ /* 0x000fe20000041840 */
[----:B------:R-:W2:Y:S03]  /*3470*/  LDS R10, [R245+0x18280] ;  /* 0x01828000f50a7984 */ /* 0x000ea60000000800 */
[----:B------:R-:W-:Y:S03]  /*3480*/  MUFU.EX2 R178, R178 ;  /* 0x000000b200b27308 */ /* 0x000fe60000000800 */
[--C-:B------:R-:W-:Y:S01]  /*3490*/  FFMA.FTZ R9, R186, c[0x0][0x29c], -R247.reuse ;  /* 0x0000a700ba097a23 */ /* 0x100fe200000108f7 */
[-C--:B---3--:R-:W-:Y:S05]  /*34a0*/  HMMA.16816.F32.BF16 R36, R4, R20.reuse, R36 ;  /* 0x000000140424723c */ /* 0x088fea0000041824 */
[--C-:B------:R-:W-:Y:S01]  /*34b0*/  FFMA.FTZ R8, R192, c[0x0][0x29c], -R247.reuse ;  /* 0x0000a700c0087a23 */ /* 0x100fe200000108f7 */
[----:B------:R-:W-:Y:S01]  /*34c0*/  MUFU.EX2 R9, R9 ;  /* 0x0000000900097308 */ /* 0x000fe20000000800 */
[--C-:B------:R-:W-:Y:S01]  /*34d0*/  FFMA.FTZ R11, R190, c[0x0][0x29c], -R247.reuse ;  /* 0x0000a700be0b7a23 */ /* 0x100fe200000108f7 */
[C---:B-1----:R-:W-:Y:S07]  /*34e0*/  HMMA.16816.F32.BF16 R40, R12.reuse, R20, R40 ;  /* 0x000000140c28723c */ /* 0x042fee0000041828 */
[--C-:B------:R-:W-:Y:S01]  /*34f0*/  FFMA.FTZ R20, R32, c[0x0][0x29c], -R247.reuse ;  /* 0x0000a70020147a23 */ /* 0x100fe200000108f7 */
[-C--:B------:R-:W-:Y:S01]  /*3500*/  HMMA.16816.F32.BF16 R44, R12, R22.reuse, R44 ;  /* 0x000000160c2c723c */ /* 0x080fe2000004182c */
[----:B------:R-:W1:Y:S07]  /*3510*/  MUFU.EX2 R32, R191 ;  /* 0x000000bf00207308 */ /* 0x000e6e0000000800 */
[C---:B------:R-:W-:Y:S03]  /*3520*/  HMMA.16816.F32.BF16 R48, R4.reuse, R22, R48 ;  /* 0x000000160430723c */ /* 0x040fe60000041830 */
[----:B------:R-:W3:Y:S04]  /*3530*/  MUFU.EX2 R8, R8 ;  /* 0x0000000800087308 */ /* 0x000ee80000000800 */
[----:B------:R-:W-:Y:S01]  /*3540*/  FSEL R22, R25, -INF , P6 ;  /* 0xff80000019167808 */ /* 0x000fe20003000000 */
[-C--:B----4-:R-:W-:Y:S04]  /*3550*/  HMMA.16816.F32.BF16 R52, R4, R16.reuse, R52 ;  /* 0x000000100434723c */ /* 0x090fe80000041834 */
[--C-:B------:R-:W-:Y:S01]  /*3560*/  FFMA.FTZ R21, R22, c[0x0][0x29c], -R247.reuse ;  /* 0x0000a70016157a23 */ /* 0x100fe200000108f7 */
[----:B------:R-:W-:Y:S01]  /*3570*/  FSEL R22, R29, -INF , P0 ;  /* 0xff8000001d167808 */ /* 0x000fe20000000000 */
[----:B------:R-:W4:Y:S02]  /*3580*/  MUFU.EX2 R11, R11 ;  /* 0x0000000b000b7308 */ /* 0x000f240000000800 */
[C---:B------:R-:W-:Y:S07]  /*3590*/  HMMA.16816.F32.BF16 R56, R12.reuse, R16, R56 ;  /* 0x000000100c38723c */ /* 0x040fee0000041838 */
[--C-:B------:R-:W-:Y:S01]  /*35a0*/  FFMA.FTZ R16, R28, c[0x0][0x29c], -R247.reuse ;  /* 0x0000a7001c107a23 */ /* 0x100fe200000108f7 */
[-C--:B------:R-:W-:Y:S01]  /*35b0*/  HMMA.16816.F32.BF16 R60, R12, R18.reuse, R60 ;  /* 0x000000120c3c723c */ /* 0x080fe2000004183c */
[----:B------:R-:W1:Y:S01]  /*35c0*/  LDS R12, [R245+0x182a0] ;  /* 0x0182a000f50c7984 */ /* 0x000e620000000800 */
[----:B------:R-:W-:Y:S02]  /*35d0*/  MUFU.EX2 R14, R185 ;  /* 0x000000b9000e7308 */ /* 0x000fe40000000800 */
[----:B------:R-:W-:Y:S03]  /*35e0*/  FFMA.FTZ R247, R22, c[0x0][0x29c], -R247 ;  /* 0x0000a70016f77a23 */ /* 0x000fe600000108f7 */
[----:B------:R-:W-:Y:S01]  /*35f0*/  FSEL R13, R30, -INF , P5 ;  /* 0xff8000001e0d7808 */ /* 0x000fe20002800000 */
[----:B------:R-:W-:Y:S04]  /*3600*/  HMMA.16816.F32.BF16 R64, R4, R18, R64 ;  /* 0x000000120440723c */ /* 0x000fe80000041840 */
[--C-:B--2---:R-:W-:Y:S01]  /*3610*/  FADD.FTZ R22, R53, -R10.reuse ;  /* 0x8000000a35167221 */ /* 0x104fe20000010000 */
[----:B------:R-:W2:Y:S01]  /*3620*/  MUFU.EX2 R16, R16 ;  /* 0x0000001000107308 */ /* 0x000ea20000000800 */
[--C-:B------:R-:W-:Y:S02]  /*3630*/  FADD.FTZ R15, R52, -R10.reuse ;  /* 0x8000000a340f7221 */ /* 0x100fe40000010000 */
[--C-:B------:R-:W-:Y:S04]  /*3640*/  FADD.FTZ R4, R37, -R10.reuse ;  /* 0x8000000a25047221 */ /* 0x100fe80000010000 */
[----:B-----5:R-:W-:Y:S02]  /*3650*/  FMUL.FTZ R6, R181, R4 ;  /* 0x00000004b5067220 */ /* 0x020fe40000410000 */
[----:B------:R-:W5:Y:S01]  /*3660*/  LDS R4, [R245+0x18300] ;  /* 0x01830000f5047984 */ /* 0x000f620000000800 */
[--C-:B------:R-:W-:Y:S01]  /*3670*/  FADD.FTZ R18, R49, -R10.reuse ;  /* 0x8000000a31127221 */ /* 0x100fe20000010000 */
[----:B------:R-:W2:Y:S01]  /*3680*/  MUFU.EX2 R247, R247 ;  /* 0x000000f700f77308 */ /* 0x000ea20000000800 */
[--C-:B------:R-:W-:Y:S01]  /*3690*/  FADD.FTZ R5, R36, -R10.reuse ;  /* 0x8000000a24057221 */ /* 0x100fe20000010000 */
[----:B------:R-:W2:Y:S01]  /*36a0*/  LDS R245, [R245+0x18320] ;  /* 0x01832000f5f57984 */ /* 0x000ea20000000800 */
[--C-:B------:R-:W-:Y:S02]  /*36b0*/  FADD.FTZ R7, R48, -R10.reuse ;  /* 0x8000000a30077221 */ /* 0x100fe40000010000 */
[----:B------:R-:W-:Y:S01]  /*36c0*/  FMUL.FTZ R5, R180, R5 ;  /* 0x00000005b4057220 */ /* 0x000fe20000410000 */
[----:B------:R-:W-:Y:S01]  /*36d0*/  F2FP.BF16.PACK_AB R180, R181, R180 ;  /* 0x000000b4b5b4723e */ /* 0x000fe200000010ff */
[----:B------:R-:W-:Y:S01]  /*36e0*/  FMUL.FTZ R7, R182, R7 ;  /* 0x00000007b6077220 */ /* 0x000fe20000410000 */
[C---:B------:R-:W-:Y:S01]  /*36f0*/  F2FP.BF16.PACK_AB R182, R187.reuse, R182 ;  /* 0x000000b6bbb6723e */ /* 0x040fe200000010ff */
[----:B------:R-:W-:Y:S01]  /*3700*/  FMUL.FTZ R18, R187, R18 ;  /* 0x00000012bb127220 */ /* 0x000fe20000410000 */
[----:B------:R-:W-:Y:S01]  /*3710*/  F2FP.BF16.PACK_AB R6, R6, R5 ;  /* 0x000000050606723e */ /* 0x000fe200000010ff */
[----:B------:R-:W-:Y:S01]  /*3720*/  FMUL.FTZ R15, R184, R15 ;  /* 0x0000000fb80f7220 */ /* 0x000fe20000410000 */
[----:B------:R-:W2:Y:S01]  /*3730*/  MUFU.EX2 R176, R176 ;  /* 0x000000b000b07308 */ /* 0x000ea20000000800 */
[----:B------:R-:W-:Y:S01]  /*3740*/  FMUL.FTZ R22, R193, R22 ;  /* 0x00000016c1167220 */ /* 0x000fe20000410000 */
[----:B------:R-:W-:Y:S01]  /*3750*/  F2FP.BF16.PACK_AB R18, R18, R7 ;  /* 0x000000071212723e */ /* 0x000fe200000010ff */
[--C-:B------:R-:W-:Y:S01]  /*3760*/  FADD.FTZ R5, R64, -R10.reuse ;  /* 0x8000000a40057221 */ /* 0x100fe20000010000 */
[----:B------:R-:W-:Y:S01]  /*3770*/  STS [R235+0x18480], R180 ;  /* 0x018480b4eb007388 */ /* 0x000fe20000000800 */
[----:B------:R-:W-:Y:S01]  /*3780*/  FADD.FTZ R10, R65, -R10 ;  /* 0x8000000a410a7221 */ /* 0x000fe20000010000 */
[----:B------:R-:W-:Y:S01]  /*3790*/  F2FP.BF16.PACK_AB R22, R22, R15 ;  /* 0x0000000f1616723e */ /* 0x000fe200000010ff */
[--C-:B-1----:R-:W-:Y:S01]  /*37a0*/  FADD.FTZ R30, R51, -R12.reuse ;  /* 0x8000000c331e7221 */ /* 0x102fe20000010000 */
[----:B------:R-:W-:Y:S01]  /*37b0*/  F2FP.BF16.PACK_AB R64, R32, R189 ;  /* 0x000000bd2040723e */ /* 0x000fe200000010ff */
[--C-:B------:R-:W-:Y:S01]  /*37c0*/  FADD.FTZ R48, R55, -R12.reuse ;  /* 0x8000000c37307221 */ /* 0x100fe20000010000 */
[----:B------:R-:W1:Y:S01]  /*37d0*/  MUFU.EX2 R179, R179 ;  /* 0x000000b300b37308 */ /* 0x000e620000000800 */
[--C-:B------:R-:W-:Y:S01]  /*37e0*/  FADD.FTZ R7, R38, -R12.reuse ;  /* 0x8000000c26077221 */ /* 0x100fe20000010000 */
[----:B------:R-:W-:Y:S01]  /*37f0*/  F2FP.BF16.PACK_AB R184, R193, R184 ;  /* 0x000000b8c1b8723e */ /* 0x000fe200000010ff */
[--C-:B------:R-:W-:Y:S02]  /*3800*/  FADD.FTZ R28, R39, -R12.reuse ;  /* 0x8000000c271c7221 */ /* 0x100fe40000010000 */
[--C-:B------:R-:W-:Y:S02]  /*3810*/  FADD.FTZ R15, R50, -R12.reuse ;  /* 0x8000000c320f7221 */ /* 0x100fe40000010000 */
[--C-:B------:R-:W-:Y:S02]  /*3820*/  FADD.FTZ R17, R54, -R12.reuse ;  /* 0x8000000c36117221 */ /* 0x100fe40000010000 */
[--C-:B------:R-:W-:Y:S01]  /*3830*/  FADD.FTZ R19, R66, -R12.reuse ;  /* 0x8000000c42137221 */ /* 0x100fe20000010000 */
[----:B------:R-:W-:Y:S01]  /*3840*/  MUFU.EX2 R21, R21 ;  /* 0x0000001500157308 */ /* 0x000fe20000000800 */
[----:B------:R-:W-:Y:S02]  /*3850*/  FADD.FTZ R12, R67, -R12 ;  /* 0x8000000c430c7221 */ /* 0x000fe40000010000 */
[----:B------:R-:W-:Y:S02]  /*3860*/  FMUL.FTZ R28, R33, R28 ;  /* 0x0000001c211c7220 */ /* 0x000fe40000410000 */
[----:B------:R-:W-:Y:S01]  /*3870*/  FMUL.FTZ R19, R34, R19 ;  /* 0x0000001322137220 */ /* 0x000fe20000410000 */
[C---:B------:R-:W-:Y:S01]  /*3880*/  F2FP.BF16.PACK_AB R34, R35.reuse, R34 ;  /* 0x000000222322723e */ /* 0x040fe200000010ff */
[----:B------:R-:W-:Y:S02]  /*3890*/  FMUL.FTZ R12, R35, R12 ;  /* 0x0000000c230c7220 */ /* 0x000fe40000410000 */
[----:B------:R-:W-:Y:S01]  /*38a0*/  FMUL.FTZ R5, R24, R5 ;  /* 0x0000000518057220 */ /* 0x000fe20000410000 */
[----:B------:R-:W1:Y:S01]  /*38b0*/  MUFU.EX2 R20, R20 ;  /* 0x0000001400147308 */ /* 0x000e620000000800 */
[----:B------:R-:W-:Y:S01]  /*38c0*/  FMUL.FTZ R10, R249, R10 ;  /* 0x0000000af90a7220 */ /* 0x000fe20000410000 */
[----:B------:R-:W-:Y:S01]  /*38d0*/  F2FP.BF16.PACK_AB R52, R12, R19 ;  /* 0x000000130c34723e */ /* 0x000fe200000010ff */
[----:B------:R-:W-:Y:S01]  /*38e0*/  FMUL.FTZ R7, R26, R7 ;  /* 0x000000071a077220 */ /* 0x000fe20000410000 */
[----:B------:R-:W-:Y:S01]  /*38f0*/  F2FP.BF16.PACK_AB R26, R33, R26 ;  /* 0x0000001a211a723e */ /* 0x000fe200000010ff */
[--C-:B-----5:R-:W-:Y:S01]  /*3900*/  FADD.FTZ R12, R41, -R4.reuse ;  /* 0x80000004290c7221 */ /* 0x120fe20000010000 */
[----:B------:R-:W-:Y:S01]  /*3910*/  F2FP.BF16.PACK_AB R50, R10, R5 ;  /* 0x000000050a32723e */ /* 0x000fe200000010ff */
[--C-:B------:R-:W-:Y:S01]  /*3920*/  FADD.FTZ R5, R40, -R4.reuse ;  /* 0x8000000428057221 */ /* 0x100fe20000010000 */
[----:B------:R-:W-:Y:S01]  /*3930*/  F2FP.BF16.PACK_AB R28, R28, R7 ;  /* 0x000000071c1c723e */ /* 0x000fe200000010ff */
[--C-:B------:R-:W-:Y:S01]  /*3940*/  FADD.FTZ R7, R44, -R4.reuse ;  /* 0x800000042c077221 */ /* 0x100fe20000010000 */
[----:B------:R5:W-:Y:S01]  /*3950*/  STS [R235+0x18880], R26 ;  /* 0x0188801aeb007388 */ /* 0x000be20000000800 */
[----:B------:R-:W-:Y:S01]  /*3960*/  FADD.FTZ R54, R45, -R4 ;  /* 0x800000042d367221 */ /* 0x000fe20000010000 */
[----:B------:R-:W-:Y:S01]  /*3970*/  MUFU.EX2 R10, R27 ;  /* 0x0000001b000a7308 */ /* 0x000fe20000000800 */
[----:B------:R-:W-:Y:S01]  /*3980*/  FMUL.FTZ R15, R2, R15 ;  /* 0x0000000f020f7220 */ /* 0x000fe20000410000 */
[----:B------:R-:W-:Y:S01]  /*3990*/  F2FP.BF16.PACK_AB R2, R177, R2 ;  /* 0x00000002b102723e */ /* 0x000fe200000010ff */
[--C-:B------:R-:W-:Y:S01]  /*39a0*/  FFMA.FTZ R13, R13, c[0x0][0x29c], -R246.reuse ;  /* 0x0000a7000d0d7a23 */ /* 0x100fe200000108f6 */
[----:B------:R-:W-:Y:S01]  /*39b0*/  STS [R237], R182 ;  /* 0x000000b6ed007388 */ /* 0x000fe20000000800 */
[----:B------:R-:W-:Y:S01]  /*39c0*/  FFMA.FTZ R246, R31, c[0x0][0x29c], -R246 ;  /* 0x0000a7001ff67a23 */ /* 0x000fe200000108f6 */
[----:B------:R-:W-:Y:S01]  /*39d0*/  F2FP.BF16.PACK_AB R24, R249, R24 ;  /* 0x00000018f918723e */ /* 0x000fe200000010ff */
[----:B------:R-:W-:Y:S01]  /*39e0*/  FMUL.FTZ R5, R178, R5 ;  /* 0x00000005b2057220 */ /* 0x000fe20000410000 */
[C---:B------:R-:W-:Y:S01]  /*39f0*/  F2FP.BF16.PACK_AB R178, R9.reuse, R178 ;  /* 0x000000b209b2723e */ /* 0x040fe200000010ff */
[----:B------:R-:W-:Y:S01]  /*3a00*/  FMUL.FTZ R12, R9, R12 ;  /* 0x0000000c090c7220 */ /* 0x000fe20000410000 */
[----:B------:R-:W5:Y:S01]  /*3a10*/  MUFU.EX2 R195, R195 ;  /* 0x000000c300c37308 */ /* 0x000f620000000800 */
[----:B---3--:R-:W-:Y:S01]  /*3a20*/  FMUL.FTZ R7, R8, R7 ;  /* 0x0000000708077220 */ /* 0x008fe20000410000 */
[C---:B----4-:R-:W-:Y:S01]  /*3a30*/  F2FP.BF16.PACK_AB R8, R11.reuse, R8 ;  /* 0x000000080b08723e */ /* 0x050fe200000010ff */
[----:B------:R-:W-:Y:S01]  /*3a40*/  FMUL.FTZ R54, R11, R54 ;  /* 0x000000360b367220 */ /* 0x000fe20000410000 */
[----:B------:R3:W-:Y:S01]  /*3a50*/  STS [R237+0x400], R2 ;  /* 0x00040002ed007388 */ /* 0x0007e20000000800 */
[--C-:B------:R-:W-:Y:S01]  /*3a60*/  FADD.FTZ R9, R56, -R4.reuse ;  /* 0x8000000438097221 */ /* 0x100fe20000010000 */
[----:B------:R-:W-:Y:S01]  /*3a70*/  F2FP.BF16.PACK_AB R12, R12, R5 ;  /* 0x000000050c0c723e */ /* 0x000fe200000010ff */
[--C-:B------:R-:W-:Y:S01]  /*3a80*/  FADD.FTZ R56, R57, -R4.reuse ;  /* 0x8000000439387221 */ /* 0x100fe20000010000 */
[----:B------:R-:W-:Y:S01]  /*3a90*/  STS [R235+0x19480], R178 ;  /* 0x019480b2eb007388 */ /* 0x000fe20000000800 */
[--C-:B------:R-:W-:Y:S01]  /*3aa0*/  FADD.FTZ R11, R60, -R4.reuse ;  /* 0x800000043c0b7221 */ /* 0x100fe20000010000 */
[----:B------:R-:W-:Y:S01]  /*3ab0*/  MUFU.EX2 R13, R13 ;  /* 0x0000000d000d7308 */ /* 0x000fe20000000800 */
[----:B------:R-:W-:Y:S01]  /*3ac0*/  FADD.FTZ R4, R61, -R4 ;  /* 0x800000043d047221 */ /* 0x000fe20000010000 */
[----:B------:R-:W-:Y:S01]  /*3ad0*/  F2FP.BF16.PACK_AB R54, R54, R7 ;  /* 0x000000073636723e */ /* 0x000fe200000010ff */
[----:B--2---:R-:W-:Y:S01]  /*3ae0*/  FMUL.FTZ R11, R16, R11 ;  /* 0x0000000b100b7220 */ /* 0x004fe20000410000 */
[C---:B------:R-:W-:Y:S01]  /*3af0*/  F2FP.BF16.PACK_AB R16, R247.reuse, R16 ;  /* 0x00000010f710723e */ /* 0x040fe200000010ff */
[----:B------:R-:W-:Y:S02]  /*3b00*/  FMUL.FTZ R4, R247, R4 ;  /* 0x00000004f7047220 */ /* 0x000fe40000410000 */
[----:B------:R-:W-:Y:S01]  /*3b10*/  FMUL.FTZ R17, R176, R17 ;  /* 0x00000011b0117220 */ /* 0x000fe20000410000 */
[----:B-1----:R-:W-:Y:S01]  /*3b20*/  F2FP.BF16.PACK_AB R176, R179, R176 ;  /* 0x000000b0b3b0723e */ /* 0x002fe200000010ff */
[----:B------:R-:W-:Y:S01]  /*3b30*/  FMUL.FTZ R9, R20, R9 ;  /* 0x0000000914097220 */ /* 0x000fe20000410000 */
[----:B------:R-:W3:Y:S01]  /*3b40*/  MUFU.EX2 R246, R246 ;  /* 0x000000f600f67308 */ /* 0x000ee20000000800 */
[----:B------:R-:W-:Y:S01]  /*3b50*/  F2FP.BF16.PACK_AB R60, R4, R11 ;  /* 0x0000000b043c723e */ /* 0x000fe200000010ff */
[----:B------:R-:W-:Y:S01]  /*3b60*/  FMUL.FTZ R30, R177, R30 ;  /* 0x0000001eb11e7220 */ /* 0x000fe20000410000 */
[----:B------:R-:W-:Y:S01]  /*3b70*/  F2FP.BF16.PACK_AB R4, R14, R183 ;  /* 0x000000b70e04723e */ /* 0x000fe200000010ff */
[--C-:B------:R-:W-:Y:S01]  /*3b80*/  FADD.FTZ R5, R43, -R245.reuse ;  /* 0x800000f52b057221 */ /* 0x100fe20000010000 */
[----:B------:R-:W-:Y:S01]  /*3b90*/  F2FP.BF16.PACK_AB R20, R21, R20 ;  /* 0x000000141514723e */ /* 0x000fe200000010ff */
[--C-:B------:R-:W-:Y:S01]  /*3ba0*/  FADD.FTZ R66, R42, -R245.reuse ;  /* 0x800000f52a427221 */ /* 0x100fe20000010000 */
[----:B-----5:R-:W-:Y:S01]  /*3bb0*/  F2FP.BF16.PACK_AB R26, R10, R195 ;  /* 0x000000c30a1a723e */ /* 0x020fe200000010ff */
[----:B------:R1:W-:Y:S01]  /*3bc0*/  STS [R235+0x19880], R4 ;  /* 0x01988004eb007388 */ /* 0x0003e20000000800 */
[----:B------:R-:W-:Y:S01]  /*3bd0*/  FMUL.FTZ R5, R14, R5 ;  /* 0x000000050e057220 */ /* 0x000fe20000410000 */
[----:B------:R-:W-:Y:S01]  /*3be0*/  F2FP.BF16.PACK_AB R30, R30, R15 ;  /* 0x0000000f1e1e723e */ /* 0x000fe200000010ff */
[----:B------:R-:W-:Y:S01]  /*3bf0*/  FMUL.FTZ R66, R183, R66 ;  /* 0x00000042b7427220 */ /* 0x000fe20000410000 */
[----:B------:R-:W-:Y:S01]  /*3c00*/  STS [R237+0x1000], R8 ;  /* 0x00100008ed007388 */ /* 0x000fe20000000800 */
[--C-:B------:R-:W-:Y:S02]  /*3c10*/  FADD.FTZ R7, R47, -R245.reuse ;  /* 0x800000f52f077221 */ /* 0x100fe40000010000 */
[----:B------:R-:W-:Y:S01]  /*3c20*/  FMUL.FTZ R48, R179, R48 ;  /* 0x00000030b3307220 */ /* 0x000fe20000410000 */
[----:B------:R-:W-:Y:S01]  /*3c30*/  STS [R237+0x1400], R64 ;  /* 0x00140040ed007388 */ /* 0x000fe20000000800 */
[----:B------:R-:W-:Y:S01]  /*3c40*/  FMUL.FTZ R7, R32, R7 ;  /* 0x0000000720077220 */ /* 0x000fe20000410000 */
[----:B------:R-:W-:Y:S01]  /*3c50*/  F2FP.BF16.PACK_AB R66, R5, R66 ;  /* 0x000000420542723e */ /* 0x000fe200000010ff */
[--C-:B------:R-:W-:Y:S01]  /*3c60*/  FADD.FTZ R59, R59, -R245.reuse ;  /* 0x800000f53b3b7221 */ /* 0x100fe20000010000 */
[----:B------:R-:W-:Y:S01]  /*3c70*/  STS [R235+0x1a480], R184 ;  /* 0x01a480b8eb007388 */ /* 0x000fe20000000800 */
[--C-:B------:R-:W-:Y:S01]  /*3c80*/  FADD.FTZ R58, R58, -R245.reuse ;  /* 0x800000f53a3a7221 */ /* 0x100fe20000010000 */
[----:B------:R-:W-:Y:S01]  /*3c90*/  F2FP.BF16.PACK_AB R48, R48, R17 ;  /* 0x000000113030723e */ /* 0x000fe200000010ff */
[----:B------:R-:W-:Y:S01]  /*3ca0*/  FMUL.FTZ R56, R21, R56 ;  /* 0x0000003815387220 */ /* 0x000fe20000410000 */
[----:B------:R-:W-:Y:S01]  /*3cb0*/  STS [R235+0x1a880], R176 ;  /* 0x01a880b0eb007388 */ /* 0x000fe20000000800 */
[----:B---3--:R-:W-:Y:S01]  /*3cc0*/  F2FP.BF16.PACK_AB R2, R246, R13 ;  /* 0x0000000df602723e */ /* 0x008fe200000010ff */
[----:B------:R-:W-:Y:S02]  /*3cd0*/  FMUL.FTZ R59, R10, R59 ;  /* 0x0000003b0a3b7220 */ /* 0x000fe40000410000 */
[----:B------:R-:W-:Y:S01]  /*3ce0*/  STS [R237+0x2000], R24 ;  /* 0x00200018ed007388 */ /* 0x000fe20000000800 */
[--C-:B------:R-:W-:Y:S01]  /*3cf0*/  FADD.FTZ R62, R62, -R245.reuse ;  /* 0x800000f53e3e7221 */ /* 0x100fe20000010000 */
[----:B------:R-:W-:Y:S01]  /*3d00*/  F2FP.BF16.PACK_AB R56, R56, R9 ;  /* 0x000000093838723e */ /* 0x000fe200000010ff */
[----:B------:R-:W-:Y:S01]  /*3d10*/  FMUL.FTZ R58, R195, R58 ;  /* 0x0000003ac33a7220 */ /* 0x000fe20000410000 */
[----:B------:R-:W-:Y:S01]  /*3d20*/  STS [R237+0x2400], R34 ;  /* 0x00240022ed007388 */ /* 0x000fe20000000800 */
[--C-:B-1----:R-:W-:Y:S02]  /*3d30*/  FADD.FTZ R4, R46, -R245.reuse ;  /* 0x800000f52e047221 */ /* 0x102fe40000010000 */
[----:B------:R-:W-:Y:S01]  /*3d40*/  FADD.FTZ R63, R63, -R245 ;  /* 0x800000f53f3f7221 */ /* 0x000fe20000010000 */
[----:B------:R-:W-:Y:S01]  /*3d50*/  STS [R235+0x1b480], R20 ;  /* 0x01b48014eb007388 */ /* 0x000fe20000000800 */
[----:B------:R-:W-:Y:S01]  /*3d60*/  FMUL.FTZ R4, R189, R4 ;  /* 0x00000004bd047220 */ /* 0x000fe20000410000 */
[----:B------:R-:W-:Y:S01]  /*3d70*/  F2FP.BF16.PACK_AB R58, R59, R58 ;  /* 0x0000003a3b3a723e */ /* 0x000fe200000010ff */
[----:B------:R-:W-:Y:S01]  /*3d80*/  FMUL.FTZ R62, R13, R62 ;  /* 0x0000003e0d3e7220 */ /* 0x000fe20000410000 */
[----:B------:R-:W-:Y:S01]  /*3d90*/  STS [R235+0x1b880], R26 ;  /* 0x01b8801aeb007388 */ /* 0x000fe20000000800 */
[----:B------:R-:W-:Y:S01]  /*3da0*/  FMUL.FTZ R63, R246, R63 ;  /* 0x0000003ff63f7220 */ /* 0x000fe20000410000 */
[----:B------:R-:W-:Y:S02]  /*3db0*/  F2FP.BF16.PACK_AB R4, R7, R4 ;  /* 0x000000040704723e */ /* 0x000fe400000010ff */
[----:B------:R-:W-:Y:S02]  /*3dc0*/  STS [R237+0x3000], R16 ;  /* 0x00300010ed007388 */ /* 0x000fe40000000800 */
[----:B------:R-:W-:Y:S02]  /*3dd0*/  F2FP.BF16.PACK_AB R62, R63, R62 ;  /* 0x0000003e3f3e723e */ /* 0x000fe400000010ff */
[----:B------:R1:W-:Y:S04]  /*3de0*/  STS [R237+0x3400], R2 ;  /* 0x00340002ed007388 */ /* 0x0003e80000000800 */
[----:B------:R-:W-:Y:S01]  /*3df0*/  BAR.SYNC.DEFER_BLOCKING 0x0 ;  /* 0x0000000000007b1d */ /* 0x000fe20000010000 */
[----:B-1----:R-:W-:Y:S07]  /*3e00*/  IMAD R2, R206, 0x1800, R217 ;  /* 0x00001800ce027824 */ /* 0x002fee00078e02d9 */
[----:B------:R-:W-:Y:S01]  /*3e10*/  STS [R235+0x1c480], R6 ;  /* 0x01c48006eb007388 */ /* 0x000fe20000000800 */
[----:B------:R-:W-:Y:S03]  /*3e20*/  SHF.L.U32 R166, R2, 0x1, RZ ;  /* 0x0000000102a67819 */ /* 0x000fe600000006ff */
        /* <DEDUP_REMOVED lines=77> */
[----:B------:R-:W-:Y:S04]  /*4300*/  HMMA.16816.F32.BF16 R112, R12, R30, R112 ;  /* 0x0000001e0c70723c */ /* 0x000fe80000041870 */
[----:B------:R-:W-:Y:S03]  /*4310*/  IADD3 R7, R244, 0x2, RZ ;  /* 0x00000002f4077810 */ /* 0x000fe60007ffe0ff */
[----:B------:R2:W1:Y:S01]  /*4320*/  LDSM.16.M88.4 R28, [R210] ;  /* 0x00000000d21c783b */ /* 0x0004620000000200 */
[-C--:B------:R-:W-:Y:S05]  /*4330*/  HMMA.16816.F32.BF16 R68, R52, R56.reuse, R68 ;  /* 0x000000383444723c */ /* 0x080fea0000041844 */
[----:B------:R-:W-:Y:S02]  /*4340*/  ISETP.GE.AND P0, PT, R7, R242, PT ;  /* 0x000000f20700720c */ /* 0x000fe40003f06270 */
        /* <DEDUP_REMOVED lines=15> */
[C---:B-12-4-:R-:W-:Y:S01]  /*4440*/  IMAD.SHL.U32 R5, R7.reuse, 0x40, RZ ;  /* 0x0000004007057824 */ /* 0x056fe200078e00ff */
[----:B------:R-:W-:Y:S01]  /*4450*/  SHF.R.S32.HI R4, RZ, 0x1f, R7 ;  /* 0x0000001fff047819 */ /* 0x000fe20000011407 */
[----:B------:R-:W-:Y:S03]  /*4460*/  IMAD.WIDE.U32 R10, R7, c[0x0][0x208], RZ ;  /* 0x00008200070a7a25 */ /* 0x000fe600078e00ff */
[----:B------:R-:W-:Y:S01]  /*4470*/  IADD3 R6, -R5, R222, RZ ;  /* 0x000000de05067210 */ /* 0x000fe20007ffe1ff */
[----:B------:R-:W-:Y:S01]  /*4480*/  IMAD R4, R4, c[0x0][0x208], RZ ;  /* 0x0000820004047a24 */ /* 0x000fe200078e02ff */
[----:B------:R-:W-:Y:S02]  /*4490*/  LEA R8, P0, R10, R232, 0x7 ;  /* 0x000000e80a087211 */ /* 0x000fe400078038ff */
[CC--:B------:R-:W-:Y:S01]  /*44a0*/  ISETP.LE.OR P6, PT, R6.reuse, R221.reuse, !P4 ;  /* 0x000000dd0600720c */ /* 0x0c0fe200067c3670 */
[----:B------:R-:W-:Y:S01]  /*44b0*/  IMAD R4, R7, c[0x0][0x20c], R4 ;  /* 0x0000830007047a24 */ /* 0x000fe200078e0204 */
[----:B------:R-:W-:Y:S03]  /*44c0*/  ISETP.LE.OR P5, PT, R6, R221, !P3 ;  /* 0x000000dd0600720c */ /* 0x000fe60005fa3670 */
[----:B------:R-:W-:Y:S05]  /*44d0*/  IMAD.IADD R7, R11, 0x1, R4 ;  /* 0x000000010b077824 */ /* 0x000fea00078e0204 */
[----:B------:R-:W-:Y:S01]  /*44e0*/  LEA.HI.X R9, R10, R233, R7, 0x7, P0 ;  /* 0x000000e90a097211 */ /* 0x000fe200000f3c07 */
[----:B------:R-:W-:Y:S01]  /*44f0*/  @!P1 IMAD.WIDE R10, R5, 0x4, R226 ;  /* 0x00000004050a9825 */ /* 0x000fe200078e02e2 */
[----:B------:R-:W-:Y:S02]  /*4500*/  ISETP.LE.OR P0, PT, R6, R221, !P2 ;  /* 0x000000dd0600720c */ /* 0x000fe40005703670 */
[C---:B------:R-:W-:Y:S01]  /*4510*/  @!P1 LEA R7, R240.reuse, R220, 0x6 ;  /* 0x000000dcf0079211 */ /* 0x040fe200078e30ff */
[----:B------:R-:W-:Y:S04]  /*4520*/  IMAD R6, R240, 0x3000, R231 ;  /* 0x00003000f0067824 */ /* 0x000fe800078e02e7 */
[----:B------:R-:W-:Y:S01]  /*4530*/  @!P1 IMAD.SHL.U32 R4, R7, 0x4, RZ ;  /* 0x0000000407049824 */ /* 0x000fe200078e00ff */
[----:B------:R-:W-:Y:S01]  /*4540*/  @!PT LDS RZ, [RZ] ;  /* 0x00000000fffff984 */ /* 0x000fe20000000800 */
[----:B------:R-:W-:Y:S01]  /*4550*/  @!PT LDS RZ, [RZ] ;  /* 0x00000000fffff984 */ /* 0x000fe20000000800 */
[----:B------:R-:W-:Y:S01]  /*4560*/  @!PT LDS RZ, [RZ] ;  /* 0x00000000fffff984 */ /* 0x000fe20000000800 */
[----:B------:R1:W-:Y:S04]  /*4570*/  LDGSTS.E.BYPASS.LTC128B.128 [R6], [R8.64], !P6 ;  /* 0x0000000008067fae */ /* 0x0003e8000f101d44 */
[----:B------:R1:W-:Y:S04]  /*4580*/  LDGSTS.E.BYPASS.LTC128B.128 [R6+0x1000], [R8.64+0x40], !P5 ;  /* 0x0100004008067fae */ /* 0x0003e8000e901d44 */
[----:B------:R1:W-:Y:S04]  /*4590*/  LDGSTS.E.BYPASS.LTC128B.128 [R6+0x2000], [R8.64+0x80], !P0 ;  /* 0x0200008008067fae */ /* 0x0003e8000c101d44 */
[----:B------:R1:W-:Y:S02]  /*45a0*/  @!P1 LDGSTS.E.BYPASS.LTC128B.128 [R4+0x18280], [R10.64] ;  /* 0x182800000a049fae */ /* 0x0003e4000b901d44 */
.L_x_721:
[-C--:B-12-4-:R-:W-:Y:S01]  /*45b0*/  HMMA.16816.F32.BF16 R4, R28, R2.reuse, RZ ;  /* 0x000000021c04723c */ /* 0x096fe200000418ff */
[----:B------:R-:W-:Y:S02]  /*45c0*/  LDSM.16.M88.4 R36, [R208] ;  /* 0x00000000d024783b */ /* 0x000fe40000000200 */
[C---:B------:R-:W-:Y:S02]  /*45d0*/  ISETP.GE.AND P6, PT, R241.reuse, 0x1, PT ;  /* 0x00000001f100780c */ /* 0x040fe40003fc6270 */
[----:B------:R-:W-:Y:S01]  /*45e0*/  LDSM.16.MT88.2 R40, [R211+0x2800] ;  /* 0x00280000d328783b */ /* 0x000fe20000004100 */
[C---:B------:R-:W-:Y:S02]  /*45f0*/  ISETP.GE.AND P5, PT, R240.reuse, 0x1, PT ;  /* 0x00000001f000780c */ /* 0x040fe40003fa6270 */
[C---:B------:R-:W-:Y:S01]  /*4600*/  HMMA.16816.F32.BF16 R8, R24.reuse, R2, RZ ;  /* 0x000000021808723c */ /* 0x040fe200000418ff */
[----:B------:R-:W1:Y:S03]  /*4610*/  LDSM.16.MT88.2 R2, [R211+0x800] ;  /* 0x00080000d302783b */ /* 0x000e660000004100 */
[----:B------:R-:W-:Y:S01]  /*4620*/  IADD3 R241, R241, 0x1, RZ ;  /* 0x00000001f1f17810 */ /* 0x000fe20007ffe0ff */
[----:B------:R-:W-:Y:S01]  /*4630*/  LDSM.16.M88.4 R44, [R207] ;  /* 0x00000000cf2c783b */ /* 0x000fe20000000200 */
[----:B------:R-:W-:Y:S02]  /*4640*/  IADD3 R240, R240, 0x1, RZ ;  /* 0x00000001f0f07810 */ /* 0x000fe40007ffe0ff */
[-C--:B------:R-:W-:Y:S01]  /*4650*/  HMMA.16816.F32.BF16 R12, R24, R20.reuse, RZ ;  /* 0x00000014180c723c */ /* 0x080fe200000418ff */
[----:B------:R-:W-:Y:S03]  /*4660*/  LDSM.16.M88.4 R48, [R207+0x1000] ;  /* 0x00100000cf30783b */ /* 0x000fe60000000200 */
[----:B------:R-:W-:Y:S01]  /*4670*/  SEL R241, R241, RZ, !P6 ;  /* 0x000000fff1f17207 */ /* 0x000fe20007000000 */
[----:B------:R-:W-:Y:S01]  /*4680*/  LDSM.16.MT88.2 R42, [R211+0x2c00] ;  /* 0x002c0000d32a783b */ /* 0x000fe20000004100 */
[----:B------:R-:W-:Y:S02]  /*4690*/  SEL R240, R240, RZ, !P5 ;  /* 0x000000fff0f07207 */ /* 0x000fe40006800000 */
[C---:B------:R-:W-:Y:S01]  /*46a0*/  HMMA.16816.F32.BF16 R16, R28.reuse, R20, RZ ;  /* 0x000000141c10723c */ /* 0x040fe200000418ff */
[----:B------:R-:W-:Y:S04]  /*46b0*/  LDSM.16.MT88.2 R52, [R211+0x4c00] ;  /* 0x004c0000d334783b */ /* 0x000fe80000004100 */
[----:B------:R-:W0:Y:S03]  /*46c0*/  LDGDEPBAR ;  /* 0x00000000000079af */ /* 0x000e260000000000 */
[-C--:B------:R-:W-:Y:S01]  /*46d0*/  HMMA.16816.F32.BF16 R20, R28, R32.reuse, RZ ;  /* 0x000000201c14723c */ /* 0x080fe200000418ff */
[----:B------:R-:W2:Y:S07]  /*46e0*/  LDSM.16.M88.4 R28, [R208+0x1000] ;  /* 0x00100000d01c783b */ /* 0x000eae0000000200 */
[----:B------:R-:W-:Y:S01]  /*46f0*/  HMMA.16816.F32.BF16 R24, R24, R32, RZ ;  /* 0x000000201818723c */ /* 0x000fe200000418ff */
[----:B------:R-:W3:Y:S07]  /*4700*/  LDSM.16.MT88.2 R32, [R211+0x4800] ;  /* 0x00480000d320783b */ /* 0x000eee0000004100 */
[-C--:B------:R-:W-:Y:S08]  /*4710*/  HMMA.16816.F32.BF16 R4, R60, R34.reuse, R4 ;  /* 0x000000223c04723c */ /* 0x080ff00000041804 */
[C---:B------:R-:W-:Y:S01]  /*4720*/  HMMA.16816.F32.BF16 R8, R64.reuse, R34, R8 ;  /* 0x000000224008723c */ /* 0x040fe20000041808 */
[----:B------:R-:W4:Y:S07]  /*4730*/  LDSM.16.MT88.2 R34, [R211+0xc00] ;  /* 0x000c0000d322783b */ /* 0x000f2e0000004100 */
[-C--:B------:R-:W-:Y:S08]  /*4740*/  HMMA.16816.F32.BF16 R12, R64, R56.reuse, R12 ;  /* 0x00000038400c723c */ /* 0x080ff0000004180c */
[C---:B------:R-:W-:Y:S01]  /*4750*/  HMMA.16816.F32.BF16 R16, R60.reuse, R56, R16 ;  /* 0x000000383c10723c */ /* 0x040fe20000041810 */
[----:B------:R-:W-:Y:S07]  /*4760*/  LDSM.16.M88.4 R56, [R210+0x2000] ;  /* 0x00200000d238783b */ /* 0x000fee0000000200 */
[-C--:B------:R-:W-:Y:S01]  /*4770*/  HMMA.16816.F32.BF16 R20, R60, R164.reuse, R20 ;  /* 0x000000a43c14723c */ /* 0x080fe20000041814 */
[----:B------:R-:W-:Y:S07]  /*4780*/  LDSM.16.M88.4 R60, [R208+0x3000] ;  /* 0x00300000d03c783b */ /* 0x000fee0000000200 */
[----:B------:R-:W-:Y:S08]  /*4790*/  HMMA.16816.F32.BF16 R24, R64, R164, R24 ;  /* 0x000000a44018723c */ /* 0x000ff00000041818 */
[-C--:B-1----:R-:W-:Y:S08]  /*47a0*/  HMMA.16816.F32.BF16 R4, R36, R2.reuse, R4 ;  /* 0x000000022404723c */ /* 0x082ff00000041804 */
[C---:B--2---:R-:W-:Y:S01]  /*47b0*/  HMMA.16816.F32.BF16 R8, R28.reuse, R2, R8 ;  /* 0x000000021c08723c */ /* 0x044fe20000041808 */
[----:B------:R-:W1:Y:S07]  /*47c0*/  LDSM.16.MT88.2 R2, [R211+0x1000] ;  /* 0x00100000d302783b */ /* 0x000e6e0000004100 */
[-C--:B------:R-:W-:Y:S08]  /*47d0*/  HMMA.16816.F32.BF16 R12, R28, R40.reuse, R12 ;  /* 0x000000281c0c723c */ /* 0x080ff0000004180c */
[C---:B------:R-:W-:Y:S01]  /*47e0*/  HMMA.16816.F32.BF16 R16, R36.reuse, R40, R16 ;  /* 0x000000282410723c */ /* 0x040fe20000041810 */
[----:B------:R-:W-:Y:S07]  /*47f0*/  LDSM.16.MT88.2 R40, [R211+0x1400] ;  /* 0x00140000d328783b */ /* 0x000fee0000004100 */
[-C--:B---3--:R-:W-:Y:S01]  /*4800*/  HMMA.16816.F32.BF16 R20, R36, R32.reuse, R20 ;  /* 0x000000202414723c */ /* 0x088fe20000041814 */
[----:B------:R-:W2:Y:S07]  /*4810*/  LDSM.16.M88.4 R36, [R210+0x3000] ;  /* 0x00300000d224783b */ /* 0x000eae0000000200 */
[----:B------:R-:W-:Y:S01]  /*4820*/  HMMA.16816.F32.BF16 R24, R28, R32, R24 ;  /* 0x000000201c18723c */ /* 0x000fe20000041818 */
[----:B------:R-:W3:Y:S04]  /*4830*/  LDSM.16.MT88.2 R28, [R211+0x3000] ;  /* 0x00300000d31c783b */ /* 0x000ee80000004100 */
[----:B------:R-:W5:Y:S03]  /*4840*/  LDSM.16.MT88.2 R30, [R211+0x5000] ;  /* 0x00500000d31e783b */ /* 0x000f660000004100 */
[-C--:B----4-:R-:W-:Y:S08]  /*4850*/  HMMA.16816.F32.BF16 R4, R44, R34.reuse, R4 ;  /* 0x000000222c04723c */ /* 0x090ff00000041804 */
[C---:B------:R-:W-:Y:S01]  /*4860*/  HMMA.16816.F32.BF16 R8, R48.reuse, R34, R8 ;  /* 0x000000223008723c */ /* 0x040fe20000041808 */
[----:B------:R-:W4:Y:S07]  /*4870*/  LDSM.16.M88.4 R32, [R209+0x2000] ;  /* 0x00200000d120783b */ /* 0x000f2e0000000200 */
[-C--:B------:R-:W-:Y:S08]  /*4880*/  HMMA.16816.F32.BF16 R12, R48, R42.reuse, R12 ;  /* 0x0000002a300c723c */ /* 0x080ff0000004180c */
[C---:B------:R-:W-:Y:S01]  /*4890*/  HMMA.16816.F32.BF16 R16, R44.reuse, R42, R16 ;  /* 0x0000002a2c10723c */ /* 0x040fe20000041810 */
[----:B------:R-:W-:Y:S07]  /*48a0*/  LDSM.16.MT88.2 R42, [R211+0x3400] ;  /* 0x00340000d32a783b */ /* 0x000fee0000004100 */
[-C--:B------:R-:W-:Y:S01]  /*48b0*/  HMMA.16816.F32.BF16 R20, R44, R52.reuse, R20 ;  /* 0x000000342c14723c */ /* 0x080fe20000041814 */
[----:B------:R-:W4:Y:S07]  /*48c0*/  LDSM.16.M88.4 R44, [R209+0x3000] ;  /* 0x00300000d12c783b */ /* 0x000f2e0000000200 */
[----:B------:R-:W-:Y:S01]  /*48d0*/  HMMA.16816.F32.BF16 R24, R48, R52, R24 ;  /* 0x000000343018723c */ /* 0x000fe20000041818 */
[----:B------:R-:W4:Y:S04]  /*48e0*/  LDSM.16.MT88.2 R48, [R211+0x5400] ;  /* 0x00540000d330783b */ /* 0x000f280000004100 */
[----:B------:R-:W-:Y:S03]  /*48f0*/  LDSM.16.M88.4 R52, [R208+0x2000] ;  /* 0x00200000d034783b */ /* 0x000fe60000000200 */
[-C--:B-1----:R-:W-:Y:S08]  /*4900*/  HMMA.16816.F32.BF16 R4, R56, R2.reuse, R4 ;  /* 0x000000023804723c */ /* 0x082ff00000041804 */
[C---:B--2---:R-:W-:Y:S01]  /*4910*/  HMMA.16816.F32.BF16 R8, R36.reuse, R2, R8 ;  /* 0x000000022408723c */ /* 0x044fe20000041808 */
[----:B------:R-:W1:Y:S07]  /*4920*/  LDSM.16.MT88.2 R2, [R211+0x1800] ;  /* 0x00180000d302783b */ /* 0x000e6e0000004100 */
[-C--:B---3--:R-:W-:Y:S08]  /*4930*/  HMMA.16816.F32.BF16 R12, R36, R28.reuse, R12 ;  /* 0x0000001c240c723c */ /* 0x088ff0000004180c */
[C---:B------:R-:W-:Y:S01]  /*4940*/  HMMA.16816.F32.BF16 R16, R56.reuse, R28, R16 ;  /* 0x0000001c3810723c */ /* 0x040fe20000041810 */
[----:B------:R-:W2:Y:S07]  /*4950*/  LDSM.16.MT88.2 R28, [R211+0x3800] ;  /* 0x00380000d31c783b */ /* 0x000eae0000004100 */
[-C--:B-----5:R-:W-:Y:S08]  /*4960*/  HMMA.16816.F32.BF16 R20, R56, R30.reuse, R20 ;  /* 0x0000001e3814723c */ /* 0x0a0ff00000041814 */
[----:B------:R-:W-:Y:S01]  /*4970*/  HMMA.16816.F32.BF16 R24, R36, R30, R24 ;  /* 0x0000001e2418723c */ /* 0x000fe20000041818 */
[----:B------:R-:W3:Y:S04]  /*4980*/  LDSM.16.MT88.2 R30, [R211+0x5800] ;  /* 0x00580000d31e783b */ /* 0x000ee80000004100 */
[----:B------:R-:W-:Y:S03]  /*4990*/  LDSM.16.MT88.2 R36, [R211+0x1c00] ;  /* 0x001c0000d324783b */ /* 0x000fe60000004100 */
[-C--:B----4-:R-:W-:Y:S01]  /*49a0*/  HMMA.16816.F32.BF16 R4, R32, R40.reuse, R4 ;  /* 0x000000282004723c */ /* 0x090fe20000041804 */
[----:B------:R-:W-:Y:S07]  /*49b0*/  LDSM.16.MT88.2 R38, [R211+0x3c00] ;  /* 0x003c0000d326783b */ /* 0x000fee0000004100 */
[C---:B------:R-:W-:Y:S08]  /*49c0*/  HMMA.16816.F32.BF16 R8, R44.reuse, R40, R8 ;  /* 0x000000282c08723c */ /* 0x040ff00000041808 */
[-C--:B------:R-:W-:Y:S08]  /*49d0*/  HMMA.16816.F32.BF16 R12, R44, R42.reuse, R12 ;  /* 0x0000002a2c0c723c */ /* 0x080ff0000004180c */
[C---:B------:R-:W-:Y:S01]  /*49e0*/  HMMA.16816.F32.BF16 R16, R32.reuse, R42, R16 ;  /* 0x0000002a2010723c */ /* 0x040fe20000041810 */
[----:B------:R-:W-:Y:S07]  /*49f0*/  LDSM.16.M88.4 R40, [R0+0x3000] ;  /* 0x003000000028783b */ /* 0x000fee0000000200 */
[-C--:B------:R-:W-:Y:S01]  /*4a00*/  HMMA.16816.F32.BF16 R20, R32, R48.reuse, R20 ;  /* 0x000000302014723c */ /* 0x080fe20000041814 */
[----:B------:R-:W4:Y:S07]  /*4a10*/  LDSM.16.M88.4 R32, [R0+0x2000] ;  /* 0x002000000020783b */ /* 0x000f2e0000000200 */
[----:B------:R-:W-:Y:S08]  /*4a20*/  HMMA.16816.F32.BF16 R24, R44, R48, R24 ;  /* 0x000000302c18723c */ /* 0x000ff00000041818 */
[-C--:B-1----:R-:W-:Y:S08]  /*4a30*/  HMMA.16816.F32.BF16 R4, R52, R2.reuse, R4 ;  /* 0x000000023404723c */ /* 0x082ff00000041804 */
[C---:B------:R-:W-:Y:S01]  /*4a40*/  HMMA.16816.F32.BF16 R8, R60.reuse, R2, R8 ;  /* 0x000000023c08723c */ /* 0x040fe20000041808 */
[----:B------:R-:W1:Y:S07]  /*4a50*/  LDSM.16.MT88.2 R2, [R211+0x5c00] ;  /* 0x005c0000d302783b */ /* 0x000e6e0000004100 */
[-C--:B--2---:R-:W-:Y:S08]  /*4a60*/  HMMA.16816.F32.BF16 R12, R60, R28.reuse, R12 ;  /* 0x0000001c3c0c723c */ /* 0x084ff0000004180c */
[C---:B------:R-:W-:Y:S08]  /*4a70*/  HMMA.16816.F32.BF16 R16, R52.reuse, R28, R16 ;  /* 0x0000001c3410723c */ /* 0x040ff00000041810 */
[-C--:B---3--:R-:W-:Y:S08]  /*4a80*/  HMMA.16816.F32.BF16 R20, R52, R30.reuse, R20 ;  /* 0x0000001e3414723c */ /* 0x088ff00000041814 */
[----:B------:R-:W-:Y:S01]  /*4a90*/  HMMA.16816.F32.BF16 R24, R60, R30, R24 ;  /* 0x0000001e3c18723c */ /* 0x000fe20000041818 */
[----:B------:R-:W-:Y:S07]  /*4aa0*/  LDSM.16.MT88.4 R28, [R166+0xd080] ;  /* 0x00d08000a61c783b */ /* 0x000fee0000004200 */
[-C--:B----4-:R-:W-:Y:S08]  /*4ab0*/  HMMA.16816.F32.BF16 R4, R32, R36.reuse, R4 ;  /* 0x000000242004723c */ /* 0x090ff00000041804 */
[C---:B------:R-:W-:Y:S07]  /*4ac0*/  HMMA.16816.F32.BF16 R8, R40.reuse, R36, R8 ;  /* 0x000000242808723c */ /* 0x040fee0000041808 */
[----:B------:R-:W-:Y:S01]  /*4ad0*/  IMAD R37, R244, 0x1800, RZ ;  /* 0x00001800f4257824 */ /* 0x000fe200078e02ff */
[-C--:B------:R-:W-:Y:S04]  /*4ae0*/  HMMA.16816.F32.BF16 R12, R40, R38.reuse, R12 ;  /* 0x00000026280c723c */ /* 0x080fe8000004180c */
[C---:B------:R-:W-:Y:S01]  /*4af0*/  IADD3 R36, P0, R37.reuse, R224, RZ ;  /* 0x000000e025247210 */ /* 0x040fe20007f1e0ff */
[----:B------:R-:W-:Y:S03]  /*4b00*/  IMAD.MOV.U32 R244, RZ, RZ, R243 ;  /* 0x000000fffff47224 */ /* 0x000fe600078e00f3 */
[C---:B------:R-:W-:Y:S04]  /*4b10*/  HMMA.16816.F32.BF16 R16, R32.reuse, R38, R16 ;  /* 0x000000262010723c */ /* 0x040fe80000041810 */
[----:B------:R-:W-:Y:S02]  /*4b20*/  LEA.HI.X.SX32 R37, R37, R230, 0x1, P0 ;  /* 0x000000e625257211 */ /* 0x000fe400000f0eff */
[C---:B------:R-:W-:Y:S02]  /*4b30*/  LEA R44, P0, R36.reuse, c[0x0][0x220], 0x2 ;  /* 0x00008800242c7a11 */ /* 0x040fe400078010ff */
[-C--:B-1----:R-:W-:Y:S01]  /*4b40*/  HMMA.16816.F32.BF16 R20, R32, R2.reuse, R20 ;  /* 0x000000022014723c */ /* 0x082fe20000041814 */
[----:B------:R-:W-:Y:S03]  /*4b50*/  LDSM.16.MT88.4 R32, [R166+0xe080] ;  /* 0x00e08000a620783b */ /* 0x000fe60000004200 */
[----:B------:R-:W-:Y:S02]  /*4b60*/  LEA.HI.X R45, R36, c[0x0][0x224], R37, 0x2, P0 ;  /* 0x00008900242d7a11 */ /* 0x000fe400000f1425 */
[----:B------:R-:W-:Y:S01]  /*4b70*/  LDSM.16.MT88.4 R36, [R212+0x1cc80] ;  /* 0x01cc8000d424783b */ /* 0x000fe20000004200 */
[C---:B------:R-:W-:Y:S01]  /*4b80*/  ISETP.GE.AND P0, PT, R206.reuse, 0x1, PT ;  /* 0x00000001ce00780c */ /* 0x040fe20003f06270 */
[----:B------:R-:W-:Y:S02]  /*4b90*/  HMMA.16816.F32.BF16 R24, R40, R2, R24 ;  /* 0x000000022818723c */ /* 0x000fe40000041818 */
[----:B------:R-:W-:Y:S02]  /*4ba0*/  RED.E.ADD.F32.FTZ.RN.STRONG.GPU [R44.64], R4 ;  /* 0x000000042c00798e */ /* 0x000fe4000c10e784 */
[----:B------:R-:W-:Y:S02]  /*4bb0*/  IADD3 R206, R206, 0x1, RZ ;  /* 0x00000001cece7810 */ /* 0x000fe40007ffe0ff */
[----:B------:R-:W-:Y:S02]  /*4bc0*/  RED.E.ADD.F32.FTZ.RN.STRONG.GPU [R44.64+0x400], R5 ;  /* 0x000400052c00798e */ /* 0x000fe4000c10e784 */
[----:B------:R-:W-:Y:S02]  /*4bd0*/  SEL R206, R206, RZ, !P0 ;  /* 0x000000ffcece7207 */ /* 0x000fe40004000000 */
[----:B------:R-:W-:Y:S01]  /*4be0*/  RED.E.ADD.F32.FTZ.RN.STRONG.GPU [R44.64+0x800], R6 ;  /* 0x000800062c00798e */ /* 0x000fe2000c10e784 */
[----:B------:R-:W-:Y:S03]  /*4bf0*/  ISETP.GE.AND P0, PT, R243, R242, PT ;  /* 0x000000f2f300720c */ /* 0x000fe60003f06270 */
        /* <DEDUP_REMOVED lines=16> */
[----:B------:R-:W-:Y:S04]  /*4d00*/  LDSM.16.MT88.4 R40, [R212+0x1ec80] ;  /* 0x01ec8000d428783b */ /* 0x000fe80000004200 */
[----:B------:R-:W-:Y:S04]  /*4d10*/  RED.E.ADD.F32.FTZ.RN.STRONG.GPU [R44.64+0x4000], R20 ;  /* 0x004000142c00798e */ /* 0x000fe8000c10e784 */
[----:B------:R-:W-:Y:S04]  /*4d20*/  RED.E.ADD.F32.FTZ.RN.STRONG.GPU [R44.64+0x4400], R21 ;  /* 0x004400152c00798e */ /* 0x000fe8000c10e784 */
[----:B------:R-:W-:Y:S04]  /*4d30*/  RED.E.ADD.F32.FTZ.RN.STRONG.GPU [R44.64+0x4800], R22 ;  /* 0x004800162c00798e */ /* 0x000fe8000c10e784 */
[----:B------:R-:W-:Y:S01]  /*4d40*/  RED.E.ADD.F32.FTZ.RN.STRONG.GPU [R44.64+0x4c00], R23 ;  /* 0x004c00172c00798e */ /* 0x000fe2000c10e784 */
[-C--:B-1----:R-:W-:Y:S03]  /*4d50*/  HMMA.16816.F32.BF16 R116, R8, R16.reuse, R116 ;  /* 0x000000100874723c */ /* 0x082fe60000041874 */
[----:B------:R-:W1:Y:S04]  /*4d60*/  LDSM.16.MT88.4 R20, [R166+0xc480] ;  /* 0x00c48000a614783b */ /* 0x000e680000004200 */
[----:B------:R-:W-:Y:S04]  /*4d70*/  RED.E.ADD.F32.FTZ.RN.STRONG.GPU [R44.64+0x5000], R24 ;  /* 0x005000182c00798e */ /* 0x000fe8000c10e784 */
[----:B------:R-:W-:Y:S04]  /*4d80*/  RED.E.ADD.F32.FTZ.RN.STRONG.GPU [R44.64+0x5400], R25 ;  /* 0x005400192c00798e */ /* 0x000fe8000c10e784 */
[----:B------:R-:W-:Y:S01]  /*4d90*/  RED.E.ADD.F32.FTZ.RN.STRONG.GPU [R44.64+0x5800], R26 ;  /* 0x0058001a2c00798e */ /* 0x000fe2000c10e784 */
[C---:B--2---:R-:W-:Y:S03]  /*4da0*/  HMMA.16816.F32.BF16 R120, R12.reuse, R16, R120 ;  /* 0x000000100c78723c */ /* 0x044fe60000041878 */
[----:B------:R-:W-:Y:S04]  /*4db0*/  RED.E.ADD.F32.FTZ.RN.STRONG.GPU [R44.64+0x5c00], R27 ;  /* 0x005c001b2c00798e */ /* 0x000fe8000c10e784 */
[----:B------:R-:W2:Y:S01]  /*4dc0*/  LDSM.16.MT88.4 R24, [R166+0xd480] ;  /* 0x00d48000a618783b */ /* 0x000ea20000004200 */
[-C--:B------:R-:W-:Y:S03]  /*4dd0*/  HMMA.16816.F32.BF16 R124, R12, R18.reuse, R124 ;  /* 0x000000120c7c723c */ /* 0x080fe6000004187c */
[----:B------:R-:W-:Y:S05]  /*4de0*/  LDSM.16.MT88.4 R44, [R212+0x1fc80] ;  /* 0x01fc8000d42c783b */ /* 0x000fea0000004200 */
[C---:B------:R-:W-:Y:S01]  /*4df0*/  HMMA.16816.F32.BF16 R128, R8.reuse, R18, R128 ;  /* 0x000000120880723c */ /* 0x040fe20000041880 */
[----:B------:R-:W3:Y:S07]  /*4e00*/  LDSM.16.MT88.4 R16, [R166+0xe480] ;  /* 0x00e48000a610783b */ /* 0x000eee0000004200 */
        /* <DEDUP_REMOVED lines=12> */
[-C--:B-1----:R-:W-:Y:S08]  /*4ed0*/  HMMA.16816.F32.BF16 R116, R36, R20.reuse, R116 ;  /* 0x000000142474723c */ /* 0x082ff00000041874 */
[C---:B------:R-:W-:Y:S08]  /*4ee0*/  HMMA.16816.F32.BF16 R120, R40.reuse, R20, R120 ;  /* 0x000000142878723c */ /* 0x040ff00000041878 */
[-C--:B------:R-:W-:Y:S08]  /*4ef0*/  HMMA.16816.F32.BF16 R124, R40, R22.reuse, R124 ;  /* 0x00000016287c723c */ /* 0x080ff0000004187c */
[C---:B------:R-:W-:Y:S01]  /*4f00*/  HMMA.16816.F32.BF16 R128, R36.reuse, R22, R128 ;  /* 0x000000162480723c */ /* 0x040fe20000041880 */
[----:B------:R-:W1:Y:S07]  /*4f10*/  LDSM.16.MT88.4 R20, [R166+0xe880] ;  /* 0x00e88000a614783b */ /* 0x000e6e0000004200 */
[-C--:B--2---:R-:W-:Y:S08]  /*4f20*/  HMMA.16816.F32.BF16 R132, R36, R24.reuse, R132 ;  /* 0x000000182484723c */ /* 0x084ff00000041884 */
[C---:B------:R-:W-:Y:S08]  /*4f30*/  HMMA.16816.F32.BF16 R136, R40.reuse, R24, R136 ;  /* 0x000000182888723c */ /* 0x040ff00000041888 */
[-C--:B------:R-:W-:Y:S08]  /*4f40*/  HMMA.16816.F32.BF16 R140, R40, R26.reuse, R140 ;  /* 0x0000001a288c723c */ /* 0x080ff0000004188c */
[C---:B------:R-:W-:Y:S01]  /*4f50*/  HMMA.16816.F32.BF16 R144, R36.reuse, R26, R144 ;  /* 0x0000001a2490723c */ /* 0x040fe20000041890 */
[----:B------:R-:W-:Y:S07]  /*4f60*/  LDSM.16.MT88.4 R24, [R212+0x1dc80] ;  /* 0x01dc8000d418783b */ /* 0x000fee0000004200 */
[-C--:B---3--:R-:W-:Y:S08]  /*4f70*/  HMMA.16816.F32.BF16 R148, R36, R16.reuse, R148 ;  /* 0x000000102494723c */ /* 0x088ff00000041894 */
[C---:B------:R-:W-:Y:S08]  /*4f80*/  HMMA.16816.F32.BF16 R152, R40.reuse, R16, R152 ;  /* 0x000000102898723c */ /* 0x040ff00000041898 */
[-C--:B------:R-:W-:Y:S01]  /*4f90*/  HMMA.16816.F32.BF16 R156, R40, R18.reuse, R156 ;  /* 0x00000012289c723c */ /* 0x080fe2000004189c */
[----:B------:R-:W2:Y:S07]  /*4fa0*/  LDSM.16.MT88.4 R40, [R166+0xcc80] ;  /* 0x00cc8000a628783b */ /* 0x000eae0000004200 */
[----:B------:R-:W-:Y:S01]  /*4fb0*/  HMMA.16816.F32.BF16 R160, R36, R18, R160 ;  /* 0x0000001224a0723c */ /* 0x000fe200000418a0 */
[----:B------:R-:W3:Y:S04]  /*4fc0*/  LDSM.16.MT88.4 R16, [R166+0xdc80] ;  /* 0x00dc8000a610783b */ /* 0x000ee80000004200 */
        /* <DEDUP_REMOVED lines=17> */
[-C--:B---3--:R-:W-:Y:S08]  /*50e0*/  HMMA.16816.F32.BF16 R132, R24, R16.reuse, R132 ;  /* 0x000000101884723c */ /* 0x088ff00000041884 */
        /* <DEDUP_REMOVED lines=57> */
.L_x_717:
[----:B------:R-:W-:Y:S05]  /*5480*/  @P1 BRA `(.L_x_723) ;  /* 0x0000118000001947 */ /* 0x000fea0003800000 */
[----:B------:R-:W2:Y:S01]  /*5490*/  S2R R0, SR_TID.X ;  /* 0x0000000000007919 */ /* 0x000ea20000002100 */
[----:B------:R-:W-:Y:S02]  /*54a0*/  F2FP.BF16.PACK_AB R68, R69, R68 ;  /* 0x000000444544723e */ /* 0x000fe400000010ff */
[----:B------:R-:W-:Y:S01]  /*54b0*/  F2FP.BF16.PACK_AB R70, R71, R70 ;  /* 0x000000464746723e */ /* 0x000fe200000010ff */
[----:B------:R-:W-:Y:S01]  /*54c0*/  BAR.SYNC.DEFER_BLOCKING 0x1, 0x100 ;  /* 0x0044000000007b1d */ /* 0x000fe20000010000 */
        /* <DEDUP_REMOVED lines=10> */
[----:B--2---:R-:W-:Y:S02]  /*5570*/  SHF.R.S32.HI R3, RZ, 0x1f, R0 ;  /* 0x0000001fff037819 */ /* 0x004fe40000011400 */
[----:B------:R-:W-:Y:S02]  /*5580*/  F2FP.BF16.PACK_AB R88, R89, R88 ;  /* 0x000000585958723e */ /* 0x000fe400000010ff */
[----:B------:R-:W-:-:S02]  /*5590*/  LEA.HI R2, R3, R0, RZ, 0x2 ;  /* 0x0000000003027211 */ /* 0x000fc400078f10ff */
[----:B------:R-:W-:Y:S02]  /*55a0*/  LEA.HI R6, R3, R0, RZ, 0x5 ;  /* 0x0000000003067211 */ /* 0x000fe400078f28ff */
[--C-:B------:R-:W-:Y:S02]  /*55b0*/  SHF.R.S32.HI R5, RZ, 0x2, R2.reuse ;  /* 0x00000002ff057819 */ /* 0x100fe40000011402 */
[----:B------:R-:W-:Y:S02]  /*55c0*/  SHF.R.S32.HI R4, RZ, 0x1f, R2 ;  /* 0x0000001fff047819 */ /* 0x000fe40000011402 */
[--C-:B------:R-:W-:Y:S02]  /*55d0*/  SHF.R.S32.HI R7, RZ, 0x5, R6.reuse ;  /* 0x00000005ff077819 */ /* 0x100fe40000011406 */
[----:B------:R-:W-:Y:S02]  /*55e0*/  LEA.HI R4, R4, R5, RZ, 0x3 ;  /* 0x0000000504047211 */ /* 0x000fe400078f18ff */
[----:B------:R-:W-:-:S02]  /*55f0*/  SHF.R.S32.HI R10, RZ, 0x1f, R6 ;  /* 0x0000001fff0a7819 */ /* 0x000fc40000011406 */
[----:B------:R-:W-:Y:S02]  /*5600*/  LOP3.LUT R4, R4, 0xfffffff8, RZ, 0xc0, !PT ;  /* 0xfffffff804047812 */ /* 0x000fe400078ec0ff */
[----:B------:R-:W-:Y:S02]  /*5610*/  LEA.HI R10, R10, R7, RZ, 0x2 ;  /* 0x000000070a0a7211 */ /* 0x000fe400078f10ff */
[----:B------:R-:W-:Y:S01]  /*5620*/  LOP3.LUT R13, R2, 0xfffffffc, RZ, 0xc0, !PT ;  /* 0xfffffffc020d7812 */ /* 0x000fe200078ec0ff */
[----:B------:R-:W-:Y:S01]  /*5630*/  IMAD.IADD R4, R5, 0x1, -R4 ;  /* 0x0000000105047824 */ /* 0x000fe200078e0a04 */
[----:B-1----:R-:W-:Y:S02]  /*5640*/  LEA.HI R9, R3, R0, RZ, 0x7 ;  /* 0x0000000003097211 */ /* 0x002fe400078f38ff */
[----:B------:R-:W-:Y:S01]  /*5650*/  LOP3.LUT R10, R10, 0x7ffffc, RZ, 0xc0, !PT ;  /* 0x007ffffc0a0a7812 */ /* 0x000fe200078ec0ff */
[----:B------:R-:W-:Y:S01]  /*5660*/  IMAD.IADD R2, R0, 0x1, -R13 ;  /* 0x0000000100027824 */ /* 0x000fe200078e0a0d */
[----:B------:R-:W-:-:S02]  /*5670*/  LEA.HI R6, R4, R4, RZ, 0x1 ;  /* 0x0000000404067211 */ /* 0x000fc400078f08ff */
[----:B------:R-:W-:Y:S01]  /*5680*/  SHF.R.U32.HI R9, RZ, 0x4, R9 ;  /* 0x00000004ff097819 */ /* 0x000fe20000011609 */
[----:B------:R-:W-:Y:S01]  /*5690*/  IMAD.IADD R15, R7, 0x1, -R10 ;  /* 0x00000001070f7824 */ /* 0x000fe200078e0a0a */
[----:B------:R-:W-:Y:S02]  /*56a0*/  SHF.R.S32.HI R8, RZ, 0x1, R6 ;  /* 0x00000001ff087819 */ /* 0x000fe40000011406 */
[----:B------:R-:W-:Y:S02]  /*56b0*/  LOP3.LUT R13, R6, 0x3fffffe, RZ, 0xc0, !PT ;  /* 0x03fffffe060d7812 */ /* 0x000fe400078ec0ff */
[C---:B------:R-:W-:Y:S01]  /*56c0*/  LOP3.LUT P0, RZ, R8.reuse, 0x2, RZ, 0xc0, !PT ;  /* 0x0000000208ff7812 */ /* 0x040fe2000780c0ff */
[----:B------:R-:W-:Y:S01]  /*56d0*/  IMAD.SHL.U32 R11, R8, 0x40, RZ ;  /* 0x00000040080b7824 */ /* 0x000fe200078e00ff */
[----:B------:R-:W-:Y:S01]  /*56e0*/  F2FP.BF16.PACK_AB R90, R91, R90 ;  /* 0x0000005a5b5a723e */ /* 0x000fe200000010ff */
[----:B------:R-:W-:Y:S01]  /*56f0*/  IMAD.IADD R13, R4, 0x1, -R13 ;  /* 0x00000001040d7824 */ /* 0x000fe200078e0a0d */
[----:B------:R-:W-:Y:S01]  /*5700*/  F2FP.BF16.PACK_AB R92, R93, R92 ;  /* 0x0000005c5d5c723e */ /* 0x000fe200000010ff */
[----:B------:R-:W-:Y:S01]  /*5710*/  IMAD R4, R15, 0x100, R2 ;  /* 0x000001000f047824 */ /* 0x000fe200078e0202 */
[----:B------:R-:W-:-:S02]  /*5720*/  LOP3.LUT R6, R11, 0xc0, RZ, 0xc0, !PT ;  /* 0x000000c00b067812 */ /* 0x000fc400078ec0ff */
[----:B------:R-:W-:Y:S01]  /*5730*/  F2FP.BF16.PACK_AB R94, R95, R94 ;  /* 0x0000005e5f5e723e */ /* 0x000fe200000010ff */
[----:B------:R-:W-:Y:S01]  /*5740*/  IMAD R4, R13, 0x10, R4 ;  /* 0x000000100d047824 */ /* 0x000fe200078e0204 */
[----:B------:R-:W-:Y:S02]  /*5750*/  LOP3.LUT R9, R6, 0x8, R9, 0xf8, !PT ;  /* 0x0000000806097812 */ /* 0x000fe400078ef809 */
[----:B------:R-:W-:Y:S02]  /*5760*/  SHF.R.U32.HI R6, RZ, 0x3, R6 ;  /* 0x00000003ff067819 */ /* 0x000fe40000011606 */
[----:B------:R-:W-:Y:S02]  /*5770*/  F2FP.BF16.PACK_AB R100, R101, R100 ;  /* 0x000000646564723e */ /* 0x000fe400000010ff */
[----:B------:R-:W-:Y:S01]  /*5780*/  LOP3.LUT R9, R9, R6, RZ, 0x3c, !PT ;  /* 0x0000000609097212 */ /* 0x000fe200078e3cff */
[----:B------:R-:W-:Y:S01]  /*5790*/  IMAD.MOV.U32 R6, RZ, RZ, 0x4 ;  /* 0x00000004ff067424 */ /* 0x000fe200078e00ff */
[----:B------:R-:W-:-:S02]  /*57a0*/  F2FP.BF16.PACK_AB R102, R103, R102 ;  /* 0x000000666766723e */ /* 0x000fc400000010ff */
[----:B------:R-:W-:Y:S01]  /*57b0*/  F2FP.BF16.PACK_AB R112, R113, R112 ;  /* 0x000000707170723e */ /* 0x000fe200000010ff */
[----:B------:R-:W-:Y:S01]  /*57c0*/  IMAD.U32 R4, R4, 0x2, R9 ;  /* 0x0000000204047824 */ /* 0x000fe200078e0009 */
[----:B------:R-:W-:Y:S01]  /*57d0*/  F2FP.BF16.PACK_AB R114, R115, R114 ;  /* 0x000000727372723e */ /* 0x000fe200000010ff */
[----:B------:R-:W-:Y:S01]  /*57e0*/  IMAD.WIDE R12, R223, R6, c[0x0][0x358] ;  /* 0x0000d600df0c7625 */ /* 0x000fe200078e0206 */
[----:B------:R-:W-:Y:S02]  /*57f0*/  F2FP.BF16.PACK_AB R104, R105, R104 ;  /* 0x000000686968723e */ /* 0x000fe400000010ff */
[----:B------:R-:W-:Y:S01]  /*5800*/  F2FP.BF16.PACK_AB R106, R107, R106 ;  /* 0x0000006a6b6a723e */ /* 0x000fe200000010ff */
[----:B------:R-:W-:Y:S01]  /*5810*/  IMAD.SHL.U32 R9, R4, 0x2, RZ ;  /* 0x0000000204097824 */ /* 0x000fe200078e00ff */
[----:B------:R-:W-:Y:S02]  /*5820*/  F2FP.BF16.PACK_AB R108, R109, R108 ;  /* 0x0000006c6d6c723e */ /* 0x000fe400000010ff */
[----:B------:R-:W-:-:S02]  /*5830*/  F2FP.BF16.PACK_AB R110, R111, R110 ;  /* 0x0000006e6f6e723e */ /* 0x000fc400000010ff */
        /* <DEDUP_REMOVED lines=39> */
[----:B------:R-:W-:Y:S01]  /*5ab0*/  ISETP.NE.U32.AND P0, PT, RZ, c[0x0][0x360], PT ;  /* 0x0000d800ff007a0c */ /* 0x000fe20003f05070 */
[----:B------:R1:W-:Y:S01]  /*5ac0*/  STS [R9+0x9280], R90 ;  /* 0x0092805a09007388 */ /* 0x0003e20000000800 */
[----:B------:R-:W-:Y:S02]  /*5ad0*/  ISETP.NE.U32.AND P1, PT, RZ, c[0x0][0x358], PT ;  /* 0x0000d600ff007a0c */ /* 0x000fe40003f25070 */
[----:B------:R-:W-:Y:S01]  /*5ae0*/  ISETP.NE.AND.EX P0, PT, RZ, c[0x0][0x364], PT, P0 ;  /* 0x0000d900ff007a0c */ /* 0x000fe20003f05300 */
[----:B------:R1:W-:Y:S01]  /*5af0*/  STS [R11+0x9080], R92 ;  /* 0x0090805c0b007388 */ /* 0x0003e20000000800 */
[----:B------:R-:W-:-:S03]  /*5b00*/  ISETP.NE.AND.EX P1, PT, RZ, c[0x0][0x35c], PT, P1 ;  /* 0x0000d700ff007a0c */ /* 0x000fc60003f25310 */
        /* <DEDUP_REMOVED lines=46> */
.L_x_724:
[----:B-1----:R-:W-:Y:S01]  /*5df0*/  LEA.HI R9, R3, R0, RZ, 0x3 ;  /* 0x0000000003097211 */ /* 0x002fe200078f18ff */
[----:B------:R-:W-:Y:S01]  /*5e00*/  IMAD.SHL.U32 R58, R2, 0x8, RZ ;  /* 0x00000008023a7824 */ /* 0x000fe200078e00ff */
[C---:B------:R-:W-:Y:S01]  /*5e10*/  LEA.HI R0, R5.reuse, R5, RZ, 0x1 ;  /* 0x0000000505007211 */ /* 0x040fe200078f08ff */
[----:B------:R-:W-:Y:S01]  /*5e20*/  BSSY B0, `(.L_x_725) ;  /* 0x000003c000007945 */ /* 0x000fe20003800000 */
[----:B------:R-:W-:Y:S01]  /*5e30*/  IADD3 R62, P0, R5, R46, RZ ;  /* 0x0000002e053e7210 */ /* 0x000fe20007f1e0ff */
[----:B------:R-:W-:Y:S01]  /*5e40*/  IMAD.SHL.U32 R9, R9, 0x8, RZ ;  /* 0x0000000809097824 */ /* 0x000fe200078e00ff */
[----:B------:R-:W-:-:S02]  /*5e50*/  LOP3.LUT R2, R0, 0x3fffffe, RZ, 0xc0, !PT ;  /* 0x03fffffe00027812 */ /* 0x000fc400078ec0ff */
[----:B------:R-:W-:Y:S02]  /*5e60*/  SHF.R.S32.HI R59, RZ, 0x1f, R58 ;  /* 0x0000001fff3b7819 */ /* 0x000fe4000001143a */
[----:B------:R-:W-:Y:S01]  /*5e70*/  LOP3.LUT R9, R9, 0xc0, RZ, 0xc0, !PT ;  /* 0x000000c009097812 */ /* 0x000fe200078ec0ff */
[C---:B------:R-:W-:Y:S01]  /*5e80*/  IMAD.IADD R2, R5.reuse, 0x1, -R2 ;  /* 0x0000000105027824 */ /* 0x040fe200078e0a02 */
[----:B------:R-:W-:Y:S02]  /*5e90*/  LEA.HI.X.SX32 R63, R5, R47, 0x1, P0 ;  /* 0x0000002f053f7211 */ /* 0x000fe400000f0eff */
[----:B------:R-:W-:Y:S01]  /*5ea0*/  LOP3.LUT R3, R9, 0x18, R58, 0xf8, !PT ;  /* 0x0000001809037812 */ /* 0x000fe200078ef83a */
[----:B------:R-:W-:Y:S01]  /*5eb0*/  IMAD R7, R7, 0x8, R2 ;  /* 0x0000000807077824 */ /* 0x000fe200078e0202 */
[----:B------:R-:W-:Y:S01]  /*5ec0*/  SHF.R.U32.HI R0, RZ, 0x3, R9 ;  /* 0x00000003ff007819 */ /* 0x000fe20000011609 */
[----:B------:R-:W1:Y:S03]  /*5ed0*/  S2R R2, SR_CTAID.Y ;  /* 0x0000000000027919 */ /* 0x000e660000002600 */
[----:B------:R-:W-:-:S02]  /*5ee0*/  LOP3.LUT R0, R3, R0, RZ, 0x3c, !PT ;  /* 0x0000000003007212 */ /* 0x000fc400078e3cff */
[----:B------:R-:W-:Y:S02]  /*5ef0*/  SHF.R.S32.HI R3, RZ, 0x1f, R223 ;  /* 0x0000001fff037819 */ /* 0x000fe400000114df */
[----:B------:R-:W-:Y:S01]  /*5f00*/  SEL R223, R223, RZ, !P1 ;  /* 0x000000ffdfdf7207 */ /* 0x000fe20004800000 */
[----:B------:R-:W-:Y:S01]  /*5f10*/  IMAD.U32 R0, R7, 0x20, R0 ;  /* 0x0000002007007824 */ /* 0x000fe200078e0000 */
[----:B------:R-:W-:Y:S01]  /*5f20*/  SEL R3, R3, RZ, !P1 ;  /* 0x000000ff03037207 */ /* 0x000fe20004800000 */
[----:B------:R-:W2:Y:S02]  /*5f30*/  S2R R7, SR_CTAID.X ;  /* 0x0000000000077919 */ /* 0x000ea40000002500 */
[----:B------:R-:W-:-:S05]  /*5f40*/  IMAD.SHL.U32 R57, R0, 0x2, RZ ;  /* 0x0000000200397824 */ /* 0x000fca00078e00ff */
[----:B------:R3:W4:Y:S04]  /*5f50*/  LDS.128 R40, [R57+0x7080] ;  /* 0x0070800039287984 */ /* 0x0007280000000c00 */
[----:B------:R3:W3:Y:S01]  /*5f60*/  LDS.128 R36, [R57+0x9080] ;  /* 0x0090800039247984 */ /* 0x0006e20000000c00 */
[----:B-1----:R-:W-:-:S03]  /*5f70*/  SHF.R.S32.HI R0, RZ, 0x1f, R2 ;  /* 0x0000001fff007819 */ /* 0x002fc60000011402 */
[----:B------:R1:W1:Y:S04]  /*5f80*/  LDS.128 R32, [R57+0xb080] ;  /* 0x00b0800039207984 */ /* 0x0002680000000c00 */
[----:B------:R1:W1:Y:S01]  /*5f90*/  LDS.128 R28, [R57+0x80] ;  /* 0x00008000391c7984 */ /* 0x0002620000000c00 */
[----:B------:R-:W-:-:S03]  /*5fa0*/  IMAD R45, R0, c[0x0][0x338], RZ ;  /* 0x0000ce00002d7a24 */ /* 0x000fc600078e02ff */
[----:B------:R1:W1:Y:S01]  /*5fb0*/  LDS.128 R24, [R57+0x2080] ;  /* 0x0020800039187984 */ /* 0x0002620000000c00 */
[----:B--2--5:R-:W-:Y:S02]  /*5fc0*/  IMAD R4, R7, -0x80, R4 ;  /* 0xffffff8007047824 */ /* 0x024fe400078e0204 */
[C---:B------:R-:W-:Y:S01]  /*5fd0*/  IMAD R6, R2.reuse, c[0x0][0x33c], R45 ;  /* 0x0000cf0002067a24 */ /* 0x040fe200078e022d */
[----:B------:R2:W1:Y:S01]  /*5fe0*/  LDS.128 R20, [R57+0x4080] ;  /* 0x0040800039147984 */ /* 0x0004620000000c00 */
[----:B------:R-:W-:Y:S01]  /*5ff0*/  IMAD.WIDE.U32 R44, R2, c[0x0][0x338], R58 ;  /* 0x0000ce00022c7a25 */ /* 0x000fe200078e003a */
[----:B------:R-:W-:Y:S02]  /*6000*/  IMNMX R56, R4, 0x80, PT ;  /* 0x0000008004387817 */ /* 0x000fe40003800200 */
[----:B------:R2:W1:Y:S01]  /*6010*/  LDS.128 R16, [R57+0x1080] ;  /* 0x0010800039107984 */ /* 0x0004620000000c00 */
[----:B------:R-:W-:Y:S01]  /*6020*/  IMAD.IADD R45, R45, 0x1, R6 ;  /* 0x000000012d2d7824 */ /* 0x000fe200078e0206 */
[----:B------:R-:W-:Y:S01]  /*6030*/  ISETP.GE.AND P4, PT, R5, R56, PT ;  /* 0x000000380500720c */ /* 0x000fe20003f86270 */
[----:B------:R-:W-:Y:S01]  /*6040*/  IMAD R4, R3, c[0x0][0x340], RZ ;  /* 0x0000d00003047a24 */ /* 0x000fe200078e02ff */
[----:B------:R2:W1:Y:S01]  /*6050*/  LDS.128 R12, [R57+0x3080] ;  /* 0x00308000390c7984 */ /* 0x0004620000000c00 */
[----:B------:R-:W-:Y:S01]  /*6060*/  IMAD.WIDE.U32 R60, R223, c[0x0][0x340], R44 ;  /* 0x0000d000df3c7a25 */ /* 0x000fe200078e002c */
[----:B------:R-:W-:-:S02]  /*6070*/  IADD3 R6, R58, 0x20, RZ ;  /* 0x000000203a067810 */ /* 0x000fc40007ffe0ff */
[----:B------:R2:W1:Y:S01]  /*6080*/  LDS.128 R8, [R57+0x5080] ;  /* 0x0050800039087984 */ /* 0x0004620000000c00 */
[----:B------:R-:W-:Y:S02]  /*6090*/  IMAD R4, R223, c[0x0][0x344], R4 ;  /* 0x0000d100df047a24 */ /* 0x000fe400078e0204 */
[----:B------:R-:W-:-:S04]  /*60a0*/  IMAD.WIDE R62, R7, 0x80, R62 ;  /* 0x00000080073e7825 */ /* 0x000fc800078e023e */
[----:B------:R-:W-:Y:S01]  /*60b0*/  IMAD.IADD R65, R61, 0x1, R4 ;  /* 0x000000013d417824 */ /* 0x000fe200078e0204 */
[----:B------:R-:W-:Y:S05]  /*60c0*/  @P4 BRA `(.L_x_726) ;  /* 0x0000011000004947 */ /* 0x000fea0003800000 */
[C---:B----4-:R-:W-:Y:S01]  /*60d0*/  ISETP.GE.AND P3, PT, R58.reuse, c[0x0][0x324], PT ;  /* 0x0000c9003a007a0c */ /* 0x050fe20003f66270 */
[----:B------:R-:W4:Y:S01]  /*60e0*/  LDS.128 R52, [R57+0x8080] ;  /* 0x0080800039347984 */ /* 0x000f220000000c00 */
        /* <DEDUP_REMOVED lines=9> */
[----:B------:R-:W2:Y:S01]  /*6180*/  @!P3 LDS.128 R44, [R57+0x6080] ;  /* 0x00608000392cb984 */ /* 0x000ea20000000c00 */
[----:B------:R-:W-:-:S04]  /*6190*/  LEA R68, P0, R66, c[0x0][0x318], 0x1 ;  /* 0x0000c60042447a11 */ /* 0x000fc800078008ff */
[----:B------:R-:W-:-:S05]  /*61a0*/  LEA.HI.X R69, R66, c[0x0][0x31c], R7, 0x1, P0 ;  /* 0x0000c70042457a11 */ /* 0x000fca00000f0c07 */
[----:B----4-:R4:W-:Y:S04]  /*61b0*/  @!P2 STG.E.128 [R68.64+0x40], R52 ;  /* 0x000040344400a986 */ /* 0x0109e8000c101d04 */
[----:B-----5:R4:W-:Y:S04]  /*61c0*/  @!P1 STG.E.128 [R68.64+0x80], R48 ;  /* 0x0000803044009986 */ /* 0x0209e8000c101d04 */
[----:B--2---:R4:W-:Y:S02]  /*61d0*/  @!P3 STG.E.128 [R68.64], R44 ;  /* 0x0000002c4400b986 */ /* 0x0049e4000c101d04 */
.L_x_726:
[----:B----4-:R-:W-:Y:S05]  /*61e0*/  BSYNC B0 ;  /* 0x0000000000007941 */ /* 0x010fea0003800000 */
.L_x_725:
[----:B------:R-:W-:Y:S01]  /*61f0*/  IADD3 R5, R5, 0x40, RZ ;  /* 0x0000004005057810 */ /* 0x000fe20007ffe0ff */
[----:B------:R-:W-:Y:S03]  /*6200*/  BSSY B0, `(.L_x_727) ;  /* 0x0000014000007945 */ /* 0x000fe60003800000 */
[----:B------:R-:W-:-:S13]  /*6210*/  ISETP.GE.AND P3, PT, R5, R56, PT ;  /* 0x000000380500720c */ /* 0x000fda0003f66270 */
[----:B------:R-:W-:Y:S05]  /*6220*/  @P3 BRA `(.L_x_728) ;  /* 0x0000011000003947 */ /* 0x000fea0003800000 */
[----:B------:R-:W-:Y:S01]  /*6230*/  IADD3 R44, P0, R62, 0x40, RZ ;  /* 0x000000403e2c7810 */ /* 0x000fe20007f1e0ff */
        /* <DEDUP_REMOVED lines=13> */
[----:B------:R4:W-:Y:S04]  /*6310*/  @!P2 STG.E.128 [R4.64], R40 ;  /* 0x000000280400a986 */ /* 0x0009e8000c101d04 */
[----:B---3--:R4:W-:Y:S04]  /*6320*/  @!P1 STG.E.128 [R4.64+0x40], R36 ;  /* 0x0000402404009986 */ /* 0x0089e8000c101d04 */
[----:B-1----:R4:W-:Y:S02]  /*6330*/  @!P0 STG.E.128 [R4.64+0x80], R32 ;  /* 0x0000802004008986 */ /* 0x0029e4000c101d04 */
.L_x_728:
[----:B------:R-:W-:Y:S05]  /*6340*/  BSYNC B0 ;  /* 0x0000000000007941 */ /* 0x000fea0003800000 */
.L_x_727:
[----:B----4-:R-:W-:Y:S01]  /*6350*/  IMAD R5, R0, c[0x0][0x308], RZ ;  /* 0x0000c20000057a24 */ /* 0x010fe200078e02ff */
        /* <DEDUP_REMOVED lines=18> */
[----:B---3--:R-:W-:-:S04]  /*6480*/  LEA R36, P0, R34, c[0x0][0x2e8], 0x1 ;  /* 0x0000ba0022247a11 */ /* 0x008fc800078008ff */
[----:B------:R-:W-:-:S05]  /*6490*/  LEA.HI.X R37, R34, c[0x0][0x2ec], R2, 0x1, P0 ;  /* 0x0000bb0022257a11 */ /* 0x000fca00000f0c02 */
[----:B------:R1:W-:Y:S04]  /*64a0*/  @!P4 STG.E.128 [R36.64], R28 ;  /* 0x0000001c2400c986 */ /* 0x0003e8000c101d04 */
[----:B------:R1:W-:Y:S04]  /*64b0*/  @!P2 STG.E.128 [R36.64+0x40], R24 ;  /* 0x000040182400a986 */ /* 0x0003e8000c101d04 */
[----:B------:R1:W-:Y:S02]  /*64c0*/  @!P1 STG.E.128 [R36.64+0x80], R20 ;  /* 0x0000801424009986 */ /* 0x0003e4000c101d04 */
.L_x_730:
[----:B------:R-:W-:Y:S05]  /*64d0*/  BSYNC B0 ;  /* 0x0000000000007941 */ /* 0x000fea0003800000 */
.L_x_729:
        /* <DEDUP_REMOVED lines=19> */
.L_x_723:
[----:B------:R-:W-:Y:S01]  /*6610*/  ISETP.NE.U32.AND P0, PT, RZ, c[0x0][0x360], PT ;  /* 0x0000d800ff007a0c */ /* 0x000fe20003f05070 */
[----:B------:R-:W-:Y:S01]  /*6620*/  IMAD.MOV.U32 R0, RZ, RZ, 0x4 ;  /* 0x00000004ff007424 */ /* 0x000fe200078e00ff */
[----:B------:R-:W-:-:S02]  /*6630*/  ISETP.NE.U32.AND P1, PT, RZ, c[0x0][0x358], PT ;  /* 0x0000d600ff007a0c */ /* 0x000fc40003f25070 */
[----:B------:R-:W-:Y:S01]  /*6640*/  ISETP.NE.AND.EX P0, PT, RZ, c[0x0][0x364], PT, P0 ;  /* 0x0000d900ff007a0c */ /* 0x000fe20003f05300 */
[----:B------:R-:W-:Y:S01]  /*6650*/  IMAD.WIDE R4, R223, R0, c[0x0][0x358] ;  /* 0x0000d600df047625 */ /* 0x000fe200078e0200 */
[----:B------:R-:W-:-:S03]  /*6660*/  ISETP.NE.AND.EX P1, PT, RZ, c[0x0][0x35c], PT, P1 ;  /* 0x0000d700ff007a0c */ /* 0x000fc60003f25310 */
[----:B------:R-:W-:-:S08]  /*6670*/  IMAD.MOV.U32 R7, RZ, RZ, c[0x0][0x2f0] ;  /* 0x0000bc00ff077624 */ /* 0x000fd000078e00ff */
        /* <DEDUP_REMOVED lines=11> */
.L_x_731:
[----:B-1----:R-:W1:Y:S01]  /*6730*/  S2R R8, SR_TID.X ;  /* 0x0000000000087919 */ /* 0x002e620000002100 */
[----:B------:R-:W-:Y:S01]  /*6740*/  SHF.R.S32.HI R4, RZ, 0x1f, R223 ;  /* 0x0000001fff047819 */ /* 0x000fe200000114df */
[----:B------:R-:W-:Y:S01]  /*6750*/  BSSY B0, `(.L_x_732) ;  /* 0x000002b000007945 */ /* 0x000fe20003800000 */
[----:B------:R-:W-:Y:S01]  /*6760*/  SEL R223, R223, RZ, !P1 ;  /* 0x000000ffdfdf7207 */ /* 0x000fe20004800000 */
[----:B------:R-:W2:Y:S01]  /*6770*/  S2R R2, SR_CTAID.Y ;  /* 0x0000000000027919 */ /* 0x000ea20000002600 */
[----:B------:R-:W-:-:S03]  /*6780*/  SEL R4, R4, RZ, !P1 ;  /* 0x000000ff04047207 */ /* 0x000fc60004800000 */
[----:B------:R-:W3:Y:S02]  /*6790*/  S2R R14, SR_CTAID.X ;  /* 0x00000000000e7919 */ /* 0x000ee40000002500 */
[----:B------:R-:W-:Y:S01]  /*67a0*/  IMAD R12, R4, c[0x0][0x310], RZ ;  /* 0x0000c400040c7a24 */ /* 0x000fe200078e02ff */
[----:B-1----:R-:W-:-:S04]  /*67b0*/  SHF.R.S32.HI R3, RZ, 0x1f, R8 ;  /* 0x0000001fff037819 */ /* 0x002fc80000011408 */
[----:B------:R-:W-:Y:S02]  /*67c0*/  LEA.HI R3, R3, R8, RZ, 0x2 ;  /* 0x0000000803037211 */ /* 0x000fe400078f10ff */
[----:B--2---:R-:W-:Y:S02]  /*67d0*/  SHF.R.S32.HI R0, RZ, 0x1f, R2 ;  /* 0x0000001fff007819 */ /* 0x004fe40000011402 */
[----:B------:R-:W-:Y:S01]  /*67e0*/  LOP3.LUT R5, R3, 0x1ffffffc, RZ, 0xc0, !PT ;  /* 0x1ffffffc03057812 */ /* 0x000fe200078ec0ff */
[----:B---3-5:R-:W-:Y:S01]  /*67f0*/  IMAD R6, R14, -0x80, R7 ;  /* 0xffffff800e067824 */ /* 0x028fe200078e0207 */
[----:B------:R-:W-:-:S03]  /*6800*/  SHF.R.S32.HI R3, RZ, 0x2, R3 ;  /* 0x00000002ff037819 */ /* 0x000fc60000011403 */
[----:B------:R-:W-:Y:S01]  /*6810*/  IMAD.IADD R8, R8, 0x1, -R5 ;  /* 0x0000000108087824 */ /* 0x000fe200078e0a05 */
[C---:B------:R-:W-:Y:S01]  /*6820*/  ISETP.GE.AND P4, PT, R3.reuse, R6, PT ;  /* 0x000000060300720c */ /* 0x040fe20003f86270 */
[----:B------:R-:W-:Y:S01]  /*6830*/  IMAD R5, R0, c[0x0][0x308], RZ ;  /* 0x0000c20000057a24 */ /* 0x000fe200078e02ff */
[C---:B------:R-:W-:Y:S01]  /*6840*/  IADD3 R10, P0, R3.reuse, R10, RZ ;  /* 0x0000000a030a7210 */ /* 0x040fe20007f1e0ff */
[----:B------:R-:W-:Y:S02]  /*6850*/  IMAD.SHL.U32 R8, R8, 0x8, RZ ;  /* 0x0000000808087824 */ /* 0x000fe400078e00ff */
[----:B------:R-:W-:Y:S01]  /*6860*/  IMAD R5, R2, c[0x0][0x30c], R5 ;  /* 0x0000c30002057a24 */ /* 0x000fe200078e0205 */
[----:B------:R-:W-:Y:S02]  /*6870*/  LEA.HI.X.SX32 R11, R3, R11, 0x1, P0 ;  /* 0x0000000b030b7211 */ /* 0x000fe400000f0eff */
[----:B------:R-:W-:Y:S02]  /*6880*/  SHF.R.S32.HI R9, RZ, 0x1f, R8 ;  /* 0x0000001fff097819 */ /* 0x000fe40000011408 */
[----:B------:R-:W-:Y:S01]  /*6890*/  IADD3 R7, R8, 0x40, RZ ;  /* 0x0000004008077810 */ /* 0x000fe20007ffe0ff */
[----:B------:R-:W-:Y:S01]  /*68a0*/  IMAD.WIDE R14, R14, 0x80, R10 ;  /* 0x000000800e0e7825 */ /* 0x000fe200078e020a */
[----:B------:R-:W-:-:S03]  /*68b0*/  IADD3 R10, R8, 0x20, RZ ;  /* 0x00000020080a7810 */ /* 0x000fc60007ffe0ff */
[----:B------:R-:W-:-:S04]  /*68c0*/  IMAD.WIDE.U32 R16, R2, c[0x0][0x308], R8 ;  /* 0x0000c20002107a25 */ /* 0x000fc800078e0008 */
[----:B------:R-:W-:Y:S02]  /*68d0*/  IMAD.IADD R19, R5, 0x1, R17 ;  /* 0x0000000105137824 */ /* 0x000fe400078e0211 */
[----:B------:R-:W-:Y:S02]  /*68e0*/  IMAD.MOV.U32 R18, RZ, RZ, R16 ;  /* 0x000000ffff127224 */ /* 0x000fe400078e0010 */
[C---:B------:R-:W-:Y:S02]  /*68f0*/  IMAD R17, R223.reuse, c[0x0][0x314], R12 ;  /* 0x0000c500df117a24 */ /* 0x040fe400078e020c */
[----:B------:R-:W-:-:S04]  /*6900*/  IMAD.WIDE.U32 R12, R223, c[0x0][0x310], R18 ;  /* 0x0000c400df0c7a25 */ /* 0x000fc800078e0012 */
        /* <DEDUP_REMOVED lines=15> */
.L_x_733:
[----:B------:R-:W-:Y:S05]  /*6a00*/  BSYNC B0 ;  /* 0x0000000000007941 */ /* 0x000fea0003800000 */
.L_x_732:
        /* <DEDUP_REMOVED lines=19> */
.L_x_735:
[----:B------:R-:W-:Y:S05]  /*6b40*/  BSYNC B0 ;  /* 0x0000000000007941 */ /* 0x000fea0003800000 */
.L_x_734:
        /* <DEDUP_REMOVED lines=23> */
.L_x_737:
[----:B------:R-:W-:Y:S05]  /*6cc0*/  BSYNC B0 ;  /* 0x0000000000007941 */ /* 0x000fea0003800000 */
.L_x_736:
        /* <DEDUP_REMOVED lines=19> */
.L_x_738:
        /* <DEDUP_REMOVED lines=16> */
.L_x_1416:


//--------------------- .text._ZN7cutlass13device_kernelIN5flash19enable_sm80_to_sm89INS1_16FlashAttnBwdSm80INS1_25CollectiveMainloopBwdSm80ILi2ELi2EN4cute5tupleIJNS5_1CILi64EEENS7_ILi128EEENS7_ILi96EEEEEENS_10bfloat16_tEfNS_4arch4Sm80ELb0ELb0ELb0ELb1ELb1ELb0ELb0ELb0ELi2ELi2ELi4ELi2ELb0EEENS1_21CollectiveEpilogueBwdISB_SC_SE_Li256ELb1ELb0ELi2EEENS1_19SingleTileSchedulerILb1ELb0ELb0ELi128EEEEEEEEEvNT_6ParamsE --------------------------
	.section	.text._ZN7cutlass13device_kernelIN5flash19enable_sm80_to_sm89INS1_16FlashAttnBwdSm80INS1_25CollectiveMainloopBwdSm80ILi2ELi2EN4cute5tupleIJNS5_1CILi64EEENS7_ILi128EEENS7_ILi96EEEEEENS_10bfloat16_tEfNS_4arch4Sm80ELb0ELb0ELb0ELb1ELb1ELb0ELb0ELb0ELi2ELi2ELi4ELi2ELb0EEENS1_21CollectiveEpilogueBwdISB_SC_SE_Li256ELb1ELb0ELi2EEENS1_19SingleTileSchedulerILb1ELb0ELb0ELi128EEEEEEEEEvNT_6ParamsE,"ax",@progbits
	.sectioninfo	@"SHI_REGISTERS=252"
	.align	128
.text._ZN7cutlass13device_kernelIN5flash19enable_sm80_to_sm89INS1_16FlashAttnBwdSm80INS1_25CollectiveMainloopBwdSm80ILi2ELi2EN4cute5tupleIJNS5_1CILi64EEENS7_ILi128EEENS7_ILi96EEEEEENS_10bfloat16_tEfNS_4arch4Sm80ELb0ELb0ELb0ELb1ELb1ELb0ELb0ELb0ELi2ELi2ELi4ELi2ELb0EEENS1_21CollectiveEpilogueBwdISB_SC_SE_Li256ELb1ELb0ELi2EEENS1_19SingleTileSchedulerILb1ELb0ELb0ELi128EEEEEEEEEvNT_6ParamsE:
        .type           _ZN7cutlass13device_kernelIN5flash19enable_sm80_to_sm89INS1_16FlashAttnBwdSm80INS1_25CollectiveMainloopBwdSm80ILi2ELi2EN4cute5tupleIJNS5_1CILi64EEENS7_ILi128EEENS7_ILi96EEEEEENS_10bfloat16_tEfNS_4arch4Sm80ELb0ELb0ELb0ELb1ELb1ELb0ELb0ELb0ELi2ELi2ELi4ELi2ELb0EEENS1_21CollectiveEpilogueBwdISB_SC_SE_Li256ELb1ELb0ELi2EEENS1_19SingleTileSchedulerILb1ELb0ELb0ELi128EEEEEEEEEvNT_6ParamsE,@function
        .size           _ZN7cutlass13device_kernelIN5flash19enable_sm80_to_sm89INS1_16FlashAttnBwdSm80INS1_25CollectiveMainloopBwdSm80ILi2ELi2EN4cute5tupleIJNS5_1CILi64EEENS7_ILi128EEENS7_ILi96EEEEEENS_10bfloat16_tEfNS_4arch4Sm80ELb0ELb0ELb0ELb1ELb1ELb0ELb0ELb0ELi2ELi2ELi4ELi2ELb0EEENS1_21CollectiveEpilogueBwdISB_SC_SE_Li256ELb1ELb0ELi2EEENS1_19SingleTileSchedulerILb1ELb0ELb0ELi128EEEEEEEEEvNT_6ParamsE,(.L_x_1417 - _ZN7cutlass13device_kernelIN5flash19enable_sm80_to_sm89INS1_16FlashAttnBwdSm80INS1_25CollectiveMainloopBwdSm80ILi2ELi2EN4cute5tupleIJNS5_1CILi64EEENS7_ILi128EEENS7_ILi96EEEEEENS_10bfloat16_tEfNS_4arch4Sm80ELb0ELb0ELb0ELb1ELb1ELb0ELb0ELb0ELi2ELi2ELi4ELi2ELb0EEENS1_21CollectiveEpilogueBwdISB_SC_SE_Li256ELb1ELb0ELi2EEENS1_19SingleTileSchedulerILb1ELb0ELb0ELi128EEEEEEEEEvNT_6ParamsE)
        .other          _ZN7cutlass13device_kernelIN5flash19enable_sm80_to_sm89INS1_16FlashAttnBwdSm80INS1_25CollectiveMainloopBwdSm80ILi2ELi2EN4cute5tupleIJNS5_1CILi64EEENS7_ILi128EEENS7_ILi96EEEEEENS_10bfloat16_tEfNS_4arch4Sm80ELb0ELb0ELb0ELb1ELb1ELb0ELb0ELb0ELi2ELi2ELi4ELi2ELb0EEENS1_21CollectiveEpilogueBwdISB_SC_SE_Li256ELb1ELb0ELi2EEENS1_19SingleTileSchedulerILb1ELb0ELb0ELi128EEEEEEEEEvNT_6ParamsE,@"STO_CUDA_ENTRY STV_DEFAULT"
_ZN7cutlass13device_kernelIN5flash19enable_sm80_to_sm89INS1_16FlashAttnBwdSm80INS1_25CollectiveMainloopBwdSm80ILi2ELi2EN4cute5tupleIJNS5_1CILi64EEENS7_ILi128EEENS7_ILi96EEEEEENS_10bfloat16_tEfNS_4arch4Sm80ELb0ELb0ELb0ELb1ELb1ELb0ELb0ELb0ELi2ELi2ELi4ELi2ELb0EEENS1_21CollectiveEpilogueBwdISB_SC_SE_Li256ELb1ELb0ELi2EEENS1_19SingleTileSchedulerILb1ELb0ELb0ELi128EEEEEEEEEvNT_6ParamsE:
        /* <DEDUP_REMOVED lines=17> */
.L_x_740:
        /* <DEDUP_REMOVED lines=8> */
.L_x_742:
[----:B------:R-:W-:Y:S02]  /*0190*/  MOV R5, c[0x0][0x3a4] ;  /* 0x0000e90000057a02 */ /* 0x000fe40000000f00 */
.L_x_741:
[----:B-1----:R-:W-:-:S05]  /*01a0*/  IMAD.SHL.U32 R4, R3, 0x80, RZ ;  /* 0x0000008003047824 */ /* 0x002fca00078e00ff */
[----:B-----5:R-:W-:-:S04]  /*01b0*/  ISETP.GE.AND P0, PT, R4, R5, PT ;  /* 0x000000050400720c */ /* 0x020fc80003f06270 */
[----:B------:R-:W-:Y:S01]  /*01c0*/  SEL R223, R223, 0xffffffff, !P0 ;  /* 0xffffffffdfdf7807 */ /* 0x000fe20004000000 */
[----:B------:R-:W-:Y:S05]  /*01d0*/  BRA `(.L_x_743) ;  /* 0x0000011000007947 */ /* 0x000fea0003800000 */
.L_x_739:
[----:B---34-:R-:W-:-:S04]  /*01e0*/  ISETP.NE.U32.AND P0, PT, RZ, c[0x0][0x3c0], PT ;  /* 0x0000f000ff007a0c */ /* 0x018fc80003f05070 */
[----:B------:R-:W-:-:S13]  /*01f0*/  ISETP.NE.AND.EX P0, PT, RZ, c[0x0][0x3c4], PT, P0 ;  /* 0x0000f100ff007a0c */ /* 0x000fda0003f05300 */
[----:B------:R-:W-:Y:S05]  /*0200*/  @!P0 BRA `(.L_x_744) ;  /* 0x0000002000008947 */ /* 0x000fea0003800000 */
[----:B------:R1:W5:Y:S01]  /*0210*/  LDG.E R5, [R4.64] ;  /* 0x0000000404057981 */ /* 0x000362000c1e1900 */
[----:B------:R-:W-:Y:S05]  /*0220*/  BRA `(.L_x_745) ;  /* 0x0000009000007947 */ /* 0x000fea0003800000 */
.L_x_744:
        /* <DEDUP_REMOVED lines=8> */
.L_x_746:
[----:B------:R-:W-:Y:S02]  /*02b0*/  MOV R5, c[0x0][0x3a4] ;  /* 0x0000e90000057a02 */ /* 0x000fe40000000f00 */
.L_x_745:
[----:B-1----:R-:W-:-:S05]  /*02c0*/  IMAD.SHL.U32 R4, R3, 0x80, RZ ;  /* 0x0000008003047824 */ /* 0x002fca00078e00ff */
[----:B-----5:R-:W-:-:S04]  /*02d0*/  ISETP.GE.AND P0, PT, R4, R5, PT ;  /* 0x000000050400720c */ /* 0x020fc80003f06270 */
[----:B------:R-:W-:-:S04]  /*02e0*/  SEL R223, R223, 0xffffffff, !P0 ;  /* 0xffffffffdfdf7807 */ /* 0x000fc80004000000 */
.L_x_743:
        /* <DEDUP_REMOVED lines=28> */
.L_x_747:
[----:B-1----:R-:W-:-:S04]  /*04b0*/  ISETP.NE.U32.AND P0, PT, RZ, c[0x0][0x2e0], PT ;  /* 0x0000b800ff007a0c */ /* 0x002fc80003f05070 */
[----:B------:R-:W-:-:S13]  /*04c0*/  ISETP.NE.AND.EX P0, PT, RZ, c[0x0][0x2e4], PT, P0 ;  /* 0x0000b900ff007a0c */ /* 0x000fda0003f05300 */
[----:B------:R-:W-:Y:S05]  /*04d0*/  @!P0 BRA `(.L_x_748) ;  /* 0x0000003000008947 */ /* 0x000fea0003800000 */
[----:B------:R-:W-:-:S06]  /*04e0*/  IMAD.WIDE R8, R223, R10, c[0x0][0x2e0] ;  /* 0x0000b800df087625 */ /* 0x000fcc00078e020a */
[----:B------:R1:W5:Y:S01]  /*04f0*/  LDG.E R8, [R8.64] ;  /* 0x0000000408087981 */ /* 0x000362000c1e1900 */
[----:B------:R-:W-:Y:S05]  /*0500*/  BRA `(.L_x_749) ;  /* 0x0000004000007947 */ /* 0x000fea0003800000 */
.L_x_748:
[----:B------:R-:W-:Y:S05]  /*0510*/  @!P3 BRA `(.L_x_749) ;  /* 0x000000300000b947 */ /* 0x000fea0003800000 */
[----:B------:R-:W2:Y:S04]  /*0520*/  LDG.E R8, [R12.64] ;  /* 0x000000040c087981 */ /* 0x000ea8000c1e1900 */
[----:B------:R-:W2:Y:S02]  /*0530*/  LDG.E R7, [R12.64+0x4] ;  /* 0x000004040c077981 */ /* 0x000ea4000c1e1900 */
[----:B--2---:R-:W-:Y:S02]  /*0540*/  IADD3 R8, -R8, R7, RZ ;  /* 0x0000000708087210 */ /* 0x004fe40007ffe1ff */
.L_x_749:
        /* <DEDUP_REMOVED lines=410> */
.L_x_752:
[----:B------:R-:W-:Y:S05]  /*1ef0*/  BSYNC B0 ;  /* 0x0000000000007941 */ /* 0x000fea0003800000 */
.L_x_751:
        /* <DEDUP_REMOVED lines=78> */
.L_x_755:
        /* <DEDUP_REMOVED lines=126> */
.L_x_753:
        /* <DEDUP_REMOVED lines=415> */
.L_x_754:
        /* <DEDUP_REMOVED lines=237> */
.L_x_750:
        /* <DEDUP_REMOVED lines=151> */
.L_x_757:
        /* <DEDUP_REMOVED lines=63> */
.L_x_759:
[----:B----4-:R-:W-:Y:S05]  /*61e0*/  BSYNC B0 ;  /* 0x0000000000007941 */ /* 0x010fea0003800000 */
.L_x_758:
        /* <DEDUP_REMOVED lines=21> */
.L_x_761:
[----:B------:R-:W-:Y:S05]  /*6340*/  BSYNC B0 ;  /* 0x0000000000007941 */ /* 0x000fea0003800000 */
.L_x_760:
        /* <DEDUP_REMOVED lines=24> */
.L_x_763:
[----:B------:R-:W-:Y:S05]  /*64d0*/  BSYNC B0 ;  /* 0x0000000000007941 */ /* 0x000fea0003800000 */
.L_x_762:
        /* <DEDUP_REMOVED lines=19> */
.L_x_756:
        /* <DEDUP_REMOVED lines=18> */
.L_x_764:
        /* <DEDUP_REMOVED lines=45> */
.L_x_766:
[----:B------:R-:W-:Y:S05]  /*6a00*/  BSYNC B0 ;  /* 0x0000000000007941 */ /* 0x000fea0003800000 */
.L_x_765:
        /* <DEDUP_REMOVED lines=19> */
.L_x_768:
[----:B------:R-:W-:Y:S05]  /*6b40*/  BSYNC B0 ;  /* 0x0000000000007941 */ /* 0x000fea0003800000 */
.L_x_767:
        /* <DEDUP_REMOVED lines=23> */
.L_x_770:
[----:B------:R-:W-:Y:S05]  /*6cc0*/  BSYNC B0 ;  /* 0x0000000000007941 */ /* 0x000fea0003800000 */
.L_x_769:
        /* <DEDUP_REMOVED lines=19> */
.L_x_771:
        /* <DEDUP_REMOVED lines=16> */
.L_x_1417:


//--------------------- .text._ZN7cutlass13device_kernelIN5flash19enable_sm80_to_sm89INS1_16FlashAttnBwdSm80INS1_25CollectiveMainloopBwdSm80ILi2ELi2EN4cute5tupleIJNS5_1CILi64EEENS7_ILi128EEENS7_ILi96EEEEEENS_10bfloat16_tEfNS_4arch4Sm80ELb0ELb0ELb0ELb1ELb0ELb0ELb0ELb0ELi2ELi2ELi4ELi2ELb0EEENS1_24CollectiveEpilogueBwdGQAISB_fSE_Li256ELb1ELb0EEENS1_19SingleTileSchedulerILb1ELb0ELb0ELi128EEEEEEEEEvNT_6ParamsE --------------------------
	.section	.text._ZN7cutlass13device_kernelIN5flash19enable_sm80_to_sm89INS1_16FlashAttnBwdSm80INS1_25CollectiveMainloopBwdSm80ILi2ELi2EN4cute5tupleIJNS5_1CILi64EEENS7_ILi128EEENS7_ILi96EEEEEENS_10bfloat16_tEfNS_4arch4Sm80ELb0ELb0ELb0ELb1ELb0ELb0ELb0ELb0ELi2ELi2ELi4ELi2ELb0EEENS1_24CollectiveEpilogueBwdGQAISB_fSE_Li256ELb1ELb0EEENS1_19SingleTileSchedulerILb1ELb0ELb0ELi128EEEEEEEEEvNT_6ParamsE,"ax",@progbits
	.sectioninfo	@"SHI_REGISTERS=252"
	.align	128
.text._ZN7cutlass13device_kernelIN5flash19enable_sm80_to_sm89INS1_16FlashAttnBwdSm80INS1_25CollectiveMainloopBwdSm80ILi2ELi2EN4cute5tupleIJNS5_1CILi64EEENS7_ILi128EEENS7_ILi96EEEEEENS_10bfloat16_tEfNS_4arch4Sm80ELb0ELb0ELb0ELb1ELb0ELb0ELb0ELb0ELi2ELi2ELi4ELi2ELb0EEENS1_24CollectiveEpilogueBwdGQAISB_fSE_Li256ELb1ELb0EEENS1_19SingleTileSchedulerILb1ELb0ELb0ELi128EEEEEEEEEvNT_6ParamsE:
        .type           _ZN7cutlass13device_kernelIN5flash19enable_sm80_to_sm89INS1_16FlashAttnBwdSm80INS1_25CollectiveMainloopBwdSm80ILi2ELi2EN4cute5tupleIJNS5_1CILi64EEENS7_ILi128EEENS7_ILi96EEEEEENS_10bfloat16_tEfNS_4arch4Sm80ELb0ELb0ELb0ELb1ELb0ELb0ELb0ELb0ELi2ELi2ELi4ELi2ELb0EEENS1_24CollectiveEpilogueBwdGQAISB_fSE_Li256ELb1ELb0EEENS1_19SingleTileSchedulerILb1ELb0ELb0ELi128EEEEEEEEEvNT_6ParamsE,@function
        .size           _ZN7cutlass13device_kernelIN5flash19enable_sm80_to_sm89INS1_16FlashAttnBwdSm80INS1_25CollectiveMainloopBwdSm80ILi2ELi2EN4cute5tupleIJNS5_1CILi64EEENS7_ILi128EEENS7_ILi96EEEEEENS_10bfloat16_tEfNS_4arch4Sm80ELb0ELb0ELb0ELb1ELb0ELb0ELb0ELb0ELi2ELi2ELi4ELi2ELb0EEENS1_24CollectiveEpilogueBwdGQAISB_fSE_Li256ELb1ELb0EEENS1_19SingleTileSchedulerILb1ELb0ELb0ELi128EEEEEEEEEvNT_6ParamsE,(.L_x_1418 - _ZN7cutlass13device_kernelIN5flash19enable_sm80_to_sm89INS1_16FlashAttnBwdSm80INS1_25CollectiveMainloopBwdSm80ILi2ELi2EN4cute5tupleIJNS5_1CILi64EEENS7_ILi128EEENS7_ILi96EEEEEENS_10bfloat16_tEfNS_4arch4Sm80ELb0ELb0ELb0ELb1ELb0ELb0ELb0ELb0ELi2ELi2ELi4ELi2ELb0EEENS1_24CollectiveEpilogueBwdGQAISB_fSE_Li256ELb1ELb0EEENS1_19SingleTileSchedulerILb1ELb0ELb0ELi128EEEEEEEEEvNT_6ParamsE)
        .other          _ZN7cutlass13device_kernelIN5flash19enable_sm80_to_sm89INS1_16FlashAttnBwdSm80INS1_25CollectiveMainloopBwdSm80ILi2ELi2EN4cute5tupleIJNS5_1CILi64EEENS7_ILi128EEENS7_ILi96EEEEEENS_10bfloat16_tEfNS_4arch4Sm80ELb0ELb0ELb0ELb1ELb0ELb0ELb0ELb0ELi2ELi2ELi4ELi2ELb0EEENS1_24CollectiveEpilogueBwdGQAISB_fSE_Li256ELb1ELb0EEENS1_19SingleTileSchedulerILb1ELb0ELb0ELi128EEEEEEEEEvNT_6ParamsE,@"STO_CUDA_ENTRY STV_DEFAULT"
_ZN7cutlass13device_kernelIN5flash19enable_sm80_to_sm89INS1_16FlashAttnBwdSm80INS1_25CollectiveMainloopBwdSm80ILi2ELi2EN4cute5tupleIJNS5_1CILi64EEENS7_ILi128EEENS7_ILi96EEEEEENS_10bfloat16_tEfNS_4arch4Sm80ELb0ELb0ELb0ELb1ELb0ELb0ELb0ELb0ELi2ELi2ELi4ELi2ELb0EEENS1_24CollectiveEpilogueBwdGQAISB_fSE_Li256ELb1ELb0EEENS1_19SingleTileSchedulerILb1ELb0ELb0ELi128EEEEEEEEEvNT_6ParamsE:
        /* <DEDUP_REMOVED lines=17> */
.L_x_773:
        /* <DEDUP_REMOVED lines=8> */
.L_x_775:
[----:B------:R-:W-:Y:S02]  /*0190*/  MOV R5, c[0x0][0x3ac] ;  /* 0x0000eb0000057a02 */ /* 0x000fe40000000f00 */
.L_x_774:
[----:B-1----:R-:W-:-:S05]  /*01a0*/  IMAD.SHL.U32 R4, R3, 0x80, RZ ;  /* 0x0000008003047824 */ /* 0x002fca00078e00ff */
[----:B-----5:R-:W-:-:S04]  /*01b0*/  ISETP.GE.AND P0, PT, R4, R5, PT ;  /* 0x000000050400720c */ /* 0x020fc80003f06270 */
[----:B------:R-:W-:Y:S01]  /*01c0*/  SEL R223, R223, 0xffffffff, !P0 ;  /* 0xffffffffdfdf7807 */ /* 0x000fe20004000000 */
[----:B------:R-:W-:Y:S05]  /*01d0*/  BRA `(.L_x_776) ;  /* 0x0000011000007947 */ /* 0x000fea0003800000 */
.L_x_772:
[----:B---34-:R-:W-:-:S04]  /*01e0*/  ISETP.NE.U32.AND P0, PT, RZ, c[0x0][0x3c8], PT ;  /* 0x0000f200ff007a0c */ /* 0x018fc80003f05070 */
[----:B------:R-:W-:-:S13]  /*01f0*/  ISETP.NE.AND.EX P0, PT, RZ, c[0x0][0x3cc], PT, P0 ;  /* 0x0000f300ff007a0c */ /* 0x000fda0003f05300 */
[----:B------:R-:W-:Y:S05]  /*0200*/  @!P0 BRA `(.L_x_777) ;  /* 0x0000002000008947 */ /* 0x000fea0003800000 */
[----:B------:R1:W5:Y:S01]  /*0210*/  LDG.E R5, [R4.64] ;  /* 0x0000000604057981 */ /* 0x000362000c1e1900 */
[----:B------:R-:W-:Y:S05]  /*0220*/  BRA `(.L_x_778) ;  /* 0x0000009000007947 */ /* 0x000fea0003800000 */
.L_x_777:
        /* <DEDUP_REMOVED lines=8> */
.L_x_779:
[----:B------:R-:W-:Y:S02]  /*02b0*/  MOV R5, c[0x0][0x3ac] ;  /* 0x0000eb0000057a02 */ /* 0x000fe40000000f00 */
.L_x_778:
[----:B-1----:R-:W-:-:S05]  /*02c0*/  IMAD.SHL.U32 R4, R3, 0x80, RZ ;  /* 0x0000008003047824 */ /* 0x002fca00078e00ff */
[----:B-----5:R-:W-:-:S04]  /*02d0*/  ISETP.GE.AND P0, PT, R4, R5, PT ;  /* 0x000000050400720c */ /* 0x020fc80003f06270 */
[----:B------:R-:W-:-:S04]  /*02e0*/  SEL R223, R223, 0xffffffff, !P0 ;  /* 0xffffffffdfdf7807 */ /* 0x000fc80004000000 */
.L_x_776:
[----:B------:R-:W-:-:S13]  /*02f0*/  ISETP.GE.AND P0, PT, R223, RZ, PT ;  /* 0x000000ffdf00720c */ /* 0x000fda0003f06270 */
[----:B------:R-:W-:Y:S05]  /*0300*/  @!P0 EXIT ;  /* 0x000000000000894d */ /* 0x000fea0003800000 */
[----:B------:R-:W-:Y:S01]  /*0310*/  ISETP.NE.U32.AND P4, PT, RZ, c[0x0][0x2c8], PT ;  /* 0x0000b200ff007a0c */ /* 0x000fe20003f85070 */
[----:B------:R-:W-:Y:S01]  /*0320*/  IMAD.WIDE R16, R223, R10, c[0x0][0x2c8] ;  /* 0x0000b200df107625 */ /* 0x000fe200078e020a */
[----:B------:R-:W-:Y:S02]  /*0330*/  ISETP.NE.U32.AND P3, PT, RZ, c[0x0][0x2d0], PT ;  /* 0x0000b400ff007a0c */ /* 0x000fe40003f65070 */
[----:B------:R-:W-:Y:S02]  /*0340*/  ISETP.NE.AND.EX P4, PT, RZ, c[0x0][0x2cc], PT, P4 ;  /* 0x0000b300ff007a0c */ /* 0x000fe40003f85340 */
[----:B------:R-:W-:Y:S02]  /*0350*/  ISETP.NE.U32.AND P0, PT, RZ, c[0x0][0x2d8], PT ;  /* 0x0000b600ff007a0c */ /* 0x000fe40003f05070 */
[----:B------:R-:W-:Y:S02]  /*0360*/  ISETP.NE.AND.EX P3, PT, RZ, c[0x0][0x2d4], PT, P3 ;  /* 0x0000b500ff007a0c */ /* 0x000fe40003f65330 */
[----:B------:R-:W-:-:S07]  /*0370*/  ISETP.NE.AND.EX P0, PT, RZ, c[0x0][0x2dc], PT, P0 ;  /* 0x0000b700ff007a0c */ /* 0x000fce0003f05300 */
[----:B------:R-:W2:Y:S01]  /*0380*/  @P4 LDG.E R4, [R16.64] ;  /* 0x0000000610044981 */ /* 0x000ea2000c1e1900 */
[----:B------:R-:W-:-:S03]  /*0390*/  IMAD.WIDE R14, R223, R10, c[0x0][0x2d0] ;  /* 0x0000b400df0e7625 */ /* 0x000fc600078e020a */
[----:B------:R-:W3:Y:S01]  /*03a0*/  @P4 LDG.E R13, [R16.64] ;  /* 0x00000006100d4981 */ /* 0x000ee2000c1e1900 */
[----:B------:R-:W-:Y:S02]  /*03b0*/  IMAD.MOV.U32 R222, RZ, RZ, c[0x0][0x168] ;  /* 0x00005a00ffde7624 */ /* 0x000fe400078e00ff */
[C---:B------:R-:W-:Y:S01]  /*03c0*/  @P0 IMAD.WIDE R18, R223.reuse, R10, c[0x0][0x2d8] ;  /* 0x0000b600df120625 */ /* 0x040fe200078e020a */
[----:B------:R-:W4:Y:S04]  /*03d0*/  @P3 LDG.E R11, [R14.64] ;  /* 0x000000060e0b3981 */ /* 0x000f28000c1e1900 */
[----:B------:R1:W5:Y:S01]  /*03e0*/  @P0 LDG.E R222, [R18.64] ;  /* 0x0000000612de0981 */ /* 0x000362000c1e1900 */
[----:B------:R-:W-:Y:S01]  /*03f0*/  CS2R R8, SRZ ;  /* 0x0000000000087805 */ /* 0x000fe2000001ff00 */
[----:B------:R-:W-:Y:S01]  /*0400*/  CS2R R6, SRZ ;  /* 0x0000000000067805 */ /* 0x000fe2000001ff00 */
[----:B--2---:R-:W-:Y:S01]  /*0410*/  @P4 IMAD R5, R223, 0x40, R4 ;  /* 0x00000040df054824 */ /* 0x004fe200078e0204 */
[--C-:B---3--:R-:W-:Y:S01]  /*0420*/  @P4 SHF.R.S32.HI R9, RZ, 0x1f, R13.reuse ;  /* 0x0000001fff094819 */ /* 0x108fe2000001140d */
[----:B------:R-:W-:-:S03]  /*0430*/  @P4 IMAD.MOV.U32 R8, RZ, RZ, R13 ;  /* 0x000000ffff084224 */ /* 0x000fc600078e000d */
[----:B------:R-:W-:Y:S02]  /*0440*/  @P4 SHF.R.S32.HI R4, RZ, 0x1f, R5 ;  /* 0x0000001fff044819 */ /* 0x000fe40000011405 */
[--C-:B----4-:R-:W-:Y:S01]  /*0450*/  @P3 SHF.R.S32.HI R7, RZ, 0x1f, R11.reuse ;  /* 0x0000001fff073819 */ /* 0x110fe2000001140b */
[----:B------:R-:W-:Y:S01]  /*0460*/  @P3 IMAD.MOV.U32 R6, RZ, RZ, R11 ;  /* 0x000000ffff063224 */ /* 0x000fe200078e000b */
[----:B------:R-:W-:Y:S01]  /*0470*/  @P4 LEA.HI R4, R4, R5, RZ, 0x6 ;  /* 0x0000000504044211 */ /* 0x000fe200078f30ff */
[----:B------:R-:W-:-:S03]  /*0480*/  IMAD.MOV.U32 R5, RZ, RZ, RZ ;  /* 0x000000ffff057224 */ /* 0x000fc600078e00ff */
[----:B------:R-:W-:Y:S01]  /*0490*/  @P4 LOP3.LUT R5, R4, 0xffffffc0, RZ, 0xc0, !PT ;  /* 0xffffffc004054812 */ /* 0x000fe200078ec0ff */
[----:B------:R-:W-:Y:S01]  /*04a0*/  IMAD.MOV.U32 R4, RZ, RZ, c[0x0][0x198] ;  /* 0x00006600ff047624 */ /* 0x000fe200078e00ff */
[----:B------:R-:W-:Y:S05]  /*04b0*/  @P0 BRA `(.L_x_780) ;  /* 0x0000004000000947 */ /* 0x000fea0003800000 */
[----:B-1----:R-:W-:Y:S05]  /*04c0*/  @!P4 BRA `(.L_x_780) ;  /* 0x000000300000c947 */ /* 0x002fea0003800000 */
[----:B-----5:R-:W2:Y:S04]  /*04d0*/  LDG.E R222, [R16.64] ;  /* 0x0000000610de7981 */ /* 0x020ea8000c1e1900 */
[----:B------:R-:W2:Y:S02]  /*04e0*/  LDG.E R11, [R16.64+0x4] ;  /* 0x00000406100b7981 */ /* 0x000ea4000c1e1900 */
[----:B--2---:R-:W-:Y:S02]  /*04f0*/  IADD3 R222, -R222, R11, RZ ;  /* 0x0000000bdede7210 */ /* 0x004fe40007ffe1ff */
.L_x_780:
[----:B-1----:R-:W-:-:S04]  /*0500*/  ISETP.NE.U32.AND P0, PT, RZ, c[0x0][0x2e0], PT ;  /* 0x0000b800ff007a0c */ /* 0x002fc80003f05070 */
[----:B------:R-:W-:-:S13]  /*0510*/  ISETP.NE.AND.EX P0, PT, RZ, c[0x0][0x2e4], PT, P0 ;  /* 0x0000b900ff007a0c */ /* 0x000fda0003f05300 */
[----:B------:R-:W-:Y:S05]  /*0520*/  @!P0 BRA `(.L_x_781) ;  /* 0x0000003000008947 */ /* 0x000fea0003800000 */
[----:B------:R-:W-:-:S05]  /*0530*/  IMAD.WIDE R10, R223, R10, c[0x0][0x2e0] ;  /* 0x0000b800df0a7625 */ /* 0x000fca00078e020a */
[----:B------:R1:W5:Y:S01]  /*0540*/  LDG.E R4, [R10.64] ;  /* 0x000000060a047981 */ /* 0x000362000c1e1900 */
[----:B------:R-:W-:Y:S05]  /*0550*/  BRA `(.L_x_782) ;  /* 0x0000004000007947 */ /* 0x000fea0003800000 */
.L_x_781:
[----:B------:R-:W-:Y:S05]  /*0560*/  @!P3 BRA `(.L_x_782) ;  /* 0x000000300000b947 */ /* 0x000fea0003800000 */
[----:B------:R-:W2:Y:S04]  /*0570*/  LDG.E R4, [R14.64] ;  /* 0x000000060e047981 */ /* 0x000ea8000c1e1900 */
[----:B------:R-:W2:Y:S02]  /*0580*/  LDG.E R11, [R14.64+0x4] ;  /* 0x000004060e0b7981 */ /* 0x000ea4000c1e1900 */
[----:B--2---:R-:W-:Y:S02]  /*0590*/  IADD3 R4, -R4, R11, RZ ;  /* 0x0000000b04047210 */ /* 0x004fe40007ffe1ff */
.L_x_782:
        /* <DEDUP_REMOVED lines=52> */
[----:B-1----:R-:W-:-:S02]  /*08e0*/  IMAD.MOV.U32 R10, RZ, RZ, c[0x0][0x248] ;  /* 0x00009200ff0a7624 */ /* 0x002fc400078e00ff */
[----:B------:R-:W-:Y:S01]  /*08f0*/  IMAD R13, R5, 0x60, RZ ;  /* 0x00000060050d7824 */ /* 0x000fe200078e02ff */
[CC--:B------:R-:W-:Y:S01]  /*0900*/  LEA.HI R14, R15.reuse, R2.reuse, RZ, 0x2 ;  /* 0x000000020f0e7211 */ /* 0x0c0fe200078f10ff */
[----:B------:R-:W-:Y:S01]  /*0910*/  IMAD.SHL.U32 R220, R2, 0x4, RZ ;  /* 0x0000000402dc7824 */ /* 0x000fe200078e00ff */
[----:B------:R-:W-:Y:S01]  /*0920*/  ISETP.NE.AND P2, PT, R10, 0x1, PT ;  /* 0x000000010a00780c */ /* 0x000fe20003f45270 */
[----:B------:R-:W-:Y:S01]  /*0930*/  IMAD.MOV.U32 R23, RZ, RZ, R0 ;  /* 0x000000ffff177224 */ /* 0x000fe200078e0000 */
[-C--:B------:R-:W-:Y:S01]  /*0940*/  LEA.HI R16, R15, R2.reuse, RZ, 0x4 ;  /* 0x000000020f107211 */ /* 0x080fe200078f20ff */
[----:B------:R-:W-:Y:S01]  /*0950*/  IMAD R4, R3, -0x80, R4 ;  /* 0xffffff8003047824 */ /* 0x000fe200078e0204 */
[----:B------:R-:W-:Y:S01]  /*0960*/  SHF.R.S32.HI R10, RZ, 0x1f, R2 ;  /* 0x0000001fff0a7819 */ /* 0x000fe20000011402 */
[----:B------:R-:W-:Y:S01]  /*0970*/  IMAD.MOV.U32 R215, RZ, RZ, 0x10 ;  /* 0x00000010ffd77424 */ /* 0x000fe200078e00ff */
[----:B------:R-:W-:Y:S02]  /*0980*/  IADD3 R24, P0, R13, R2, RZ ;  /* 0x000000020d187210 */ /* 0x000fe40007f1e0ff */
[----:B------:R-:W-:-:S02]  /*0990*/  SHF.R.S32.HI R221, RZ, 0x2, R14 ;  /* 0x00000002ffdd7819 */ /* 0x000fc4000001140e */
[----:B------:R-:W-:Y:S02]  /*09a0*/  SHF.R.S32.HI R17, RZ, 0x4, R16 ;  /* 0x00000004ff117819 */ /* 0x000fe40000011410 */
[----:B------:R-:W-:Y:S01]  /*09b0*/  LEA.HI.X.SX32 R25, R13, R10, 0x1, P0 ;  /* 0x0000000a0d197211 */ /* 0x000fe200000f0eff */
[----:B------:R-:W-:Y:S01]  /*09c0*/  @P2 IMAD.HI.U32 R12, R0, c[0x0][0x24c], RZ ;  /* 0x00009300000c2a27 */ /* 0x000fe200078e00ff */
[----:B------:R-:W-:Y:S02]  /*09d0*/  SHF.R.S32.HI R19, RZ, 0x1f, R221 ;  /* 0x0000001fff137819 */ /* 0x000fe400000114dd */
[C---:B------:R-:W-:Y:S02]  /*09e0*/  IADD3 R20, P0, R221.reuse, R6, RZ ;  /* 0x00000006dd147210 */ /* 0x040fe40007f1e0ff */
[----:B------:R-:W-:Y:S02]  /*09f0*/  IADD3 R11, P1, R221, R8, RZ ;  /* 0x00000008dd0b7210 */ /* 0x000fe40007f3e0ff */
[----:B------:R-:W-:Y:S01]  /*0a00*/  SHF.R.S32.HI R6, RZ, 0x1f, R0 ;  /* 0x0000001fff067819 */ /* 0x000fe20000011400 */
[C---:B------:R-:W-:Y:S01]  /*0a10*/  IMAD.X R21, R19.reuse, 0x1, R7, P0 ;  /* 0x0000000113157824 */ /* 0x040fe200000e0607 */
[----:B------:R-:W-:Y:S01]  /*0a20*/  LEA.HI R8, R16, R17, RZ, 0x1 ;  /* 0x0000001110087211 */ /* 0x000fe200078f08ff */
[----:B------:R-:W-:Y:S01]  /*0a30*/  IMAD.X R13, R19, 0x1, R9, P1 ;  /* 0x00000001130d7824 */ /* 0x000fe200008e0609 */
[----:B------:R-:W-:Y:S01]  /*0a40*/  SHF.R.S32.HI R7, RZ, 0x1f, R5 ;  /* 0x0000001fff077819 */ /* 0x000fe20000011405 */
[----:B------:R-:W-:Y:S01]  /*0a50*/  IMAD R9, R6, c[0x0][0x288], RZ ;  /* 0x0000a20006097a24 */ /* 0x000fe200078e02ff */
[----:B------:R-:W-:Y:S01]  /*0a60*/  IADD3 R18, P0, R220, R5, RZ ;  /* 0x00000005dc127210 */ /* 0x000fe20007f1e0ff */
[----:B------:R-:W-:Y:S01]  /*0a70*/  IMAD R5, R6, c[0x0][0x238], RZ ;  /* 0x00008e0006057a24 */ /* 0x000fe200078e02ff */
[----:B------:R-:W-:Y:S01]  /*0a80*/  LOP3.LUT R8, R8, 0xfffffffe, RZ, 0xc0, !PT ;  /* 0xfffffffe08087812 */ /* 0x000fe200078ec0ff */
[----:B------:R-:W-:Y:S01]  /*0a90*/  IMAD R26, R0, c[0x0][0x28c], R9 ;  /* 0x0000a300001a7a24 */ /* 0x000fe200078e0209 */
[----:B------:R-:W-:Y:S01]  /*0aa0*/  LEA.HI.X.SX32 R19, R220, R7, 0x1, P0 ;  /* 0x00000007dc137211 */ /* 0x000fe200000f0eff */
[----:B------:R-:W-:Y:S01]  /*0ab0*/  IMAD R224, R0, c[0x0][0x23c], R5 ;  /* 0x00008f0000e07a24 */ /* 0x000fe200078e0205 */
[----:B------:R-:W-:Y:S01]  /*0ac0*/  LOP3.LUT R235, R14, 0xfffffffc, RZ, 0xc0, !PT ;  /* 0xfffffffc0eeb7812 */ /* 0x000fe200078ec0ff */
[----:B------:R-:W-:Y:S01]  /*0ad0*/  IMAD.IADD R7, R17, 0x1, -R8 ;  /* 0x0000000111077824 */ /* 0x000fe200078e0a08 */
[----:B------:R-:W-:Y:S01]  /*0ae0*/  LEA.HI R17, R15, R2, RZ, 0x3 ;  /* 0x000000020f117211 */ /* 0x000fe200078f18ff */
[----:B------:R-:W-:Y:S01]  /*0af0*/  IMAD.WIDE.U32 R8, R0, c[0x0][0x238], R24 ;  /* 0x00008e0000087a25 */ /* 0x000fe200078e0018 */
[----:B------:R-:W-:-:S02]  /*0b00*/  @P2 SHF.R.U32.HI R23, RZ, c[0x0][0x250], R12 ;  /* 0x00009400ff172a19 */ /* 0x000fc4000001160c */
[----:B------:R-:W-:Y:S01]  /*0b10*/  SHF.R.S32.HI R10, RZ, 0x1f, R223 ;  /* 0x0000001fff0a7819 */ /* 0x000fe200000114df */
[----:B------:R-:W-:Y:S02]  /*0b20*/  IMAD.IADD R225, R9, 0x1, R224 ;  /* 0x0000000109e17824 */ /* 0x000fe400078e02e0 */
[----:B------:R-:W-:Y:S02]  /*0b30*/  IMAD.SHL.U32 R9, R17, 0x8, RZ ;  /* 0x0000000811097824 */ /* 0x000fe400078e00ff */
[----:B------:R-:W-:Y:S02]  /*0b40*/  IMAD.IADD R235, R2, 0x1, -R235 ;  /* 0x0000000102eb7824 */ /* 0x000fe400078e0aeb */
[----:B------:R-:W-:Y:S01]  /*0b50*/  IMAD R27, R6, c[0x0][0x270], RZ ;  /* 0x00009c00061b7a24 */ /* 0x000fe200078e02ff */
[----:B------:R-:W-:Y:S01]  /*0b60*/  LOP3.LUT R9, R9, 0xc0, RZ, 0xc0, !PT ;  /* 0x000000c009097812 */ /* 0x000fe200078ec0ff */
[----:B------:R-:W-:Y:S02]  /*0b70*/  IMAD.SHL.U32 R12, R235, 0x8, RZ ;  /* 0x00000008eb0c7824 */ /* 0x000fe400078e00ff */
[----:B------:R-:W-:Y:S01]  /*0b80*/  IMAD.MOV.U32 R224, RZ, RZ, R8 ;  /* 0x000000ffffe07224 */ /* 0x000fe200078e0008 */
[----:B------:R-:W-:Y:S01]  /*0b90*/  SHF.R.U32.HI R5, RZ, 0x3, R9 ;  /* 0x00000003ff057819 */ /* 0x000fe20000011609 */
[C---:B------:R-:W-:Y:S01]  /*0ba0*/  IMAD R30, R0.reuse, c[0x0][0x274], R27 ;  /* 0x00009d00001e7a24 */ /* 0x040fe200078e021b */
[----:B------:R-:W-:Y:S01]  /*0bb0*/  LOP3.LUT R8, R9, 0x18, R12, 0xf8, !PT ;  /* 0x0000001809087812 */ /* 0x000fe200078ef80c */
[----:B------:R-:W-:Y:S01]  /*0bc0*/  IMAD.WIDE.U32 R28, R0, c[0x0][0x270], R18 ;  /* 0x00009c00001c7a25 */ /* 0x000fe200078e0012 */
[----:B------:R-:W-:-:S02]  /*0bd0*/  SEL R9, R10, RZ, !P4 ;  /* 0x000000ff0a097207 */ /* 0x000fc40006000000 */
[----:B------:R-:W-:Y:S01]  /*0be0*/  SEL R10, R10, RZ, !P3 ;  /* 0x000000ff0a0a7207 */ /* 0x000fe20005800000 */
[----:B------:R-:W-:Y:S01]  /*0bf0*/  IMAD.WIDE.U32 R18, R0, c[0x0][0x288], R18 ;  /* 0x0000a20000127a25 */ /* 0x000fe200078e0012 */
[----:B------:R-:W-:Y:S02]  /*0c00*/  LOP3.LUT R5, R8, R5, RZ, 0x3c, !PT ;  /* 0x0000000508057212 */ /* 0x000fe400078e3cff */
[----:B------:R-:W-:Y:S01]  /*0c10*/  LEA.HI R8, R15, R2, RZ, 0x5 ;  /* 0x000000020f087211 */ /* 0x000fe200078f28ff */
[----:B------:R-:W-:Y:S01]  /*0c20*/  IMAD.WIDE R20, R3, 0x80, R20 ;  /* 0x0000008003147825 */ /* 0x000fe200078e0214 */
[----:B------:R-:W-:Y:S02]  /*0c30*/  SEL R3, R223, RZ, !P4 ;  /* 0x000000ffdf037207 */ /* 0x000fe40006000000 */
[----:B------:R-:W-:Y:S01]  /*0c40*/  IADD3 R216, R12, 0x40, RZ ;  /* 0x000000400cd87810 */ /* 0x000fe20007ffe0ff */
[----:B------:R-:W-:Y:S02]  /*0c50*/  IMAD.IADD R31, R29, 0x1, R30 ;  /* 0x000000011d1f7824 */ /* 0x000fe400078e021e */
[----:B------:R-:W-:Y:S01]  /*0c60*/  IMAD.MOV.U32 R30, RZ, RZ, R28 ;  /* 0x000000ffff1e7224 */ /* 0x000fe200078e001c */
[----:B------:R-:W-:Y:S01]  /*0c70*/  LEA.HI R28, R14, R221, RZ, 0x1 ;  /* 0x000000dd0e1c7211 */ /* 0x000fe200078f08ff */
[----:B------:R-:W-:-:S02]  /*0c80*/  IMAD R22, R9, c[0x0][0x278], RZ ;  /* 0x00009e0009167a24 */ /* 0x000fc400078e02ff */
[----:B------:R-:W-:Y:S01]  /*0c90*/  IMAD.IADD R27, R19, 0x1, R26 ;  /* 0x00000001131b7824 */ /* 0x000fe200078e021a */
[----:B------:R-:W-:Y:S01]  /*0ca0*/  LOP3.LUT R28, R28, 0x7fffffe, RZ, 0xc0, !PT ;  /* 0x07fffffe1c1c7812 */ /* 0x000fe200078ec0ff */
[C---:B------:R-:W-:Y:S01]  /*0cb0*/  IMAD R32, R13.reuse, c[0x0][0x178], RZ ;  /* 0x00005e000d207a24 */ /* 0x040fe200078e02ff */
[----:B------:R-:W-:Y:S01]  /*0cc0*/  SHF.R.S32.HI R19, RZ, 0x5, R8 ;  /* 0x00000005ff137819 */ /* 0x000fe20000011408 */
[----:B------:R-:W-:Y:S01]  /*0cd0*/  IMAD R24, R13, c[0x0][0x208], RZ ;  /* 0x000082000d187a24 */ /* 0x000fe200078e02ff */
[----:B------:R-:W-:Y:S01]  /*0ce0*/  SHF.R.S32.HI R13, RZ, 0x1f, R12 ;  /* 0x0000001fff0d7819 */ /* 0x000fe2000001140c */
[----:B------:R-:W-:Y:S01]  /*0cf0*/  IMAD.MOV.U32 R26, RZ, RZ, R18 ;  /* 0x000000ffff1a7224 */ /* 0x000fe200078e0012 */
[----:B------:R-:W-:Y:S01]  /*0d00*/  SHF.R.S32.HI R18, RZ, 0x1f, R23 ;  /* 0x0000001fff127819 */ /* 0x000fe20000011417 */
[C---:B------:R-:W-:Y:S02]  /*0d10*/  IMAD R29, R3.reuse, c[0x0][0x27c], R22 ;  /* 0x00009f00031d7a24 */ /* 0x040fe400078e0216 */
[----:B------:R-:W-:-:S04]  /*0d20*/  IMAD.WIDE.U32 R30, R3, c[0x0][0x278], R30 ;  /* 0x00009e00031e7a25 */ /* 0x000fc800078e001e */
[C---:B------:R-:W-:Y:S01]  /*0d30*/  IMAD R25, R11.reuse, c[0x0][0x17c], R32 ;  /* 0x00005f000b197a24 */ /* 0x040fe200078e0220 */
[----:B------:R-:W-:Y:S01]  /*0d40*/  LEA R228, P0, R30, c[0x0][0x258], 0x2 ;  /* 0x000096001ee47a11 */ /* 0x000fe200078010ff */
[C---:B------:R-:W-:Y:S02]  /*0d50*/  IMAD R24, R11.reuse, c[0x0][0x20c], R24 ;  /* 0x000083000b187a24 */ /* 0x040fe400078e0218 */
[----:B------:R-:W-:-:S04]  /*0d60*/  IMAD.WIDE.U32 R32, R11, c[0x0][0x178], R12 ;  /* 0x00005e000b207a25 */ /* 0x000fc800078e000c */
[----:B------:R-:W-:-:S04]  /*0d70*/  IMAD.WIDE.U32 R36, R11, c[0x0][0x208], R12 ;  /* 0x000082000b247a25 */ /* 0x000fc800078e000c */
[C---:B------:R-:W-:Y:S02]  /*0d80*/  IMAD R22, R18.reuse, c[0x0][0x1e0], RZ ;  /* 0x0000780012167a24 */ /* 0x040fe400078e02ff */
[----:B------:R-:W-:Y:S02]  /*0d90*/  IMAD.IADD R11, R31, 0x1, R29 ;  /* 0x000000011f0b7824 */ /* 0x000fe400078e021d */
[----:B------:R-:W-:Y:S02]  /*0da0*/  IMAD R18, R18, c[0x0][0x1b0], RZ ;  /* 0x00006c0012127a24 */ /* 0x000fe400078e02ff */
[C---:B------:R-:W-:Y:S01]  /*0db0*/  IMAD R22, R23.reuse, c[0x0][0x1e4], R22 ;  /* 0x0000790017167a24 */ /* 0x040fe200078e0216 */
[----:B------:R-:W-:Y:S01]  /*0dc0*/  LEA.HI.X R229, R30, c[0x0][0x25c], R11, 0x2, P0 ;  /* 0x000097001ee57a11 */ /* 0x000fe200000f140b */
[C---:B------:R-:W-:Y:S02]  /*0dd0*/  IMAD R18, R23.reuse, c[0x0][0x1b4], R18 ;  /* 0x00006d0017127a24 */ /* 0x040fe400078e0212 */
[----:B------:R-:W-:-:S04]  /*0de0*/  IMAD.WIDE.U32 R34, R23, c[0x0][0x1e0], R12 ;  /* 0x0000780017227a25 */ /* 0x000fc800078e000c */
[----:B------:R-:W-:-:S04]  /*0df0*/  IMAD.WIDE.U32 R38, R23, c[0x0][0x1b0], R12 ;  /* 0x00006c0017267a25 */ /* 0x000fc800078e000c */
[C---:B------:R-:W-:Y:S02]  /*0e00*/  IMAD R11, R6.reuse, c[0x0][0x180], RZ ;  /* 0x00006000060b7a24 */ /* 0x040fe400078e02ff */
[----:B------:R-:W-:Y:S02]  /*0e10*/  IMAD R23, R6, c[0x0][0x210], RZ ;  /* 0x0000840006177a24 */ /* 0x000fe400078e02ff */
[----:B------:R-:W-:Y:S02]  /*0e20*/  IMAD R6, R9, c[0x0][0x290], RZ ;  /* 0x0000a40009067a24 */ /* 0x000fe400078e02ff */
[----:B------:R-:W-:-:S04]  /*0e30*/  IMAD.WIDE.U32 R26, R3, c[0x0][0x290], R26 ;  /* 0x0000a400031a7a25 */ /* 0x000fc800078e001a */
[----:B------:R-:W-:Y:S01]  /*0e40*/  IMAD R6, R3, c[0x0][0x294], R6 ;  /* 0x0000a50003067a24 */ /* 0x000fe200078e0206 */
[----:B------:R-:W-:Y:S01]  /*0e50*/  LEA R226, P0, R26, c[0x0][0x280], 0x2 ;  /* 0x0000a0001ae27a11 */ /* 0x000fe200078010ff */
[----:B------:R-:W-:Y:S01]  /*0e60*/  IMAD.IADD R33, R33, 0x1, R25 ;  /* 0x0000000121217824 */ /* 0x000fe200078e0219 */
[----:B------:R-:W-:Y:S01]  /*0e70*/  SEL R25, R223, RZ, !P3 ;  /* 0x000000ffdf197207 */ /* 0x000fe20005800000 */
[----:B------:R-:W-:Y:S01]  /*0e80*/  IMAD.IADD R37, R37, 0x1, R24 ;  /* 0x0000000125257824 */ /* 0x000fe200078e0218 */
[----:B------:R-:W-:Y:S01]  /*0e90*/  ISETP.GE.AND P3, PT, R12, c[0x0][0x1cc], PT ;  /* 0x000073000c007a0c */ /* 0x000fe20003f66270 */
[----:B------:R-:W-:Y:S02]  /*0ea0*/  IMAD.IADD R6, R27, 0x1, R6 ;  /* 0x000000011b067824 */ /* 0x000fe400078e0206 */
[C---:B------:R-:W-:Y:S02]  /*0eb0*/  IMAD R11, R0.reuse, c[0x0][0x184], R11 ;  /* 0x00006100000b7a24 */ /* 0x040fe400078e020b */
[----:B------:R-:W-:Y:S01]  /*0ec0*/  IMAD.WIDE.U32 R32, R0, c[0x0][0x180], R32 ;  /* 0x0000600000207a25 */ /* 0x000fe200078e0020 */
[----:B------:R-:W-:-:S03]  /*0ed0*/  LEA.HI.X R227, R26, c[0x0][0x284], R6, 0x2, P0 ;  /* 0x0000a1001ae37a11 */ /* 0x000fc600000f1406 */
[C---:B------:R-:W-:Y:S02]  /*0ee0*/  IMAD R23, R0.reuse, c[0x0][0x214], R23 ;  /* 0x0000850000177a24 */ /* 0x040fe400078e0217 */
[----:B------:R-:W-:-:S04]  /*0ef0*/  IMAD.WIDE.U32 R36, R0, c[0x0][0x210], R36 ;  /* 0x0000840000247a25 */ /* 0x000fc800078e0024 */
[----:B------:R-:W-:Y:S02]  /*0f00*/  IMAD.IADD R35, R35, 0x1, R22 ;  /* 0x0000000123237824 */ /* 0x000fe400078e0216 */
[C---:B------:R-:W-:Y:S02]  /*0f10*/  IMAD R0, R10.reuse, c[0x0][0x1e8], RZ ;  /* 0x00007a000a007a24 */ /* 0x040fe400078e02ff */
[----:B------:R-:W-:Y:S02]  /*0f20*/  IMAD.IADD R33, R33, 0x1, R11 ;  /* 0x0000000121217824 */ /* 0x000fe400078e020b */
[----:B------:R-:W-:Y:S02]  /*0f30*/  IMAD R6, R9, c[0x0][0x188], RZ ;  /* 0x0000620009067a24 */ /* 0x000fe400078e02ff */
[----:B------:R-:W-:Y:S02]  /*0f40*/  IMAD.IADD R39, R39, 0x1, R18 ;  /* 0x0000000127277824 */ /* 0x000fe400078e0212 */
[----:B------:R-:W-:-:S02]  /*0f50*/  IMAD R10, R10, c[0x0][0x1b8], RZ ;  /* 0x00006e000a0a7a24 */ /* 0x000fc400078e02ff */
[----:B------:R-:W-:Y:S02]  /*0f60*/  IMAD.IADD R28, R221, 0x1, -R28 ;  /* 0x00000001dd1c7824 */ /* 0x000fe400078e0a1c */
[C---:B------:R-:W-:Y:S02]  /*0f70*/  IMAD R0, R25.reuse, c[0x0][0x1ec], R0 ;  /* 0x00007b0019007a24 */ /* 0x040fe400078e0200 */
[----:B------:R-:W-:-:S04]  /*0f80*/  IMAD.WIDE.U32 R34, R25, c[0x0][0x1e8], R34 ;  /* 0x00007a0019227a25 */ /* 0x000fc800078e0022 */
[C---:B------:R-:W-:Y:S02]  /*0f90*/  IMAD R6, R3.reuse, c[0x0][0x18c], R6 ;  /* 0x0000630003067a24 */ /* 0x040fe400078e0206 */
[----:B------:R-:W-:-:S04]  /*0fa0*/  IMAD.WIDE.U32 R32, R3, c[0x0][0x188], R32 ;  /* 0x0000620003207a25 */ /* 0x000fc800078e0020 */
[C---:B------:R-:W-:Y:S01]  /*0fb0*/  IMAD R10, R25.reuse, c[0x0][0x1bc], R10 ;  /* 0x00006f00190a7a24 */ /* 0x040fe200078e020a */
[----:B------:R-:W-:Y:S01]  /*0fc0*/  LEA R238, P1, R32, c[0x0][0x160], 0x1 ;  /* 0x0000580020ee7a11 */ /* 0x000fe200078208ff */
[----:B------:R-:W-:-:S04]  /*0fd0*/  IMAD.WIDE.U32 R38, R25, c[0x0][0x1b8], R38 ;  /* 0x00006e0019267a25 */ /* 0x000fc800078e0026 */
[----:B------:R-:W-:Y:S02]  /*0fe0*/  IMAD R28, R19, 0x8, R28 ;  /* 0x00000008131c7824 */ /* 0x000fe400078e021c */
[----:B------:R-:W-:Y:S02]  /*0ff0*/  IMAD.IADD R35, R35, 0x1, R0 ;  /* 0x0000000123237824 */ /* 0x000fe400078e0200 */
[----:B------:R-:W-:Y:S02]  /*1000*/  IMAD R11, R21, c[0x0][0x1d8], RZ ;  /* 0x00007600150b7a24 */ /* 0x000fe400078e02ff */
[----:B------:R-:W-:Y:S02]  /*1010*/  IMAD.IADD R37, R37, 0x1, R23 ;  /* 0x0000000125257824 */ /* 0x000fe400078e0217 */
[----:B------:R-:W-:Y:S02]  /*1020*/  IMAD.IADD R6, R33, 0x1, R6 ;  /* 0x0000000121067824 */ /* 0x000fe400078e0206 */
[----:B------:R-:W-:-:S02]  /*1030*/  IMAD.IADD R23, R39, 0x1, R10 ;  /* 0x0000000127177824 */ /* 0x000fc400078e020a */
[----:B------:R-:W-:Y:S01]  /*1040*/  IMAD.U32 R5, R28, 0x20, R5 ;  /* 0x000000201c057824 */ /* 0x000fe200078e0005 */
[----:B------:R-:W-:Y:S01]  /*1050*/  LEA.HI.X R239, R32, c[0x0][0x164], R6, 0x1, P1 ;  /* 0x0000590020ef7a11 */ /* 0x000fe200008f0c06 */
[C---:B------:R-:W-:Y:S01]  /*1060*/  IMAD R0, R9.reuse, c[0x0][0x218], RZ ;  /* 0x0000860009007a24 */ /* 0x040fe200078e02ff */
[----:B------:R-:W-:Y:S01]  /*1070*/  IADD3 R6, R12, 0x20, RZ ;  /* 0x000000200c067810 */ /* 0x000fe20007ffe0ff */
[----:B------:R-:W-:Y:S01]  /*1080*/  IMAD R10, R9, c[0x0][0x240], RZ ;  /* 0x00009000090a7a24 */ /* 0x000fe200078e02ff */
[----:B------:R-:W-:Y:S01]  /*1090*/  ISETP.GE.AND P1, PT, R216, c[0x0][0x1cc], PT ;  /* 0x00007300d8007a0c */ /* 0x000fe20003f26270 */
[----:B------:R-:W-:Y:S01]  /*10a0*/  IMAD R9, R20, c[0x0][0x1dc], R11 ;  /* 0x0000770014097a24 */ /* 0x000fe200078e020b */
[----:B------:R-:W-:Y:S01]  /*10b0*/  ISETP.GE.AND P2, PT, R6, c[0x0][0x1cc], PT ;  /* 0x0000730006007a0c */ /* 0x000fe20003f46270 */
[----:B------:R-:W-:-:S04]  /*10c0*/  IMAD.WIDE.U32 R28, R20, c[0x0][0x1d8], R34 ;  /* 0x00007600141c7a25 */ /* 0x000fc800078e0022 */
[C---:B------:R-:W-:Y:S01]  /*10d0*/  IMAD R0, R3.reuse, c[0x0][0x21c], R0 ;  /* 0x0000870003007a24 */ /* 0x040fe200078e0200 */
[----:B------:R-:W-:Y:S01]  /*10e0*/  LEA R24, P0, R28, c[0x0][0x1c0], 0x1 ;  /* 0x000070001c187a11 */ /* 0x000fe200078008ff */
[C---:B------:R-:W-:Y:S02]  /*10f0*/  IMAD R11, R3.reuse, c[0x0][0x244], R10 ;  /* 0x00009100030b7a24 */ /* 0x040fe400078e020a */
[----:B------:R-:W-:-:S04]  /*1100*/  IMAD.WIDE.U32 R224, R3, c[0x0][0x240], R224 ;  /* 0x0000900003e07a25 */ /* 0x000fc800078e00e0 */
[----:B------:R-:W-:Y:S02]  /*1110*/  IMAD.IADD R9, R29, 0x1, R9 ;  /* 0x000000011d097824 */ /* 0x000fe400078e0209 */
[----:B------:R-:W-:-:S03]  /*1120*/  IMAD.WIDE.U32 R26, R3, c[0x0][0x218], R36 ;  /* 0x00008600031a7a25 */ /* 0x000fc600078e0024 */
[----:B------:R-:W-:Y:S01]  /*1130*/  LEA.HI.X R25, R28, c[0x0][0x1c4], R9, 0x1, P0 ;  /* 0x000071001c197a11 */ /* 0x000fe200000f0c09 */
[----:B------:R-:W-:Y:S02]  /*1140*/  IMAD.IADD R3, R4, 0x1, -R221 ;  /* 0x0000000104037824 */ /* 0x000fe400078e0add */
[----:B------:R-:W-:Y:S02]  /*1150*/  IMAD.MOV.U32 R10, RZ, RZ, c[0x0][0x1d8] ;  /* 0x00007600ff0a7624 */ /* 0x000fe400078e00ff */
[----:B------:R-:W-:Y:S01]  /*1160*/  IMAD.MOV.U32 R9, RZ, RZ, c[0x0][0x1dc] ;  /* 0x00007700ff097624 */ /* 0x000fe200078e00ff */
[----:B------:R-:W-:Y:S01]  /*1170*/  ISETP.LT.OR P6, PT, R3, 0x1, P3 ;  /* 0x000000010300780c */ /* 0x000fe20001fc1670 */
[----:B------:R-:W-:Y:S01]  /*1180*/  IMAD.MOV.U32 R22, RZ, RZ, R38 ;  /* 0x000000ffff167224 */ /* 0x000fe200078e0026 */
[----:B------:R-:W-:Y:S01]  /*1190*/  LEA R28, P0, R10, R24, 0x7 ;  /* 0x000000180a1c7211 */ /* 0x000fe200078038ff */
[----:B------:R-:W-:Y:S01]  /*11a0*/  IMAD.SHL.U32 R5, R5, 0x2, RZ ;  /* 0x0000000205057824 */ /* 0x000fe200078e00ff */
[----:B------:R-:W-:Y:S01]  /*11b0*/  ISETP.LT.OR P5, PT, R3, 0x1, P2 ;  /* 0x000000010300780c */ /* 0x000fe200017a1670 */
[----:B------:R-:W-:Y:S01]  /*11c0*/  IMAD.IADD R0, R27, 0x1, R0 ;  /* 0x000000011b007824 */ /* 0x000fe200078e0200 */
[----:B------:R-:W-:Y:S01]  /*11d0*/  ISETP.LT.OR P4, PT, R3, 0x1, P1 ;  /* 0x000000010300780c */ /* 0x000fe20000f81670 */
[----:B------:R-:W-:Y:S01]  /*11e0*/  IMAD.WIDE.U32 R22, R20, c[0x0][0x1a8], R22 ;  /* 0x00006a0014167a25 */ /* 0x000fe200078e0016 */
[----:B------:R-:W-:-:S02]  /*11f0*/  LEA.HI.X R29, R10, R25, R9, 0x7, P0 ;  /* 0x000000190a1d7211 */ /* 0x000fc400000f3c09 */
[----:B------:R-:W-:Y:S01]  /*1200*/  ISETP.LT.OR P3, PT, R3, 0x41, P3 ;  /* 0x000000410300780c */ /* 0x000fe20001f61670 */
[----:B------:R-:W-:Y:S01]  /*1210*/  IMAD R9, R21, c[0x0][0x1a8], RZ ;  /* 0x00006a0015097a24 */ /* 0x000fe200078e02ff */
[C---:B------:R-:W-:Y:S01]  /*1220*/  ISETP.LT.OR P2, PT, R3.reuse, 0x41, P2 ;  /* 0x000000410300780c */ /* 0x040fe20001741670 */
[----:B------:R-:W-:Y:S01]  /*1230*/  @!PT LDS RZ, [RZ] ;  /* 0x00000000fffff984 */ /* 0x000fe20000000800 */
[----:B------:R-:W-:Y:S01]  /*1240*/  @!PT LDS RZ, [RZ] ;  /* 0x00000000fffff984 */ /* 0x000fe20000000800 */
[----:B------:R-:W-:Y:S01]  /*1250*/  @!PT LDS RZ, [RZ] ;  /* 0x00000000fffff984 */ /* 0x000fe20000000800 */
[----:B------:R1:W-:Y:S01]  /*1260*/  LDGSTS.E.BYPASS.LTC128B.128 [R5+0x6080], [R24.64], !P6 ;  /* 0x0608000018057fae */ /* 0x0003e2000f101d46 */
[----:B------:R-:W-:Y:S01]  /*1270*/  ISETP.LT.OR P1, PT, R3, 0x41, P1 ;  /* 0x000000410300780c */ /* 0x000fe20000f21670 */
[----:B------:R-:W-:Y:S01]  /*1280*/  IMAD R9, R20, c[0x0][0x1ac], R9 ;  /* 0x00006b0014097a24 */ /* 0x000fe200078e0209 */
[C---:B------:R-:W-:Y:S01]  /*1290*/  LEA R232, P0, R26.reuse, c[0x0][0x1f0], 0x1 ;  /* 0x00007c001ae87a11 */ /* 0x040fe200078008ff */
[----:B------:R1:W-:Y:S01]  /*12a0*/  LDGSTS.E.BYPASS.LTC128B.128 [R5+0x8080], [R24.64+0x40], !P5 ;  /* 0x0808004018057fae */ /* 0x0003e2000e901d46 */
[----:B------:R-:W-:Y:S01]  /*12b0*/  LOP3.LUT R21, R17, 0xfffffff8, RZ, 0xc0, !PT ;  /* 0xfffffff811157812 */ /* 0x000fe200078ec0ff */
[----:B------:R-:W-:Y:S01]  /*12c0*/  IMAD.IADD R9, R23, 0x1, R9 ;  /* 0x0000000117097824 */ /* 0x000fe200078e0209 */
[----:B------:R-:W-:Y:S01]  /*12d0*/  LEA.HI.X R233, R26, c[0x0][0x1f4], R0, 0x1, P0 ;  /* 0x00007d001ae97a11 */ /* 0x000fe200000f0c00 */
[----:B------:R1:W-:Y:S01]  /*12e0*/  LDGSTS.E.BYPASS.LTC128B.128 [R5+0xa080], [R24.64+0x80], !P4 ;  /* 0x0a08008018057fae */ /* 0x0003e2000e101d46 */
[----:B------:R-:W-:Y:S01]  /*12f0*/  LEA R26, P5, R22, c[0x0][0x190], 0x1 ;  /* 0x00006400161a7a11 */ /* 0x000fe200078a08ff */
[----:B------:R-:W-:Y:S01]  /*1300*/  IMAD.IADD R20, R2, 0x1, -R21 ;  /* 0x0000000102147824 */ /* 0x000fe200078e0a15 */
[----:B------:R-:W-:Y:S01]  /*1310*/  ISETP.GE.AND P4, PT, R6, c[0x0][0x19c], PT ;  /* 0x0000670006007a0c */ /* 0x000fe20003f86270 */
[----:B------:R2:W-:Y:S01]  /*1320*/  LDGSTS.E.BYPASS.LTC128B.128 [R5+0x7080], [R28.64], !P3 ;  /* 0x070800001c057fae */ /* 0x0005e2000d901d46 */
[----:B------:R-:W-:Y:S01]  /*1330*/  LEA.HI.X R27, R22, c[0x0][0x194], R9, 0x1, P5 ;  /* 0x00006500161b7a11 */ /* 0x000fe200028f0c09 */
[----:B------:R-:W-:Y:S01]  /*1340*/  IMAD.SHL.U32 R214, R7, 0x8, RZ ;  /* 0x0000000807d67824 */ /* 0x000fe200078e00ff */
[----:B------:R-:W-:Y:S01]  /*1350*/  ISETP.GE.AND P5, PT, R12, c[0x0][0x16c], PT ;  /* 0x00005b000c007a0c */ /* 0x000fe20003fa6270 */
[----:B------:R2:W-:Y:S01]  /*1360*/  LDGSTS.E.BYPASS.LTC128B.128 [R5+0x9080], [R28.64+0x40], !P2 ;  /* 0x090800401c057fae */ /* 0x0005e2000d101d46 */
[----:B------:R-:W-:Y:S01]  /*1370*/  ISETP.GE.AND P3, PT, R216, c[0x0][0x19c], PT ;  /* 0x00006700d8007a0c */ /* 0x000fe20003f66270 */
[----:B------:R-:W-:Y:S01]  /*1380*/  IMAD.IADD R230, R225, 0x1, R11 ;  /* 0x00000001e1e67824 */ /* 0x000fe200078e020b */
[----:B------:R-:W-:Y:S01]  /*1390*/  LEA.HI R10, R15, R2, RZ, 0x6 ;  /* 0x000000020f0a7211 */ /* 0x000fe200078f30ff */
[----:B------:R2:W-:Y:S01]  /*13a0*/  LDGSTS.E.BYPASS.LTC128B.128 [R5+0xb080], [R28.64+0x80], !P1 ;  /* 0x0b0800801c057fae */ /* 0x0005e2000c901d46 */
[----:B------:R-:W-:-:S02]  /*13b0*/  ISETP.GE.AND P1, PT, R12, c[0x0][0x19c], PT ;  /* 0x000067000c007a0c */ /* 0x000fc40003f26270 */
[----:B------:R-:W-:Y:S02]  /*13c0*/  LEA.HI R0, R20, R20, RZ, 0x1 ;  /* 0x0000001414007211 */ /* 0x000fe400078f08ff */
[----:B------:R-:W-:Y:S02]  /*13d0*/  SEL R218, RZ, 0x1, P5 ;  /* 0x00000001ffda7807 */ /* 0x000fe40002800000 */
[C---:B------:R-:W-:Y:S02]  /*13e0*/  ISETP.LT.OR P0, PT, R3.reuse, 0x1, P1 ;  /* 0x000000010300780c */ /* 0x040fe40000f01670 */
[C---:B------:R-:W-:Y:S02]  /*13f0*/  ISETP.LT.OR P6, PT, R3.reuse, 0x1, P4 ;  /* 0x000000010300780c */ /* 0x040fe400027c1670 */
[----:B------:R-:W-:Y:S02]  /*1400*/  ISETP.LT.OR P2, PT, R3, 0x1, P3 ;  /* 0x000000010300780c */ /* 0x000fe40001f41670 */
[----:B------:R-:W-:-:S02]  /*1410*/  ISETP.GE.AND P5, PT, R216, c[0x0][0x16c], PT ;  /* 0x00005b00d8007a0c */ /* 0x000fc40003fa6270 */
[C---:B------:R-:W-:Y:S02]  /*1420*/  ISETP.LT.OR P1, PT, R3.reuse, 0x41, P1 ;  /* 0x000000410300780c */ /* 0x040fe40000f21670 */
[C---:B------:R-:W-:Y:S02]  /*1430*/  ISETP.LT.OR P4, PT, R3.reuse, 0x41, P4 ;  /* 0x000000410300780c */ /* 0x040fe40002781670 */
[----:B------:R-:W-:Y:S01]  /*1440*/  ISETP.LT.OR P3, PT, R3, 0x41, P3 ;  /* 0x000000410300780c */ /* 0x000fe20001f61670 */
[----:B------:R3:W-:Y:S01]  /*1450*/  LDGSTS.E.BYPASS.LTC128B.128 [R5+0x80], [R26.64], !P0 ;  /* 0x000800001a057fae */ /* 0x0007e2000c101d46 */
[----:B------:R-:W-:Y:S02]  /*1460*/  LOP3.LUT R3, R0, 0x7fffffe, RZ, 0xc0, !PT ;  /* 0x07fffffe00037812 */ /* 0x000fe400078ec0ff */
[----:B------:R-:W-:Y:S01]  /*1470*/  SHF.R.S32.HI R10, RZ, 0x6, R10 ;  /* 0x00000006ff0a7819 */ /* 0x000fe2000001140a */
[----:B------:R3:W-:Y:S01]  /*1480*/  LDGSTS.E.BYPASS.LTC128B.128 [R5+0x2080], [R26.64+0x40], !P6 ;  /* 0x020800401a057fae */ /* 0x0007e2000f101d46 */
[----:B------:R-:W-:Y:S01]  /*1490*/  LOP3.LUT R21, R16, 0xfffffff0, RZ, 0xc0, !PT ;  /* 0xfffffff010157812 */ /* 0x000fe200078ec0ff */
[----:B------:R-:W-:Y:S01]  /*14a0*/  IMAD.IADD R18, R20, 0x1, -R3 ;  /* 0x0000000114127824 */ /* 0x000fe200078e0a03 */
[----:B------:R-:W-:Y:S01]  /*14b0*/  LEA.HI R16, R8, R19, RZ, 0x1 ;  /* 0x0000001308107211 */ /* 0x000fe200078f08ff */
[----:B------:R-:W-:Y:S01]  /*14c0*/  IMAD R213, R7, 0x4, R10 ;  /* 0x0000000407d57824 */ /* 0x000fe200078e020a */
[----:B------:R-:W-:Y:S01]  /*14d0*/  SEL R9, RZ, 0x4, P5 ;  /* 0x00000004ff097807 */ /* 0x000fe20002800000 */
[----:B------:R-:W-:Y:S01]  /*14e0*/  IMAD.IADD R21, R2, 0x1, -R21 ;  /* 0x0000000102157824 */ /* 0x000fe200078e0a15 */
[----:B------:R-:W-:Y:S01]  /*14f0*/  ISETP.GE.AND P5, PT, R12, c[0x0][0x1fc], PT ;  /* 0x00007f000c007a0c */ /* 0x000fe20003fa6270 */
[----:B------:R-:W-:Y:S01]  /*1500*/  IMAD.SHL.U32 R20, R20, 0x40, RZ ;  /* 0x0000004014147824 */ /* 0x000fe200078e00ff */
[----:B------:R-:W-:Y:S01]  /*1510*/  LOP3.LUT R16, R16, 0xfffffffe, RZ, 0xc0, !PT ;  /* 0xfffffffe10107812 */ /* 0x000fe200078ec0ff */
[----:B------:R-:W-:Y:S01]  /*1520*/  IMAD R213, R213, 0x8, R18 ;  /* 0x00000008d5d57824 */ /* 0x000fe200078e0212 */
[----:B------:R-:W-:Y:S01]  /*1530*/  SEL R3, RZ, 0x1, P5 ;  /* 0x00000001ff037807 */ /* 0x000fe20002800000 */
[----:B------:R3:W-:Y:S01]  /*1540*/  LDGSTS.E.BYPASS.LTC128B.128 [R5+0x4080], [R26.64+0x80], !P2 ;  /* 0x040800801a057fae */ /* 0x0007e2000d101d46 */
[----:B------:R-:W-:Y:S01]  /*1550*/  ISETP.GE.AND P5, PT, R6, c[0x0][0x1fc], PT ;  /* 0x00007f0006007a0c */ /* 0x000fe20003fa6270 */
[C---:B------:R-:W-:Y:S01]  /*1560*/  IMAD.IADD R16, R19.reuse, 0x1, -R16 ;  /* 0x0000000113107824 */ /* 0x040fe200078e0a10 */
[----:B------:R-:W-:Y:S01]  /*1570*/  SHF.R.S32.HI R18, RZ, 0x1f, R21 ;  /* 0x0000001fff127819 */ /* 0x000fe20000011415 */
[----:B------:R-:W-:Y:S01]  /*1580*/  IMAD.SHL.U32 R19, R19, 0x10, RZ ;  /* 0x0000001013137824 */ /* 0x000fe200078e00ff */
[----:B------:R-:W-:Y:S01]  /*1590*/  LOP3.LUT R20, R20, 0x1c0, RZ, 0xc0, !PT ;  /* 0x000001c014147812 */ /* 0x000fe200078ec0ff */
[----:B------:R-:W-:Y:S01]  /*15a0*/  IMAD.SHL.U32 R210, R16, 0x400, RZ ;  /* 0x0000040010d27824 */ /* 0x000fe200078e00ff */
[----:B-1----:R-:W-:-:S02]  /*15b0*/  SEL R24, RZ, 0xffffffff, P5 ;  /* 0xffffffffff187807 */ /* 0x002fc40002800000 */
[-C--:B------:R-:W-:Y:S01]  /*15c0*/  LEA.HI R22, R21, R21.reuse, RZ, 0x1 ;  /* 0x0000001515167211 */ /* 0x080fe200078f08ff */
[----:B------:R-:W-:Y:S01]  /*15d0*/  IMAD R235, R235, 0x2, R210 ;  /* 0x00000002ebeb7824 */ /* 0x000fe200078e02d2 */
[----:B------:R-:W-:Y:S01]  /*15e0*/  ISETP.GE.AND P5, PT, R6, c[0x0][0x16c], PT ;  /* 0x00005b0006007a0c */ /* 0x000fe20003fa6270 */
[----:B------:R-:W-:Y:S01]  /*15f0*/  IMAD.SHL.U32 R24, R24, 0x2, RZ ;  /* 0x0000000218187824 */ /* 0x000fe200078e00ff */
[----:B------:R-:W-:Y:S02]  /*1600*/  LEA.HI R23, R18, R21, RZ, 0x3 ;  /* 0x0000001512177211 */ /* 0x000fe400078f18ff */
[----:B------:R-:W-:Y:S02]  /*1610*/  LOP3.LUT R30, R20, 0x30, R19, 0xf8, !PT ;  /* 0x00000030141e7812 */ /* 0x000fe400078ef813 */
[----:B--2---:R-:W-:Y:S02]  /*1620*/  LOP3.LUT R28, R22, 0x7fffffe, RZ, 0xc0, !PT ;  /* 0x07fffffe161c7812 */ /* 0x004fe400078ec0ff */
[----:B------:R-:W-:-:S02]  /*1630*/  SEL R19, RZ, 0x2, P5 ;  /* 0x00000002ff137807 */ /* 0x000fc40002800000 */
[----:B------:R-:W-:Y:S01]  /*1640*/  LOP3.LUT R18, R23, 0xfffffff8, RZ, 0xc0, !PT ;  /* 0xfffffff817127812 */ /* 0x000fe200078ec0ff */
[----:B------:R-:W-:Y:S01]  /*1650*/  IMAD.IADD R28, R21, 0x1, -R28 ;  /* 0x00000001151c7824 */ /* 0x000fe200078e0a1c */
[----:B------:R-:W-:Y:S02]  /*1660*/  SHF.R.S32.HI R23, RZ, 0x3, R23 ;  /* 0x00000003ff177819 */ /* 0x000fe40000011417 */
[----:B------:R-:W-:Y:S01]  /*1670*/  IADD3 R9, R9, R19, R218 ;  /* 0x0000001309097210 */ /* 0x000fe20007ffe0da */
[----:B------:R-:W-:Y:S01]  /*1680*/  IMAD.MOV.U32 R19, RZ, RZ, c[0x0][0x1a8] ;  /* 0x00006a00ff137624 */ /* 0x000fe200078e00ff */
[----:B------:R-:W-:Y:S01]  /*1690*/  SHF.R.U32.HI R20, RZ, 0x3, R20 ;  /* 0x00000003ff147819 */ /* 0x000fe20000011614 */
[----:B------:R-:W-:Y:S01]  /*16a0*/  IMAD.IADD R18, R21, 0x1, -R18 ;  /* 0x0000000115127824 */ /* 0x000fe200078e0a12 */
[----:B------:R-:W-:Y:S01]  /*16b0*/  LOP3.LUT R21, R30, 0x8, R17, 0xf8, !PT ;  /* 0x000000081e157812 */ /* 0x000fe200078ef811 */
[----:B------:R-:W-:Y:S01]  /*16c0*/  IMAD R211, R23, 0x8, R28 ;  /* 0x0000000817d37824 */ /* 0x000fe200078e021c */
[----:B------:R-:W-:Y:S01]  /*16d0*/  LOP3.LUT R24, R24, 0x2, R3, 0xe2, !PT ;  /* 0x0000000218187812 */ /* 0x000fe200078ee203 */
[----:B------:R-:W-:Y:S01]  /*16e0*/  IMAD.MOV.U32 R3, RZ, RZ, c[0x0][0x1ac] ;  /* 0x00006b00ff037624 */ /* 0x000fe200078e00ff */
[----:B------:R-:W-:Y:S01]  /*16f0*/  LEA R28, P0, R19, R26, 0x7 ;  /* 0x0000001a131c7211 */ /* 0x000fe200078038ff */
[----:B------:R-:W-:Y:S01]  /*1700*/  IMAD R210, R23, 0x200, R210 ;  /* 0x0000020017d27824 */ /* 0x000fe200078e02d2 */
[----:B------:R-:W-:Y:S01]  /*1710*/  LOP3.LUT R20, R21, R20, RZ, 0x3c, !PT ;  /* 0x0000001415147212 */ /* 0x000fe200078e3cff */
[----:B------:R-:W-:Y:S01]  /*1720*/  IMAD.SHL.U32 R23, R7, 0x10, RZ ;  /* 0x0000001007177824 */ /* 0x000fe200078e00ff */
[----:B------:R-:W-:Y:S01]  /*1730*/  ISETP.GE.AND P6, PT, R216, c[0x0][0x1fc], PT ;  /* 0x00007f00d8007a0c */ /* 0x000fe20003fc6270 */
[----:B------:R-:W-:Y:S01]  /*1740*/  IMAD.SHL.U32 R211, R211, 0x20, RZ ;  /* 0x00000020d3d37824 */ /* 0x000fe200078e00ff */
[----:B------:R-:W-:Y:S01]  /*1750*/  SHF.R.S32.HI R21, RZ, 0x1, R22 ;  /* 0x00000001ff157819 */ /* 0x000fe20000011416 */
[----:B------:R-:W-:Y:S01]  /*1760*/  IMAD R212, R7, 0x200, R20 ;  /* 0x0000020007d47824 */ /* 0x000fe200078e0214 */
[----:B------:R-:W-:-:S02]  /*1770*/  SHF.R.S32.HI R22, RZ, 0x1f, R22 ;  /* 0x0000001fff167819 */ /* 0x000fc40000011416 */
[----:B------:R-:W-:Y:S02]  /*1780*/  LEA.HI.X R29, R19, R27, R3, 0x7, P0 ;  /* 0x0000001b131d7211 */ /* 0x000fe400000f3c03 */
[----:B------:R-:W-:Y:S02]  /*1790*/  SEL R3, RZ, 0x4, P6 ;  /* 0x00000004ff037807 */ /* 0x000fe40003000000 */
[C---:B------:R-:W-:Y:S01]  /*17a0*/  LOP3.LUT P2, RZ, R9.reuse, 0x1, RZ, 0xc0, !PT ;  /* 0x0000000109ff7812 */ /* 0x040fe2000784c0ff */
[----:B------:R3:W-:Y:S01]  /*17b0*/  LDGSTS.E.BYPASS.LTC128B.128 [R5+0x1080], [R28.64], !P1 ;  /* 0x010800001c057fae */ /* 0x0007e2000c901d46 */
[----:B------:R-:W-:Y:S02]  /*17c0*/  LOP3.LUT P6, RZ, R9, 0x2, RZ, 0xc0, !PT ;  /* 0x0000000209ff7812 */ /* 0x000fe400078cc0ff */
[----:B------:R-:W-:Y:S01]  /*17d0*/  LEA.HI R22, R22, R21, RZ, 0x2 ;  /* 0x0000001516167211 */ /* 0x000fe200078f10ff */
[----:B------:R3:W-:Y:S01]  /*17e0*/  LDGSTS.E.BYPASS.LTC128B.128 [R5+0x3080], [R28.64+0x40], !P4 ;  /* 0x030800401c057fae */ /* 0x0007e2000e101d46 */
[----:B------:R-:W-:-:S02]  /*17f0*/  ISETP.LE.OR P2, PT, R222, R221, !P2 ;  /* 0x000000ddde00720c */ /* 0x000fc40005743670 */
[----:B------:R-:W-:Y:S01]  /*1800*/  ISETP.LE.OR P6, PT, R222, R221, !P6 ;  /* 0x000000ddde00720c */ /* 0x000fe200077c3670 */
[----:B------:R3:W-:Y:S01]  /*1810*/  LDGSTS.E.BYPASS.LTC128B.128 [R5+0x5080], [R28.64+0x80], !P3 ;  /* 0x050800801c057fae */ /* 0x0007e2000d901d46 */
[----:B------:R-:W-:Y:S02]  /*1820*/  LOP3.LUT R22, R22, 0xfffffffc, RZ, 0xc0, !PT ;  /* 0xfffffffc16167812 */ /* 0x000fe400078ec0ff */
[----:B------:R-:W-:Y:S01]  /*1830*/  LOP3.LUT P0, RZ, R9, 0x4, RZ, 0xc0, !PT ;  /* 0x0000000409ff7812 */ /* 0x000fe2000780c0ff */
[----:B------:R-:W0:Y:S01]  /*1840*/  LDGDEPBAR ;  /* 0x00000000000079af */ /* 0x000e220000000000 */
[----:B------:R-:W-:Y:S01]  /*1850*/  LOP3.LUT R24, R24, R3, RZ, 0xfc, !PT ;  /* 0x0000000318187212 */ /* 0x000fe200078efcff */
[----:B------:R-:W-:Y:S01]  /*1860*/  IMAD.IADD R3, R21, 0x1, -R22 ;  /* 0x0000000115037824 */ /* 0x000fe200078e0a16 */
[----:B------:R-:W-:Y:S02]  /*1870*/  ISETP.GT.AND P1, PT, R2, 0xf, PT ;  /* 0x0000000f0200780c */ /* 0x000fe40003f24270 */
[----:B------:R-:W-:Y:S01]  /*1880*/  SHF.R.S32.HI R22, RZ, 0x1f, R14 ;  /* 0x0000001fff167819 */ /* 0x000fe2000001140e */
[----:B------:R3:W-:Y:S01]  /*1890*/  LDGSTS.E.BYPASS.LTC128B.128 [R5+0xc080], [R238.64], !P2 ;  /* 0x0c080000ee057fae */ /* 0x0007e2000d101d46 */
[-C--:B------:R-:W-:Y:S01]  /*18a0*/  ISETP.LE.OR P0, PT, R222, R221.reuse, !P0 ;  /* 0x000000ddde00720c */ /* 0x080fe20004703670 */
[----:B------:R-:W-:Y:S01]  /*18b0*/  IMAD.SHL.U32 R14, R10, 0x8, RZ ;  /* 0x000000080a0e7824 */ /* 0x000fe200078e00ff */
[----:B------:R-:W-:Y:S01]  /*18c0*/  LOP3.LUT P4, RZ, R24, 0x1, RZ, 0xc0, !PT ;  /* 0x0000000118ff7812 */ /* 0x000fe2000788c0ff */
[----:B------:R3:W-:Y:S01]  /*18d0*/  LDGSTS.E.BYPASS.LTC128B.128 [R5+0xd080], [R238.64+0x40], !P6 ;  /* 0x0d080040ee057fae */ /* 0x0007e2000f101d46 */
[----:B------:R-:W-:-:S02]  /*18e0*/  LEA.HI R22, R22, R221, RZ, 0x3 ;  /* 0x000000dd16167211 */ /* 0x000fc400078f18ff */
[----:B------:R-:W-:Y:S02]  /*18f0*/  ISETP.LE.OR P6, PT, R222, R221, !P4 ;  /* 0x000000ddde00720c */ /* 0x000fe400067c3670 */
[----:B------:R-:W-:Y:S01]  /*1900*/  LOP3.LUT R22, R22, 0xfffffff8, RZ, 0xc0, !PT ;  /* 0xfffffff816167812 */ /* 0x000fe200078ec0ff */
[----:B------:R-:W-:Y:S01]  /*1910*/  @!P1 IMAD.SHL.U32 R19, R2, 0x10, RZ ;  /* 0x0000001002139824 */ /* 0x000fe200078e00ff */
[C---:B------:R-:W-:Y:S02]  /*1920*/  LOP3.LUT P3, RZ, R24.reuse, 0x2, RZ, 0xc0, !PT ;  /* 0x0000000218ff7812 */ /* 0x040fe4000786c0ff */
[----:B------:R-:W-:Y:S01]  /*1930*/  LOP3.LUT P2, RZ, R24, 0x4, RZ, 0xc0, !PT ;  /* 0x0000000418ff7812 */ /* 0x000fe2000784c0ff */
[----:B------:R-:W-:Y:S01]  /*1940*/  IMAD.IADD R9, R221, 0x1, -R22 ;  /* 0x00000001dd097824 */ /* 0x000fe200078e0a16 */
[----:B------:R-:W-:Y:S01]  /*1950*/  SHF.R.S32.HI R24, RZ, 0x1, R0 ;  /* 0x00000001ff187819 */ /* 0x000fe20000011400 */
[----:B------:R3:W-:Y:S01]  /*1960*/  LDGSTS.E.BYPASS.LTC128B.128 [R5+0xe080], [R238.64+0x80], !P0 ;  /* 0x0e080080ee057fae */ /* 0x0007e2000c101d46 */
[----:B------:R-:W-:-:S02]  /*1970*/  LEA.HI R15, R15, R2, RZ, 0x7 ;  /* 0x000000020f0f7211 */ /* 0x000fc400078f38ff */
[C---:B------:R-:W-:Y:S01]  /*1980*/  LOP3.LUT P0, RZ, R24.reuse, 0x2, RZ, 0xc0, !PT ;  /* 0x0000000218ff7812 */ /* 0x040fe2000780c0ff */
[----:B------:R-:W-:Y:S01]  /*1990*/  IMAD.SHL.U32 R24, R24, 0x40, RZ ;  /* 0x0000004018187824 */ /* 0x000fe200078e00ff */
[----:B------:R-:W-:Y:S01]  /*19a0*/  SHF.R.U32.HI R0, RZ, 0x4, R15 ;  /* 0x00000004ff007819 */ /* 0x000fe2000001160f */
[----:B------:R-:W-:Y:S01]  /*19b0*/  IMAD.SHL.U32 R15, R9, 0x40, RZ ;  /* 0x00000040090f7824 */ /* 0x000fe200078e00ff */
[----:B------:R1:W-:Y:S01]  /*19c0*/  @!P1 LDGSTS.E.BYPASS.LTC128B.128 [R19+0x18080], [R228.64] ;  /* 0x18080000e4139fae */ /* 0x0003e2000b901d46 */
[----:B------:R-:W-:Y:S02]  /*19d0*/  LOP3.LUT R14, R14, 0x18, RZ, 0xc0, !PT ;  /* 0x000000180e0e7812 */ /* 0x000fe400078ec0ff */
[----:B------:R-:W-:Y:S01]  /*19e0*/  LOP3.LUT R24, R24, 0xc0, RZ, 0xc0, !PT ;  /* 0x000000c018187812 */ /* 0x000fe200078ec0ff */
[----:B------:R-:W0:Y:S01]  /*19f0*/  LDGDEPBAR ;  /* 0x00000000000079af */ /* 0x000e220000000000 */
[----:B------:R-:W-:Y:S02]  /*1a00*/  LOP3.LUT R15, R15, 0x1c0, RZ, 0xc0, !PT ;  /* 0x000001c00f0f7812 */ /* 0x000fe400078ec0ff */
[----:B------:R-:W-:Y:S01]  /*1a10*/  LOP3.LUT R22, R24, 0x8, R17, 0xf8, !PT ;  /* 0x0000000818167812 */ /* 0x000fe200078ef811 */
[----:B------:R3:W-:Y:S01]  /*1a20*/  LDGSTS.E.BYPASS.LTC128B.128 [R5+0x12080], [R232.64], !P6 ;  /* 0x12080000e8057fae */ /* 0x0007e2000f101d46 */
[----:B------:R-:W-:-:S02]  /*1a30*/  ISETP.LE.OR P6, PT, R222, R221, !P2 ;  /* 0x000000ddde00720c */ /* 0x000fc400057c3670 */
[----:B------:R-:W-:Y:S02]  /*1a40*/  SHF.R.U32.HI R21, RZ, 0x3, R24 ;  /* 0x00000003ff157819 */ /* 0x000fe40000011618 */
[----:B------:R-:W-:Y:S02]  /*1a50*/  SHF.R.U32.HI R17, RZ, 0x3, R15 ;  /* 0x00000003ff117819 */ /* 0x000fe4000001160f */
[----:B------:R-:W-:Y:S02]  /*1a60*/  LOP3.LUT R24, R22, R21, RZ, 0x3c, !PT ;  /* 0x0000001516187212 */ /* 0x000fe400078e3cff */
[----:B------:R-:W-:Y:S01]  /*1a70*/  LOP3.LUT R22, R17, R15, R14, 0x1e, !PT ;  /* 0x0000000f11167212 */ /* 0x000fe200078e1e0e */
[----:B------:R-:W-:Y:S01]  /*1a80*/  IMAD.SHL.U32 R15, R18, 0x40, RZ ;  /* 0x00000040120f7824 */ /* 0x000fe200078e00ff */
[----:B------:R-:W-:Y:S01]  /*1a90*/  LOP3.LUT R17, R8, 0xffffffe0, RZ, 0xc0, !PT ;  /* 0xffffffe008117812 */ /* 0x000fe200078ec0ff */
[----:B------:R-:W-:Y:S01]  /*1aa0*/  IMAD.U32 R213, R213, 0x20, R24 ;  /* 0x00000020d5d57824 */ /* 0x000fe200078e0018 */
[----:B------:R-:W-:Y:S01]  /*1ab0*/  LOP3.LUT R214, R214, 0x8, RZ, 0xc0, !PT ;  /* 0x00000008d6d67812 */ /* 0x000fe200078ec0ff */
[----:B------:R-:W-:Y:S01]  /*1ac0*/  IMAD.IADD R235, R235, 0x1, R22 ;  /* 0x00000001ebeb7824 */ /* 0x000fe200078e0216 */
[----:B------:R-:W-:Y:S01]  /*1ad0*/  LOP3.LUT R15, R15, 0x1c0, RZ, 0xc0, !PT ;  /* 0x000001c00f0f7812 */ /* 0x000fe200078ec0ff */
[----:B------:R-:W-:Y:S01]  /*1ae0*/  IMAD.IADD R8, R2, 0x1, -R17 ;  /* 0x0000000102087824 */ /* 0x000fe200078e0a11 */
[----:B------:R-:W-:Y:S01]  /*1af0*/  LOP3.LUT R23, R23, 0x10, RZ, 0xc0, !PT ;  /* 0x0000001017177812 */ /* 0x000fe200078ec0ff */
[----:B------:R-:W-:Y:S01]  /*1b00*/  IMAD.SHL.U32 R235, R235, 0x2, RZ ;  /* 0x00000002ebeb7824 */ /* 0x000fe200078e00ff */
[----:B-1----:R-:W-:-:S02]  /*1b10*/  SEL R19, RZ, 0xffffffff, P5 ;  /* 0xffffffffff137807 */ /* 0x002fc40002800000 */
[----:B------:R-:W-:Y:S02]  /*1b20*/  ISETP.LE.OR P5, PT, R222, R221, !P3 ;  /* 0x000000ddde00720c */ /* 0x000fe40005fa3670 */
[----:B------:R-:W-:Y:S01]  /*1b30*/  SHF.R.U32.HI R17, RZ, 0x3, R15 ;  /* 0x00000003ff117819 */ /* 0x000fe2000001160f */
[----:B------:R-:W-:Y:S01]  /*1b40*/  IMAD.SHL.U32 R19, R19, 0x2, RZ ;  /* 0x0000000213137824 */ /* 0x000fe200078e00ff */
[----:B------:R-:W-:Y:S02]  /*1b50*/  LOP3.LUT R0, R23, 0x8, R0, 0xf8, !PT ;  /* 0x0000000817007812 */ /* 0x000fe400078ef800 */
[----:B------:R-:W-:Y:S02]  /*1b60*/  LOP3.LUT R15, R17, R15, R214, 0x1e, !PT ;  /* 0x0000000f110f7212 */ /* 0x000fe400078e1ed6 */
[----:B------:R-:W-:Y:S02]  /*1b70*/  SHF.R.S32.HI R7, RZ, 0x1f, R8 ;  /* 0x0000001fff077819 */ /* 0x000fe40000011408 */
[----:B------:R-:W-:Y:S01]  /*1b80*/  LOP3.LUT R218, R19, 0x2, R218, 0xe2, !PT ;  /* 0x0000000213da7812 */ /* 0x000fe200078ee2da */
[----:B------:R-:W-:Y:S01]  /*1b90*/  @!P1 IMAD.SHL.U32 R19, R2, 0x10, RZ ;  /* 0x0000001002139824 */ /* 0x000fe200078e00ff */
[----:B------:R-:W-:Y:S01]  /*1ba0*/  LEA.HI R7, R7, R8, RZ, 0x2 ;  /* 0x0000000807077211 */ /* 0x000fe200078f10ff */
[----:B------:R3:W-:Y:S01]  /*1bb0*/  LDGSTS.E.BYPASS.LTC128B.128 [R5+0x13080], [R232.64+0x40], !P5 ;  /* 0x13080040e8057fae */ /* 0x0007e2000e901d46 */
[----:B------:R-:W-:Y:S01]  /*1bc0*/  LOP3.LUT P5, RZ, R18, 0x2, RZ, 0xc0, !PT ;  /* 0x0000000212ff7812 */ /* 0x000fe200078ac0ff */
[----:B------:R-:W-:Y:S01]  /*1bd0*/  IMAD.IADD R210, R210, 0x1, R15 ;  /* 0x00000001d2d27824 */ /* 0x000fe200078e020f */
[----:B------:R-:W-:Y:S01]  /*1be0*/  SEL R204, R215, 0xfffffff0, !P0 ;  /* 0xfffffff0d7cc7807 */ /* 0x000fe20004000000 */
[----:B------:R3:W-:Y:S01]  /*1bf0*/  LDGSTS.E.BYPASS.LTC128B.128 [R5+0x14080], [R232.64+0x80], !P6 ;  /* 0x14080080e8057fae */ /* 0x0007e2000f101d46 */
[----:B------:R-:W-:Y:S01]  /*1c00*/  LOP3.LUT P6, RZ, R18, 0x4, RZ, 0xc0, !PT ;  /* 0x0000000412ff7812 */ /* 0x000fe200078cc0ff */
[----:B------:R-:W-:Y:S01]  /*1c10*/  IMAD.SHL.U32 R18, R3, 0x40, RZ ;  /* 0x0000004003127824 */ /* 0x000fe200078e00ff */
[----:B------:R-:W-:Y:S01]  /*1c20*/  SEL R207, R215, 0xfffffff0, !P5 ;  /* 0xfffffff0d7cf7807 */ /* 0x000fe20006800000 */
[----:B------:R3:W-:Y:S01]  /*1c30*/  @!P1 LDGSTS.E.BYPASS.LTC128B.128 [R19+0x18280], [R226.64] ;  /* 0x18280000e2139fae */ /* 0x0007e2000b901d46 */
[----:B------:R-:W-:-:S02]  /*1c40*/  ISETP.GE.AND P5, PT, R222, 0x41, PT ;  /* 0x00000041de00780c */ /* 0x000fc40003fa6270 */
[----:B------:R-:W-:Y:S01]  /*1c50*/  LOP3.LUT R18, R18, 0xc0, RZ, 0xc0, !PT ;  /* 0x000000c012127812 */ /* 0x000fe200078ec0ff */
[----:B------:R-:W0:Y:S01]  /*1c60*/  LDGDEPBAR ;  /* 0x00000000000079af */ /* 0x000e220000000000 */
[----:B------:R-:W-:Y:S01]  /*1c70*/  LOP3.LUT P0, RZ, R3, 0x2, RZ, 0xc0, !PT ;  /* 0x0000000203ff7812 */ /* 0x000fe2000780c0ff */
[C---:B------:R-:W-:Y:S01]  /*1c80*/  IMAD R3, R16.reuse, 0x200, R211 ;  /* 0x0000020010037824 */ /* 0x040fe200078e02d3 */
[--C-:B------:R-:W-:Y:S01]  /*1c90*/  SHF.R.U32.HI R17, RZ, 0x3, R18.reuse ;  /* 0x00000003ff117819 */ /* 0x100fe20000011612 */
[----:B------:R-:W0:Y:S01]  /*1ca0*/  LDGDEPBAR ;  /* 0x00000000000079af */ /* 0x000e220000000000 */
[----:B------:R-:W-:Y:S02]  /*1cb0*/  SHF.R.S32.HI R219, RZ, 0x2, R7 ;  /* 0x00000002ffdb7819 */ /* 0x000fe40000011407 */
[C---:B------:R-:W-:Y:S02]  /*1cc0*/  LOP3.LUT R0, R17.reuse, R0, R18, 0x1e, !PT ;  /* 0x0000000011007212 */ /* 0x040fe400078e1e12 */
[CC--:B------:R-:W-:Y:S01]  /*1cd0*/  LOP3.LUT R214, R17.reuse, R18.reuse, R214, 0x1e, !PT ;  /* 0x0000001211d67212 */ /* 0x0c0fe200078e1ed6 */
[----:B------:R-:W-:Y:S01]  /*1ce0*/  IMAD R219, R16, 0x10, R219 ;  /* 0x0000001010db7824 */ /* 0x000fe200078e02db */
[----:B------:R-:W-:Y:S01]  /*1cf0*/  LOP3.LUT R14, R17, R18, R14, 0x1e, !PT ;  /* 0x00000012110e7212 */ /* 0x000fe200078e1e0e */
[----:B------:R-:W-:Y:S01]  /*1d00*/  IMAD.IADD R217, R211, 0x1, R0 ;  /* 0x00000001d3d97824 */ /* 0x000fe200078e0200 */
[C---:B------:R-:W-:Y:S01]  /*1d10*/  IADD3 R234, R5.reuse, 0xc080, RZ ;  /* 0x0000c08005ea7810 */ /* 0x040fe20007ffe0ff */
[----:B------:R-:W-:Y:S01]  /*1d20*/  IMAD.MOV.U32 R0, RZ, RZ, 0x20 ;  /* 0x00000020ff007424 */ /* 0x000fe200078e00ff */
[----:B------:R-:W-:Y:S01]  /*1d30*/  IADD3 R231, R5, 0x12080, RZ ;  /* 0x0001208005e77810 */ /* 0x000fe20007ffe0ff */
[----:B------:R-:W-:Y:S01]  /*1d40*/  IMAD.IADD R214, R3, 0x1, R214 ;  /* 0x0000000103d67824 */ /* 0x000fe200078e02d6 */
[----:B------:R-:W-:Y:S01]  /*1d50*/  SEL R215, R215, 0xfffffff0, !P0 ;  /* 0xfffffff0d7d77807 */ /* 0x000fe20004000000 */
[----:B------:R-:W-:Y:S01]  /*1d60*/  IMAD.IADD R211, R211, 0x1, R14 ;  /* 0x00000001d3d37824 */ /* 0x000fe200078e020e */
[----:B------:R-:W-:-:S02]  /*1d70*/  SEL R0, R0, 0xffffffe0, !P6 ;  /* 0xffffffe000007807 */ /* 0x000fc40007000000 */
[----:B------:R-:W-:Y:S01]  /*1d80*/  IADD3 R3, R235, 0x18480, RZ ;  /* 0x00018480eb037810 */ /* 0x000fe20007ffe0ff */
[----:B------:R-:W-:Y:S05]  /*1d90*/  @!P5 BRA `(.L_x_784) ;  /* 0x000001700000d947 */ /* 0x000fea0003800000 */
[----:B------:R-:W-:Y:S01]  /*1da0*/  IMAD.MOV.U32 R16, RZ, RZ, c[0x0][0x208] ;  /* 0x00008200ff107624 */ /* 0x000fe200078e00ff */
[----:B------:R-:W-:Y:S01]  /*1db0*/  BSSY B0, `(.L_x_784) ;  /* 0x0000015000007945 */ /* 0x000fe20003800000 */
[----:B------:R-:W-:Y:S02]  /*1dc0*/  IMAD.MOV.U32 R13, RZ, RZ, 0x6 ;  /* 0x00000006ff0d7424 */ /* 0x000fe400078e00ff */
        /* <DEDUP_REMOVED lines=17> */
[----:B-1-3--:R-:W-:-:S05]  /*1ee0*/  SHF.L.U32 R5, R2, 0x4, RZ ;  /* 0x0000000402057819 */ /* 0x00afca00000006ff */
[----:B------:R1:W-:Y:S02]  /*1ef0*/  LDGSTS.E.BYPASS.LTC128B.128 [R5+0x18380], [R226.64+0x100] ;  /* 0x18380100e2057fae */ /* 0x0003e4000b901d46 */
.L_x_785:
[----:B------:R-:W-:Y:S05]  /*1f00*/  BSYNC B0 ;  /* 0x0000000000007941 */ /* 0x000fea0003800000 */
.L_x_784:
[----:B-1-3--:R-:W-:Y:S01]  /*1f10*/  SHF.R.S32.HI R5, RZ, 0x1f, R10 ;  /* 0x0000001fff057819 */ /* 0x00afe2000001140a */
[----:B------:R-:W0:Y:S01]  /*1f20*/  LDGDEPBAR ;  /* 0x00000000000079af */ /* 0x000e220000000000 */
[----:B------:R-:W-:Y:S01]  /*1f30*/  LOP3.LUT R7, R7, 0xfffffffc, RZ, 0xc0, !PT ;  /* 0xfffffffc07077812 */ /* 0x000fe200078ec0ff */
[----:B------:R-:W-:Y:S01]  /*1f40*/  IMAD.SHL.U32 R213, R213, 0x2, RZ ;  /* 0x00000002d5d57824 */ /* 0x000fe200078e00ff */
[----:B------:R-:W-:Y:S01]  /*1f50*/  LEA.HI R5, R5, R10, RZ, 0x2 ;  /* 0x0000000a05057211 */ /* 0x000fe200078f10ff */
[----:B------:R-:W-:Y:S01]  /*1f60*/  IMAD.SHL.U32 R212, R212, 0x2, RZ ;  /* 0x00000002d4d47824 */ /* 0x000fe200078e00ff */
[----:B------:R-:W-:Y:S01]  /*1f70*/  LOP3.LUT P0, RZ, R9, 0x4, RZ, 0xc0, !PT ;  /* 0x0000000409ff7812 */ /* 0x000fe2000780c0ff */
[----:B------:R-:W-:Y:S01]  /*1f80*/  IMAD.IADD R236, R8, 0x1, -R7 ;  /* 0x0000000108ec7824 */ /* 0x000fe200078e0a07 */
[----:B------:R-:W-:Y:S01]  /*1f90*/  LOP3.LUT R5, R5, 0xfffffffc, RZ, 0xc0, !PT ;  /* 0xfffffffc05057812 */ /* 0x000fe200078ec0ff */
[----:B------:R-:W-:Y:S01]  /*1fa0*/  IMAD.MOV.U32 R241, RZ, RZ, 0x1 ;  /* 0x00000001fff17424 */ /* 0x000fe200078e00ff */
[----:B------:R-:W-:Y:S01]  /*1fb0*/  IADD3 R242, R222, 0x3f, RZ ;  /* 0x0000003fdef27810 */ /* 0x000fe20007ffe0ff */
[----:B------:R-:W-:Y:S01]  /*1fc0*/  IMAD.MOV.U32 R244, RZ, RZ, RZ ;  /* 0x000000fffff47224 */ /* 0x000fe200078e00ff */
[----:B------:R-:W-:Y:S01]  /*1fd0*/  LEA R210, R210, 0x1c480, 0x1 ;  /* 0x0001c480d2d27811 */ /* 0x000fe200078e08ff */
[----:B------:R-:W-:Y:S01]  /*1fe0*/  IMAD.IADD R5, R10, 0x1, -R5 ;  /* 0x000000010a057824 */ /* 0x000fe200078e0a05 */
[----:B------:R-:W-:Y:S01]  /*1ff0*/  SHF.R.S32.HI R7, RZ, 0x1f, R242 ;  /* 0x0000001fff077819 */ /* 0x000fe200000114f2 */
[----:B------:R-:W-:Y:S01]  /*2000*/  IMAD.MOV.U32 R240, RZ, RZ, RZ ;  /* 0x000000fffff07224 */ /* 0x000fe200078e00ff */
[----:B------:R-:W-:Y:S01]  /*2010*/  LEA R208, R0, R210, 0x1 ;  /* 0x000000d200d07211 */ /* 0x000fe200078e08ff */
[----:B------:R-:W-:Y:S01]  /*2020*/  IMAD R209, R207, 0x2, R210 ;  /* 0x00000002cfd17824 */ /* 0x000fe200078e02d2 */
        /* <DEDUP_REMOVED lines=60> */
.L_x_788:
        /* <DEDUP_REMOVED lines=126> */
.L_x_786:
[-C--:B-1234-:R-:W-:Y:S01]  /*2bd0*/  HMMA.16816.F32.BF16 R36, R164, R168.reuse, RZ ;  /* 0x000000a8a424723c */ /* 0x09efe200000418ff */
[----:B------:R-:W-:Y:S02]  /*2be0*/  LDSM.16.M88.4 R196, [R213+0x8080] ;  /* 0x00808000d5c4783b */ /* 0x000fe40000000200 */
[----:B------:R-:W-:Y:S01]  /*2bf0*/  ISETP.GT.AND P5, PT, R236, RZ, PT ;  /* 0x000000ffec00720c */ /* 0x000fe20003fa4270 */
[----:B------:R-:W-:Y:S01]  /*2c00*/  IMAD R3, R206, 0x1800, RZ ;  /* 0x00001800ce037824 */ /* 0x000fe200078e02ff */
[----:B------:R-:W-:Y:S02]  /*2c10*/  ISETP.GT.AND P0, PT, R236, 0x1, PT ;  /* 0x00000001ec00780c */ /* 0x000fe40003f04270 */
[----:B------:R-:W-:Y:S01]  /*2c20*/  FSEL R4, R4, -INF , P5 ;  /* 0xff80000004047808 */ /* 0x000fe20002800000 */
[C---:B------:R-:W-:Y:S01]  /*2c30*/  HMMA.16816.F32.BF16 R40, R172.reuse, R168, RZ ;  /* 0x000000a8ac28723c */ /* 0x040fe200000418ff */
[----:B------:R-:W0:Y:S01]  /*2c40*/  LDGDEPBAR ;  /* 0x00000000000079af */ /* 0x000e220000000000 */
[----:B------:R-:W-:Y:S04]  /*2c50*/  ISETP.GT.AND P6, PT, R236, 0x20, PT ;  /* 0x00000020ec00780c */ /* 0x000fe80003fc4270 */
[----:B------:R-:W-:Y:S02]  /*2c60*/  FSEL R16, R16, -INF , P6 ;  /* 0xff80000010107808 */ /* 0x000fe40003000000 */
[-C--:B------:R-:W-:Y:S01]  /*2c70*/  HMMA.16816.F32.BF16 R44, R172, R170.reuse, RZ ;  /* 0x000000aaac2c723c */ /* 0x080fe200000418ff */
[--C-:B------:R-:W-:Y:S03]  /*2c80*/  IADD3 R168, R214, 0x800, R3.reuse ;  /* 0x00000800d6a87810 */ /* 0x100fe60007ffe003 */
[----:B------:R-:W-:Y:S02]  /*2c90*/  IADD3 R169, R215, 0x800, R3 ;  /* 0x00000800d7a97810 */ /* 0x000fe40007ffe003 */
[----:B------:R-:W-:Y:S02]  /*2ca0*/  SHF.L.U32 R2, R168, 0x1, RZ ;  /* 0x00000001a8027819 */ /* 0x000fe400000006ff */
[C---:B------:R-:W-:Y:S03]  /*2cb0*/  HMMA.16816.F32.BF16 R48, R164.reuse, R170, RZ ;  /* 0x000000aaa430723c */ /* 0x040fe600000418ff */
[----:B------:R-:W1:Y:S01]  /*2cc0*/  LDSM.16.M88.4 R192, [R2+0x12080] ;  /* 0x0120800002c0783b */ /* 0x000e620000000200 */
[----:B------:R-:W-:Y:S04]  /*2cd0*/  IADD3 R169, R214, R169, RZ ;  /* 0x000000a9d6a97210 */ /* 0x000fe80007ffe0ff */
[-C--:B------:R-:W-:Y:S01]  /*2ce0*/  HMMA.16816.F32.BF16 R52, R164, R64.reuse, RZ ;  /* 0x00000040a434723c */ /* 0x080fe200000418ff */
[----:B------:R-:W-:Y:S02]  /*2cf0*/  SHF.L.U32 R3, R169, 0x1, RZ ;  /* 0x00000001a9037819 */ /* 0x000fe400000006ff */
[----:B------:R-:W2:Y:S05]  /*2d00*/  LDSM.16.M88.4 R200, [R2+0x12880] ;  /* 0x0128800002c8783b */ /* 0x000eaa0000000200 */
[C---:B------:R-:W-:Y:S03]  /*2d10*/  HMMA.16816.F32.BF16 R56, R172.reuse, R64, RZ ;  /* 0x00000040ac38723c */ /* 0x040fe600000418ff */
[----:B------:R-:W-:Y:S05]  /*2d20*/  LDSM.16.M88.4 R168, [R3+0x12080] ;  /* 0x0120800003a8783b */ /* 0x000fea0000000200 */
[-C--:B------:R-:W-:Y:S03]  /*2d30*/  HMMA.16816.F32.BF16 R60, R172, R66.reuse, RZ ;  /* 0x00000042ac3c723c */ /* 0x080fe600000418ff */
[----:B------:R-:W-:Y:S05]  /*2d40*/  LDSM.16.M88.4 R172, [R204+0x8080] ;  /* 0x00808000ccac783b */ /* 0x000fea0000000200 */
[----:B------:R-:W-:Y:S03]  /*2d50*/  HMMA.16816.F32.BF16 R64, R164, R66, RZ ;  /* 0x00000042a440723c */ /* 0x000fe600000418ff */
[----:B------:R-:W3:Y:S05]  /*2d60*/  LDSM.16.M88.4 R164, [R213+0x9080] ;  /* 0x00908000d5a4783b */ /* 0x000eea0000000200 */
[-C--:B------:R-:W-:Y:S08]  /*2d70*/  HMMA.16816.F32.BF16 R36, R176, R180.reuse, R36 ;  /* 0x000000b4b024723c */ /* 0x080ff00000041824 */
        /* <DEDUP_REMOVED lines=9> */
[----:B------:R-:W4:Y:S02]  /*2e10*/  MUFU.EX2 R181, R181 ;  /* 0x000000b500b57308 */ /* 0x000f240000000800 */
[----:B------:R-:W-:Y:S02]  /*2e20*/  FFMA.FTZ R182, R16, c[0x0][0x29c], -R249 ;  /* 0x0000a70010b67a23 */ /* 0x000fe400000108f9 */
[--C-:B------:R-:W-:Y:S02]  /*2e30*/  FFMA.FTZ R183, R183, c[0x0][0x29c], -R246.reuse ;  /* 0x0000a700b7b77a23 */ /* 0x100fe400000108f6 */
[C---:B------:R-:W-:Y:S04]  /*2e40*/  HMMA.16816.F32.BF16 R56, R184.reuse, R188, R56 ;  /* 0x000000bcb838723c */ /* 0x040fe80000041838 */
[----:B------:R-:W5:Y:S03]  /*2e50*/  MUFU.EX2 R182, R182 ;  /* 0x000000b600b67308 */ /* 0x000f660000000800 */
        /* <DEDUP_REMOVED lines=8> */
[----:B------:R-:W-:Y:S01]  /*2ee0*/  FSEL R185, R11, -INF , P0 ;  /* 0xff8000000bb97808 */ /* 0x000fe20000000000 */
[----:B------:R-:W-:Y:S03]  /*2ef0*/  FFMA.FTZ R188, R188, c[0x0][0x29c], -R247 ;  /* 0x0000a700bcbc7a23 */ /* 0x000fe600000108f7 */
[-C--:B-1----:R-:W-:Y:S01]  /*2f00*/  HMMA.16816.F32.BF16 R36, R192, R196.reuse, R36 ;  /* 0x000000c4c024723c */ /* 0x082fe20000041824 */
[----:B------:R-:W-:Y:S04]  /*2f10*/  MUFU.EX2 R189, R189 ;  /* 0x000000bd00bd7308 */ /* 0x000fe80000000800 */
[--C-:B------:R-:W-:Y:S03]  /*2f20*/  FFMA.FTZ R185, R185, c[0x0][0x29c], -R246.reuse ;  /* 0x0000a700b9b97a23 */ /* 0x100fe600000108f6 */
[C---:B--2---:R-:W-:Y:S03]  /*2f30*/  HMMA.16816.F32.BF16 R40, R200.reuse, R196, R40 ;  /* 0x000000c4c828723c */ /* 0x044fe60000041828 */
[----:B------:R-:W-:Y:S04]  /*2f40*/  MUFU.EX2 R188, R188 ;  /* 0x000000bc00bc7308 */ /* 0x000fe80000000800 */
        /* <DEDUP_REMOVED lines=24> */
[-C--:B------:R-:W-:Y:S05]  /*30d0*/  HMMA.16816.F32.BF16 R36, R168, R172.reuse, R36 ;  /* 0x000000aca824723c */ /* 0x080fea0000041824 */
[----:B------:R-:W-:Y:S02]  /*30e0*/  FSEL R192, R12, -INF , P6 ;  /* 0xff8000000cc07808 */ /* 0x000fe40003000000 */
[----:B------:R-:W-:Y:S01]  /*30f0*/  LDSM.16.M88.4 R12, [R213+0xa080] ;  /* 0x00a08000d50c783b */ /* 0x000fe20000000200 */
[C---:B----4-:R-:W-:Y:S04]  /*3100*/  HMMA.16816.F32.BF16 R40, R176.reuse, R172, R40 ;  /* 0x000000acb028723c */ /* 0x050fe80000041828 */
        /* <DEDUP_REMOVED lines=32> */
[----:B----4-:R-:W-:Y:S03]  /*3310*/  IMAD R2, R206, 0x1800, R217 ;  /* 0x00001800ce027824 */ /* 0x010fe600078e02d9 */
[----:B------:R-:W-:Y:S01]  /*3320*/  FFMA.FTZ R195, R195, c[0x0][0x29c], -R246 ;  /* 0x0000a700c3c37a23 */ /* 0x000fe200000108f6 */
[----:B------:R-:W-:Y:S01]  /*3330*/  MUFU.EX2 R249, R249 ;  /* 0x000000f900f97308 */ /* 0x000fe20000000800 */
[-C--:B---3--:R-:W-:Y:S01]  /*3340*/  HMMA.16816.F32.BF16 R36, R8, R12.reuse, R36 ;  /* 0x0000000c0824723c */ /* 0x088fe20000041824 */
[----:B------:R-:W3:Y:S04]  /*3350*/  LDSM.16.M88.4 R4, [R3+0x13080] ;  /* 0x013080000304783b */ /* 0x000ee80000000200 */
[--C-:B------:R-:W-:Y:S01]  /*3360*/  FFMA.FTZ R26, R199, c[0x0][0x29c], -R248.reuse ;  /* 0x0000a700c71a7a23 */ /* 0x100fe200000108f8 */
[----:B------:R-:W-:Y:S01]  /*3370*/  FSEL R197, R34, -INF , P5 ;  /* 0xff80000022c57808 */ /* 0x000fe20002800000 */
[--C-:B------:R-:W-:Y:S01]  /*3380*/  FFMA.FTZ R176, R203, c[0x0][0x29c], -R248.reuse ;  /* 0x0000a700cbb07a23 */ /* 0x100fe200000108f8 */
[C---:B-1----:R-:W-:Y:S01]  /*3390*/  HMMA.16816.F32.BF16 R40, R16.reuse, R12, R40 ;  /* 0x0000000c1028723c */ /* 0x042fe20000041828 */
[----:B------:R-:W-:Y:S03]  /*33a0*/  MUFU.EX2 R178, R178 ;  /* 0x000000b200b27308 */ /* 0x000fe60000000800 */
[--C-:B------:R-:W-:Y:S02]  /*33b0*/  FFMA.FTZ R34, R197, c[0x0][0x29c], -R248.reuse ;  /* 0x0000a700c5227a23 */ /* 0x100fe400000108f8 */
[--C-:B------:R-:W-:Y:S02]  /*33c0*/  FFMA.FTZ R177, R201, c[0x0][0x29c], -R248.reuse ;  /* 0x0000a700c9b17a23 */ /* 0x100fe400000108f8 */
[-C--:B------:R-:W-:Y:S03]  /*33d0*/  HMMA.16816.F32.BF16 R44, R16, R14.reuse, R44 ;  /* 0x0000000e102c723c */ /* 0x080fe6000004182c */
[----:B------:R-:W-:Y:S01]  /*33e0*/  MUFU.EX2 R26, R26 ;  /* 0x0000001a001a7308 */ /* 0x000fe20000000800 */
[----:B------:R-:W-:Y:S04]  /*33f0*/  FFMA.FTZ R248, R35, c[0x0][0x29c], -R248 ;  /* 0x0000a70023f87a23 */ /* 0x000fe800000108f8 */
        /* <DEDUP_REMOVED lines=12> */
[----:B------:R-:W-:Y:S01]  /*34c0*/  SHF.L.U32 R166, R2, 0x1, RZ ;  /* 0x0000000102a67819 */ /* 0x000fe200000006ff */
[-C--:B---3--:R-:W-:Y:S05]  /*34d0*/  HMMA.16816.F32.BF16 R36, R4, R20.reuse, R36 ;  /* 0x000000140424723c */ /* 0x088fea0000041824 */
[--C-:B------:R-:W-:Y:S01]  /*34e0*/  FFMA.FTZ R9, R186, c[0x0][0x29c], -R247.reuse ;  /* 0x0000a700ba097a23 */ /* 0x100fe200000108f7 */
[----:B------:R-:W-:Y:S01]  /*34f0*/  MUFU.EX2 R179, R179 ;  /* 0x000000b300b37308 */ /* 0x000fe20000000800 */
[--C-:B------:R-:W-:Y:S01]  /*3500*/  FFMA.FTZ R8, R192, c[0x0][0x29c], -R247.reuse ;  /* 0x0000a700c0087a23 */ /* 0x100fe200000108f7 */
[C---:B-1----:R-:W-:Y:S04]  /*3510*/  HMMA.16816.F32.BF16 R40, R12.reuse, R20, R40 ;  /* 0x000000140c28723c */ /* 0x042fe80000041828 */
[--C-:B------:R-:W-:Y:S03]  /*3520*/  FFMA.FTZ R11, R190, c[0x0][0x29c], -R247.reuse ;  /* 0x0000a700be0b7a23 */ /* 0x100fe600000108f7 */
        /* <DEDUP_REMOVED lines=18> */
[----:B------:R-:W1:Y:S01]  /*3650*/  MUFU.EX2 R11, R11 ;  /* 0x0000000b000b7308 */ /* 0x000e620000000800 */
[--C-:B--2---:R-:W-:Y:S02]  /*3660*/  FADD.FTZ R22, R53, -R10.reuse ;  /* 0x8000000a35167221 */ /* 0x104fe40000010000 */
[--C-:B------:R-:W-:Y:S02]  /*3670*/  FADD.FTZ R4, R37, -R10.reuse ;  /* 0x8000000a25047221 */ /* 0x100fe40000010000 */
[--C-:B------:R-:W-:Y:S03]  /*3680*/  FADD.FTZ R18, R49, -R10.reuse ;  /* 0x8000000a31127221 */ /* 0x100fe60000010000 */
[C---:B------:R-:W-:Y:S02]  /*3690*/  FMUL.FTZ R6, R181.reuse, R4 ;  /* 0x00000004b5067220 */ /* 0x040fe40000410000 */
[----:B------:R-:W2:Y:S01]  /*36a0*/  LDS R4, [R245+0x18300] ;  /* 0x01830000f5047984 */ /* 0x000ea20000000800 */
[--C-:B------:R-:W-:Y:S01]  /*36b0*/  FADD.FTZ R5, R36, -R10.reuse ;  /* 0x8000000a24057221 */ /* 0x100fe20000010000 */
[----:B------:R-:W2:Y:S01]  /*36c0*/  MUFU.EX2 R16, R16 ;  /* 0x0000001000107308 */ /* 0x000ea20000000800 */
[--C-:B------:R-:W-:Y:S01]  /*36d0*/  FADD.FTZ R7, R48, -R10.reuse ;  /* 0x8000000a30077221 */ /* 0x100fe20000010000 */
[----:B------:R-:W2:Y:S01]  /*36e0*/  LDS R245, [R245+0x18320] ;  /* 0x01832000f5f57984 */ /* 0x000ea20000000800 */
[--C-:B------:R-:W-:Y:S02]  /*36f0*/  FADD.FTZ R15, R52, -R10.reuse ;  /* 0x8000000a340f7221 */ /* 0x100fe40000010000 */
[----:B------:R-:W-:Y:S01]  /*3700*/  FMUL.FTZ R5, R180, R5 ;  /* 0x00000005b4057220 */ /* 0x000fe20000410000 */
[----:B------:R-:W-:Y:S01]  /*3710*/  F2FP.BF16.PACK_AB R180, R181, R180 ;  /* 0x000000b4b5b4723e */ /* 0x000fe200000010ff */
[----:B-----5:R-:W-:Y:S01]  /*3720*/  FMUL.FTZ R7, R182, R7 ;  /* 0x00000007b6077220 */ /* 0x020fe20000410000 */
[C---:B------:R-:W-:Y:S01]  /*3730*/  F2FP.BF16.PACK_AB R182, R187.reuse, R182 ;  /* 0x000000b6bbb6723e */ /* 0x040fe200000010ff */
[----:B------:R-:W-:Y:S01]  /*3740*/  FMUL.FTZ R18, R187, R18 ;  /* 0x00000012bb127220 */ /* 0x000fe20000410000 */
[----:B------:R-:W5:Y:S01]  /*3750*/  MUFU.EX2 R247, R247 ;  /* 0x000000f700f77308 */ /* 0x000f620000000800 */
        /* <DEDUP_REMOVED lines=8> */
[--C-:B-1----:R-:W-:Y:S01]  /*37e0*/  FADD.FTZ R30, R51, -R12.reuse ;  /* 0x8000000c331e7221 */ /* 0x102fe20000010000 */
[----:B------:R-:W-:Y:S01]  /*37f0*/  MUFU.EX2 R21, R21 ;  /* 0x0000001500157308 */ /* 0x000fe20000000800 */
[--C-:B------:R-:W-:Y:S01]  /*3800*/  FADD.FTZ R48, R55, -R12.reuse ;  /* 0x8000000c37307221 */ /* 0x100fe20000010000 */
[----:B------:R-:W-:Y:S01]  /*3810*/  F2FP.BF16.PACK_AB R64, R32, R189 ;  /* 0x000000bd2040723e */ /* 0x000fe200000010ff */
[--C-:B------:R-:W-:Y:S01]  /*3820*/  FADD.FTZ R7, R38, -R12.reuse ;  /* 0x8000000c26077221 */ /* 0x100fe20000010000 */
[----:B------:R-:W-:Y:S01]  /*3830*/  F2FP.BF16.PACK_AB R184, R193, R184 ;  /* 0x000000b8c1b8723e */ /* 0x000fe200000010ff */
[--C-:B------:R-:W-:Y:S02]  /*3840*/  FADD.FTZ R28, R39, -R12.reuse ;  /* 0x8000000c271c7221 */ /* 0x100fe40000010000 */
[--C-:B------:R-:W-:Y:S02]  /*3850*/  FADD.FTZ R15, R50, -R12.reuse ;  /* 0x8000000c320f7221 */ /* 0x100fe40000010000 */
[--C-:B------:R-:W-:Y:S01]  /*3860*/  FADD.FTZ R17, R54, -R12.reuse ;  /* 0x8000000c36117221 */ /* 0x100fe20000010000 */
[----:B------:R-:W1:Y:S01]  /*3870*/  MUFU.EX2 R20, R20 ;  /* 0x0000001400147308 */ /* 0x000e620000000800 */
[--C-:B------:R-:W-:Y:S02]  /*3880*/  FADD.FTZ R19, R66, -R12.reuse ;  /* 0x8000000c42137221 */ /* 0x100fe40000010000 */
[----:B------:R-:W-:Y:S02]  /*3890*/  FADD.FTZ R12, R67, -R12 ;  /* 0x8000000c430c7221 */ /* 0x000fe40000010000 */
[----:B------:R-:W-:Y:S02]  /*38a0*/  FMUL.FTZ R28, R33, R28 ;  /* 0x0000001c211c7220 */ /* 0x000fe40000410000 */
[----:B------:R-:W-:Y:S01]  /*38b0*/  FMUL.FTZ R19, R34, R19 ;  /* 0x0000001322137220 */ /* 0x000fe20000410000 */
[C---:B------:R-:W-:Y:S01]  /*38c0*/  F2FP.BF16.PACK_AB R34, R35.reuse, R34 ;  /* 0x000000222322723e */ /* 0x040fe200000010ff */
[----:B------:R-:W-:Y:S01]  /*38d0*/  FMUL.FTZ R12, R35, R12 ;  /* 0x0000000c230c7220 */ /* 0x000fe20000410000 */
[----:B------:R-:W-:Y:S01]  /*38e0*/  MUFU.EX2 R195, R195 ;  /* 0x000000c300c37308 */ /* 0x000fe20000000800 */
[----:B------:R-:W-:Y:S01]  /*38f0*/  FMUL.FTZ R5, R24, R5 ;  /* 0x0000000518057220 */ /* 0x000fe20000410000 */
[C---:B------:R-:W-:Y:S01]  /*3900*/  F2FP.BF16.PACK_AB R24, R249.reuse, R24 ;  /* 0x00000018f918723e */ /* 0x040fe200000010ff */
[----:B------:R-:W-:Y:S01]  /*3910*/  FMUL.FTZ R10, R249, R10 ;  /* 0x0000000af90a7220 */ /* 0x000fe20000410000 */
[----:B------:R-:W-:Y:S01]  /*3920*/  F2FP.BF16.PACK_AB R52, R12, R19 ;  /* 0x000000130c34723e */ /* 0x000fe200000010ff */
[----:B------:R-:W-:Y:S01]  /*3930*/  FMUL.FTZ R7, R26, R7 ;  /* 0x000000071a077220 */ /* 0x000fe20000410000 */
[----:B------:R-:W-:Y:S01]  /*3940*/  F2FP.BF16.PACK_AB R26, R33, R26 ;  /* 0x0000001a211a723e */ /* 0x000fe200000010ff */
[--C-:B--2---:R-:W-:Y:S01]  /*3950*/  FADD.FTZ R12, R41, -R4.reuse ;  /* 0x80000004290c7221 */ /* 0x104fe20000010000 */
[----:B------:R-:W-:Y:S01]  /*3960*/  F2FP.BF16.PACK_AB R50, R10, R5 ;  /* 0x000000050a32723e */ /* 0x000fe200000010ff */
[--C-:B------:R-:W-:Y:S01]  /*3970*/  FADD.FTZ R5, R40, -R4.reuse ;  /* 0x8000000428057221 */ /* 0x100fe20000010000 */
[----:B------:R-:W-:Y:S01]  /*3980*/  F2FP.BF16.PACK_AB R28, R28, R7 ;  /* 0x000000071c1c723e */ /* 0x000fe200000010ff */
[--C-:B------:R-:W-:Y:S01]  /*3990*/  FADD.FTZ R7, R44, -R4.reuse ;  /* 0x800000042c077221 */ /* 0x100fe20000010000 */
[----:B------:R2:W-:Y:S01]  /*39a0*/  STS [R235+0x18880], R26 ;  /* 0x0188801aeb007388 */ /* 0x0005e20000000800 */
[--C-:B------:R-:W-:Y:S01]  /*39b0*/  FADD.FTZ R54, R45, -R4.reuse ;  /* 0x800000042d367221 */ /* 0x100fe20000010000 */
[----:B------:R-:W2:Y:S01]  /*39c0*/  MUFU.EX2 R10, R27 ;  /* 0x0000001b000a7308 */ /* 0x000ea20000000800 */
[----:B------:R-:W-:Y:S01]  /*39d0*/  FMUL.FTZ R5, R188, R5 ;  /* 0x00000005bc057220 */ /* 0x000fe20000410000 */
[C---:B---3--:R-:W-:Y:S01]  /*39e0*/  F2FP.BF16.PACK_AB R188, R9.reuse, R188 ;  /* 0x000000bc09bc723e */ /* 0x048fe200000010ff */
[----:B------:R-:W-:Y:S01]  /*39f0*/  FMUL.FTZ R12, R9, R12 ;  /* 0x0000000c090c7220 */ /* 0x000fe20000410000 */
[----:B------:R-:W-:Y:S01]  /*3a00*/  STS [R237], R182 ;  /* 0x000000b6ed007388 */ /* 0x000fe20000000800 */
[----:B----4-:R-:W-:Y:S01]  /*3a10*/  FMUL.FTZ R7, R8, R7 ;  /* 0x0000000708077220 */ /* 0x010fe20000410000 */
[C---:B------:R-:W-:Y:S01]  /*3a20*/  F2FP.BF16.PACK_AB R8, R11.reuse, R8 ;  /* 0x000000080b08723e */ /* 0x040fe200000010ff */
[----:B------:R-:W-:Y:S01]  /*3a30*/  FMUL.FTZ R54, R11, R54 ;  /* 0x000000360b367220 */ /* 0x000fe20000410000 */
[----:B------:R-:W-:Y:S01]  /*3a40*/  F2FP.BF16.PACK_AB R12, R12, R5 ;  /* 0x000000050c0c723e */ /* 0x000fe200000010ff */
[--C-:B------:R-:W-:Y:S02]  /*3a50*/  FADD.FTZ R9, R56, -R4.reuse ;  /* 0x8000000438097221 */ /* 0x100fe40000010000 */
[--C-:B------:R-:W-:Y:S01]  /*3a60*/  FADD.FTZ R56, R57, -R4.reuse ;  /* 0x8000000439387221 */ /* 0x100fe20000010000 */
[----:B------:R-:W-:Y:S01]  /*3a70*/  F2FP.BF16.PACK_AB R54, R54, R7 ;  /* 0x000000073636723e */ /* 0x000fe200000010ff */
[--C-:B------:R-:W-:Y:S02]  /*3a80*/  FADD.FTZ R11, R60, -R4.reuse ;  /* 0x800000043c0b7221 */ /* 0x100fe40000010000 */
[----:B------:R-:W-:Y:S02]  /*3a90*/  FADD.FTZ R4, R61, -R4 ;  /* 0x800000043d047221 */ /* 0x000fe40000010000 */
[----:B------:R-:W-:Y:S01]  /*3aa0*/  FMUL.FTZ R11, R16, R11 ;  /* 0x0000000b100b7220 */ /* 0x000fe20000410000 */
[C---:B-----5:R-:W-:Y:S01]  /*3ab0*/  F2FP.BF16.PACK_AB R16, R247.reuse, R16 ;  /* 0x00000010f710723e */ /* 0x060fe200000010ff */
        /* <DEDUP_REMOVED lines=10> */
[----:B------:R-:W-:Y:S01]  /*3b60*/  F2FP.BF16.PACK_AB R178, R179, R178 ;  /* 0x000000b2b3b2723e */ /* 0x000fe200000010ff */
[----:B------:R3:W-:Y:S01]  /*3b70*/  STS [R235+0x19880], R4 ;  /* 0x01988004eb007388 */ /* 0x0007e20000000800 */
[----:B-1----:R-:W-:Y:S01]  /*3b80*/  FMUL.FTZ R9, R20, R9 ;  /* 0x0000000914097220 */ /* 0x002fe20000410000 */
[----:B------:R-:W-:Y:S01]  /*3b90*/  F2FP.BF16.PACK_AB R20, R21, R20 ;  /* 0x000000141514723e */ /* 0x000fe200000010ff */
[----:B------:R-:W-:Y:S01]  /*3ba0*/  FMUL.FTZ R30, R177, R30 ;  /* 0x0000001eb11e7220 */ /* 0x000fe20000410000 */
[----:B------:R-:W-:Y:S01]  /*3bb0*/  STS [R235+0x19480], R188 ;  /* 0x019480bceb007388 */ /* 0x000fe20000000800 */
[----:B--2---:R-:W-:Y:S01]  /*3bc0*/  F2FP.BF16.PACK_AB R26, R10, R195 ;  /* 0x000000c30a1a723e */ /* 0x004fe200000010ff */
[--C-:B------:R-:W-:Y:S02]  /*3bd0*/  FADD.FTZ R5, R43, -R245.reuse ;  /* 0x800000f52b057221 */ /* 0x100fe40000010000 */
[----:B------:R-:W3:Y:S01]  /*3be0*/  MUFU.EX2 R246, R246 ;  /* 0x000000f600f67308 */ /* 0x000ee20000000800 */
[----:B------:R1:W-:Y:S01]  /*3bf0*/  STS [R237+0x1000], R8 ;  /* 0x00100008ed007388 */ /* 0x0003e20000000800 */
[--C-:B------:R-:W-:Y:S01]  /*3c00*/  FADD.FTZ R66, R42, -R245.reuse ;  /* 0x800000f52a427221 */ /* 0x100fe20000010000 */
[----:B------:R-:W-:Y:S01]  /*3c10*/  F2FP.BF16.PACK_AB R30, R30, R15 ;  /* 0x0000000f1e1e723e */ /* 0x000fe200000010ff */
        /* <DEDUP_REMOVED lines=16> */
[--C-:B------:R-:W-:Y:S01]  /*3d20*/  FADD.FTZ R62, R62, -R245.reuse ;  /* 0x800000f53e3e7221 */ /* 0x100fe20000010000 */
[----:B------:R-:W-:Y:S01]  /*3d30*/  F2FP.BF16.PACK_AB R56, R56, R9 ;  /* 0x000000093838723e */ /* 0x000fe200000010ff */
[----:B------:R-:W-:Y:S01]  /*3d40*/  FMUL.FTZ R58, R195, R58 ;  /* 0x0000003ac33a7220 */ /* 0x000fe20000410000 */
[----:B---3--:R-:W-:Y:S01]  /*3d50*/  F2FP.BF16.PACK_AB R4, R246, R13 ;  /* 0x0000000df604723e */ /* 0x008fe200000010ff */
        /* <DEDUP_REMOVED lines=12> */
[----:B------:R-:W-:Y:S08]  /*3e20*/  BAR.SYNC.DEFER_BLOCKING 0x0 ;  /* 0x0000000000007b1d */ /* 0x000ff00000010000 */
        /* <DEDUP_REMOVED lines=121> */
.L_x_787:
        /* <DEDUP_REMOVED lines=237> */
.L_x_783:
[----:B------:R-:W-:Y:S05]  /*5490*/  @P1 EXIT ;  /* 0x000000000000194d */ /* 0x000fea0003800000 */
[----:B------:R-:W-:-:S04]  /*54a0*/  ISETP.NE.U32.AND P2, PT, RZ, c[0x0][0x360], PT ;  /* 0x0000d800ff007a0c */ /* 0x000fc80003f45070 */
[----:B------:R-:W-:-:S13]  /*54b0*/  ISETP.NE.AND.EX P2, PT, RZ, c[0x0][0x364], PT, P2 ;  /* 0x0000d900ff007a0c */ /* 0x000fda0003f45320 */
[----:B------:R-:W-:-:S04]  /*54c0*/  @P2 IMAD.MOV.U32 R0, RZ, RZ, 0x4 ;  /* 0x00000004ff002424 */ /* 0x000fc800078e00ff */
[----:B-1----:R-:W-:-:S05]  /*54d0*/  @P2 IMAD.WIDE R10, R223, R0, c[0x0][0x360] ;  /* 0x0000d800df0a2625 */ /* 0x002fca00078e0200 */
[----:B------:R-:W2:Y:S01]  /*54e0*/  @P2 LDG.E R0, [R10.64] ;  /* 0x000000060a002981 */ /* 0x000ea2000c1e1900 */
[----:B------:R-:W1:Y:S01]  /*54f0*/  S2UR UR5, SR_CTAID.X ;  /* 0x00000000000579c3 */ /* 0x000e620000002500 */
[----:B------:R-:W-:Y:S02]  /*5500*/  MOV R2, 0x1 ;  /* 0x0000000100027802 */ /* 0x000fe40000000f00 */
[----:B------:R-:W3:Y:S04]  /*5510*/  S2R R4, SR_CTAID.Y ;  /* 0x0000000000047919 */ /* 0x000ee80000002600 */
[----:B------:R-:W-:Y:S01]  /*5520*/  BAR.SYNC.DEFER_BLOCKING 0x1, 0x100 ;  /* 0x0044000000007b1d */ /* 0x000fe20000010000 */
[----:B------:R-:W-:-:S05]  /*5530*/  ISETP.NE.AND P0, PT, R2, c[0x0][0x338], PT ;  /* 0x0000ce0002007a0c */ /* 0x000fca0003f05270 */
[----:B------:R-:W4:Y:S01]  /*5540*/  S2R R9, SR_TID.X ;  /* 0x0000000000097919 */ /* 0x000f220000002100 */
[----:B-1----:R-:W-:-:S04]  /*5550*/  UIMAD UR5, UR5, 0x3000, URZ ;  /* 0x00003000050578a4 */ /* 0x002fc8000f8e023f */
[----:B------:R-:W-:Y:S01]  /*5560*/  USHF.R.S32.HI UR4, URZ, 0x1f, UR5 ;  /* 0x0000001f3f047899 */ /* 0x000fe20008011405 */
[----:B--2---:R-:W-:-:S05]  /*5570*/  @P2 IMAD R3, R223, 0x80, R0 ;  /* 0x00000080df032824 */ /* 0x004fca00078e0200 */
[----:B------:R-:W-:-:S04]  /*5580*/  @P2 SHF.R.S32.HI R0, RZ, 0x1f, R3 ;  /* 0x0000001fff002819 */ /* 0x000fc80000011403 */
[----:B------:R-:W-:-:S04]  /*5590*/  @P2 LEA.HI R0, R0, R3, RZ, 0x7 ;  /* 0x0000000300002211 */ /* 0x000fc800078f38ff */
[----:B------:R-:W-:Y:S01]  /*55a0*/  @P2 SHF.R.S32.HI R6, RZ, 0x7, R0 ;  /* 0x00000007ff062819 */ /* 0x000fe20000011400 */
[----:B---3--:R-:W-:-:S04]  /*55b0*/  @P0 IMAD.HI.U32 R0, R4, c[0x0][0x33c], RZ ;  /* 0x0000cf0004000a27 */ /* 0x008fc800078e00ff */
[----:B------:R-:W-:Y:S01]  /*55c0*/  @P2 IMAD R6, R6, 0x3000, RZ ;  /* 0x0000300006062824 */ /* 0x000fe200078e02ff */
[----:B------:R-:W-:Y:S02]  /*55d0*/  @P0 SHF.R.U32.HI R4, RZ, c[0x0][0x340], R0 ;  /* 0x0000d000ff040a19 */ /* 0x000fe40000011600 */
[----:B----4-:R-:W-:Y:S02]  /*55e0*/  SHF.R.S32.HI R0, RZ, 0x1f, R9 ;  /* 0x0000001fff007819 */ /* 0x010fe40000011409 */
[----:B------:R-:W-:Y:S02]  /*55f0*/  @P2 SHF.R.S32.HI R7, RZ, 0x1f, R6 ;  /* 0x0000001fff072819 */ /* 0x000fe40000011406 */
[----:B------:R-:W-:Y:S01]  /*5600*/  @!P2 CS2R R6, SRZ ;  /* 0x000000000006a805 */ /* 0x000fe2000001ff00 */
[----:B------:R-:W-:-:S05]  /*5610*/  SHF.R.S32.HI R5, RZ, 0x1f, R4 ;  /* 0x0000001fff057819 */ /* 0x000fca0000011404 */
[----:B------:R-:W-:Y:S01]  /*5620*/  IADD3 R8, P1, P0, R6, UR5, R9 ;  /* 0x0000000506087c10 */ /* 0x000fe2000f83e009 */
[C---:B------:R-:W-:Y:S02]  /*5630*/  IMAD R3, R5.reuse, c[0x0][0x328], RZ ;  /* 0x0000ca0005037a24 */ /* 0x040fe400078e02ff */
[----:B------:R-:W-:Y:S01]  /*5640*/  IMAD R5, R5, c[0x0][0x300], RZ ;  /* 0x0000c00005057a24 */ /* 0x000fe200078e02ff */
[----:B------:R-:W-:Y:S01]  /*5650*/  IADD3.X R9, R7, UR4, R0, P1, P0 ;  /* 0x0000000407097c10 */ /* 0x000fe20008fe0400 */
[C---:B------:R-:W-:Y:S01]  /*5660*/  IMAD R3, R4.reuse, c[0x0][0x32c], R3 ;  /* 0x0000cb0004037a24 */ /* 0x040fe200078e0203 */
[----:B------:R-:W-:Y:S01]  /*5670*/  SHF.R.S32.HI R0, RZ, 0x1f, R223 ;  /* 0x0000001fff007819 */ /* 0x000fe200000114df */
[C---:B------:R-:W-:Y:S01]  /*5680*/  IMAD R2, R4.reuse, c[0x0][0x304], R5 ;  /* 0x0000c10004027a24 */ /* 0x040fe200078e0205 */
[----:B------:R-:W-:Y:S01]  /*5690*/  SEL R223, R223, RZ, !P2 ;  /* 0x000000ffdfdf7207 */ /* 0x000fe20005000000 */
[----:B------:R-:W-:Y:S01]  /*56a0*/  IMAD.WIDE.U32 R6, R4, c[0x0][0x328], R8 ;  /* 0x0000ca0004067a25 */ /* 0x000fe200078e0008 */
[----:B------:R-:W-:-:S03]  /*56b0*/  SEL R0, R0, RZ, !P2 ;  /* 0x000000ff00007207 */ /* 0x000fc60005000000 */
        /* <DEDUP_REMOVED lines=112> */
.L_x_789:
        /* <DEDUP_REMOVED lines=12> */
.L_x_1418:


//--------------------- .text._ZN7cutlass13device_kernelIN5flash19enable_sm80_to_sm89INS1_16FlashAttnBwdSm80INS1_25CollectiveMainloopBwdSm80ILi2ELi2EN4cute5tupleIJNS5_1CILi64EEENS7_ILi128EEENS7_ILi96EEEEEENS_10bfloat16_tEfNS_4arch4Sm80ELb0ELb0ELb0ELb1ELb1ELb0ELb0ELb0ELi2ELi2ELi4ELi2ELb0EEENS1_24CollectiveEpilogueBwdGQAISB_fSE_Li256ELb1ELb1EEENS1_19SingleTileSchedulerILb1ELb0ELb0ELi128EEEEEEEEEvNT_6ParamsE --------------------------
	.section	.text._ZN7cutlass13device_kernelIN5flash19enable_sm80_to_sm89INS1_16FlashAttnBwdSm80INS1_25CollectiveMainloopBwdSm80ILi2ELi2EN4cute5tupleIJNS5_1CILi64EEENS7_ILi128EEENS7_ILi96EEEEEENS_10bfloat16_tEfNS_4arch4Sm80ELb0ELb0ELb0ELb1ELb1ELb0ELb0ELb0ELi2ELi2ELi4ELi2ELb0EEENS1_24CollectiveEpilogueBwdGQAISB_fSE_Li256ELb1ELb1EEENS1_19SingleTileSchedulerILb1ELb0ELb0ELi128EEEEEEEEEvNT_6ParamsE,"ax",@progbits
	.sectioninfo	@"SHI_REGISTERS=252"
	.align	128
.text._ZN7cutlass13device_kernelIN5flash19enable_sm80_to_sm89INS1_16FlashAttnBwdSm80INS1_25CollectiveMainloopBwdSm80ILi2ELi2EN4cute5tupleIJNS5_1CILi64EEENS7_ILi128EEENS7_ILi96EEEEEENS_10bfloat16_tEfNS_4arch4Sm80ELb0ELb0ELb0ELb1ELb1ELb0ELb0ELb0ELi2ELi2ELi4ELi2ELb0EEENS1_24CollectiveEpilogueBwdGQAISB_fSE_Li256ELb1ELb1EEENS1_19SingleTileSchedulerILb1ELb0ELb0ELi128EEEEEEEEEvNT_6ParamsE:
        .type           _ZN7cutlass13device_kernelIN5flash19enable_sm80_to_sm89INS1_16FlashAttnBwdSm80INS1_25CollectiveMainloopBwdSm80ILi2ELi2EN4cute5tupleIJNS5_1CILi64EEENS7_ILi128EEENS7_ILi96EEEEEENS_10bfloat16_tEfNS_4arch4Sm80ELb0ELb0ELb0ELb1ELb1ELb0ELb0ELb0ELi2ELi2ELi4ELi2ELb0EEENS1_24CollectiveEpilogueBwdGQAISB_fSE_Li256ELb1ELb1EEENS1_19SingleTileSchedulerILb1ELb0ELb0ELi128EEEEEEEEEvNT_6ParamsE,@function
        .size           _ZN7cutlass13device_kernelIN5flash19enable_sm80_to_sm89INS1_16FlashAttnBwdSm80INS1_25CollectiveMainloopBwdSm80ILi2ELi2EN4cute5tupleIJNS5_1CILi64EEENS7_ILi128EEENS7_ILi96EEEEEENS_10bfloat16_tEfNS_4arch4Sm80ELb0ELb0ELb0ELb1ELb1ELb0ELb0ELb0ELi2ELi2ELi4ELi2ELb0EEENS1_24CollectiveEpilogueBwdGQAISB_fSE_Li256ELb1ELb1EEENS1_19SingleTileSchedulerILb1ELb0ELb0ELi128EEEEEEEEEvNT_6ParamsE,(.L_x_1419 - _ZN7cutlass13device_kernelIN5flash19enable_sm80_to_sm89INS1_16FlashAttnBwdSm80INS1_25CollectiveMainloopBwdSm80ILi2ELi2EN4cute5tupleIJNS5_1CILi64EEENS7_ILi128EEENS7_ILi96EEEEEENS_10bfloat16_tEfNS_4arch4Sm80ELb0ELb0ELb0ELb1ELb1ELb0ELb0ELb0ELi2ELi2ELi4ELi2ELb0EEENS1_24CollectiveEpilogueBwdGQAISB_fSE_Li256ELb1ELb1EEENS1_19SingleTileSchedulerILb1ELb0ELb0ELi128EEEEEEEEEvNT_6ParamsE)
        .other          _ZN7cutlass13device_kernelIN5flash19enable_sm80_to_sm89INS1_16FlashAttnBwdSm80INS1_25CollectiveMainloopBwdSm80ILi2ELi2EN4cute5tupleIJNS5_1CILi64EEENS7_ILi128EEENS7_ILi96EEEEEENS_10bfloat16_tEfNS_4arch4Sm80ELb0ELb0ELb0ELb1ELb1ELb0ELb0ELb0ELi2ELi2ELi4ELi2ELb0EEENS1_24CollectiveEpilogueBwdGQAISB_fSE_Li256ELb1ELb1EEENS1_19SingleTileSchedulerILb1ELb0ELb0ELi128EEEEEEEEEvNT_6ParamsE,@"STO_CUDA_ENTRY STV_DEFAULT"
_ZN7cutlass13device_kernelIN5flash19enable_sm80_to_sm89INS1_16FlashAttnBwdSm80INS1_25CollectiveMainloopBwdSm80ILi2ELi2EN4cute5tupleIJNS5_1CILi64EEENS7_ILi128EEENS7_ILi96EEEEEENS_10bfloat16_tEfNS_4arch4Sm80ELb0ELb0ELb0ELb1ELb1ELb0ELb0ELb0ELi2ELi2ELi4ELi2ELb0EEENS1_24CollectiveEpilogueBwdGQAISB_fSE_Li256ELb1ELb1EEENS1_19SingleTileSchedulerILb1ELb0ELb0ELi128EEEEEEEEEvNT_6ParamsE:
        /* <DEDUP_REMOVED lines=17> */
.L_x_791:
        /* <DEDUP_REMOVED lines=8> */
.L_x_793:
[----:B------:R-:W-:Y:S02]  /*0190*/  MOV R5, c[0x0][0x3ac] ;  /* 0x0000eb0000057a02 */ /* 0x000fe40000000f00 */
.L_x_792:
[----:B-1----:R-:W-:-:S05]  /*01a0*/  IMAD.SHL.U32 R4, R3, 0x80, RZ ;  /* 0x0000008003047824 */ /* 0x002fca00078e00ff */
[----:B-----5:R-:W-:-:S04]  /*01b0*/  ISETP.GE.AND P0, PT, R4, R5, PT ;  /* 0x000000050400720c */ /* 0x020fc80003f06270 */
[----:B------:R-:W-:Y:S01]  /*01c0*/  SEL R223, R223, 0xffffffff, !P0 ;  /* 0xffffffffdfdf7807 */ /* 0x000fe20004000000 */
[----:B------:R-:W-:Y:S05]  /*01d0*/  BRA `(.L_x_794) ;  /* 0x0000011000007947 */ /* 0x000fea0003800000 */
.L_x_790:
[----:B---34-:R-:W-:-:S04]  /*01e0*/  ISETP.NE.U32.AND P0, PT, RZ, c[0x0][0x3c8], PT ;  /* 0x0000f200ff007a0c */ /* 0x018fc80003f05070 */
[----:B------:R-:W-:-:S13]  /*01f0*/  ISETP.NE.AND.EX P0, PT, RZ, c[0x0][0x3cc], PT, P0 ;  /* 0x0000f300ff007a0c */ /* 0x000fda0003f05300 */
[----:B------:R-:W-:Y:S05]  /*0200*/  @!P0 BRA `(.L_x_795) ;  /* 0x0000002000008947 */ /* 0x000fea0003800000 */
[----:B------:R1:W5:Y:S01]  /*0210*/  LDG.E R5, [R4.64] ;  /* 0x0000000804057981 */ /* 0x000362000c1e1900 */
[----:B------:R-:W-:Y:S05]  /*0220*/  BRA `(.L_x_796) ;  /* 0x0000009000007947 */ /* 0x000fea0003800000 */
.L_x_795:
        /* <DEDUP_REMOVED lines=8> */
.L_x_797:
[----:B------:R-:W-:Y:S02]  /*02b0*/  MOV R5, c[0x0][0x3ac] ;  /* 0x0000eb0000057a02 */ /* 0x000fe40000000f00 */
.L_x_796:
[----:B-1----:R-:W-:-:S05]  /*02c0*/  IMAD.SHL.U32 R4, R3, 0x80, RZ ;  /* 0x0000008003047824 */ /* 0x002fca00078e00ff */
[----:B-----5:R-:W-:-:S04]  /*02d0*/  ISETP.GE.AND P0, PT, R4, R5, PT ;  /* 0x000000050400720c */ /* 0x020fc80003f06270 */
[----:B------:R-:W-:-:S04]  /*02e0*/  SEL R223, R223, 0xffffffff, !P0 ;  /* 0xffffffffdfdf7807 */ /* 0x000fc80004000000 */
.L_x_794:
        /* <DEDUP_REMOVED lines=33> */
.L_x_798:
[----:B-1----:R-:W-:-:S04]  /*0500*/  ISETP.NE.U32.AND P0, PT, RZ, c[0x0][0x2e0], PT ;  /* 0x0000b800ff007a0c */ /* 0x002fc80003f05070 */
[----:B------:R-:W-:-:S13]  /*0510*/  ISETP.NE.AND.EX P0, PT, RZ, c[0x0][0x2e4], PT, P0 ;  /* 0x0000b900ff007a0c */ /* 0x000fda0003f05300 */
[----:B------:R-:W-:Y:S05]  /*0520*/  @!P0 BRA `(.L_x_799) ;  /* 0x0000003000008947 */ /* 0x000fea0003800000 */
[----:B------:R-:W-:-:S05]  /*0530*/  IMAD.WIDE R10, R223, R10, c[0x0][0x2e0] ;  /* 0x0000b800df0a7625 */ /* 0x000fca00078e020a */
[----:B------:R1:W5:Y:S01]  /*0540*/  LDG.E R4, [R10.64] ;  /* 0x000000080a047981 */ /* 0x000362000c1e1900 */
[----:B------:R-:W-:Y:S05]  /*0550*/  BRA `(.L_x_800) ;  /* 0x0000004000007947 */ /* 0x000fea0003800000 */
.L_x_799:
[----:B------:R-:W-:Y:S05]  /*0560*/  @!P3 BRA `(.L_x_800) ;  /* 0x000000300000b947 */ /* 0x000fea0003800000 */
[----:B------:R-:W2:Y:S04]  /*0570*/  LDG.E R4, [R14.64] ;  /* 0x000000080e047981 */ /* 0x000ea8000c1e1900 */
[----:B------:R-:W2:Y:S02]  /*0580*/  LDG.E R11, [R14.64+0x4] ;  /* 0x000004080e0b7981 */ /* 0x000ea4000c1e1900 */
[----:B--2---:R-:W-:Y:S02]  /*0590*/  IADD3 R4, -R4, R11, RZ ;  /* 0x0000000b04047210 */ /* 0x004fe40007ffe1ff */
.L_x_800:
        /* <DEDUP_REMOVED lines=406> */
.L_x_803:
[----:B------:R-:W-:Y:S05]  /*1f00*/  BSYNC B0 ;  /* 0x0000000000007941 */ /* 0x000fea0003800000 */
.L_x_802:
        /* <DEDUP_REMOVED lines=78> */
.L_x_806:
        /* <DEDUP_REMOVED lines=126> */
.L_x_804:
        /* <DEDUP_REMOVED lines=415> */
.L_x_805:
        /* <DEDUP_REMOVED lines=237> */
.L_x_801:
        /* <DEDUP_REMOVED lines=9> */
[----:B------:R-:W5:Y:S01]  /*5520*/  S2R R3, SR_CTAID.Y ;  /* 0x0000000000037919 */ /* 0x000f620000002600 */
[----:B------:R-:W-:Y:S01]  /*5530*/  ULDC UR4, c[0x0][0x2f4] ;  /* 0x0000bd0000047ab9 */ /* 0x000fe20000000800 */
[----:B------:R-:W-:Y:S02]  /*5540*/  IMAD R4, R223, c[0x0][0x2f4], RZ ;  /* 0x0000bd00df047a24 */ /* 0x000fe400078e02ff */
[----:B------:R-:W-:Y:S01]  /*5550*/  BAR.SYNC.DEFER_BLOCKING 0x1, 0x100 ;  /* 0x0044000000007b1d */ /* 0x000fe20000010000 */
[----:B------:R-:W-:Y:S02]  /*5560*/  ISETP.NE.AND P0, PT, R0, c[0x0][0x338], PT ;  /* 0x0000ce0000007a0c */ /* 0x000fe40003f05270 */
[----:B------:R-:W-:-:S03]  /*5570*/  SHF.R.S32.HI R5, RZ, 0x1f, R4 ;  /* 0x0000001fff057819 */ /* 0x000fc60000011404 */
[----:B------:R-:W1:Y:S01]  /*5580*/  S2R R2, SR_TID.X ;  /* 0x0000000000027919 */ /* 0x000e620000002100 */
[----:B------:R-:W-:Y:S01]  /*5590*/  BSSY B0, `(.L_x_807) ;  /* 0x0000021000007945 */ /* 0x000fe20003800000 */
[----:B----4-:R-:W-:-:S06]  /*55a0*/  UIMAD UR5, UR6, UR5, URZ ;  /* 0x00000005060572a4 */ /* 0x010fcc000f8e023f */
[----:B-----5:R-:W-:Y:S01]  /*55b0*/  @P0 IMAD.HI.U32 R0, R3, c[0x0][0x33c], RZ ;  /* 0x0000cf0003000a27 */ /* 0x020fe200078e00ff */
[----:B------:R-:W-:-:S03]  /*55c0*/  UIMAD UR5, UR5, UR4, URZ ;  /* 0x00000004050572a4 */ /* 0x000fc6000f8e023f */
[----:B--2---:R-:W-:Y:S01]  /*55d0*/  IMAD.MOV.U32 R7, RZ, RZ, R3 ;  /* 0x000000ffff077224 */ /* 0x004fe200078e0003 */
[----:B------:R-:W-:Y:S01]  /*55e0*/  @P0 SHF.R.U32.HI R7, RZ, c[0x0][0x340], R0 ;  /* 0x0000d000ff070a19 */ /* 0x000fe20000011600 */
[----:B------:R-:W-:Y:S01]  /*55f0*/  USHF.R.S32.HI UR4, URZ, 0x1f, UR5 ;  /* 0x0000001f3f047899 */ /* 0x000fe20008011405 */
[----:B------:R-:W-:Y:S02]  /*5600*/  SHF.R.S32.HI R0, RZ, 0x1f, R223 ;  /* 0x0000001fff007819 */ /* 0x000fe400000114df */
[--C-:B------:R-:W-:Y:S01]  /*5610*/  IADD3 R4, P2, P0, R4, UR5, R7.reuse ;  /* 0x0000000504047c10 */ /* 0x100fe2000f85e007 */
[----:B------:R-:W-:Y:S01]  /*5620*/  IMAD.MOV R8, RZ, RZ, -R7 ;  /* 0x000000ffff087224 */ /* 0x000fe200078e0a07 */
[----:B------:R-:W-:-:S03]  /*5630*/  SEL R0, R0, RZ, !P1 ;  /* 0x000000ff00007207 */ /* 0x000fc60004800000 */
[----:B------:R-:W-:Y:S02]  /*5640*/  IMAD R8, R8, c[0x0][0x338], R3 ;  /* 0x0000ce0008087a24 */ /* 0x000fe400078e0203 */
[C---:B---3--:R-:W-:Y:S01]  /*5650*/  @P1 IMAD R9, R223.reuse, 0x80, R6 ;  /* 0x00000080df091824 */ /* 0x048fe200078e0206 */
[----:B------:R-:W-:Y:S02]  /*5660*/  SHF.R.S32.HI R6, RZ, 0x1f, R7 ;  /* 0x0000001fff067819 */ /* 0x000fe40000011407 */
[----:B------:R-:W-:Y:S02]  /*5670*/  SEL R223, R223, RZ, !P1 ;  /* 0x000000ffdfdf7207 */ /* 0x000fe40004800000 */
[----:B-1----:R-:W-:Y:S02]  /*5680*/  @P1 SHF.R.S32.HI R10, RZ, 0x1f, R9 ;  /* 0x0000001fff0a1819 */ /* 0x002fe40000011409 */
[----:B------:R-:W-:Y:S02]  /*5690*/  IADD3.X R5, R5, UR4, R6, P2, P0 ;  /* 0x0000000405057c10 */ /* 0x000fe400097e0406 */
[----:B------:R-:W-:-:S02]  /*56a0*/  @P1 LEA.HI R10, R10, R9, RZ, 0x7 ;  /* 0x000000090a0a1211 */ /* 0x000fc400078f38ff */
[----:B------:R-:W-:Y:S02]  /*56b0*/  ISETP.NE.AND P2, PT, R2, RZ, PT ;  /* 0x000000ff0200720c */ /* 0x000fe40003f45270 */
[----:B------:R-:W-:Y:S02]  /*56c0*/  @P1 SHF.R.S32.HI R10, RZ, 0x7, R10 ;  /* 0x00000007ff0a1819 */ /* 0x000fe4000001140a */
[C---:B------:R-:W-:Y:S01]  /*56d0*/  SHF.L.U64.HI R5, R4.reuse, 0x2, R5 ;  /* 0x0000000204057819 */ /* 0x040fe20000010205 */
[----:B------:R-:W-:Y:S02]  /*56e0*/  IMAD.SHL.U32 R4, R4, 0x4, RZ ;  /* 0x0000000404047824 */ /* 0x000fe400078e00ff */
[----:B------:R-:W-:-:S03]  /*56f0*/  @P1 IMAD R10, R10, 0x3000, RZ ;  /* 0x000030000a0a1824 */ /* 0x000fc600078e02ff */
[----:B------:R-:W-:Y:S02]  /*5700*/  IADD3 R12, P0, R4, c[0x0][0x350], RZ ;  /* 0x0000d400040c7a10 */ /* 0x000fe40007f1e0ff */
[----:B------:R-:W-:Y:S02]  /*5710*/  @P1 SHF.R.S32.HI R11, RZ, 0x1f, R10 ;  /* 0x0000001fff0b1819 */ /* 0x000fe4000001140a */
[----:B------:R-:W-:Y:S01]  /*5720*/  IADD3.X R13, R5, c[0x0][0x354], RZ, P0, !PT ;  /* 0x0000d500050d7a10 */ /* 0x000fe200007fe4ff */
[----:B------:R-:W-:Y:S01]  /*5730*/  @!P1 CS2R R10, SRZ ;  /* 0x00000000000a9805 */ /* 0x000fe2000001ff00 */
[----:B------:R-:W-:Y:S05]  /*5740*/  @P2 BRA `(.L_x_808) ;  /* 0x0000005000002947 */ /* 0x000fea0003800000 */
.L_x_809:
[----:B------:R-:W2:Y:S01]  /*5750*/  LDG.E.STRONG.GPU R3, [R12.64] ;  /* 0x000000080c037981 */ /* 0x000ea2000c1ef900 */
[----:B------:R-:W-:Y:S01]  /*5760*/  YIELD ;  /* 0x0000000000007946 */ /* 0x000fe20003800000 */
[----:B--2---:R-:W-:Y:S01]  /*5770*/  ISETP.NE.AND P0, PT, R3, R8, PT ;  /* 0x000000080300720c */ /* 0x004fe20003f05270 */
[----:B------:R-:W-:-:S12]  /*5780*/  CCTL.IVALL ;  /* 0x00000000ff00798f */ /* 0x000fd80002000000 */
[----:B------:R-:W-:Y:S05]  /*5790*/  @P0 BRA `(.L_x_809) ;  /* 0xffffffb000000947 */ /* 0x000fea000383ffff */
.L_x_808:
[----:B------:R-:W-:Y:S05]  /*57a0*/  BSYNC B0 ;  /* 0x0000000000007941 */ /* 0x000fea0003800000 */
.L_x_807:
[----:B------:R-:W-:Y:S01]  /*57b0*/  MOV R9, 0xffffffff ;  /* 0xffffffff00097802 */ /* 0x000fe20000000f00 */
[----:B------:R-:W-:Y:S05]  /*57c0*/  BRA.CONV ~URZ, `(.L_x_810) ;  /* 0x000000237f007947 */ /* 0x000fea000b800000 */
[----:B------:R-:W-:Y:S02]  /*57d0*/  MOV R14, 0x57f0 ;  /* 0x000057f0000e7802 */ /* 0x000fe40000000f00 */
[----:B------:R-:W-:Y:S05]  /*57e0*/  CALL.REL.NOINC `($__internal_7_$__cuda_sm70_warpsync) ;  /* 0x00000a9000007944 */ /* 0x000fea0003c00000 */
.L_x_810:
[----:B------:R-:W-:Y:S01]  /*57f0*/  UIMAD UR5, UR6, 0x3000, URZ ;  /* 0x00003000060578a4 */ /* 0x000fe2000f8e023f */
[----:B------:R-:W-:Y:S01]  /*5800*/  SHF.R.S32.HI R3, RZ, 0x1f, R2 ;  /* 0x0000001fff037819 */ /* 0x000fe20000011402 */
[----:B------:R-:W-:-:S06]  /*5810*/  NOP ;  /* 0x0000000000007918 */ /* 0x000fcc0000000000 */
[----:B------:R-:W-:Y:S01]  /*5820*/  USHF.R.S32.HI UR4, URZ, 0x1f, UR5 ;  /* 0x0000001f3f047899 */ /* 0x000fe20008011405 */
[----:B------:R-:W-:Y:S01]  /*5830*/  IADD3 R10, P1, P0, R10, UR5, R2 ;  /* 0x000000050a0a7c10 */ /* 0x000fe2000f83e002 */
[----:B------:R-:W-:-:S04]  /*5840*/  IMAD R2, R6, c[0x0][0x328], RZ ;  /* 0x0000ca0006027a24 */ /* 0x000fc800078e02ff */
[----:B------:R-:W-:Y:S01]  /*5850*/  IADD3.X R11, R11, UR4, R3, P1, P0 ;  /* 0x000000040b0b7c10 */ /* 0x000fe20008fe0403 */
[C---:B------:R-:W-:Y:S02]  /*5860*/  IMAD R3, R7.reuse, c[0x0][0x32c], R2 ;  /* 0x0000cb0007037a24 */ /* 0x040fe400078e0202 */
[----:B------:R-:W-:Y:S02]  /*5870*/  IMAD R2, R0, c[0x0][0x330], RZ ;  /* 0x0000cc0000027a24 */ /* 0x000fe400078e02ff */
[----:B------:R-:W-:-:S04]  /*5880*/  IMAD.WIDE.U32 R14, R7, c[0x0][0x328], R10 ;  /* 0x0000ca00070e7a25 */ /* 0x000fc800078e000a */
[----:B------:R-:W-:Y:S01]  /*5890*/  IMAD R2, R223, c[0x0][0x334], R2 ;  /* 0x0000cd00df027a24 */ /* 0x000fe200078e0202 */
        /* <DEDUP_REMOVED lines=55> */
[----:B-1----:R-:W-:Y:S05]  /*5c10*/  CALL.REL.NOINC `($__internal_7_$__cuda_sm70_warpsync) ;  /* 0x0000066000007944 */ /* 0x002fea0003c00000 */
.L_x_811:
        /* <DEDUP_REMOVED lines=12> */
.L_x_813:
[----:B------:R-:W-:Y:S05]  /*5ce0*/  BSYNC B0 ;  /* 0x0000000000007941 */ /* 0x000fea0003800000 */
.L_x_812:
[----:B------:R-:W-:Y:S01]  /*5cf0*/  IADD3 R4, P0, R4, c[0x0][0x348], RZ ;  /* 0x0000d20004047a10 */ /* 0x000fe20007f1e0ff */
[----:B------:R-:W-:Y:S03]  /*5d00*/  BSSY B0, `(.L_x_814) ;  /* 0x0000008000007945 */ /* 0x000fe60003800000 */
[----:B------:R-:W-:Y:S01]  /*5d10*/  IADD3.X R5, R5, c[0x0][0x34c], RZ, P0, !PT ;  /* 0x0000d30005057a10 */ /* 0x000fe200007fe4ff */
[----:B------:R-:W-:Y:S05]  /*5d20*/  @P2 BRA `(.L_x_815) ;  /* 0x0000005000002947 */ /* 0x000fea0003800000 */
.L_x_816:
[----:B--2---:R-:W2:Y:S01]  /*5d30*/  LDG.E.STRONG.GPU R3, [R4.64] ;  /* 0x0000000804037981 */ /* 0x004ea2000c1ef900 */
[----:B------:R-:W-:Y:S01]  /*5d40*/  YIELD ;  /* 0x0000000000007946 */ /* 0x000fe20003800000 */
[----:B--2---:R-:W-:Y:S01]  /*5d50*/  ISETP.NE.AND P0, PT, R3, R8, PT ;  /* 0x000000080300720c */ /* 0x004fe20003f05270 */
[----:B------:R-:W-:-:S12]  /*5d60*/  CCTL.IVALL ;  /* 0x00000000ff00798f */ /* 0x000fd80002000000 */
[----:B------:R-:W-:Y:S05]  /*5d70*/  @P0 BRA `(.L_x_816) ;  /* 0xffffffb000000947 */ /* 0x000fea000383ffff */
.L_x_815:
[----:B------:R-:W-:Y:S05]  /*5d80*/  BSYNC B0 ;  /* 0x0000000000007941 */ /* 0x000fea0003800000 */
.L_x_814:
[----:B------:R-:W-:Y:S05]  /*5d90*/  BRA.CONV ~URZ, `(.L_x_817) ;  /* 0x000000237f007947 */ /* 0x000fea000b800000 */
[----:B------:R-:W-:Y:S02]  /*5da0*/  MOV R14, 0x5dc0 ;  /* 0x00005dc0000e7802 */ /* 0x000fe40000000f00 */
[----:B-12---:R-:W-:Y:S05]  /*5db0*/  CALL.REL.NOINC `($__internal_7_$__cuda_sm70_warpsync) ;  /* 0x000004c000007944 */ /* 0x006fea0003c00000 */
.L_x_817:
[----:B------:R-:W-:Y:S01]  /*5dc0*/  MOV R2, R10 ;  /* 0x0000000a00027202 */ /* 0x000fe20000000f00 */
[----:B------:R-:W-:Y:S01]  /*5dd0*/  IMAD R6, R6, c[0x0][0x300], RZ ;  /* 0x0000c00006067a24 */ /* 0x000fe200078e02ff */
[----:B--2---:R-:W-:Y:S01]  /*5de0*/  MOV R3, R11 ;  /* 0x0000000b00037202 */ /* 0x004fe20000000f00 */
        /* <DEDUP_REMOVED lines=60> */
[----:B-12---:R-:W-:Y:S05]  /*61b0*/  CALL.REL.NOINC `($__internal_7_$__cuda_sm70_warpsync) ;  /* 0x000000c000007944 */ /* 0x006fea0003c00000 */
.L_x_818:
        /* <DEDUP_REMOVED lines=12> */
        .weak           $__internal_7_$__cuda_sm70_warpsync
        .type           $__internal_7_$__cuda_sm70_warpsync,@function
        .size           $__internal_7_$__cuda_sm70_warpsync,(.L_x_1419 - $__internal_7_$__cuda_sm70_warpsync)
$__internal_7_$__cuda_sm70_warpsync:
[----:B------:R-:W-:Y:S01]  /*6280*/  MOV R15, 0x0 ;  /* 0x00000000000f7802 */ /* 0x000fe20000000f00 */
[----:B------:R-:W-:Y:S04]  /*6290*/  WARPSYNC R9 ;  /* 0x0000000900007348 */ /* 0x000fe80003800000 */
[----:B------:R-:W-:Y:S05]  /*62a0*/  RET.REL.NODEC R14 `(_ZN7cutlass13device_kernelIN5flash19enable_sm80_to_sm89INS1_16FlashAttnBwdSm80INS1_25CollectiveMainloopBwdSm80ILi2ELi2EN4cute5tupleIJNS5_1CILi64EEENS7_ILi128EEENS7_ILi96EEEEEENS_10bfloat16_tEfNS_4arch4Sm80ELb0ELb0ELb0ELb1ELb1ELb0ELb0ELb0ELi2ELi2ELi4ELi2ELb0EEENS1_24CollectiveEpilogueBwdGQAISB_fSE_Li256ELb1ELb1EEENS1_19SingleTileSchedulerILb1ELb0ELb0ELi128EEEEEEEEEvNT_6ParamsE) ;  /* 0xffff9d500e007950 */ /* 0x000fea0003c3ffff */
.L_x_819:
        /* <DEDUP_REMOVED lines=13> */
.L_x_1419:


//--------------------- .text._ZN7cutlass13device_kernelIN5flash19enable_sm80_to_sm89INS1_16FlashAttnBwdSm80INS1_25CollectiveMainloopBwdSm80ILi2ELi2EN4cute5tupleIJNS5_1CILi64EEENS7_ILi128EEENS7_ILi96EEEEEENS_10bfloat16_tEfNS_4arch4Sm80ELb0ELb1ELb0ELb0ELb0ELb0ELb0ELb0ELi2ELi2ELi4ELi2ELb0EEENS1_21CollectiveEpilogueBwdISB_SC_SE_Li256ELb0ELb0ELi2EEENS1_19SingleTileSchedulerILb0ELb0ELb0ELi128EEEEEEEEEvNT_6ParamsE --------------------------
	.section	.text._ZN7cutlass13device_kernelIN5flash19enable_sm80_to_sm89INS1_16FlashAttnBwdSm80INS1_25CollectiveMainloopBwdSm80ILi2ELi2EN4cute5tupleIJNS5_1CILi64EEENS7_ILi128EEENS7_ILi96EEEEEENS_10bfloat16_tEfNS_4arch4Sm80ELb0ELb1ELb0ELb0ELb0ELb0ELb0ELb0ELi2ELi2ELi4ELi2ELb0EEENS1_21CollectiveEpilogueBwdISB_SC_SE_Li256ELb0ELb0ELi2EEENS1_19SingleTileSchedulerILb0ELb0ELb0ELi128EEEEEEEEEvNT_6ParamsE,"ax",@progbits
	.sectioninfo	@"SHI_REGISTERS=253"
	.align	128
.text._ZN7cutlass13device_kernelIN5flash19enable_sm80_to_sm89INS1_16FlashAttnBwdSm80INS1_25CollectiveMainloopBwdSm80ILi2ELi2EN4cute5tupleIJNS5_1CILi64EEENS7_ILi128EEENS7_ILi96EEEEEENS_10bfloat16_tEfNS_4arch4Sm80ELb0ELb1ELb0ELb0ELb0ELb0ELb0ELb0ELi2ELi2ELi4ELi2ELb0EEENS1_21CollectiveEpilogueBwdISB_SC_SE_Li256ELb0ELb0ELi2EEENS1_19SingleTileSchedulerILb0ELb0ELb0ELi128EEEEEEEEEvNT_6ParamsE:
        .type           _ZN7cutlass13device_kernelIN5flash19enable_sm80_to_sm89INS1_16FlashAttnBwdSm80INS1_25CollectiveMainloopBwdSm80ILi2ELi2EN4cute5tupleIJNS5_1CILi64EEENS7_ILi128EEENS7_ILi96EEEEEENS_10bfloat16_tEfNS_4arch4Sm80ELb0ELb1ELb0ELb0ELb0ELb0ELb0ELb0ELi2ELi2ELi4ELi2ELb0EEENS1_21CollectiveEpilogueBwdISB_SC_SE_Li256ELb0ELb0ELi2EEENS1_19SingleTileSchedulerILb0ELb0ELb0ELi128EEEEEEEEEvNT_6ParamsE,@function
        .size           _ZN7cutlass13device_kernelIN5flash19enable_sm80_to_sm89INS1_16FlashAttnBwdSm80INS1_25CollectiveMainloopBwdSm80ILi2ELi2EN4cute5tupleIJNS5_1CILi64EEENS7_ILi128EEENS7_ILi96EEEEEENS_10bfloat16_tEfNS_4arch4Sm80ELb0ELb1ELb0ELb0ELb0ELb0ELb0ELb0ELi2ELi2ELi4ELi2ELb0EEENS1_21CollectiveEpilogueBwdISB_SC_SE_Li256ELb0ELb0ELi2EEENS1_19SingleTileSchedulerILb0ELb0ELb0ELi128EEEEEEEEEvNT_6ParamsE,(.L_x_1421 - _ZN7cutlass13device_kernelIN5flash19enable_sm80_to_sm89INS1_16FlashAttnBwdSm80INS1_25CollectiveMainloopBwdSm80ILi2ELi2EN4cute5tupleIJNS5_1CILi64EEENS7_ILi128EEENS7_ILi96EEEEEENS_10bfloat16_tEfNS_4arch4Sm80ELb0ELb1ELb0ELb0ELb0ELb0ELb0ELb0ELi2ELi2ELi4ELi2ELb0EEENS1_21CollectiveEpilogueBwdISB_SC_SE_Li256ELb0ELb0ELi2EEENS1_19SingleTileSchedulerILb0ELb0ELb0ELi128EEEEEEEEEvNT_6ParamsE)
        .other          _ZN7cutlass13device_kernelIN5flash19enable_sm80_to_sm89INS1_16FlashAttnBwdSm80INS1_25CollectiveMainloopBwdSm80ILi2ELi2EN4cute5tupleIJNS5_1CILi64EEENS7_ILi128EEENS7_ILi96EEEEEENS_10bfloat16_tEfNS_4arch4Sm80ELb0ELb1ELb0ELb0ELb0ELb0ELb0ELb0ELi2ELi2ELi4ELi2ELb0EEENS1_21CollectiveEpilogueBwdISB_SC_SE_Li256ELb0ELb0ELi2EEENS1_19SingleTileSchedulerILb0ELb0ELb0ELi128EEEEEEEEEvNT_6ParamsE,@"STO_CUDA_ENTRY STV_DEFAULT"
_ZN7cutlass13device_kernelIN5flash19enable_sm80_to_sm89INS1_16FlashAttnBwdSm80INS1_25CollectiveMainloopBwdSm80ILi2ELi2EN4cute5tupleIJNS5_1CILi64EEENS7_ILi128EEENS7_ILi96EEEEEENS_10bfloat16_tEfNS_4arch4Sm80ELb0ELb1ELb0ELb0ELb0ELb0ELb0ELb0ELi2ELi2ELi4ELi2ELb0EEENS1_21CollectiveEpilogueBwdISB_SC_SE_Li256ELb0ELb0ELi2EEENS1_19SingleTileSchedulerILb0ELb0ELb0ELi128EEEEEEEEEvNT_6ParamsE:
[----:B------:R-:W-:Y:S02]  /*0000*/  MOV R1, c[0x0][0x28] ;  /* 0x00000a0000017a02 */ /* 0x000fe40000000f00 */
[----:B------:R-:W1:Y:S02]  /*0010*/  S2UR UR13, SR_CTAID.Z ;  /* 0x00000000000d79c3 */ /* 0x000e640000002700 */
[----:B-1----:R-:W-:-:S13]  /*0020*/  ISETP.LE.AND P0, PT, RZ, UR13, PT ;  /* 0x0000000dff007c0c */ /* 0x002fda000bf03270 */
[----:B------:R-:W-:Y:S05]  /*0030*/  @!P0 EXIT ;  /* 0x000000000000894d */ /* 0x000fea0003800000 */
[----:B------:R-:W1:Y:S01]  /*0040*/  S2R R201, SR_CTAID.X ;  /* 0x0000000000c97919 */ /* 0x000e620000002500 */
[----:B------:R-:W-:Y:S02]  /*0050*/  ULDC UR5, c[0x0][0x168] ;  /* 0x00005a0000057ab9 */ /* 0x000fe40000000800 */
[----:B------:R-:W-:Y:S01]  /*0060*/  UIADD3 UR5, UR5, 0x3f, URZ ;  /* 0x0000003f05057890 */ /* 0x000fe2000fffe03f */
[----:B------:R-:W2:Y:S03]  /*0070*/  S2R R208, SR_TID.X ;  /* 0x0000000000d07919 */ /* 0x000ea60000002100 */
[----:B------:R-:W-:Y:S01]  /*0080*/  USHF.R.S32.HI UR4, URZ, 0x1f, UR5 ;  /* 0x0000001f3f047899 */ /* 0x000fe20008011405 */
[----:B------:R-:W3:Y:S03]  /*0090*/  S2R R2, SR_CTAID.Y ;  /* 0x0000000000027919 */ /* 0x000ee60000002600 */
[----:B------:R-:W-:-:S04]  /*00a0*/  ULEA.HI UR4, UR4, UR5, URZ, 0x6 ;  /* 0x0000000504047291 */ /* 0x000fc8000f8f303f */
[----:B------:R-:W-:-:S06]  /*00b0*/  USHF.R.S32.HI UR4, URZ, 0x6, UR4 ;  /* 0x000000063f047899 */ /* 0x000fcc0008011404 */
[----:B------:R-:W-:Y:S02]  /*00c0*/  MOV R206, UR4 ;  /* 0x0000000400ce7c02 */ /* 0x000fe40008000f00 */
[----:B-1----:R-:W-:-:S13]  /*00d0*/  ISETP.GE.AND P0, PT, R201, RZ, PT ;  /* 0x000000ffc900720c */ /* 0x002fda0003f06270 */
[----:B------:R-:W-:Y:S05]  /*00e0*/  @!P0 BRA `(.L_x_820) ;  /* 0x0000008000008947 */ /* 0x000fea0003800000 */
[----:B--23--:R-:W-:-:S04]  /*00f0*/  LEA R3, R201, c[0x0][0x168], 0x7 ;  /* 0x00005a00c9037a11 */ /* 0x00cfc800078e38ff */
[----:B------:R-:W-:-:S04]  /*0100*/  IADD3 R3, R3, 0xbf, RZ ;  /* 0x000000bf03037810 */ /* 0x000fc80007ffe0ff */
[----:B------:R-:W-:-:S04]  /*0110*/  IADD3 R3, R3, -c[0x0][0x198], RZ ;  /* 0x8000660003037a10 */ /* 0x000fc80007ffe0ff */
[----:B------:R-:W-:-:S04]  /*0120*/  IADD3 R3, R3, c[0x0][0x2a0], RZ ;  /* 0x0000a80003037a10 */ /* 0x000fc80007ffe0ff */
[----:B------:R-:W-:-:S04]  /*0130*/  SHF.R.S32.HI R0, RZ, 0x1f, R3 ;  /* 0x0000001fff007819 */ /* 0x000fc80000011403 */
[----:B------:R-:W-:-:S04]  /*0140*/  LEA.HI R0, R0, R3, RZ, 0x6 ;  /* 0x0000000300007211 */ /* 0x000fc800078f30ff */
[----:B------:R-:W-:-:S04]  /*0150*/  SHF.R.S32.HI R0, RZ, 0x6, R0 ;  /* 0x00000006ff007819 */ /* 0x000fc80000011400 */
[----:B------:R-:W-:Y:S02]  /*0160*/  IMNMX R206, R206, R0, PT ;  /* 0x00000000cece7217 */ /* 0x000fe40003800200 */
.L_x_820:
[----:B--23--:R-:W-:Y:S01]  /*0170*/  IMAD.SHL.U32 R205, R201, 0x80, RZ ;  /* 0x00000080c9cd7824 */ /* 0x00cfe200078e00ff */
[----:B------:R-:W-:Y:S01]  /*0180*/  ULDC.64 UR16, c[0x0][0x118] ;  /* 0x0000460000107ab9 */ /* 0x000fe20000000a00 */
[----:B------:R-:W-:Y:S01]  /*0190*/  PLOP3.LUT P1, PT, PT, PT, PT, 0x80, 0x0 ;  /* 0x000000000000781c */ /* 0x000fe20003f2f070 */
[----:B------:R-:W-:Y:S01]  /*01a0*/  CS2R R158, SRZ ;  /* 0x00000000009e7805 */ /* 0x000fe2000001ff00 */
[----:B------:R-:W-:Y:S01]  /*01b0*/  CS2R R156, SRZ ;  /* 0x00000000009c7805 */ /* 0x000fe2000001ff00 */
[----:B------:R-:W-:Y:S01]  /*01c0*/  IADD3 R0, R205, c[0x0][0x168], RZ ;  /* 0x00005a00cd007a10 */ /* 0x000fe20007ffe0ff */
[----:B------:R-:W-:Y:S01]  /*01d0*/  CS2R R162, SRZ ;  /* 0x0000000000a27805 */ /* 0x000fe2000001ff00 */
[----:B------:R-:W-:Y:S01]  /*01e0*/  CS2R R160, SRZ ;  /* 0x0000000000a07805 */ /* 0x000fe2000001ff00 */
[----:B------:R-:W-:Y:S01]  /*01f0*/  CS2R R154, SRZ ;  /* 0x00000000009a7805 */ /* 0x000fe2000001ff00 */
[----:B------:R-:W-:Y:S01]  /*0200*/  IADD3 R0, R0, -c[0x0][0x198], RZ ;  /* 0x8000660000007a10 */ /* 0x000fe20007ffe0ff */
        /* <DEDUP_REMOVED lines=15> */
[----:B------:R-:W-:Y:S01]  /*0300*/  SHF.R.S32.HI R232, RZ, 0x6, R232 ;  /* 0x00000006ffe87819 */ /* 0x000fe200000114e8 */
[----:B------:R-:W-:Y:S01]  /*0310*/  CS2R R124, SRZ ;  /* 0x00000000007c7805 */ /* 0x000fe2000001ff00 */
[----:B------:R-:W-:Y:S01]  /*0320*/  CS2R R130, SRZ ;  /* 0x0000000000827805 */ /* 0x000fe2000001ff00 */
[----:B------:R-:W-:Y:S01]  /*0330*/  CS2R R128, SRZ ;  /* 0x0000000000807805 */ /* 0x000fe2000001ff00 */
[----:B------:R-:W-:Y:S01]  /*0340*/  IMNMX R232, RZ, R232, !PT ;  /* 0x000000e8ffe87217 */ /* 0x000fe20007800200 */
[----:B------:R-:W-:Y:S01]  /*0350*/  CS2R R122, SRZ ;  /* 0x00000000007a7805 */ /* 0x000fe2000001ff00 */
[----:B------:R-:W-:Y:S01]  /*0360*/  CS2R R120, SRZ ;  /* 0x0000000000787805 */ /* 0x000fe2000001ff00 */
[----:B------:R-:W-:Y:S01]  /*0370*/  CS2R R118, SRZ ;  /* 0x0000000000767805 */ /* 0x000fe2000001ff00 */
[----:B------:R-:W-:Y:S01]  /*0380*/  ISETP.GT.AND P0, PT, R206, R232, PT ;  /* 0x000000e8ce00720c */ /* 0x000fe20003f04270 */
        /* <DEDUP_REMOVED lines=27> */
[----:B------:R-:W-:Y:S01]  /*0540*/  IMAD.MOV.U32 R0, RZ, RZ, c[0x0][0x248] ;  /* 0x00009200ff007624 */ /* 0x000fe200078e00ff */
[----:B------:R-:W-:Y:S01]  /*0550*/  USHF.R.S32.HI UR12, URZ, 0x1f, UR13 ;  /* 0x0000001f3f0c7899 */ /* 0x000fe2000801140d */
[----:B------:R-:W-:Y:S01]  /*0560*/  IMAD.SHL.U32 R222, R208, 0x4, RZ ;  /* 0x00000004d0de7824 */ /* 0x000fe200078e00ff */
[CC--:B------:R-:W-:Y:S01]  /*0570*/  LEA.HI R26, R9.reuse, R208.reuse, RZ, 0x2 ;  /* 0x000000d0091a7211 */ /* 0x0c0fe200078f10ff */
[----:B------:R-:W-:Y:S01]  /*0580*/  ULDC.64 UR4, c[0x0][0x278] ;  /* 0x00009e0000047ab9 */ /* 0x000fe20000000a00 */
[----:B------:R-:W-:Y:S01]  /*0590*/  LEA.HI R16, R9, R208, RZ, 0x3 ;  /* 0x000000d009107211 */ /* 0x000fe200078f18ff */
[----:B------:R-:W-:Y:S01]  /*05a0*/  UIMAD UR8, UR12, UR4, URZ ;  /* 0x000000040c0872a4 */ /* 0x000fe2000f8e023f */
[----:B------:R-:W-:Y:S01]  /*05b0*/  LOP3.LUT R12, R26, 0xfffffffc, RZ, 0xc0, !PT ;  /* 0xfffffffc1a0c7812 */ /* 0x000fe200078ec0ff */
[----:B------:R-:W-:Y:S01]  /*05c0*/  UIMAD.WIDE.U32 UR14, UR13, UR4, URZ ;  /* 0x000000040d0e72a5 */ /* 0x000fe2000f8e003f */
[----:B------:R-:W-:Y:S01]  /*05d0*/  ISETP.NE.AND P3, PT, R0, 0x1, PT ;  /* 0x000000010000780c */ /* 0x000fe20003f65270 */
[----:B------:R-:W-:Y:S01]  /*05e0*/  IMAD.SHL.U32 R0, R16, 0x8, RZ ;  /* 0x0000000810007824 */ /* 0x000fe200078e00ff */
[----:B------:R-:W-:Y:S01]  /*05f0*/  SHF.R.S32.HI R3, RZ, 0x1f, R2 ;  /* 0x0000001fff037819 */ /* 0x000fe20000011402 */
[----:B------:R-:W-:Y:S01]  /*0600*/  IMAD.IADD R12, R208, 0x1, -R12 ;  /* 0x00000001d00c7824 */ /* 0x000fe200078e0a0c */
[----:B------:R-:W-:Y:S01]  /*0610*/  SHF.R.S32.HI R223, RZ, 0x1f, R222 ;  /* 0x0000001fffdf7819 */ /* 0x000fe200000114de */
[----:B------:R-:W-:Y:S01]  /*0620*/  UIMAD UR8, UR13, UR5, UR8 ;  /* 0x000000050d0872a4 */ /* 0x000fe2000f8e0208 */
[----:B------:R-:W-:Y:S01]  /*0630*/  LOP3.LUT R0, R0, 0xc0, RZ, 0xc0, !PT ;  /* 0x000000c000007812 */ /* 0x000fe200078ec0ff */
[----:B------:R-:W-:Y:S01]  /*0640*/  IMAD.SHL.U32 R10, R12, 0x8, RZ ;  /* 0x000000080c0a7824 */ /* 0x000fe200078e00ff */
[----:B------:R-:W-:Y:S01]  /*0650*/  SHF.R.S32.HI R212, RZ, 0x2, R26 ;  /* 0x00000002ffd47819 */ /* 0x000fe2000001141a */
[----:B------:R-:W-:Y:S01]  /*0660*/  IMAD R4, R3, c[0x0][0x270], RZ ;  /* 0x00009c0003047a24 */ /* 0x000fe200078e02ff */
[----:B------:R-:W-:Y:S01]  /*0670*/  SHF.R.U32.HI R11, RZ, 0x3, R0 ;  /* 0x00000003ff0b7819 */ /* 0x000fe20000011600 */
[----:B------:R-:W-:Y:S01]  /*0680*/  IMAD.WIDE.U32 R6, R2, c[0x0][0x270], R222 ;  /* 0x00009c0002067a25 */ /* 0x000fe200078e00de */
[----:B------:R-:W-:Y:S01]  /*0690*/  LOP3.LUT R0, R0, 0x18, R10, 0xf8, !PT ;  /* 0x0000001800007812 */ /* 0x000fe200078ef80a */
[----:B------:R-:W-:Y:S01]  /*06a0*/  UIADD3 UR8, UR15, UR8, URZ ;  /* 0x000000080f087290 */ /* 0x000fe2000fffe03f */
[----:B------:R-:W-:Y:S01]  /*06b0*/  LEA.HI R8, R26, R212, RZ, 0x1 ;  /* 0x000000d41a087211 */ /* 0x000fe200078f08ff */
[----:B------:R-:W-:Y:S01]  /*06c0*/  IMAD R4, R2, c[0x0][0x274], R4 ;  /* 0x00009d0002047a24 */ /* 0x000fe200078e0204 */
[----:B------:R-:W-:Y:S01]  /*06d0*/  LOP3.LUT R11, R0, R11, RZ, 0x3c, !PT ;  /* 0x0000000b000b7212 */ /* 0x000fe200078e3cff */
[----:B------:R-:W-:Y:S01]  /*06e0*/  IMAD.SHL.U32 R17, R232, 0x40, RZ ;  /* 0x00000040e8117824 */ /* 0x000fe200078e00ff */
[----:B------:R-:W-:Y:S01]  /*06f0*/  LEA.HI R15, R9, R208, RZ, 0x5 ;  /* 0x000000d0090f7211 */ /* 0x000fe200078f28ff */
[----:B------:R-:W-:Y:S01]  /*0700*/  IMAD.IADD R4, R7, 0x1, R4 ;  /* 0x0000000107047824 */ /* 0x000fe200078e0204 */
[----:B------:R-:W-:Y:S01]  /*0710*/  LOP3.LUT R8, R8, 0x7fffffe, RZ, 0xc0, !PT ;  /* 0x07fffffe08087812 */ /* 0x000fe200078ec0ff */
[----:B------:R-:W-:Y:S01]  /*0720*/  @P3 IMAD.HI.U32 R13, R2, c[0x0][0x24c], RZ ;  /* 0x00009300020d3a27 */ /* 0x000fe200078e00ff */
[----:B------:R-:W-:Y:S01]  /*0730*/  IADD3 R7, P1, P0, R17, UR14, R6 ;  /* 0x0000000e11077c10 */ /* 0x000fe2000f83e006 */
[----:B------:R-:W-:Y:S01]  /*0740*/  ULDC.64 UR4, c[0x0][0x290] ;  /* 0x0000a40000047ab9 */ /* 0x000fe20000000a00 */
[----:B------:R-:W-:Y:S01]  /*0750*/  SHF.R.S32.HI R0, RZ, 0x1f, R17 ;  /* 0x0000001fff007819 */ /* 0x000fe20000011411 */
[----:B------:R-:W1:Y:S01]  /*0760*/  S2R R226, SR_CTAID.Z ;  /* 0x0000000000e27919 */ /* 0x000e620000002700 */
[----:B------:R-:W-:Y:S01]  /*0770*/  UIMAD UR6, UR12, UR4, URZ ;  /* 0x000000040c0672a4 */ /* 0x000fe2000f8e023f */
[----:B------:R-:W-:Y:S01]  /*0780*/  SHF.R.S32.HI R25, RZ, 0x5, R15 ;  /* 0x00000005ff197819 */ /* 0x000fe2000001140f */
[----:B------:R-:W-:Y:S01]  /*0790*/  IMAD.MOV.U32 R14, RZ, RZ, R2 ;  /* 0x000000ffff0e7224 */ /* 0x000fe200078e0002 */
[----:B------:R-:W-:Y:S01]  /*07a0*/  IADD3.X R4, R0, UR8, R4, P1, P0 ;  /* 0x0000000800047c10 */ /* 0x000fe20008fe0404 */
[----:B------:R-:W-:Y:S01]  /*07b0*/  IMAD.IADD R8, R212, 0x1, -R8 ;  /* 0x00000001d4087824 */ /* 0x000fe200078e0a08 */
[----:B------:R-:W-:Y:S01]  /*07c0*/  LEA R32, P0, R7, c[0x0][0x258], 0x2 ;  /* 0x0000960007207a11 */ /* 0x000fe200078010ff */
[----:B------:R-:W-:Y:S01]  /*07d0*/  UIMAD.WIDE.U32 UR10, UR13, UR4, URZ ;  /* 0x000000040d0a72a5 */ /* 0x000fe2000f8e003f */
[----:B------:R-:W-:Y:S01]  /*07e0*/  @P3 SHF.R.U32.HI R14, RZ, c[0x0][0x250], R13 ;  /* 0x00009400ff0e3a19 */ /* 0x000fe2000001160d */
[----:B------:R-:W-:Y:S01]  /*07f0*/  UIMAD UR5, UR13, UR5, UR6 ;  /* 0x000000050d0572a4 */ /* 0x000fe2000f8e0206 */
[----:B------:R-:W-:Y:S01]  /*0800*/  IMAD R5, R3, c[0x0][0x288], RZ ;  /* 0x0000a20003057a24 */ /* 0x000fe200078e02ff */
[----:B------:R-:W-:Y:S01]  /*0810*/  LEA.HI.X R33, R7, c[0x0][0x25c], R4, 0x2, P0 ;  /* 0x0000970007217a11 */ /* 0x000fe200000f1404 */
[----:B------:R-:W-:Y:S01]  /*0820*/  IMAD.WIDE.U32 R18, R2, c[0x0][0x288], R222 ;  /* 0x0000a20002127a25 */ /* 0x000fe200078e00de */
[----:B------:R-:W-:Y:S01]  /*0830*/  SHF.R.S32.HI R4, RZ, 0x1f, R14 ;  /* 0x0000001fff047819 */ /* 0x000fe2000001140e */
[----:B------:R-:W-:Y:S01]  /*0840*/  UIADD3 UR9, UR11, UR5, URZ ;  /* 0x000000050b097290 */ /* 0x000fe2000fffe03f */
[----:B------:R-:W-:Y:S01]  /*0850*/  SHF.R.S32.HI R213, RZ, 0x1f, R212 ;  /* 0x0000001fffd57819 */ /* 0x000fe200000114d4 */
[----:B------:R-:W-:Y:S01]  /*0860*/  IMAD R8, R25, 0x8, R8 ;  /* 0x0000000819087824 */ /* 0x000fe200078e0208 */
[----:B------:R-:W-:Y:S01]  /*0870*/  IADD3 R6, P2, R18, UR10, RZ ;  /* 0x0000000a12067c10 */ /* 0x000fe2000ff5e0ff */
[----:B------:R-:W-:Y:S01]  /*0880*/  IMAD R5, R2, c[0x0][0x28c], R5 ;  /* 0x0000a30002057a24 */ /* 0x000fe200078e0205 */
[----:B------:R-:W-:Y:S01]  /*0890*/  ULDC.64 UR4, c[0x0][0x1e8] ;  /* 0x00007a0000047ab9 */ /* 0x000fe20000000a00 */
[----:B------:R-:W-:Y:S01]  /*08a0*/  IMAD.U32 R7, R8, 0x20, R11 ;  /* 0x0000002008077824 */ /* 0x000fe200078e000b */
[----:B------:R-:W-:Y:S01]  /*08b0*/  SHF.R.S32.HI R11, RZ, 0x1f, R10 ;  /* 0x0000001fff0b7819 */ /* 0x000fe2000001140a */
[C---:B------:R-:W-:Y:S01]  /*08c0*/  IMAD R8, R4.reuse, c[0x0][0x1e0], RZ ;  /* 0x0000780004087a24 */ /* 0x040fe200078e02ff */
[----:B------:R-:W-:Y:S01]  /*08d0*/  IADD3.X R5, R19, UR9, R5, P2, !PT ;  /* 0x0000000913057c10 */ /* 0x000fe200097fe405 */
[----:B------:R-:W-:Y:S01]  /*08e0*/  IMAD R34, R213, c[0x0][0x208], RZ ;  /* 0x00008200d5227a24 */ /* 0x000fe200078e02ff */
[----:B------:R-:W-:Y:S01]  /*08f0*/  UIMAD UR4, UR12, UR4, URZ ;  /* 0x000000040c0472a4 */ /* 0x000fe2000f8e023f */
[----:B------:R-:W-:Y:S01]  /*0900*/  IMAD R4, R4, c[0x0][0x1b0], RZ ;  /* 0x00006c0004047a24 */ /* 0x000fe200078e02ff */
[----:B------:R-:W-:Y:S01]  /*0910*/  UMOV UR18, 0x6 ;  /* 0x0000000600127882 */ /* 0x000fe20000000000 */
[C---:B------:R-:W-:Y:S01]  /*0920*/  IMAD R8, R14.reuse, c[0x0][0x1e4], R8 ;  /* 0x000079000e087a24 */ /* 0x040fe200078e0208 */
[----:B------:R-:W-:Y:S01]  /*0930*/  UIMAD UR6, UR13, UR5, UR4 ;  /* 0x000000050d0672a4 */ /* 0x000fe2000f8e0204 */
[----:B------:R-:W-:Y:S01]  /*0940*/  IMAD.WIDE.U32 R18, R14, c[0x0][0x1e0], R10 ;  /* 0x000078000e127a25 */ /* 0x000fe200078e000a */
[----:B------:R-:W-:Y:S01]  /*0950*/  IADD3 R230, -R205, c[0x0][0x198], RZ ;  /* 0x00006600cde67a10 */ /* 0x000fe20007ffe1ff */
[----:B------:R-:W-:Y:S01]  /*0960*/  ULDC.64 UR4, c[0x0][0x1b8] ;  /* 0x00006e0000047ab9 */ /* 0x000fe20000000a00 */
[----:B------:R-:W-:Y:S01]  /*0970*/  IADD3 R202, R10, 0x40, RZ ;  /* 0x000000400aca7810 */ /* 0x000fe20007ffe0ff */
[----:B------:R-:W-:Y:S01]  /*0980*/  IMAD R34, R212, c[0x0][0x20c], R34 ;  /* 0x00008300d4227a24 */ /* 0x000fe200078e0222 */
[----:B------:R-:W-:Y:S01]  /*0990*/  UIMAD UR4, UR12, UR4, URZ ;  /* 0x000000040c0472a4 */ /* 0x000fe2000f8e023f */
[----:B------:R-:W-:Y:S01]  /*09a0*/  IMAD R4, R14, c[0x0][0x1b4], R4 ;  /* 0x00006d000e047a24 */ /* 0x000fe200078e0204 */
[----:B------:R-:W-:Y:S01]  /*09b0*/  ISETP.GE.AND P3, PT, R10, c[0x0][0x1cc], PT ;  /* 0x000073000a007a0c */ /* 0x000fe20003f66270 */
[----:B------:R-:W-:Y:S01]  /*09c0*/  IMAD.IADD R19, R19, 0x1, R8 ;  /* 0x0000000113137824 */ /* 0x000fe200078e0208 */
[----:B------:R-:W-:Y:S01]  /*09d0*/  UIMAD UR4, UR13, UR5, UR4 ;  /* 0x000000050d0472a4 */ /* 0x000fe2000f8e0204 */
[----:B------:R-:W-:Y:S01]  /*09e0*/  IMAD.WIDE.U32 R20, R14, c[0x0][0x1b0], R10 ;  /* 0x00006c000e147a25 */ /* 0x000fe200078e000a */
[----:B------:R-:W-:-:S02]  /*09f0*/  SHF.R.S32.HI R26, RZ, 0x1f, R26 ;  /* 0x0000001fff1a7819 */ /* 0x000fc4000001141a */
[----:B------:R-:W-:Y:S01]  /*0a00*/  LEA.HI R198, R9, R208, RZ, 0x7 ;  /* 0x000000d009c67211 */ /* 0x000fe200078f38ff */
[----:B------:R-:W-:-:S03]  /*0a10*/  IMAD.WIDE.U32 R22, R212, c[0x0][0x208], R10 ;  /* 0x00008200d4167a25 */ /* 0x000fc600078e000a */
[----:B------:R-:W-:Y:S01]  /*0a20*/  SHF.R.U32.HI R198, RZ, 0x4, R198 ;  /* 0x00000004ffc67819 */ /* 0x000fe200000116c6 */
[----:B------:R-:W-:Y:S02]  /*0a30*/  IMAD R13, R213, c[0x0][0x178], RZ ;  /* 0x00005e00d50d7a24 */ /* 0x000fe400078e02ff */
[----:B------:R-:W-:Y:S02]  /*0a40*/  IMAD.IADD R35, R23, 0x1, R34 ;  /* 0x0000000117237824 */ /* 0x000fe400078e0222 */
[----:B------:R-:W-:Y:S02]  /*0a50*/  IMAD.IADD R21, R21, 0x1, R4 ;  /* 0x0000000115157824 */ /* 0x000fe400078e0204 */
[----:B-1----:R-:W-:-:S04]  /*0a60*/  IMAD.WIDE.U32 R30, R226, c[0x0][0x1e8], R18 ;  /* 0x00007a00e21e7a25 */ /* 0x002fc800078e0012 */
[C---:B------:R-:W-:Y:S02]  /*0a70*/  IMAD R13, R212.reuse, c[0x0][0x17c], R13 ;  /* 0x00005f00d40d7a24 */ /* 0x040fe400078e020d */
[----:B------:R-:W-:-:S04]  /*0a80*/  IMAD.WIDE.U32 R28, R212, c[0x0][0x178], R10 ;  /* 0x00005e00d41c7a25 */ /* 0x000fc800078e000a */
[----:B------:R-:W-:Y:S02]  /*0a90*/  IMAD.MOV.U32 R34, RZ, RZ, R22 ;  /* 0x000000ffff227224 */ /* 0x000fe400078e0016 */
[----:B------:R-:W-:-:S04]  /*0aa0*/  IMAD.WIDE R22, R201, 0x80, R212 ;  /* 0x00000080c9167825 */ /* 0x000fc800078e02d4 */
[----:B------:R-:W-:Y:S01]  /*0ab0*/  IMAD.WIDE.U32 R18, R226, c[0x0][0x1b8], R20 ;  /* 0x00006e00e2127a25 */ /* 0x000fe200078e0014 */
[----:B------:R-:W-:Y:S01]  /*0ac0*/  IADD3 R21, R31, UR6, RZ ;  /* 0x000000061f157c10 */ /* 0x000fe2000fffe0ff */
[----:B------:R-:W-:Y:S02]  /*0ad0*/  ULDC.64 UR6, c[0x0][0x208] ;  /* 0x0000820000067ab9 */ /* 0x000fe40000000a00 */
[----:B------:R-:W-:Y:S01]  /*0ae0*/  IMAD.IADD R29, R29, 0x1, R13 ;  /* 0x000000011d1d7824 */ /* 0x000fe200078e020d */
[----:B------:R-:W-:Y:S01]  /*0af0*/  USHF.L.U64.HI UR7, UR6, UR18, UR7 ;  /* 0x0000001206077299 */ /* 0x000fe20008010207 */
[----:B------:R-:W-:Y:S01]  /*0b00*/  IMAD R218, R3, c[0x0][0x180], RZ ;  /* 0x0000600003da7a24 */ /* 0x000fe200078e02ff */
[----:B------:R-:W-:Y:S01]  /*0b10*/  USHF.L.U32 UR6, UR6, 0x6, URZ ;  /* 0x0000000606067899 */ /* 0x000fe2000800063f */
[----:B------:R-:W-:Y:S01]  /*0b20*/  IMAD.MOV.U32 R20, RZ, RZ, R30 ;  /* 0x000000ffff147224 */ /* 0x000fe200078e001e */
[----:B------:R-:W-:Y:S01]  /*0b30*/  IADD3 R19, R19, UR4, RZ ;  /* 0x0000000413137c10 */ /* 0x000fe2000fffe0ff */
[----:B------:R-:W-:Y:S01]  /*0b40*/  IMAD R4, R23, c[0x0][0x1d8], RZ ;  /* 0x0000760017047a24 */ /* 0x000fe200078e02ff */
[----:B------:R-:W-:Y:S01]  /*0b50*/  ULDC.64 UR4, c[0x0][0x188] ;  /* 0x0000620000047ab9 */ /* 0x000fe20000000a00 */
[C---:B------:R-:W-:Y:S01]  /*0b60*/  IMAD R218, R2.reuse, c[0x0][0x184], R218 ;  /* 0x0000610002da7a24 */ /* 0x040fe200078e02da */
[----:B------:R-:W-:Y:S01]  /*0b70*/  UIMAD UR4, UR12, UR4, URZ ;  /* 0x000000040c0472a4 */ /* 0x000fe2000f8e023f */
[----:B------:R-:W-:-:S03]  /*0b80*/  IMAD.WIDE.U32 R28, R2, c[0x0][0x180], R28 ;  /* 0x00006000021c7a25 */ /* 0x000fc600078e001c */
[----:B------:R-:W-:Y:S01]  /*0b90*/  UIMAD UR4, UR13, UR5, UR4 ;  /* 0x000000050d0472a4 */ /* 0x000fe2000f8e0204 */
[C---:B------:R-:W-:Y:S02]  /*0ba0*/  IMAD R4, R22.reuse, c[0x0][0x1dc], R4 ;  /* 0x0000770016047a24 */ /* 0x040fe400078e0204 */
[----:B------:R-:W-:-:S04]  /*0bb0*/  IMAD.WIDE.U32 R20, R22, c[0x0][0x1d8], R20 ;  /* 0x0000760016147a25 */ /* 0x000fc800078e0014 */
[----:B------:R-:W-:Y:S02]  /*0bc0*/  IMAD.IADD R219, R29, 0x1, R218 ;  /* 0x000000011ddb7824 */ /* 0x000fe400078e02da */
[----:B------:R-:W-:Y:S01]  /*0bd0*/  IMAD.MOV.U32 R218, RZ, RZ, R28 ;  /* 0x000000ffffda7224 */ /* 0x000fe200078e001c */
[----:B------:R-:W-:Y:S01]  /*0be0*/  LEA R28, P1, R20, c[0x0][0x1c0], 0x1 ;  /* 0x00007000141c7a11 */ /* 0x000fe200078208ff */
[----:B------:R-:W-:Y:S01]  /*0bf0*/  IMAD.IADD R4, R21, 0x1, R4 ;  /* 0x0000000115047824 */ /* 0x000fe200078e0204 */
[----:B------:R-:W-:Y:S01]  /*0c00*/  LEA.HI R21, R9, R208, RZ, 0x4 ;  /* 0x000000d009157211 */ /* 0x000fe200078f20ff */
[----:B------:R-:W-:Y:S02]  /*0c10*/  IMAD R8, R23, c[0x0][0x1a8], RZ ;  /* 0x00006a0017087a24 */ /* 0x000fe400078e02ff */
[----:B------:R-:W-:Y:S01]  /*0c20*/  IMAD R14, R232, UR7, RZ ;  /* 0x00000007e80e7c24 */ /* 0x000fe2000f8e02ff */
[----:B------:R-:W-:Y:S01]  /*0c30*/  LEA.HI.X R29, R20, c[0x0][0x1c4], R4, 0x1, P1 ;  /* 0x00007100141d7a11 */ /* 0x000fe200008f0c04 */
[C---:B------:R-:W-:Y:S01]  /*0c40*/  IMAD R8, R22.reuse, c[0x0][0x1ac], R8 ;  /* 0x00006b0016087a24 */ /* 0x040fe200078e0208 */
[----:B------:R-:W-:Y:S01]  /*0c50*/  SHF.R.S32.HI R4, RZ, 0x1f, R232 ;  /* 0x0000001fff047819 */ /* 0x000fe200000114e8 */
[----:B------:R-:W-:-:S04]  /*0c60*/  IMAD.WIDE.U32 R18, R22, c[0x0][0x1a8], R18 ;  /* 0x00006a0016127a25 */ /* 0x000fc800078e0012 */
[----:B------:R-:W-:Y:S01]  /*0c70*/  IMAD R14, R4, UR6, R14 ;  /* 0x00000006040e7c24 */ /* 0x000fe2000f8e020e */
[----:B------:R-:W-:Y:S01]  /*0c80*/  LEA R38, P0, R18, c[0x0][0x190], 0x1 ;  /* 0x0000640012267a11 */ /* 0x000fe200078008ff */
[----:B------:R-:W-:Y:S02]  /*0c90*/  IMAD R4, R4, c[0x0][0x178], RZ ;  /* 0x00005e0004047a24 */ /* 0x000fe400078e02ff */
[----:B------:R-:W-:Y:S02]  /*0ca0*/  IMAD.IADD R8, R19, 0x1, R8 ;  /* 0x0000000113087824 */ /* 0x000fe400078e0208 */
[----:B------:R-:W-:Y:S02]  /*0cb0*/  IMAD R214, R3, c[0x0][0x210], RZ ;  /* 0x0000840003d67a24 */ /* 0x000fe400078e02ff */
[----:B------:R-:W-:Y:S01]  /*0cc0*/  IMAD.WIDE.U32 R30, R232, c[0x0][0x178], RZ ;  /* 0x00005e00e81e7a25 */ /* 0x000fe200078e00ff */
[----:B------:R-:W-:-:S03]  /*0cd0*/  LEA.HI.X R39, R18, c[0x0][0x194], R8, 0x1, P0 ;  /* 0x0000650012277a11 */ /* 0x000fc600000f0c08 */
[----:B------:R-:W-:Y:S02]  /*0ce0*/  IMAD R4, R232, c[0x0][0x17c], R4 ;  /* 0x00005f00e8047a24 */ /* 0x000fe400078e0204 */
[----:B------:R-:W-:-:S04]  /*0cf0*/  IMAD.WIDE.U32 R218, R226, c[0x0][0x188], R218 ;  /* 0x00006200e2da7a25 */ /* 0x000fc800078e00da */
[C---:B------:R-:W-:Y:S01]  /*0d00*/  IMAD R214, R2.reuse, c[0x0][0x214], R214 ;  /* 0x0000850002d67a24 */ /* 0x040fe200078e02d6 */
[----:B------:R-:W-:Y:S01]  /*0d10*/  IADD3 R200, R219, UR4, RZ ;  /* 0x00000004dbc87c10 */ /* 0x000fe2000fffe0ff */
[----:B------:R-:W-:Y:S01]  /*0d20*/  IMAD.WIDE.U32 R34, R2, c[0x0][0x210], R34 ;  /* 0x0000840002227a25 */ /* 0x000fe200078e0022 */
[C---:B------:R-:W-:Y:S01]  /*0d30*/  LEA R8, P0, R30.reuse, R218, 0x6 ;  /* 0x000000da1e087211 */ /* 0x040fe200078030ff */
[----:B------:R-:W-:Y:S02]  /*0d40*/  ULDC.64 UR4, c[0x0][0x218] ;  /* 0x0000860000047ab9 */ /* 0x000fe40000000a00 */
[----:B------:R-:W-:Y:S01]  /*0d50*/  IMAD.IADD R4, R31, 0x1, R4 ;  /* 0x000000011f047824 */ /* 0x000fe200078e0204 */
[----:B------:R-:W-:Y:S01]  /*0d60*/  UIMAD UR4, UR12, UR4, URZ ;  /* 0x000000040c0472a4 */ /* 0x000fe2000f8e023f */
[----:B------:R-:W-:Y:S02]  /*0d70*/  IMAD.IADD R215, R35, 0x1, R214 ;  /* 0x0000000123d77824 */ /* 0x000fe400078e02d6 */
[----:B------:R-:W-:Y:S01]  /*0d80*/  IMAD.MOV.U32 R20, RZ, RZ, c[0x0][0x1d8] ;  /* 0x00007600ff147624 */ /* 0x000fe200078e00ff */
[----:B------:R-:W-:Y:S01]  /*0d90*/  LEA.HI.X R4, R30, R200, R4, 0x6, P0 ;  /* 0x000000c81e047211 */ /* 0x000fe200000f3404 */
[----:B------:R-:W-:Y:S01]  /*0da0*/  IMAD.MOV.U32 R214, RZ, RZ, R34 ;  /* 0x000000ffffd67224 */ /* 0x000fe200078e0022 */
[----:B------:R-:W-:Y:S01]  /*0db0*/  LEA R34, P0, R8, c[0x0][0x160], 0x1 ;  /* 0x0000580008227a11 */ /* 0x000fe200078008ff */
[----:B------:R-:W-:Y:S01]  /*0dc0*/  IMAD.MOV.U32 R18, RZ, RZ, c[0x0][0x1a8] ;  /* 0x00006a00ff127624 */ /* 0x000fe200078e00ff */
[----:B------:R-:W-:Y:S01]  /*0dd0*/  LEA R22, P2, R20, R28, 0x7 ;  /* 0x0000001c14167211 */ /* 0x000fe200078438ff */
[----:B------:R-:W-:Y:S01]  /*0de0*/  IMAD.MOV.U32 R19, RZ, RZ, c[0x0][0x1dc] ;  /* 0x00007700ff137624 */ /* 0x000fe200078e00ff */
[----:B------:R-:W-:Y:S01]  /*0df0*/  LEA.HI.X R35, R8, c[0x0][0x164], R4, 0x1, P0 ;  /* 0x0000590008237a11 */ /* 0x000fe200000f0c04 */
[----:B------:R-:W-:Y:S01]  /*0e00*/  IMAD.MOV.U32 R13, RZ, RZ, c[0x0][0x1ac] ;  /* 0x00006b00ff0d7624 */ /* 0x000fe200078e00ff */
[----:B------:R-:W-:Y:S01]  /*0e10*/  LEA R36, P1, R18, R38, 0x7 ;  /* 0x0000002612247211 */ /* 0x000fe200078238ff */
[----:B------:R-:W-:Y:S01]  /*0e20*/  IMAD.IADD R4, R230, 0x1, -R212 ;  /* 0x00000001e6047824 */ /* 0x000fe200078e0ad4 */
[----:B------:R-:W-:Y:S01]  /*0e30*/  IADD3 R8, R10, 0x20, RZ ;  /* 0x000000200a087810 */ /* 0x000fe20007ffe0ff */
[----:B------:R-:W-:Y:S01]  /*0e40*/  UIMAD UR4, UR13, UR5, UR4 ;  /* 0x000000050d0472a4 */ /* 0x000fe2000f8e0204 */
[----:B------:R-:W-:Y:S01]  /*0e50*/  LEA.HI.X R23, R20, R29, R19, 0x7, P2 ;  /* 0x0000001d14177211 */ /* 0x000fe200010f3c13 */
[----:B------:R-:W-:Y:S01]  /*0e60*/  IMAD.WIDE.U32 R214, R226, c[0x0][0x218], R214 ;  /* 0x00008600e2d67a25 */ /* 0x000fe200078e00d6 */
[----:B------:R-:W-:-:S02]  /*0e70*/  LEA.HI.X R37, R18, R39, R13, 0x7, P1 ;  /* 0x0000002712257211 */ /* 0x000fc400008f3c0d */
[----:B------:R-:W-:Y:S01]  /*0e80*/  ISETP.GE.AND P2, PT, R8, c[0x0][0x1cc], PT ;  /* 0x0000730008007a0c */ /* 0x000fe20003f46270 */
[----:B------:R-:W-:Y:S01]  /*0e90*/  IMAD.SHL.U32 R7, R7, 0x2, RZ ;  /* 0x0000000207077824 */ /* 0x000fe200078e00ff */
[----:B------:R-:W-:Y:S01]  /*0ea0*/  ISETP.GE.AND P1, PT, R202, c[0x0][0x1cc], PT ;  /* 0x00007300ca007a0c */ /* 0x000fe20003f26270 */
[----:B------:R-:W-:Y:S01]  /*0eb0*/  IMAD.MOV.U32 R210, RZ, RZ, R214 ;  /* 0x000000ffffd27224 */ /* 0x000fe200078e00d6 */
[C---:B------:R-:W-:Y:S01]  /*0ec0*/  ISETP.LT.OR P6, PT, R4.reuse, 0x1, P3 ;  /* 0x000000010400780c */ /* 0x040fe20001fc1670 */
[----:B------:R-:W-:Y:S01]  /*0ed0*/  IMAD.MOV.U32 R197, RZ, RZ, 0x10 ;  /* 0x00000010ffc57424 */ /* 0x000fe200078e00ff */
[C---:B------:R-:W-:Y:S02]  /*0ee0*/  ISETP.LT.OR P5, PT, R4.reuse, 0x1, P2 ;  /* 0x000000010400780c */ /* 0x040fe400017a1670 */
[C---:B------:R-:W-:Y:S02]  /*0ef0*/  ISETP.LT.OR P4, PT, R4.reuse, 0x1, P1 ;  /* 0x000000010400780c */ /* 0x040fe40000f81670 */
[----:B------:R-:W-:-:S02]  /*0f00*/  ISETP.LT.OR P3, PT, R4, 0x41, P3 ;  /* 0x000000410400780c */ /* 0x000fc40001f61670 */
[C---:B------:R-:W-:Y:S02]  /*0f10*/  ISETP.LT.OR P2, PT, R4.reuse, 0x41, P2 ;  /* 0x000000410400780c */ /* 0x040fe40001741670 */
[----:B------:R-:W-:Y:S02]  /*0f20*/  ISETP.LT.OR P1, PT, R4, 0x41, P1 ;  /* 0x000000410400780c */ /* 0x000fe40000f21670 */
[----:B------:R-:W-:Y:S01]  /*0f30*/  IADD3 R211, R215, UR4, RZ ;  /* 0x00000004d7d37c10 */ /* 0x000fe2000fffe0ff */
[----:B------:R-:W-:Y:S01]  /*0f40*/  @!PT LDS RZ, [RZ] ;  /* 0x00000000fffff984 */ /* 0x000fe20000000800 */
[----:B------:R-:W-:Y:S01]  /*0f50*/  @!PT LDS RZ, [RZ] ;  /* 0x00000000fffff984 */ /* 0x000fe20000000800 */
[----:B------:R-:W-:Y:S01]  /*0f60*/  @!PT LDS RZ, [RZ] ;  /* 0x00000000fffff984 */ /* 0x000fe20000000800 */
[----:B------:R1:W-:Y:S01]  /*0f70*/  LDGSTS.E.BYPASS.LTC128B.128 [R7+0x6080], [R28.64], !P6 ;  /* 0x060800001c077fae */ /* 0x0003e2000f101d50 */
[----:B------:R-:W-:Y:S02]  /*0f80*/  SHF.R.S32.HI R18, RZ, 0x4, R21 ;  /* 0x00000004ff127819 */ /* 0x000fe40000011415 */
[----:B------:R-:W-:Y:S01]  /*0f90*/  IADD3 R216, R7, 0xc080, RZ ;  /* 0x0000c08007d87810 */ /* 0x000fe20007ffe0ff */
[----:B------:R1:W-:Y:S01]  /*0fa0*/  LDGSTS.E.BYPASS.LTC128B.128 [R7+0x8080], [R28.64+0x40], !P5 ;  /* 0x080800401c077fae */ /* 0x0003e2000e901d50 */
[----:B------:R-:W-:Y:S01]  /*0fb0*/  IMAD.WIDE.U32 R40, R232, UR6, R210 ;  /* 0x00000006e8287c25 */ /* 0x000fe2000f8e00d2 */
[----:B------:R-:W-:-:S02]  /*0fc0*/  LEA.HI R13, R21, R18, RZ, 0x1 ;  /* 0x00000012150d7211 */ /* 0x000fc400078f08ff */
[----:B------:R1:W-:Y:S01]  /*0fd0*/  LDGSTS.E.BYPASS.LTC128B.128 [R7+0xa080], [R28.64+0x80], !P4 ;  /* 0x0a0800801c077fae */ /* 0x0003e2000e101d50 */
[----:B------:R-:W-:Y:S01]  /*0fe0*/  IMAD.IADD R14, R41, 0x1, R14 ;  /* 0x00000001290e7824 */ /* 0x000fe200078e020e */
[----:B------:R-:W-:Y:S02]  /*0ff0*/  LEA R30, P0, R40, c[0x0][0x1f0], 0x1 ;  /* 0x00007c00281e7a11 */ /* 0x000fe400078008ff */
[----:B------:R2:W-:Y:S01]  /*1000*/  LDGSTS.E.BYPASS.LTC128B.128 [R7+0x7080], [R22.64], !P3 ;  /* 0x0708000016077fae */ /* 0x0005e2000d901d50 */
[----:B------:R-:W-:Y:S02]  /*1010*/  ISETP.GE.AND P3, PT, R202, c[0x0][0x16c], PT ;  /* 0x00005b00ca007a0c */ /* 0x000fe40003f66270 */
[----:B------:R-:W-:Y:S01]  /*1020*/  LOP3.LUT R13, R13, 0xfffffffe, RZ, 0xc0, !PT ;  /* 0xfffffffe0d0d7812 */ /* 0x000fe200078ec0ff */
[----:B------:R2:W-:Y:S01]  /*1030*/  LDGSTS.E.BYPASS.LTC128B.128 [R7+0x9080], [R22.64+0x40], !P2 ;  /* 0x0908004016077fae */ /* 0x0005e2000d101d50 */
[----:B------:R-:W-:Y:S02]  /*1040*/  SEL R20, RZ, 0x4, P3 ;  /* 0x00000004ff147807 */ /* 0x000fe40001800000 */
[C---:B------:R-:W-:Y:S01]  /*1050*/  ISETP.GE.AND P5, PT, R10.reuse, c[0x0][0x1fc], PT ;  /* 0x00007f000a007a0c */ /* 0x040fe20003fa6270 */
[----:B------:R2:W-:Y:S01]  /*1060*/  LDGSTS.E.BYPASS.LTC128B.128 [R7+0xb080], [R22.64+0x80], !P1 ;  /* 0x0b08008016077fae */ /* 0x0005e2000c901d50 */
[----:B------:R-:W-:Y:S01]  /*1070*/  ISETP.GE.AND P1, PT, R10, c[0x0][0x16c], PT ;  /* 0x00005b000a007a0c */ /* 0x000fe20003f26270 */
[----:B------:R-:W-:Y:S01]  /*1080*/  IMAD.IADD R13, R18, 0x1, -R13 ;  /* 0x00000001120d7824 */ /* 0x000fe200078e0a0d */
[----:B------:R-:W-:-:S02]  /*1090*/  ISETP.GE.AND P3, PT, R8, c[0x0][0x1fc], PT ;  /* 0x00007f0008007a0c */ /* 0x000fc40003f66270 */
[----:B------:R-:W-:Y:S01]  /*10a0*/  SEL R203, RZ, 0x1, P1 ;  /* 0x00000001ffcb7807 */ /* 0x000fe20000800000 */
[----:B------:R-:W-:Y:S01]  /*10b0*/  IMAD.SHL.U32 R199, R13, 0x8, RZ ;  /* 0x000000080dc77824 */ /* 0x000fe200078e00ff */
[----:B------:R-:W-:Y:S02]  /*10c0*/  LEA.HI.X R31, R40, c[0x0][0x1f4], R14, 0x1, P0 ;  /* 0x00007d00281f7a11 */ /* 0x000fe400000f0c0e */
[----:B------:R-:W-:Y:S02]  /*10d0*/  ISETP.GE.AND P2, PT, R10, c[0x0][0x19c], PT ;  /* 0x000067000a007a0c */ /* 0x000fe40003f46270 */
[----:B------:R-:W-:Y:S02]  /*10e0*/  ISETP.GE.AND P1, PT, R8, c[0x0][0x19c], PT ;  /* 0x0000670008007a0c */ /* 0x000fe40003f26270 */
[----:B------:R-:W-:Y:S02]  /*10f0*/  ISETP.GE.AND P4, PT, R202, c[0x0][0x19c], PT ;  /* 0x00006700ca007a0c */ /* 0x000fe40003f86270 */
[----:B------:R-:W-:-:S02]  /*1100*/  IADD3 R14, P0, R17, R6, RZ ;  /* 0x00000006110e7210 */ /* 0x000fc40007f1e0ff */
[----:B------:R-:W-:Y:S02]  /*1110*/  LOP3.LUT R21, R21, 0xfffffff0, RZ, 0xc0, !PT ;  /* 0xfffffff015157812 */ /* 0x000fe400078ec0ff */
[----:B------:R-:W-:Y:S01]  /*1120*/  SEL R19, RZ, 0x1, P5 ;  /* 0x00000001ff137807 */ /* 0x000fe20002800000 */
[----:B------:R-:W-:Y:S01]  /*1130*/  IMAD.X R0, R0, 0x1, R5, P0 ;  /* 0x0000000100007824 */ /* 0x000fe200000e0605 */
[----:B------:R-:W-:Y:S01]  /*1140*/  SEL R18, RZ, 0xffffffff, P3 ;  /* 0xffffffffff127807 */ /* 0x000fe20001800000 */
[----:B------:R-:W-:Y:S01]  /*1150*/  IMAD.IADD R21, R208, 0x1, -R21 ;  /* 0x00000001d0157824 */ /* 0x000fe200078e0a15 */
[C---:B------:R-:W-:Y:S02]  /*1160*/  ISETP.LT.OR P6, PT, R4.reuse, 0x1, P2 ;  /* 0x000000010400780c */ /* 0x040fe400017c1670 */
[----:B------:R-:W-:Y:S01]  /*1170*/  ISETP.LT.OR P5, PT, R4, 0x1, P1 ;  /* 0x000000010400780c */ /* 0x000fe20000fa1670 */
[----:B------:R-:W-:Y:S01]  /*1180*/  IMAD.SHL.U32 R18, R18, 0x2, RZ ;  /* 0x0000000212127824 */ /* 0x000fe200078e00ff */
[----:B--2---:R-:W-:-:S02]  /*1190*/  LOP3.LUT R23, R16, 0xfffffff8, RZ, 0xc0, !PT ;  /* 0xfffffff810177812 */ /* 0x004fc400078ec0ff */
[C---:B------:R-:W-:Y:S02]  /*11a0*/  ISETP.LT.OR P3, PT, R4.reuse, 0x1, P4 ;  /* 0x000000010400780c */ /* 0x040fe40002761670 */
[----:B------:R-:W-:Y:S01]  /*11b0*/  ISETP.LT.OR P2, PT, R4, 0x41, P2 ;  /* 0x000000410400780c */ /* 0x000fe20001741670 */
[----:B------:R-:W-:Y:S01]  /*11c0*/  IMAD.IADD R23, R208, 0x1, -R23 ;  /* 0x00000001d0177824 */ /* 0x000fe200078e0a17 */
[C---:B------:R-:W-:Y:S02]  /*11d0*/  ISETP.LT.OR P1, PT, R4.reuse, 0x41, P1 ;  /* 0x000000410400780c */ /* 0x040fe40000f21670 */
[----:B------:R-:W-:Y:S01]  /*11e0*/  ISETP.LT.OR P4, PT, R4, 0x41, P4 ;  /* 0x000000410400780c */ /* 0x000fe20002781670 */
[----:B------:R2:W-:Y:S01]  /*11f0*/  LDGSTS.E.BYPASS.LTC128B.128 [R7+0x80], [R38.64], !P6 ;  /* 0x0008000026077fae */ /* 0x0005e2000f101d50 */
[----:B------:R-:W-:Y:S02]  /*1200*/  LEA.HI R4, R9, R208, RZ, 0x6 ;  /* 0x000000d009047211 */ /* 0x000fe400078f30ff */
[----:B------:R-:W-:Y:S01]  /*1210*/  LEA.HI R22, R23, R23, RZ, 0x1 ;  /* 0x0000001717167211 */ /* 0x000fe200078f08ff */
[----:B------:R2:W-:Y:S01]  /*1220*/  LDGSTS.E.BYPASS.LTC128B.128 [R7+0x2080], [R38.64+0x40], !P5 ;  /* 0x0208004026077fae */ /* 0x0005e2000e901d50 */
[----:B-1----:R-:W-:-:S02]  /*1230*/  LEA R28, P0, R14, c[0x0][0x280], 0x2 ;  /* 0x0000a0000e1c7a11 */ /* 0x002fc400078010ff */
[----:B------:R-:W-:Y:S01]  /*1240*/  SHF.R.S32.HI R4, RZ, 0x6, R4 ;  /* 0x00000006ff047819 */ /* 0x000fe20000011404 */
[----:B------:R2:W-:Y:S01]  /*1250*/  LDGSTS.E.BYPASS.LTC128B.128 [R7+0x4080], [R38.64+0x80], !P3 ;  /* 0x0408008026077fae */ /* 0x0005e2000d901d50 */
[----:B------:R-:W-:Y:S02]  /*1260*/  LOP3.LUT R27, R22, 0x7fffffe, RZ, 0xc0, !PT ;  /* 0x07fffffe161b7812 */ /* 0x000fe400078ec0ff */
[----:B------:R-:W-:Y:S01]  /*1270*/  LEA.HI.X R29, R14, c[0x0][0x284], R0, 0x2, P0 ;  /* 0x0000a1000e1d7a11 */ /* 0x000fe200000f1400 */
[----:B------:R-:W-:Y:S01]  /*1280*/  IMAD R196, R13, 0x4, R4 ;  /* 0x000000040dc47824 */ /* 0x000fe200078e0204 */
[----:B------:R-:W-:Y:S01]  /*1290*/  SHF.R.S32.HI R14, RZ, 0x1f, R21 ;  /* 0x0000001fff0e7819 */ /* 0x000fe20000011415 */
[----:B------:R-:W-:Y:S01]  /*12a0*/  IMAD.IADD R27, R23, 0x1, -R27 ;  /* 0x00000001171b7824 */ /* 0x000fe200078e0a1b */
[-C--:B------:R-:W-:Y:S01]  /*12b0*/  LEA.HI R24, R21, R21.reuse, RZ, 0x1 ;  /* 0x0000001515187211 */ /* 0x080fe200078f08ff */
[----:B------:R2:W-:Y:S01]  /*12c0*/  LDGSTS.E.BYPASS.LTC128B.128 [R7+0x1080], [R36.64], !P2 ;  /* 0x0108000024077fae */ /* 0x0005e2000d101d50 */
[----:B------:R-:W-:Y:S01]  /*12d0*/  LEA.HI R14, R14, R21, RZ, 0x3 ;  /* 0x000000150e0e7211 */ /* 0x000fe200078f18ff */
[----:B------:R-:W-:Y:S01]  /*12e0*/  IMAD R196, R196, 0x8, R27 ;  /* 0x00000008c4c47824 */ /* 0x000fe200078e021b */
[----:B------:R-:W-:Y:S01]  /*12f0*/  LOP3.LUT R194, R24, 0x7fffffe, RZ, 0xc0, !PT ;  /* 0x07fffffe18c27812 */ /* 0x000fe200078ec0ff */
[----:B------:R2:W-:Y:S01]  /*1300*/  LDGSTS.E.BYPASS.LTC128B.128 [R7+0x3080], [R36.64+0x40], !P1 ;  /* 0x0308004024077fae */ /* 0x0005e2000c901d50 */
[----:B------:R-:W-:Y:S01]  /*1310*/  SHF.R.S32.HI R27, RZ, 0x3, R14 ;  /* 0x00000003ff1b7819 */ /* 0x000fe2000001140e */
[----:B------:R-:W-:Y:S01]  /*1320*/  IMAD.SHL.U32 R23, R23, 0x40, RZ ;  /* 0x0000004017177824 */ /* 0x000fe200078e00ff */
[----:B------:R-:W-:Y:S01]  /*1330*/  LOP3.LUT R14, R14, 0xfffffff8, RZ, 0xc0, !PT ;  /* 0xfffffff80e0e7812 */ /* 0x000fe200078ec0ff */
[C---:B------:R-:W-:Y:S01]  /*1340*/  IMAD.IADD R194, R21.reuse, 0x1, -R194 ;  /* 0x0000000115c27824 */ /* 0x040fe200078e0ac2 */
[----:B------:R-:W-:Y:S01]  /*1350*/  ISETP.GE.AND P0, PT, R8, c[0x0][0x16c], PT ;  /* 0x00005b0008007a0c */ /* 0x000fe20003f06270 */
[----:B------:R2:W-:Y:S01]  /*1360*/  LDGSTS.E.BYPASS.LTC128B.128 [R7+0x5080], [R36.64+0x80], !P4 ;  /* 0x0508008024077fae */ /* 0x0005e2000e101d50 */
[----:B------:R-:W-:Y:S01]  /*1370*/  ISETP.GE.AND P5, PT, R202, c[0x0][0x1fc], PT ;  /* 0x00007f00ca007a0c */ /* 0x000fe20003fa6270 */
[----:B------:R-:W-:Y:S01]  /*1380*/  IMAD.IADD R14, R21, 0x1, -R14 ;  /* 0x00000001150e7824 */ /* 0x000fe200078e0a0e */
[----:B------:R-:W-:Y:S01]  /*1390*/  SEL R21, RZ, 0x2, P0 ;  /* 0x00000002ff157807 */ /* 0x000fe20000000000 */
[----:B------:R-:W0:Y:S01]  /*13a0*/  LDGDEPBAR ;  /* 0x00000000000079af */ /* 0x000e220000000000 */
[----:B------:R-:W-:Y:S01]  /*13b0*/  LOP3.LUT R18, R18, 0x2, R19, 0xe2, !PT ;  /* 0x0000000212127812 */ /* 0x000fe200078ee213 */
[----:B------:R-:W-:Y:S01]  /*13c0*/  IMAD R194, R27, 0x8, R194 ;  /* 0x000000081bc27824 */ /* 0x000fe200078e02c2 */
[----:B------:R-:W-:Y:S01]  /*13d0*/  IADD3 R20, R20, R21, R203 ;  /* 0x0000001514147210 */ /* 0x000fe20007ffe0cb */
[----:B------:R-:W-:Y:S01]  /*13e0*/  IMAD.SHL.U32 R21, R13, 0x10, RZ ;  /* 0x000000100d157824 */ /* 0x000fe200078e00ff */
[----:B------:R-:W-:Y:S01]  /*13f0*/  SEL R19, RZ, 0x4, P5 ;  /* 0x00000004ff137807 */ /* 0x000fe20002800000 */
[----:B------:R-:W-:Y:S01]  /*1400*/  IMAD.SHL.U32 R194, R194, 0x20, RZ ;  /* 0x00000020c2c27824 */ /* 0x000fe200078e00ff */
[----:B------:R-:W-:-:S02]  /*1410*/  LOP3.LUT P5, RZ, R20, 0x1, RZ, 0xc0, !PT ;  /* 0x0000000114ff7812 */ /* 0x000fc400078ac0ff */
[C---:B------:R-:W-:Y:S02]  /*1420*/  LOP3.LUT P3, RZ, R20.reuse, 0x2, RZ, 0xc0, !PT ;  /* 0x0000000214ff7812 */ /* 0x040fe4000786c0ff */
[----:B------:R-:W-:Y:S02]  /*1430*/  LOP3.LUT P2, RZ, R20, 0x4, RZ, 0xc0, !PT ;  /* 0x0000000414ff7812 */ /* 0x000fe4000784c0ff */
[----:B------:R-:W-:Y:S02]  /*1440*/  IADD3 R20, -R17, c[0x0][0x168], RZ ;  /* 0x00005a0011147a10 */ /* 0x000fe40007ffe1ff */
[----:B------:R-:W-:Y:S02]  /*1450*/  LOP3.LUT R18, R18, R19, RZ, 0xfc, !PT ;  /* 0x0000001312127212 */ /* 0x000fe400078efcff */
[CC--:B------:R-:W-:Y:S02]  /*1460*/  ISETP.LE.OR P5, PT, R20.reuse, R212.reuse, !P5 ;  /* 0x000000d41400720c */ /* 0x0c0fe40006fa3670 */
[----:B------:R-:W-:-:S02]  /*1470*/  ISETP.LE.OR P3, PT, R20, R212, !P3 ;  /* 0x000000d41400720c */ /* 0x000fc40005f63670 */
[--C-:B------:R-:W-:Y:S02]  /*1480*/  SHF.R.S32.HI R19, RZ, 0x1, R24.reuse ;  /* 0x00000001ff137819 */ /* 0x100fe40000011418 */
[----:B------:R-:W-:Y:S02]  /*1490*/  ISETP.LE.OR P2, PT, R20, R212, !P2 ;  /* 0x000000d41400720c */ /* 0x000fe40005743670 */
[----:B------:R-:W-:Y:S02]  /*14a0*/  SHF.R.S32.HI R24, RZ, 0x1f, R24 ;  /* 0x0000001fff187819 */ /* 0x000fe40000011418 */
[----:B------:R-:W-:Y:S02]  /*14b0*/  ISETP.GT.AND P1, PT, R208, 0xf, PT ;  /* 0x0000000fd000780c */ /* 0x000fe40003f24270 */
[----:B------:R-:W-:Y:S01]  /*14c0*/  LEA.HI R17, R24, R19, RZ, 0x2 ;  /* 0x0000001318117211 */ /* 0x000fe200078f10ff */
[----:B------:R2:W-:Y:S01]  /*14d0*/  LDGSTS.E.BYPASS.LTC128B.128 [R7+0xc080], [R34.64], !P5 ;  /* 0x0c08000022077fae */ /* 0x0005e2000e901d50 */
[----:B------:R-:W-:-:S02]  /*14e0*/  LOP3.LUT P4, RZ, R18, 0x1, RZ, 0xc0, !PT ;  /* 0x0000000112ff7812 */ /* 0x000fc4000788c0ff */
[----:B------:R-:W-:Y:S01]  /*14f0*/  LOP3.LUT R17, R17, 0xfffffffc, RZ, 0xc0, !PT ;  /* 0xfffffffc11117812 */ /* 0x000fe200078ec0ff */
[----:B------:R2:W-:Y:S01]  /*1500*/  LDGSTS.E.BYPASS.LTC128B.128 [R7+0xd080], [R34.64+0x40], !P3 ;  /* 0x0d08004022077fae */ /* 0x0005e2000d901d50 */
[----:B------:R-:W-:Y:S02]  /*1510*/  ISETP.LE.OR P5, PT, R20, R212, !P4 ;  /* 0x000000d41400720c */ /* 0x000fe400067a3670 */
[C---:B------:R-:W-:Y:S01]  /*1520*/  LOP3.LUT P3, RZ, R18.reuse, 0x2, RZ, 0xc0, !PT ;  /* 0x0000000212ff7812 */ /* 0x040fe2000786c0ff */
[----:B------:R2:W-:Y:S01]  /*1530*/  LDGSTS.E.BYPASS.LTC128B.128 [R7+0xe080], [R34.64+0x80], !P2 ;  /* 0x0e08008022077fae */ /* 0x0005e2000d101d50 */
[----:B------:R-:W-:Y:S01]  /*1540*/  LEA.HI R0, R15, R25, RZ, 0x1 ;  /* 0x000000190f007211 */ /* 0x000fe200078f08ff */
[----:B------:R-:W-:Y:S01]  /*1550*/  IMAD.IADD R17, R19, 0x1, -R17 ;  /* 0x0000000113117824 */ /* 0x000fe200078e0a11 */
[----:B------:R-:W-:Y:S01]  /*1560*/  LOP3.LUT P2, RZ, R18, 0x4, RZ, 0xc0, !PT ;  /* 0x0000000412ff7812 */ /* 0x000fe2000784c0ff */
[----:B------:R-:W-:Y:S01]  /*1570*/  @!P1 IMAD.SHL.U32 R18, R208, 0x10, RZ ;  /* 0x00000010d0129824 */ /* 0x000fe200078e00ff */
[----:B------:R-:W-:-:S02]  /*1580*/  SEL R19, RZ, 0xffffffff, P0 ;  /* 0xffffffffff137807 */ /* 0x000fc40000000000 */
[-C--:B------:R-:W-:Y:S02]  /*1590*/  ISETP.LE.OR P0, PT, R20, R212.reuse, !P3 ;  /* 0x000000d41400720c */ /* 0x080fe40005f03670 */
[----:B------:R-:W-:Y:S01]  /*15a0*/  LOP3.LUT R0, R0, 0xfffffffe, RZ, 0xc0, !PT ;  /* 0xfffffffe00007812 */ /* 0x000fe200078ec0ff */
[----:B------:R1:W-:Y:S01]  /*15b0*/  @!P1 LDGSTS.E.BYPASS.LTC128B.128 [R18+0x18080], [R32.64] ;  /* 0x1808000020129fae */ /* 0x0003e2000b901d50 */
[-C--:B------:R-:W-:Y:S01]  /*15c0*/  LEA.HI R9, R26, R212.reuse, RZ, 0x3 ;  /* 0x000000d41a097211 */ /* 0x080fe200078f18ff */
[----:B------:R-:W-:Y:S01]  /*15d0*/  IMAD.SHL.U32 R19, R19, 0x2, RZ ;  /* 0x0000000213137824 */ /* 0x000fe200078e00ff */
[----:B------:R-:W-:Y:S01]  /*15e0*/  LOP3.LUT R23, R23, 0x1c0, RZ, 0xc0, !PT ;  /* 0x000001c017177812 */ /* 0x000fe200078ec0ff */
[----:B------:R-:W0:Y:S01]  /*15f0*/  LDGDEPBAR ;  /* 0x00000000000079af */ /* 0x000e220000000000 */
[----:B------:R-:W-:Y:S01]  /*1600*/  IMAD.IADD R0, R25, 0x1, -R0 ;  /* 0x0000000119007824 */ /* 0x000fe200078e0a00 */
[----:B------:R-:W-:Y:S01]  /*1610*/  LOP3.LUT R9, R9, 0xfffffff8, RZ, 0xc0, !PT ;  /* 0xfffffff809097812 */ /* 0x000fe200078ec0ff */
[----:B------:R-:W-:Y:S01]  /*1620*/  IMAD.SHL.U32 R25, R25, 0x10, RZ ;  /* 0x0000001019197824 */ /* 0x000fe200078e00ff */
[----:B------:R2:W-:Y:S01]  /*1630*/  LDGSTS.E.BYPASS.LTC128B.128 [R7+0x12080], [R30.64], !P5 ;  /* 0x120800001e077fae */ /* 0x0005e2000e901d50 */
[----:B------:R-:W-:Y:S01]  /*1640*/  ISETP.LE.OR P5, PT, R20, R212, !P2 ;  /* 0x000000d41400720c */ /* 0x000fe200057a3670 */
[----:B------:R-:W-:Y:S01]  /*1650*/  IMAD.SHL.U32 R193, R0, 0x400, RZ ;  /* 0x0000040000c17824 */ /* 0x000fe200078e00ff */
[----:B------:R-:W-:Y:S01]  /*1660*/  SHF.R.S32.HI R22, RZ, 0x1, R22 ;  /* 0x00000001ff167819 */ /* 0x000fe20000011416 */
[----:B------:R-:W-:Y:S01]  /*1670*/  IMAD.IADD R9, R212, 0x1, -R9 ;  /* 0x00000001d4097824 */ /* 0x000fe200078e0a09 */
[----:B------:R-:W-:Y:S01]  /*1680*/  LOP3.LUT R25, R23, 0x30, R25, 0xf8, !PT ;  /* 0x0000003017197812 */ /* 0x000fe200078ef819 */
[----:B------:R2:W-:Y:S01]  /*1690*/  LDGSTS.E.BYPASS.LTC128B.128 [R7+0x13080], [R30.64+0x40], !P0 ;  /* 0x130800401e077fae */ /* 0x0005e2000c101d50 */
[C---:B------:R-:W-:Y:S01]  /*16a0*/  LOP3.LUT P0, RZ, R22.reuse, 0x2, RZ, 0xc0, !PT ;  /* 0x0000000216ff7812 */ /* 0x040fe2000780c0ff */
[----:B------:R-:W-:Y:S01]  /*16b0*/  IMAD.SHL.U32 R22, R22, 0x40, RZ ;  /* 0x0000004016167824 */ /* 0x000fe200078e00ff */
[----:B------:R-:W-:Y:S01]  /*16c0*/  SHF.R.U32.HI R195, RZ, 0x3, R23 ;  /* 0x00000003ffc37819 */ /* 0x000fe20000011617 */
[----:B------:R-:W-:Y:S01]  /*16d0*/  IMAD.SHL.U32 R20, R9, 0x40, RZ ;  /* 0x0000004009147824 */ /* 0x000fe200078e00ff */
[----:B------:R-:W-:Y:S01]  /*16e0*/  LOP3.LUT R25, R25, 0x8, R16, 0xf8, !PT ;  /* 0x0000000819197812 */ /* 0x000fe200078ef810 */
[--C-:B------:R-:W-:Y:S01]  /*16f0*/  IMAD R12, R12, 0x2, R193.reuse ;  /* 0x000000020c0c7824 */ /* 0x100fe200078e02c1 */
[----:B------:R-:W-:Y:S01]  /*1700*/  LOP3.LUT R22, R22, 0xc0, RZ, 0xc0, !PT ;  /* 0x000000c016167812 */ /* 0x000fe200078ec0ff */
[----:B------:R2:W-:Y:S01]  /*1710*/  LDGSTS.E.BYPASS.LTC128B.128 [R7+0x14080], [R30.64+0x80], !P5 ;  /* 0x140800801e077fae */ /* 0x0005e2000e901d50 */
[----:B------:R-:W-:Y:S01]  /*1720*/  LOP3.LUT R195, R25, R195, RZ, 0x3c, !PT ;  /* 0x000000c319c37212 */ /* 0x000fe200078e3cff */
[----:B------:R-:W-:Y:S01]  /*1730*/  IMAD R193, R27, 0x200, R193 ;  /* 0x000002001bc17824 */ /* 0x000fe200078e02c1 */
[----:B------:R-:W-:Y:S01]  /*1740*/  LOP3.LUT R20, R20, 0x1c0, RZ, 0xc0, !PT ;  /* 0x000001c014147812 */ /* 0x000fe200078ec0ff */
[----:B-1----:R-:W-:Y:S01]  /*1750*/  IMAD.SHL.U32 R18, R4, 0x8, RZ ;  /* 0x0000000804127824 */ /* 0x002fe200078e00ff */
[C---:B------:R-:W-:Y:S01]  /*1760*/  LOP3.LUT P6, RZ, R14.reuse, 0x4, RZ, 0xc0, !PT ;  /* 0x000000040eff7812 */ /* 0x040fe200078cc0ff */
[----:B------:R-:W-:Y:S01]  /*1770*/  IMAD R195, R13, 0x200, R195 ;  /* 0x000002000dc37824 */ /* 0x000fe200078e02c3 */
[C---:B------:R-:W-:Y:S01]  /*1780*/  LOP3.LUT P5, RZ, R14.reuse, 0x2, RZ, 0xc0, !PT ;  /* 0x000000020eff7812 */ /* 0x040fe200078ac0ff */
[----:B------:R-:W-:Y:S01]  /*1790*/  IMAD.SHL.U32 R14, R14, 0x40, RZ ;  /* 0x000000400e0e7824 */ /* 0x000fe200078e00ff */
[----:B------:R-:W-:-:S02]  /*17a0*/  LOP3.LUT R15, R15, 0xffffffe0, RZ, 0xc0, !PT ;  /* 0xffffffe00f0f7812 */ /* 0x000fc400078ec0ff */
[----:B------:R-:W-:Y:S02]  /*17b0*/  LOP3.LUT R23, R22, 0x8, R16, 0xf8, !PT ;  /* 0x0000000816177812 */ /* 0x000fe400078ef810 */
[----:B------:R-:W-:Y:S01]  /*17c0*/  LOP3.LUT R18, R18, 0x18, RZ, 0xc0, !PT ;  /* 0x0000001812127812 */ /* 0x000fe200078ec0ff */
[----:B------:R-:W-:Y:S01]  /*17d0*/  IMAD.IADD R13, R208, 0x1, -R15 ;  /* 0x00000001d00d7824 */ /* 0x000fe200078e0a0f */
[----:B------:R-:W-:Y:S02]  /*17e0*/  SHF.R.U32.HI R16, RZ, 0x3, R20 ;  /* 0x00000003ff107819 */ /* 0x000fe40000011614 */
[----:B------:R-:W-:Y:S02]  /*17f0*/  LOP3.LUT R14, R14, 0x1c0, RZ, 0xc0, !PT ;  /* 0x000001c00e0e7812 */ /* 0x000fe400078ec0ff */
[----:B------:R-:W-:Y:S02]  /*1800*/  LOP3.LUT R16, R16, R20, R18, 0x1e, !PT ;  /* 0x0000001410107212 */ /* 0x000fe400078e1e12 */
[----:B------:R-:W-:-:S02]  /*1810*/  LOP3.LUT R203, R19, 0x2, R203, 0xe2, !PT ;  /* 0x0000000213cb7812 */ /* 0x000fc400078ee2cb */
[----:B------:R-:W-:Y:S01]  /*1820*/  LOP3.LUT R199, R199, 0x8, RZ, 0xc0, !PT ;  /* 0x00000008c7c77812 */ /* 0x000fe200078ec0ff */
[----:B------:R-:W-:Y:S01]  /*1830*/  IMAD.IADD R217, R12, 0x1, R16 ;  /* 0x000000010cd97824 */ /* 0x000fe200078e0210 */
[----:B------:R-:W-:Y:S01]  /*1840*/  SHF.R.U32.HI R19, RZ, 0x3, R14 ;  /* 0x00000003ff137819 */ /* 0x000fe2000001160e */
[----:B------:R-:W-:Y:S01]  /*1850*/  @!P1 IMAD.SHL.U32 R16, R208, 0x10, RZ ;  /* 0x00000010d0109824 */ /* 0x000fe200078e00ff */
[----:B------:R-:W-:Y:S01]  /*1860*/  SHF.R.S32.HI R15, RZ, 0x1f, R13 ;  /* 0x0000001fff0f7819 */ /* 0x000fe2000001140d */
[----:B------:R-:W-:Y:S01]  /*1870*/  IMAD.SHL.U32 R217, R217, 0x2, RZ ;  /* 0x00000002d9d97824 */ /* 0x000fe200078e00ff */
[----:B------:R-:W-:Y:S02]  /*1880*/  LOP3.LUT R14, R19, R14, R199, 0x1e, !PT ;  /* 0x0000000e130e7212 */ /* 0x000fe400078e1ec7 */
[----:B------:R-:W-:Y:S01]  /*1890*/  LEA.HI R12, R15, R13, RZ, 0x2 ;  /* 0x0000000d0f0c7211 */ /* 0x000fe200078f10ff */
[----:B------:R-:W-:Y:S01]  /*18a0*/  IMAD.SHL.U32 R15, R17, 0x40, RZ ;  /* 0x00000040110f7824 */ /* 0x000fe200078e00ff */
[----:B------:R1:W-:Y:S01]  /*18b0*/  @!P1 LDGSTS.E.BYPASS.LTC128B.128 [R16+0x18280], [R28.64] ;  /* 0x182800001c109fae */ /* 0x0003e2000b901d50 */
[----:B------:R-:W-:Y:S01]  /*18c0*/  IMAD.IADD R193, R193, 0x1, R14 ;  /* 0x00000001c1c17824 */ /* 0x000fe200078e020e */
[----:B------:R-:W-:-:S02]  /*18d0*/  IADD3 R14, R232, 0x1, RZ ;  /* 0x00000001e80e7810 */ /* 0x000fc40007ffe0ff */
[----:B------:R-:W-:Y:S01]  /*18e0*/  LOP3.LUT R15, R15, 0xc0, RZ, 0xc0, !PT ;  /* 0x000000c00f0f7812 */ /* 0x000fe200078ec0ff */
[----:B------:R-:W0:Y:S01]  /*18f0*/  LDGDEPBAR ;  /* 0x00000000000079af */ /* 0x000e220000000000 */
[----:B------:R-:W-:Y:S02]  /*1900*/  SHF.R.S32.HI R204, RZ, 0x2, R12 ;  /* 0x00000002ffcc7819 */ /* 0x000fe4000001140c */
[----:B------:R-:W-:Y:S01]  /*1910*/  SEL R190, R197, 0xfffffff0, !P5 ;  /* 0xfffffff0c5be7807 */ /* 0x000fe20006800000 */
[----:B------:R-:W0:Y:S01]  /*1920*/  LDGDEPBAR ;  /* 0x00000000000079af */ /* 0x000e220000000000 */
[----:B------:R-:W-:Y:S01]  /*1930*/  LOP3.LUT R21, R21, 0x10, RZ, 0xc0, !PT ;  /* 0x0000001015157812 */ /* 0x000fe200078ec0ff */
[----:B------:R-:W-:Y:S01]  /*1940*/  IMAD R204, R0, 0x10, R204 ;  /* 0x0000001000cc7824 */ /* 0x000fe200078e02cc */
[----:B------:R-:W-:Y:S01]  /*1950*/  ISETP.GE.AND P5, PT, R14, R206, PT ;  /* 0x000000ce0e00720c */ /* 0x000fe20003fa6270 */
[----:B------:R-:W-:Y:S01]  /*1960*/  IMAD R0, R0, 0x200, R194 ;  /* 0x0000020000007824 */ /* 0x000fe200078e02c2 */
[----:B------:R-:W-:-:S02]  /*1970*/  LOP3.LUT R198, R21, 0x8, R198, 0xf8, !PT ;  /* 0x0000000815c67812 */ /* 0x000fc400078ef8c6 */
[----:B------:R-:W-:Y:S02]  /*1980*/  SHF.R.U32.HI R22, RZ, 0x3, R22 ;  /* 0x00000003ff167819 */ /* 0x000fe40000011616 */
[----:B------:R-:W-:Y:S02]  /*1990*/  SEL R188, R197, 0xfffffff0, !P0 ;  /* 0xfffffff0c5bc7807 */ /* 0x000fe40004000000 */
[----:B------:R-:W-:Y:S02]  /*19a0*/  LOP3.LUT R22, R23, R22, RZ, 0x3c, !PT ;  /* 0x0000001617167212 */ /* 0x000fe400078e3cff */
[----:B------:R-:W-:Y:S02]  /*19b0*/  LOP3.LUT P0, RZ, R17, 0x2, RZ, 0xc0, !PT ;  /* 0x0000000211ff7812 */ /* 0x000fe4000780c0ff */
[----:B------:R-:W-:Y:S01]  /*19c0*/  IADD3 R207, R7, 0x12080, RZ ;  /* 0x0001208007cf7810 */ /* 0x000fe20007ffe0ff */
[----:B------:R-:W-:Y:S01]  /*19d0*/  IMAD.U32 R196, R196, 0x20, R22 ;  /* 0x00000020c4c47824 */ /* 0x000fe200078e0016 */
[----:B------:R-:W-:-:S02]  /*19e0*/  SEL R197, R197, 0xfffffff0, !P0 ;  /* 0xfffffff0c5c57807 */ /* 0x000fc40004000000 */
[----:B-1----:R-:W-:-:S04]  /*19f0*/  SHF.R.U32.HI R16, RZ, 0x3, R15 ;  /* 0x00000003ff107819 */ /* 0x002fc8000001160f */
[CC--:B------:R-:W-:Y:S02]  /*1a00*/  LOP3.LUT R199, R16.reuse, R15.reuse, R199, 0x1e, !PT ;  /* 0x0000000f10c77212 */ /* 0x0c0fe400078e1ec7 */
[C---:B------:R-:W-:Y:S02]  /*1a10*/  LOP3.LUT R198, R16.reuse, R198, R15, 0x1e, !PT ;  /* 0x000000c610c67212 */ /* 0x040fe400078e1e0f */
[----:B------:R-:W-:Y:S01]  /*1a20*/  LOP3.LUT R15, R16, R15, R18, 0x1e, !PT ;  /* 0x0000000f100f7212 */ /* 0x000fe200078e1e12 */
[----:B------:R-:W-:Y:S02]  /*1a30*/  IMAD.IADD R199, R0, 0x1, R199 ;  /* 0x0000000100c77824 */ /* 0x000fe400078e02c7 */
[----:B------:R-:W-:Y:S02]  /*1a40*/  IMAD.MOV.U32 R0, RZ, RZ, 0x20 ;  /* 0x00000020ff007424 */ /* 0x000fe400078e00ff */
[C---:B------:R-:W-:Y:S02]  /*1a50*/  IMAD.IADD R198, R194.reuse, 0x1, R198 ;  /* 0x00000001c2c67824 */ /* 0x040fe400078e02c6 */
[----:B------:R-:W-:Y:S01]  /*1a60*/  IMAD.IADD R194, R194, 0x1, R15 ;  /* 0x00000001c2c27824 */ /* 0x000fe200078e020f */
[----:B------:R-:W-:-:S02]  /*1a70*/  SEL R0, R0, 0xffffffe0, !P6 ;  /* 0xffffffe000007807 */ /* 0x000fc40007000000 */
[----:B------:R-:W-:Y:S01]  /*1a80*/  IADD3 R15, R217, 0x18480, RZ ;  /* 0x00018480d90f7810 */ /* 0x000fe20007ffe0ff */
[----:B------:R-:W-:Y:S05]  /*1a90*/  @P5 BRA `(.L_x_822) ;  /* 0x0000019000005947 */ /* 0x000fea0003800000 */
[----:B--2---:R-:W-:Y:S01]  /*1aa0*/  SHF.R.S32.HI R16, RZ, 0x1f, R14 ;  /* 0x0000001fff107819 */ /* 0x004fe2000001140e */
[C---:B------:R-:W-:Y:S01]  /*1ab0*/  IMAD R11, R14.reuse, UR7, RZ ;  /* 0x000000070e0b7c24 */ /* 0x040fe2000f8e02ff */
[----:B------:R-:W-:Y:S01]  /*1ac0*/  BSSY B0, `(.L_x_822) ;  /* 0x0000016000007945 */ /* 0x000fe20003800000 */
[C---:B------:R-:W-:Y:S02]  /*1ad0*/  IMAD.SHL.U32 R17, R14.reuse, 0x40, RZ ;  /* 0x000000400e117824 */ /* 0x040fe400078e00ff */
[----:B------:R-:W-:-:S03]  /*1ae0*/  IMAD.WIDE.U32 R18, R14, UR6, R210 ;  /* 0x000000060e127c25 */ /* 0x000fc6000f8e00d2 */
[----:B------:R-:W-:Y:S01]  /*1af0*/  IADD3 R14, -R17, c[0x0][0x168], RZ ;  /* 0x00005a00110e7a10 */ /* 0x000fe20007ffe1ff */
[----:B------:R-:W-:Y:S01]  /*1b00*/  IMAD R11, R16, UR6, R11 ;  /* 0x00000006100b7c24 */ /* 0x000fe2000f8e020b */
[----:B------:R-:W-:Y:S02]  /*1b10*/  LEA R20, P5, R18, c[0x0][0x1f0], 0x1 ;  /* 0x00007c0012147a11 */ /* 0x000fe400078a08ff */
[----:B------:R-:W-:Y:S01]  /*1b20*/  ISETP.GT.AND P0, PT, R14, R212, PT ;  /* 0x000000d40e00720c */ /* 0x000fe20003f04270 */
[----:B------:R-:W-:-:S03]  /*1b30*/  IMAD.IADD R11, R19, 0x1, R11 ;  /* 0x00000001130b7824 */ /* 0x000fc600078e020b */
[----:B------:R-:W-:Y:S02]  /*1b40*/  ISETP.GE.OR P6, PT, R10, c[0x0][0x1fc], !P0 ;  /* 0x00007f000a007a0c */ /* 0x000fe400047c6670 */
[----:B------:R-:W-:Y:S02]  /*1b50*/  LEA.HI.X R21, R18, c[0x0][0x1f4], R11, 0x1, P5 ;  /* 0x00007d0012157a11 */ /* 0x000fe400028f0c0b */
[----:B------:R-:W-:Y:S02]  /*1b60*/  ISETP.GE.OR P5, PT, R8, c[0x0][0x1fc], !P0 ;  /* 0x00007f0008007a0c */ /* 0x000fe400047a6670 */
[----:B------:R-:W-:-:S07]  /*1b70*/  ISETP.GE.OR P0, PT, R202, c[0x0][0x1fc], !P0 ;  /* 0x00007f00ca007a0c */ /* 0x000fce0004706670 */
[----:B------:R1:W-:Y:S04]  /*1b80*/  LDGSTS.E.BYPASS.LTC128B.128 [R7+0x15080], [R20.64], !P6 ;  /* 0x1508000014077fae */ /* 0x0003e8000f101d50 */
[----:B------:R1:W-:Y:S01]  /*1b90*/  LDGSTS.E.BYPASS.LTC128B.128 [R7+0x16080], [R20.64+0x40], !P5 ;  /* 0x1608004014077fae */ /* 0x0003e2000e901d50 */
[----:B------:R-:W-:-:S03]  /*1ba0*/  IADD3 R6, P5, R17, R6, RZ ;  /* 0x0000000611067210 */ /* 0x000fc60007fbe0ff */
[----:B------:R1:W-:Y:S01]  /*1bb0*/  LDGSTS.E.BYPASS.LTC128B.128 [R7+0x17080], [R20.64+0x80], !P0 ;  /* 0x1708008014077fae */ /* 0x0003e2000c101d50 */
[----:B------:R-:W-:Y:S02]  /*1bc0*/  LEA R10, P0, R6, c[0x0][0x280], 0x2 ;  /* 0x0000a000060a7a11 */ /* 0x000fe400078010ff */
[----:B------:R-:W-:-:S04]  /*1bd0*/  LEA.HI.X.SX32 R5, R17, R5, 0x1, P5 ;  /* 0x0000000511057211 */ /* 0x000fc800028f0eff */
[----:B------:R-:W-:Y:S01]  /*1be0*/  LEA.HI.X R11, R6, c[0x0][0x284], R5, 0x2, P0 ;  /* 0x0000a100060b7a11 */ /* 0x000fe200000f1405 */
[----:B------:R-:W-:Y:S05]  /*1bf0*/  @P1 BRA `(.L_x_823) ;  /* 0x0000002000001947 */ /* 0x000fea0003800000 */
[----:B------:R-:W-:-:S05]  /*1c00*/  SHF.L.U32 R5, R208, 0x4, RZ ;  /* 0x00000004d0057819 */ /* 0x000fca00000006ff */
[----:B------:R2:W-:Y:S02]  /*1c10*/  LDGSTS.E.BYPASS.LTC128B.128 [R5+0x18380], [R10.64] ;  /* 0x183800000a057fae */ /* 0x0005e4000b901d50 */
.L_x_823:
[----:B------:R-:W-:Y:S05]  /*1c20*/  BSYNC B0 ;  /* 0x0000000000007941 */ /* 0x000fea0003800000 */
.L_x_822:
[----:B--2---:R-:W-:Y:S01]  /*1c30*/  SHF.R.S32.HI R5, RZ, 0x1f, R4 ;  /* 0x0000001fff057819 */ /* 0x004fe20000011404 */
[----:B------:R-:W0:Y:S01]  /*1c40*/  LDGDEPBAR ;  /* 0x00000000000079af */ /* 0x000e220000000000 */
[----:B------:R-:W-:Y:S01]  /*1c50*/  LOP3.LUT R12, R12, 0x7ffffffc, RZ, 0xc0, !PT ;  /* 0x7ffffffc0c0c7812 */ /* 0x000fe200078ec0ff */
[----:B------:R-:W-:Y:S01]  /*1c60*/  IMAD R3, R3, c[0x0][0x238], RZ ;  /* 0x00008e0003037a24 */ /* 0x000fe200078e02ff */
[----:B------:R-:W-:Y:S01]  /*1c70*/  LEA.HI R5, R5, R4, RZ, 0x2 ;  /* 0x0000000405057211 */ /* 0x000fe200078f10ff */
[----:B------:R-:W-:Y:S01]  /*1c80*/  IMAD.MOV.U32 R224, RZ, RZ, 0x1 ;  /* 0x00000001ffe07424 */ /* 0x000fe200078e00ff */
[----:B------:R-:W-:Y:S01]  /*1c90*/  SHF.R.S32.HI R209, RZ, 0x1f, R208 ;  /* 0x0000001fffd17819 */ /* 0x000fe200000114d0 */
[----:B------:R-:W-:Y:S01]  /*1ca0*/  IMAD.IADD R12, R13, 0x1, -R12 ;  /* 0x000000010d0c7824 */ /* 0x000fe200078e0a0c */
[----:B------:R-:W-:Y:S01]  /*1cb0*/  LOP3.LUT R5, R5, 0x1ffffffc, RZ, 0xc0, !PT ;  /* 0x1ffffffc05057812 */ /* 0x000fe200078ec0ff */
[C---:B------:R-:W-:Y:S01]  /*1cc0*/  IMAD R3, R2.reuse, c[0x0][0x23c], R3 ;  /* 0x00008f0002037a24 */ /* 0x040fe200078e0203 */
[----:B------:R-:W-:Y:S01]  /*1cd0*/  LOP3.LUT P0, RZ, R9, 0x4, RZ, 0xc0, !PT ;  /* 0x0000000409ff7812 */ /* 0x000fe2000780c0ff */
[----:B-1----:R-:W-:Y:S01]  /*1ce0*/  IMAD.WIDE.U32 R6, R2, c[0x0][0x238], R208 ;  /* 0x00008e0002067a25 */ /* 0x002fe200078e00d0 */
[----:B------:R-:W-:Y:S01]  /*1cf0*/  ULDC.64 UR4, c[0x0][0x240] ;  /* 0x0000900000047ab9 */ /* 0x000fe20000000a00 */
[----:B------:R-:W-:Y:S01]  /*1d00*/  LEA R193, R193, 0x1c480, 0x1 ;  /* 0x0001c480c1c17811 */ /* 0x000fe200078e08ff */
[----:B------:R-:W-:Y:S01]  /*1d10*/  UIMAD UR4, UR12, UR4, URZ ;  /* 0x000000040c0472a4 */ /* 0x000fe2000f8e023f */
[----:B------:R-:W-:Y:S01]  /*1d20*/  IMAD.IADD R5, R4, 0x1, -R5 ;  /* 0x0000000104057824 */ /* 0x000fe200078e0a05 */
[----:B------:R-:W-:Y:S01]  /*1d30*/  ISETP.LE.AND P6, PT, R224, c[0x0][0x2a8], PT ;  /* 0x0000aa00e0007a0c */ /* 0x000fe20003fc3270 */
[----:B------:R-:W-:Y:S01]  /*1d40*/  IMAD.IADD R7, R7, 0x1, R3 ;  /* 0x0000000107077824 */ /* 0x000fe200078e0203 */
[----:B------:R-:W-:Y:S01]  /*1d50*/  ULDC UR7, c[0x0][0x2a0] ;  /* 0x0000a80000077ab9 */ /* 0x000fe20000000800 */
[----:B------:R-:W-:Y:S01]  /*1d60*/  IMAD R221, R5, 0x4, R12 ;  /* 0x0000000405dd7824 */ /* 0x000fe200078e020c */
[----:B------:R-:W-:Y:S01]  /*1d70*/  IADD3 R224, -R205, c[0x0][0x198], R224 ;  /* 0x00006600cde07a10 */ /* 0x000fe20007ffe1e0 */
[----:B------:R-:W-:Y:S01]  /*1d80*/  UIMAD UR13, UR13, UR5, UR4 ;  /* 0x000000050d0d72a4 */ /* 0x000fe2000f8e0204 */
[----:B------:R-:W-:Y:S01]  /*1d90*/  IMAD.WIDE.U32 R226, R226, c[0x0][0x240], R6 ;  /* 0x00009000e2e27a25 */ /* 0x000fe200078e0006 */
[----:B------:R-:W-:Y:S01]  /*1da0*/  ULOP3.LUT UR7, URZ, UR7, URZ, 0x33, !UPT ;  /* 0x000000073f077292 */ /* 0x000fe2000f8e333f */
[----:B------:R-:W-:Y:S01]  /*1db0*/  LEA R191, R0, R193, 0x1 ;  /* 0x000000c100bf7211 */ /* 0x000fe200078e08ff */
[----:B------:R-:W-:Y:S01]  /*1dc0*/  CS2R R162, SRZ ;  /* 0x0000000000a27805 */ /* 0x000fe2000001ff00 */
[----:B------:R-:W-:Y:S01]  /*1dd0*/  IMAD.SHL.U32 R221, R221, 0x2, RZ ;  /* 0x00000002dddd7824 */ /* 0x000fe200078e00ff */
[----:B------:R-:W-:Y:S01]  /*1de0*/  IADD3 R220, R217, 0x184c0, RZ ;  /* 0x000184c0d9dc7810 */ /* 0x000fe20007ffe0ff */
[----:B------:R-:W-:Y:S01]  /*1df0*/  IMAD R192, R190, 0x2, R193 ;  /* 0x00000002bec07824 */ /* 0x000fe200078e02c1 */
[----:B------:R-:W-:Y:S01]  /*1e00*/  @P0 IADD3 R220, R15, -0x40, RZ ;  /* 0xffffffc00fdc0810 */ /* 0x000fe20007ffe0ff */
[----:B------:R-:W-:Y:S01]  /*1e10*/  IMAD.SHL.U32 R196, R196, 0x2, RZ ;  /* 0x00000002c4c47824 */ /* 0x000fe200078e00ff */
[----:B------:R-:W-:Y:S01]  /*1e20*/  IADD3 R224, R224, -c[0x0][0x168], -R221 ;  /* 0x80005a00e0e07a10 */ /* 0x000fe20007ffe8dd */
[----:B------:R-:W-:Y:S01]  /*1e30*/  IMAD.IADD R189, R199, 0x1, R197 ;  /* 0x00000001c7bd7824 */ /* 0x000fe200078e02c5 */
[----:B------:R-:W-:Y:S01]  /*1e40*/  SHF.L.U32 R195, R195, 0x1, RZ ;  /* 0x00000001c3c37819 */ /* 0x000fe200000006ff */
[----:B------:R-:W-:Y:S01]  /*1e50*/  CS2R R160, SRZ ;  /* 0x0000000000a07805 */ /* 0x000fe2000001ff00 */
        /* <DEDUP_REMOVED lines=51> */
[----:B------:R-:W-:Y:S01]  /*2190*/  IMAD.IADD R230, R230, 0x1, -R221 ;  /* 0x00000001e6e67824 */ /* 0x000fe200078e0add */
[C---:B------:R-:W-:Y:S01]  /*21a0*/  IADD3 R229, R224.reuse, c[0x0][0x2a4], RZ ;  /* 0x0000a900e0e57a10 */ /* 0x040fe20007ffe0ff */
[----:B------:R-:W-:Y:S01]  /*21b0*/  ULDC UR6, c[0x0][0x2a0] ;  /* 0x0000a80000067ab9 */ /* 0x000fe20000000800 */
[----:B------:R-:W-:Y:S01]  /*21c0*/  IADD3 R228, R224, UR7, RZ ;  /* 0x00000007e0e47c10 */ /* 0x000fe2000fffe0ff */
[----:B------:R-:W-:-:S02]  /*21d0*/  ULDC UR5, c[0x0][0x2a0] ;  /* 0x0000a80000057ab9 */ /* 0x000fc40000000800 */
[----:B------:R-:W-:Y:S02]  /*21e0*/  UMOV UR4, URZ ;  /* 0x0000003f00047c82 */ /* 0x000fe40008000000 */
[----:B------:R-:W-:Y:S02]  /*21f0*/  UMOV UR19, 0x1 ;  /* 0x0000000100137882 */ /* 0x000fe40000000000 */
[----:B------:R-:W-:Y:S02]  /*2200*/  ULOP3.LUT UR6, URZ, UR6, URZ, 0x33, !UPT ;  /* 0x000000063f067292 */ /* 0x000fe4000f8e333f */
[----:B------:R-:W-:Y:S02]  /*2210*/  ULOP3.LUT UR5, URZ, UR5, URZ, 0x33, !UPT ;  /* 0x000000053f057292 */ /* 0x000fe4000f8e333f */
[----:B------:R-:W-:Y:S02]  /*2220*/  UMOV UR18, URZ ;  /* 0x0000003f00127c82 */ /* 0x000fe40008000000 */
.L_x_842:
[----:B------:R-:W-:Y:S04]  /*2230*/  DEPBAR.LE SB0, 0x1 ;  /* 0x000080400000791a */ /* 0x000fe80000000000 */
[----:B------:R-:W-:Y:S01]  /*2240*/  BAR.SYNC.DEFER_BLOCKING 0x0 ;  /* 0x0000000000007b1d */ /* 0x000fe20000010000 */
[----:B------:R-:W-:Y:S01]  /*2250*/  MOV R3, UR4 ;  /* 0x0000000400037c02 */ /* 0x000fe20008000f00 */
[----:B------:R-:W-:Y:S01]  /*2260*/  IMAD.U32 R234, RZ, RZ, UR4 ;  /* 0x00000004ffea7e24 */ /* 0x000fe2000f8e00ff */
[----:B------:R-:W-:Y:S01]  /*2270*/  MOV R2, UR4 ;  /* 0x0000000400027c02 */ /* 0x000fe20008000f00 */
[----:B------:R-:W-:Y:S02]  /*2280*/  IMAD.U32 R169, RZ, RZ, UR4 ;  /* 0x00000004ffa97e24 */ /* 0x000fe4000f8e00ff */
[----:B------:R-:W-:Y:S01]  /*2290*/  IMAD R3, R3, 0x1800, R199 ;  /* 0x0000180003037824 */ /* 0x000fe200078e02c7 */
[----:B------:R-:W-:Y:S01]  /*22a0*/  LEA R234, R234, R204, 0x6 ;  /* 0x000000cceaea7211 */ /* 0x000fe200078e30ff */
[----:B------:R-:W-:Y:S02]  /*22b0*/  IMAD R2, R2, 0x1800, R197 ;  /* 0x0000180002027824 */ /* 0x000fe400078e02c5 */
[----:B------:R-:W-:Y:S02]  /*22c0*/  IMAD.SHL.U32 R168, R3, 0x2, RZ ;  /* 0x0000000203a87824 */ /* 0x000fe400078e00ff */
[----:B------:R-:W-:Y:S01]  /*22d0*/  IMAD R169, R169, 0x1800, R189 ;  /* 0x00001800a9a97824 */ /* 0x000fe200078e02bd */
[----:B------:R-:W-:Y:S04]  /*22e0*/  IADD3 R2, R199, R2, RZ ;  /* 0x00000002c7027210 */ /* 0x000fe80007ffe0ff */
[----:B------:R-:W-:Y:S01]  /*22f0*/  SHF.L.U32 R169, R169, 0x1, RZ ;  /* 0x00000001a9a97819 */ /* 0x000fe200000006ff */
[----:B------:R-:W-:Y:S01]  /*2300*/  IMAD.SHL.U32 R176, R2, 0x2, RZ ;  /* 0x0000000202b07824 */ /* 0x000fe200078e00ff */
        /* <DEDUP_REMOVED lines=11> */
[----:B------:R-:W1:Y:S06]  /*23c0*/  LDSM.16.M88.4 R56, [R168+0xd080] ;  /* 0x00d08000a838783b */ /* 0x000e6c0000000200 */
[----:B------:R-:W2:Y:S01]  /*23d0*/  LDSM.16.M88.4 R64, [R168+0xd880] ;  /* 0x00d88000a840783b */ /* 0x000ea20000000200 */
[-C--:B------:R-:W-:Y:S05]  /*23e0*/  HMMA.16816.F32.BF16 R12, R28, R18.reuse, RZ ;  /* 0x000000121c0c723c */ /* 0x080fea00000418ff */
[----:B------:R-:W-:Y:S03]  /*23f0*/  LDSM.16.M88.4 R164, [R169+0xd880] ;  /* 0x00d88000a9a4783b */ /* 0x000fe60000000200 */
[C---:B------:R-:W-:Y:S03]  /*2400*/  HMMA.16816.F32.BF16 R16, R32.reuse, R18, RZ ;  /* 0x000000122010723c */ /* 0x040fe600000418ff */
[----:B------:R-:W-:Y:S05]  /*2410*/  LDS R241, [R234.X4+0x18080] ;  /* 0x01808000eaf17984 */ /* 0x000fea0000004800 */
[-C--:B---3--:R-:W-:Y:S01]  /*2420*/  HMMA.16816.F32.BF16 R20, R32, R36.reuse, RZ ;  /* 0x000000242014723c */ /* 0x088fe200000418ff */
[----:B------:R-:W-:Y:S06]  /*2430*/  LDS R236, [R234.X4+0x180a0] ;  /* 0x0180a000eaec7984 */ /* 0x000fec0000004800 */
[----:B------:R-:W-:Y:S01]  /*2440*/  LDS R235, [R234.X4+0x18100] ;  /* 0x01810000eaeb7984 */ /* 0x000fe20000004800 */
[C---:B------:R-:W-:Y:S05]  /*2450*/  HMMA.16816.F32.BF16 R24, R28.reuse, R36, RZ ;  /* 0x000000241c18723c */ /* 0x040fea00000418ff */
[----:B------:R-:W-:Y:S03]  /*2460*/  LDS R233, [R234.X4+0x18120] ;  /* 0x01812000eae97984 */ /* 0x000fe60000004800 */
[-C--:B------:R-:W-:Y:S08]  /*2470*/  HMMA.16816.F32.BF16 R28, R28, R38.reuse, RZ ;  /* 0x000000261c1c723c */ /* 0x080ff000000418ff */
[----:B------:R-:W-:Y:S01]  /*2480*/  HMMA.16816.F32.BF16 R32, R32, R38, RZ ;  /* 0x000000262020723c */ /* 0x000fe200000418ff */
[----:B------:R-:W3:Y:S07]  /*2490*/  LDSM.16.M88.4 R36, [R196+0x3080] ;  /* 0x00308000c424783b */ /* 0x000eee0000000200 */
        /* <DEDUP_REMOVED lines=8> */
[----:B------:R-:W4:Y:S07]  /*2520*/  LDSM.16.M88.4 R48, [R188+0x2080] ;  /* 0x00208000bc30783b */ /* 0x000f2e0000000200 */
[----:B------:R-:W-:Y:S01]  /*2530*/  HMMA.16816.F32.BF16 R32, R40, R54, R32 ;  /* 0x000000362820723c */ /* 0x000fe20000041820 */
[----:B------:R-:W5:Y:S06]  /*2540*/  LDSM.16.M88.4 R40, [R188+0x3080] ;  /* 0x00308000bc28783b */ /* 0x000f6c0000000200 */
[----:B------:R-:W-:Y:S01]  /*2550*/  LDSM.16.M88.4 R52, [R168+0xe080] ;  /* 0x00e08000a834783b */ /* 0x000fe20000000200 */
        /* <DEDUP_REMOVED lines=10> */
[----:B------:R-:W3:Y:S06]  /*2600*/  LDSM.16.M88.4 R36, [R196+0x5080] ;  /* 0x00508000c424783b */ /* 0x000eec0000000200 */
[----:B------:R-:W-:Y:S01]  /*2610*/  LDSM.16.M88.4 R56, [R188+0x5080] ;  /* 0x00508000bc38783b */ /* 0x000fe20000000200 */
[-C--:B----4-:R-:W-:Y:S08]  /*2620*/  HMMA.16816.F32.BF16 R4, R44, R48.reuse, R4 ;  /* 0x000000302c04723c */ /* 0x090ff00000041804 */
[C---:B------:R-:W-:Y:S08]  /*2630*/  HMMA.16816.F32.BF16 R8, R164.reuse, R48, R8 ;  /* 0x00000030a408723c */ /* 0x040ff00000041808 */
[-C--:B------:R-:W-:Y:S08]  /*2640*/  HMMA.16816.F32.BF16 R12, R164, R50.reuse, R12 ;  /* 0x00000032a40c723c */ /* 0x080ff0000004180c */
[C---:B------:R-:W-:Y:S01]  /*2650*/  HMMA.16816.F32.BF16 R16, R44.reuse, R50, R16 ;  /* 0x000000322c10723c */ /* 0x040fe20000041810 */
[----:B------:R-:W-:Y:S07]  /*2660*/  LDSM.16.M88.4 R48, [R169+0xe880] ;  /* 0x00e88000a930783b */ /* 0x000fee0000000200 */
[-C--:B-----5:R-:W-:Y:S08]  /*2670*/  HMMA.16816.F32.BF16 R20, R44, R40.reuse, R20 ;  /* 0x000000282c14723c */ /* 0x0a0ff00000041814 */
[C---:B------:R-:W-:Y:S08]  /*2680*/  HMMA.16816.F32.BF16 R24, R164.reuse, R40, R24 ;  /* 0x00000028a418723c */ /* 0x040ff00000041818 */
[-C--:B------:R-:W-:Y:S08]  /*2690*/  HMMA.16816.F32.BF16 R28, R164, R42.reuse, R28 ;  /* 0x0000002aa41c723c */ /* 0x080ff0000004181c */
[----:B------:R-:W-:Y:S01]  /*26a0*/  HMMA.16816.F32.BF16 R32, R44, R42, R32 ;  /* 0x0000002a2c20723c */ /* 0x000fe20000041820 */
[----:B------:R-:W-:Y:S06]  /*26b0*/  LDSM.16.M88.4 R44, [R188+0x4080] ;  /* 0x00408000bc2c783b */ /* 0x000fec0000000200 */
[----:B------:R-:W4:Y:S01]  /*26c0*/  LDSM.16.M88.4 R40, [R169+0xe080] ;  /* 0x00e08000a928783b */ /* 0x000f220000000200 */
[-C--:B-1----:R-:W-:Y:S08]  /*26d0*/  HMMA.16816.F32.BF16 R4, R52, R60.reuse, R4 ;  /* 0x0000003c3404723c */ /* 0x082ff00000041804 */
[C---:B--2---:R-:W-:Y:S08]  /*26e0*/  HMMA.16816.F32.BF16 R8, R64.reuse, R60, R8 ;  /* 0x0000003c4008723c */ /* 0x044ff00000041808 */
[-C--:B------:R-:W-:Y:S08]  /*26f0*/  HMMA.16816.F32.BF16 R12, R64, R62.reuse, R12 ;  /* 0x0000003e400c723c */ /* 0x080ff0000004180c */
[C---:B------:R-:W-:Y:S08]  /*2700*/  HMMA.16816.F32.BF16 R16, R52.reuse, R62, R16 ;  /* 0x0000003e3410723c */ /* 0x040ff00000041810 */
[-C--:B---3--:R-:W-:Y:S08]  /*2710*/  HMMA.16816.F32.BF16 R20, R52, R36.reuse, R20 ;  /* 0x000000243414723c */ /* 0x088ff00000041814 */
[C---:B------:R-:W-:Y:S07]  /*2720*/  HMMA.16816.F32.BF16 R24, R64.reuse, R36, R24 ;  /* 0x000000244018723c */ /* 0x040fee0000041818 */
[----:B------:R-:W-:Y:S01]  /*2730*/  IMAD R37, R232, 0x40, R204 ;  /* 0x00000040e8257824 */ /* 0x000fe200078e02cc */
[-C--:B------:R-:W-:Y:S04]  /*2740*/  HMMA.16816.F32.BF16 R28, R64, R38.reuse, R28 ;  /* 0x00000026401c723c */ /* 0x080fe8000004181c */
[C---:B------:R-:W-:Y:S02]  /*2750*/  IADD3 R245, R37.reuse, R229, RZ ;  /* 0x000000e525f57210 */ /* 0x040fe40007ffe0ff */
[----:B------:R-:W-:Y:S02]  /*2760*/  IADD3 R244, R37, R228, RZ ;  /* 0x000000e425f47210 */ /* 0x000fe40007ffe0ff */
[----:B------:R-:W-:Y:S04]  /*2770*/  HMMA.16816.F32.BF16 R32, R52, R38, R32 ;  /* 0x000000263420723c */ /* 0x000fe80000041820 */
[----:B------:R-:W-:Y:S04]  /*2780*/  IMNMX R245, R230, R245, PT ;  /* 0x000000f5e6f57217 */ /* 0x000fe80003800200 */
[-C--:B----4-:R-:W-:Y:S08]  /*2790*/  HMMA.16816.F32.BF16 R4, R40, R44.reuse, R4 ;  /* 0x0000002c2804723c */ /* 0x090ff00000041804 */
[C---:B------:R-:W-:Y:S08]  /*27a0*/  HMMA.16816.F32.BF16 R8, R48.reuse, R44, R8 ;  /* 0x0000002c3008723c */ /* 0x040ff00000041808 */
[-C--:B------:R-:W-:Y:S08]  /*27b0*/  HMMA.16816.F32.BF16 R12, R48, R46.reuse, R12 ;  /* 0x0000002e300c723c */ /* 0x080ff0000004180c */
[C---:B------:R-:W-:Y:S08]  /*27c0*/  HMMA.16816.F32.BF16 R16, R40.reuse, R46, R16 ;  /* 0x0000002e2810723c */ /* 0x040ff00000041810 */
[-C--:B------:R-:W-:Y:S08]  /*27d0*/  HMMA.16816.F32.BF16 R20, R40, R56.reuse, R20 ;  /* 0x000000382814723c */ /* 0x080ff00000041814 */
[C---:B------:R-:W-:Y:S08]  /*27e0*/  HMMA.16816.F32.BF16 R24, R48.reuse, R56, R24 ;  /* 0x000000383018723c */ /* 0x040ff00000041818 */
[-C--:B------:R-:W-:Y:S08]  /*27f0*/  HMMA.16816.F32.BF16 R28, R48, R58.reuse, R28 ;  /* 0x0000003a301c723c */ /* 0x080ff0000004181c */
[----:B------:R-:W-:Y:S01]  /*2800*/  HMMA.16816.F32.BF16 R32, R40, R58, R32 ;  /* 0x0000003a2820723c */ /* 0x000fe20000041820 */
[----:B------:R-:W-:-:S08]  /*2810*/  @!P6 BRA `(.L_x_824) ;  /* 0x000001c00000e947 */ /* 0x000fd00003800000 */
        /* <DEDUP_REMOVED lines=14> */
.L_x_826:
[----:B------:R-:W-:Y:S04]  /*2900*/  MOV R36, 0x1 ;  /* 0x0000000100247802 */ /* 0x000fe80000000f00 */
[----:B------:R-:W-:Y:S11]  /*2910*/  ISETP.NE.AND P0, PT, R36, c[0x0][0x2a8], PT ;  /* 0x0000aa0024007a0c */ /* 0x000ff60003f05270 */
[----:B------:R-:W-:Y:S02]  /*2920*/  @!UPT UIADD3 URZ, URZ, URZ, URZ ;  /* 0x0000003f3f3ff290 */ /* 0x000fe4000fffe03f */
[----:B------:R-:W-:Y:S05]  /*2930*/  @P0 IMAD.HI.U32 R36, R38, c[0x0][0x2ac], RZ ;  /* 0x0000ab0026240a27 */ /* 0x000fea00078e00ff */
[----:B------:R-:W-:Y:S02]  /*2940*/  @P0 SHF.R.U32.HI R38, RZ, c[0x0][0x2b0], R36 ;  /* 0x0000ac00ff260a19 */ /* 0x000fe40000011624 */
.L_x_827:
[----:B------:R-:W-:Y:S05]  /*2950*/  BSYNC B0 ;  /* 0x0000000000007941 */ /* 0x000fea0003800000 */
.L_x_825:
[C-C-:B------:R-:W-:Y:S01]  /*2960*/  IADD3 R36, R37.reuse, c[0x0][0x2a4], R224.reuse ;  /* 0x0000a90025247a10 */ /* 0x140fe20007ffe0e0 */
[----:B------:R-:W-:Y:S01]  /*2970*/  IMAD R244, R38, c[0x0][0x2a8], -R205 ;  /* 0x0000aa0026f47a24 */ /* 0x000fe200078e0acd */
[----:B------:R-:W-:Y:S02]  /*2980*/  IADD3 R38, R37, UR6, R224 ;  /* 0x0000000625267c10 */ /* 0x000fe4000fffe0e0 */
[----:B------:R-:W-:Y:S01]  /*2990*/  IMNMX R36, R230, R36, PT ;  /* 0x00000024e6247217 */ /* 0x000fe20003800200 */
[----:B------:R-:W-:Y:S05]  /*29a0*/  IMAD.IADD R244, R244, 0x1, -R221 ;  /* 0x00000001f4f47824 */ /* 0x000fea00078e0add */
[----:B------:R-:W-:Y:S02]  /*29b0*/  IADD3 R245, R244, c[0x0][0x2a8], RZ ;  /* 0x0000aa00f4f57a10 */ /* 0x000fe40007ffe0ff */
[----:B------:R-:W-:Y:S02]  /*29c0*/  IMNMX R244, R38, R244, !PT ;  /* 0x000000f426f47217 */ /* 0x000fe40007800200 */
[----:B------:R-:W-:Y:S02]  /*29d0*/  IMNMX R245, R36, R245, PT ;  /* 0x000000f524f57217 */ /* 0x000fe40003800200 */
.L_x_824:
[----:B------:R-:W-:Y:S04]  /*29e0*/  IADD3 R36, R37, 0x8, RZ ;  /* 0x0000000825247810 */ /* 0x000fe80007ffe0ff */
        /* <DEDUP_REMOVED lines=18> */
.L_x_830:
[----:B------:R-:W-:Y:S04]  /*2b10*/  MOV R36, 0x1 ;  /* 0x0000000100247802 */ /* 0x000fe80000000f00 */
[----:B------:R-:W-:Y:S11]  /*2b20*/  ISETP.NE.AND P0, PT, R36, c[0x0][0x2a8], PT ;  /* 0x0000aa0024007a0c */ /* 0x000ff60003f05270 */
[----:B------:R-:W-:Y:S02]  /*2b30*/  @!UPT UIADD3 URZ, URZ, URZ, URZ ;  /* 0x0000003f3f3ff290 */ /* 0x000fe4000fffe03f */
[----:B------:R-:W-:Y:S05]  /*2b40*/  @P0 IMAD.HI.U32 R36, R38, c[0x0][0x2ac], RZ ;  /* 0x0000ab0026240a27 */ /* 0x000fea00078e00ff */
[----:B------:R-:W-:Y:S02]  /*2b50*/  @P0 SHF.R.U32.HI R38, RZ, c[0x0][0x2b0], R36 ;  /* 0x0000ac00ff260a19 */ /* 0x000fe40000011624 */
.L_x_831:
[----:B------:R-:W-:Y:S05]  /*2b60*/  BSYNC B0 ;  /* 0x0000000000007941 */ /* 0x000fea0003800000 */
.L_x_829:
[----:B------:R-:W-:Y:S04]  /*2b70*/  IMAD R38, R38, c[0x0][0x2a8], -R205 ;  /* 0x0000aa0026267a24 */ /* 0x000fe800078e0acd */
[----:B------:R-:W-:Y:S05]  /*2b80*/  IMAD.IADD R38, R38, 0x1, -R221 ;  /* 0x0000000126267824 */ /* 0x000fea00078e0add */
[----:B------:R-:W-:Y:S02]  /*2b90*/  IADD3 R36, R38, c[0x0][0x2a8], RZ ;  /* 0x0000aa0026247a10 */ /* 0x000fe40007ffe0ff */
[----:B------:R-:W-:Y:S02]  /*2ba0*/  IMNMX R242, R242, R38, !PT ;  /* 0x00000026f2f27217 */ /* 0x000fe40007800200 */
[----:B------:R-:W-:Y:S02]  /*2bb0*/  IMNMX R243, R243, R36, PT ;  /* 0x00000024f3f37217 */ /* 0x000fe40003800200 */
.L_x_828:
        /* <DEDUP_REMOVED lines=19> */
.L_x_834:
[----:B------:R-:W-:Y:S04]  /*2cf0*/  MOV R36, 0x1 ;  /* 0x0000000100247802 */ /* 0x000fe80000000f00 */
[----:B------:R-:W-:Y:S11]  /*2d00*/  ISETP.NE.AND P0, PT, R36, c[0x0][0x2a8], PT ;  /* 0x0000aa0024007a0c */ /* 0x000ff60003f05270 */
[----:B------:R-:W-:Y:S02]  /*2d10*/  @!UPT UIADD3 URZ, URZ, URZ, URZ ;  /* 0x0000003f3f3ff290 */ /* 0x000fe4000fffe03f */
[----:B------:R-:W-:Y:S05]  /*2d20*/  @P0 IMAD.HI.U32 R36, R38, c[0x0][0x2ac], RZ ;  /* 0x0000ab0026240a27 */ /* 0x000fea00078e00ff */
[----:B------:R-:W-:Y:S02]  /*2d30*/  @P0 SHF.R.U32.HI R38, RZ, c[0x0][0x2b0], R36 ;  /* 0x0000ac00ff260a19 */ /* 0x000fe40000011624 */
.L_x_835:
[----:B------:R-:W-:Y:S05]  /*2d40*/  BSYNC B0 ;  /* 0x0000000000007941 */ /* 0x000fea0003800000 */
.L_x_833:
[----:B------:R-:W-:Y:S04]  /*2d50*/  IMAD R38, R38, c[0x0][0x2a8], -R205 ;  /* 0x0000aa0026267a24 */ /* 0x000fe800078e0acd */
[----:B------:R-:W-:Y:S05]  /*2d60*/  IMAD.IADD R38, R38, 0x1, -R221 ;  /* 0x0000000126267824 */ /* 0x000fea00078e0add */
[----:B------:R-:W-:Y:S02]  /*2d70*/  IADD3 R36, R38, c[0x0][0x2a8], RZ ;  /* 0x0000aa0026247a10 */ /* 0x000fe40007ffe0ff */
[----:B------:R-:W-:Y:S02]  /*2d80*/  IMNMX R239, R239, R38, !PT ;  /* 0x00000026efef7217 */ /* 0x000fe40007800200 */
[----:B------:R-:W-:Y:S02]  /*2d90*/  IMNMX R240, R240, R36, PT ;  /* 0x00000024f0f07217 */ /* 0x000fe40003800200 */
.L_x_832:
        /* <DEDUP_REMOVED lines=19> */
.L_x_838:
[----:B------:R-:W-:Y:S04]  /*2ed0*/  MOV R36, 0x1 ;  /* 0x0000000100247802 */ /* 0x000fe80000000f00 */
[----:B------:R-:W-:Y:S11]  /*2ee0*/  ISETP.NE.AND P0, PT, R36, c[0x0][0x2a8], PT ;  /* 0x0000aa0024007a0c */ /* 0x000ff60003f05270 */
[----:B------:R-:W-:Y:S02]  /*2ef0*/  @!UPT UIADD3 URZ, URZ, URZ, URZ ;  /* 0x0000003f3f3ff290 */ /* 0x000fe4000fffe03f */
[----:B------:R-:W-:Y:S05]  /*2f00*/  @P0 IMAD.HI.U32 R36, R37, c[0x0][0x2ac], RZ ;  /* 0x0000ab0025240a27 */ /* 0x000fea00078e00ff */
[----:B------:R-:W-:Y:S02]  /*2f10*/  @P0 SHF.R.U32.HI R37, RZ, c[0x0][0x2b0], R36 ;  /* 0x0000ac00ff250a19 */ /* 0x000fe40000011624 */
.L_x_839:
[----:B------:R-:W-:Y:S05]  /*2f20*/  BSYNC B0 ;  /* 0x0000000000007941 */ /* 0x000fea0003800000 */
.L_x_837:
[----:B------:R-:W-:Y:S04]  /*2f30*/  IMAD R37, R37, c[0x0][0x2a8], -R205 ;  /* 0x0000aa0025257a24 */ /* 0x000fe800078e0acd */
[----:B------:R-:W-:Y:S05]  /*2f40*/  IMAD.IADD R37, R37, 0x1, -R221 ;  /* 0x0000000125257824 */ /* 0x000fea00078e0add */
[----:B------:R-:W-:Y:S02]  /*2f50*/  IADD3 R36, R37, c[0x0][0x2a8], RZ ;  /* 0x0000aa0025247a10 */ /* 0x000fe40007ffe0ff */
[----:B------:R-:W-:Y:S02]  /*2f60*/  IMNMX R238, R238, R37, !PT ;  /* 0x00000025eeee7217 */ /* 0x000fe40007800200 */
[----:B------:R-:W-:Y:S02]  /*2f70*/  IMNMX R237, R237, R36, PT ;  /* 0x00000024eded7217 */ /* 0x000fe40003800200 */
.L_x_836:
[----:B------:R-:W-:Y:S04]  /*2f80*/  DEPBAR.LE SB0, 0x1 ;  /* 0x000080400000791a */ /* 0x000fe80000000000 */
[----:B------:R-:W-:Y:S01]  /*2f90*/  BAR.SYNC.DEFER_BLOCKING 0x0 ;  /* 0x0000000000007b1d */ /* 0x000fe20000010000 */
[----:B------:R-:W-:Y:S02]  /*2fa0*/  IADD3 R231, R232, 0x1, RZ ;  /* 0x00000001e8e77810 */ /* 0x000fe40007ffe0ff */
[----:B------:R-:W-:Y:S02]  /*2fb0*/  LEA R3, R3, 0x12080, 0x1 ;  /* 0x0001208003037811 */ /* 0x000fe400078e08ff */
[----:B------:R-:W-:Y:S02]  /*2fc0*/  ISETP.GE.AND P0, PT, R231, R206, PT ;  /* 0x000000cee700720c */ /* 0x000fe40003f06270 */
[----:B------:R-:W-:Y:S01]  /*2fd0*/  LEA R2, R2, 0x12080, 0x1 ;  /* 0x0001208002027811 */ /* 0x000fe200078e08ff */
[----:B------:R1:W2:Y:S04]  /*2fe0*/  LDSM.16.M88.4 R64, [R168+0x12080] ;  /* 0x01208000a840783b */ /* 0x0002a80000000200 */
[----:B------:R1:W3:Y:S04]  /*2ff0*/  LDSM.16.M88.4 R60, [R168+0x12880] ;  /* 0x01288000a83c783b */ /* 0x0002e80000000200 */
[----:B------:R1:W4:Y:S04]  /*3000*/  LDSM.16.M88.4 R168, [R176+0x12080] ;  /* 0x01208000b0a8783b */ /* 0x0003280000000200 */
[----:B------:R-:W5:Y:S04]  /*3010*/  LDSM.16.M88.4 R176, [R176+0x12880] ;  /* 0x01288000b0b0783b */ /* 0x000f680000000200 */
[----:B------:R1:W1:Y:S04]  /*3020*/  LDSM.16.M88.4 R48, [R196+0x6080] ;  /* 0x00608000c430783b */ /* 0x0002680000000200 */
[----:B------:R1:W1:Y:S04]  /*3030*/  LDSM.16.M88.4 R164, [R196+0x7080] ;  /* 0x00708000c4a4783b */ /* 0x0002680000000200 */
[----:B------:R1:W1:Y:S04]  /*3040*/  LDSM.16.M88.4 R172, [R188+0x6080] ;  /* 0x00608000bcac783b */ /* 0x0002680000000200 */
[----:B------:R1:W1:Y:S01]  /*3050*/  LDSM.16.M88.4 R180, [R188+0x7080] ;  /* 0x00708000bcb4783b */ /* 0x0002620000000200 */
[----:B------:R-:W-:-:S05]  /*3060*/  @P0 BRA `(.L_x_840) ;  /* 0x0000029000000947 */ /* 0x000fca0003800000 */
[----:B------:R-:W-:Y:S01]  /*3070*/  SHF.R.S32.HI R36, RZ, 0x1f, R231 ;  /* 0x0000001fff247819 */ /* 0x000fe200000114e7 */
[----:B------:R-:W5:Y:S01]  /*3080*/  @!P1 S2R R37, SR_CTAID.Y ;  /* 0x0000000000259919 */ /* 0x000f620000002600 */
[C---:B------:R-:W-:Y:S04]  /*3090*/  IMAD.WIDE.U32 R42, R231.reuse, c[0x0][0x178], RZ ;  /* 0x00005e00e72a7a25 */ /* 0x040fe800078e00ff */
[----:B------:R-:W-:Y:S04]  /*30a0*/  IMAD R36, R36, c[0x0][0x178], RZ ;  /* 0x00005e0024247a24 */ /* 0x000fe800078e02ff */
[----:B------:R-:W-:Y:S04]  /*30b0*/  IMAD R36, R231, c[0x0][0x17c], R36 ;  /* 0x00005f00e7247a24 */ /* 0x000fe800078e0224 */
[----:B------:R-:W-:Y:S01]  /*30c0*/  IMAD.IADD R36, R43, 0x1, R36 ;  /* 0x000000012b247824 */ /* 0x000fe200078e0224 */
[----:B-----5:R-:W-:Y:S01]  /*30d0*/  @!P1 SHF.R.S32.HI R39, RZ, 0x1f, R37 ;  /* 0x0000001fff279819 */ /* 0x020fe20000011425 */
[----:B------:R-:W-:Y:S04]  /*30e0*/  @!P1 IMAD.WIDE.U32 R40, R37, c[0x0][0x270], R222 ;  /* 0x00009c0025289a25 */ /* 0x000fe800078e00de */
[----:B------:R-:W-:Y:S04]  /*30f0*/  @!P1 IMAD R39, R39, c[0x0][0x270], RZ ;  /* 0x00009c0027279a24 */ /* 0x000fe800078e02ff */
[----:B------:R-:W-:Y:S01]  /*3100*/  @!P1 IMAD R39, R37, c[0x0][0x274], R39 ;  /* 0x00009d0025279a24 */ /* 0x000fe200078e0227 */
[----:B------:R-:W-:Y:S03]  /*3110*/  @!P1 LEA R37, R232, 0x40, 0x6 ;  /* 0x00000040e8259811 */ /* 0x000fe600078e30ff */
[----:B------:R-:W-:Y:S01]  /*3120*/  @!P1 IMAD.IADD R39, R41, 0x1, R39 ;  /* 0x0000000129279824 */ /* 0x000fe200078e0227 */
[----:B------:R-:W-:Y:S01]  /*3130*/  @!P1 IADD3 R40, P5, P0, R37, UR14, R40 ;  /* 0x0000000e25289c10 */ /* 0x000fe2000f8be028 */
[----:B------:R-:W-:Y:S01]  /*3140*/  IMAD.MOV.U32 R41, RZ, RZ, c[0x0][0x168] ;  /* 0x00005a00ff297624 */ /* 0x000fe200078e00ff */
[----:B------:R-:W-:Y:S03]  /*3150*/  @!P1 SHF.R.S32.HI R37, RZ, 0x1f, R37 ;  /* 0x0000001fff259819 */ /* 0x000fe60000011425 */
[----:B------:R-:W-:Y:S01]  /*3160*/  IMAD R41, R231, -0x40, R41 ;  /* 0xffffffc0e7297824 */ /* 0x000fe200078e0229 */
[----:B------:R-:W-:Y:S02]  /*3170*/  @!P1 IADD3.X R39, R37, UR8, R39, P5, P0 ;  /* 0x0000000825279c10 */ /* 0x000fe4000afe0427 */
[C---:B------:R-:W-:Y:S02]  /*3180*/  LEA R38, P0, R42.reuse, R218, 0x6 ;  /* 0x000000da2a267211 */ /* 0x040fe400078030ff */
[----:B------:R-:W-:Y:S02]  /*3190*/  LOP3.LUT P5, RZ, R203, 0x1, RZ, 0xc0, !PT ;  /* 0x00000001cbff7812 */ /* 0x000fe400078ac0ff */
[----:B------:R-:W-:Y:S01]  /*31a0*/  LEA.HI.X R37, R42, R200, R36, 0x6, P0 ;  /* 0x000000c82a257211 */ /* 0x000fe200000f3424 */
[----:B------:R-:W-:Y:S01]  /*31b0*/  IMAD.U32 R36, RZ, RZ, UR19 ;  /* 0x00000013ff247e24 */ /* 0x000fe2000f8e00ff */
[----:B------:R-:W-:Y:S02]  /*31c0*/  LEA R42, P0, R38, c[0x0][0x160], 0x1 ;  /* 0x00005800262a7a11 */ /* 0x000fe400078008ff */
[-C--:B------:R-:W-:Y:S01]  /*31d0*/  ISETP.LE.OR P5, PT, R41, R212.reuse, !P5 ;  /* 0x000000d42900720c */ /* 0x080fe20006fa3670 */
[----:B------:R-:W-:Y:S01]  /*31e0*/  IMAD R36, R36, 0x3000, R216 ;  /* 0x0000300024247824 */ /* 0x000fe200078e02d8 */
[----:B------:R-:W-:Y:S01]  /*31f0*/  LEA.HI.X R43, R38, c[0x0][0x164], R37, 0x1, P0 ;  /* 0x00005900262b7a11 */ /* 0x000fe200000f0c25 */
[----:B------:R-:W-:Y:S01]  /*3200*/  IMAD.U32 R37, RZ, RZ, UR19 ;  /* 0x00000013ff257e24 */ /* 0x000fe2000f8e00ff */
[C---:B------:R-:W-:Y:S03]  /*3210*/  @!P1 LEA R38, P0, R40.reuse, c[0x0][0x258], 0x2 ;  /* 0x0000960028269a11 */ /* 0x040fe600078010ff */
[----:B------:R-:W-:Y:S01]  /*3220*/  @!P1 IMAD R37, R37, 0x40, R222 ;  /* 0x0000004025259824 */ /* 0x000fe200078e02de */
[----:B------:R-:W-:Y:S02]  /*3230*/  @!P1 LEA.HI.X R39, R40, c[0x0][0x25c], R39, 0x2, P0 ;  /* 0x0000970028279a11 */ /* 0x000fe400000f1427 */
[----:B------:R-:W-:Y:S01]  /*3240*/  LOP3.LUT P0, RZ, R203, 0x2, RZ, 0xc0, !PT ;  /* 0x00000002cbff7812 */ /* 0x000fe2000780c0ff */
[----:B------:R-:W-:Y:S02]  /*3250*/  @!P1 IMAD.SHL.U32 R37, R37, 0x4, RZ ;  /* 0x0000000425259824 */ /* 0x000fe400078e00ff */
[----:B------:R-:W-:Y:S01]  /*3260*/  @!PT LDS RZ, [RZ] ;  /* 0x00000000fffff984 */ /* 0x000fe20000000800 */
[----:B------:R-:W-:Y:S01]  /*3270*/  @!PT LDS RZ, [RZ] ;  /* 0x00000000fffff984 */ /* 0x000fe20000000800 */
[----:B------:R-:W-:Y:S01]  /*3280*/  @!PT LDS RZ, [RZ] ;  /* 0x00000000fffff984 */ /* 0x000fe20000000800 */
[----:B------:R5:W-:Y:S01]  /*3290*/  LDGSTS.E.BYPASS.LTC128B.128 [R36], [R42.64], !P5 ;  /* 0x000000002a247fae */ /* 0x000be2000e901d50 */
[CC--:B------:R-:W-:Y:S02]  /*32a0*/  ISETP.LE.OR P0, PT, R41.reuse, R212.reuse, !P0 ;  /* 0x000000d42900720c */ /* 0x0c0fe40004703670 */
[----:B------:R-:W-:Y:S04]  /*32b0*/  ISETP.GT.AND P5, PT, R41, R212, PT ;  /* 0x000000d42900720c */ /* 0x000fe80003fa4270 */
[----:B------:R-:W-:Y:S07]  /*32c0*/  ISETP.GE.OR P5, PT, R202, c[0x0][0x16c], !P5 ;  /* 0x00005b00ca007a0c */ /* 0x000fee0006fa6670 */
[----:B------:R5:W-:Y:S06]  /*32d0*/  LDGSTS.E.BYPASS.LTC128B.128 [R36+0x1000], [R42.64+0x40], !P0 ;  /* 0x010000402a247fae */ /* 0x000bec000c101d50 */
[----:B------:R5:W-:Y:S06]  /*32e0*/  LDGSTS.E.BYPASS.LTC128B.128 [R36+0x2000], [R42.64+0x80], !P5 ;  /* 0x020000802a247fae */ /* 0x000bec000e901d50 */
[----:B------:R5:W-:Y:S02]  /*32f0*/  @!P1 LDGSTS.E.BYPASS.LTC128B.128 [R37+0x18080], [R38.64] ;  /* 0x1808000026259fae */ /* 0x000be4000b901d50 */
.L_x_840:
[-C--:B-12--5:R-:W-:Y:S01]  /*3300*/  HMMA.16816.F32.BF16 R36, R64, R48.reuse, RZ ;  /* 0x000000304024723c */ /* 0x0a6fe200000418ff */
[----:B------:R-:W-:Y:S02]  /*3310*/  LDSM.16.M88.4 R184, [R196+0x8080] ;  /* 0x00808000c4b8783b */ /* 0x000fe40000000200 */
[----:B------:R-:W-:Y:S04]  /*3320*/  ISETP.GT.AND P0, PT, R201, -0x1, PT ;  /* 0xffffffffc900780c */ /* 0x000fe80003f04270 */
[----:B------:R-:W-:Y:S01]  /*3330*/  ISETP.GT.AND P5, PT, R244, RZ, P0 ;  /* 0x000000fff400720c */ /* 0x000fe200007a4270 */
[C---:B---3--:R-:W-:Y:S01]  /*3340*/  HMMA.16816.F32.BF16 R40, R60.reuse, R48, RZ ;  /* 0x000000303c28723c */ /* 0x048fe200000418ff */
[----:B------:R-:W0:Y:S02]  /*3350*/  LDGDEPBAR ;  /* 0x00000000000079af */ /* 0x000e240000000000 */
[C---:B------:R-:W-:Y:S04]  /*3360*/  ISETP.LT.OR P5, PT, R245.reuse, 0x1, P5 ;  /* 0x00000001f500780c */ /* 0x040fe80002fa1670 */
[----:B------:R-:W-:Y:S01]  /*3370*/  FSEL R248, R4, -INF , !P5 ;  /* 0xff80000004f87808 */ /* 0x000fe20006800000 */
[-C--:B------:R-:W-:Y:S01]  /*3380*/  HMMA.16816.F32.BF16 R44, R60, R50.reuse, RZ ;  /* 0x000000323c2c723c */ /* 0x080fe200000418ff */
[----:B------:R-:W-:Y:S04]  /*3390*/  ISETP.GT.AND P5, PT, R244, 0x1, P0 ;  /* 0x00000001f400780c */ /* 0x000fe800007a4270 */
[----:B------:R-:W-:Y:S03]  /*33a0*/  ISETP.LT.OR P5, PT, R245, 0x2, P5 ;  /* 0x00000002f500780c */ /* 0x000fe60002fa1670 */
[C---:B------:R-:W-:Y:S04]  /*33b0*/  HMMA.16816.F32.BF16 R48, R64.reuse, R50, RZ ;  /* 0x000000324030723c */ /* 0x040fe800000418ff */
[----:B------:R-:W-:Y:S02]  /*33c0*/  FSEL R249, R5, -INF , !P5 ;  /* 0xff80000005f97808 */ /* 0x000fe40006800000 */
[----:B------:R-:W-:Y:S02]  /*33d0*/  ISETP.GT.AND P5, PT, R242, RZ, P0 ;  /* 0x000000fff200720c */ /* 0x000fe400007a4270 */
[-C--:B------:R-:W-:Y:S02]  /*33e0*/  HMMA.16816.F32.BF16 R52, R64, R164.reuse, RZ ;  /* 0x000000a44034723c */ /* 0x080fe400000418ff */
[C---:B------:R-:W-:Y:S04]  /*33f0*/  ISETP.LT.OR P5, PT, R243.reuse, 0x1, P5 ;  /* 0x00000001f300780c */ /* 0x040fe80002fa1670 */
[----:B------:R-:W-:Y:S02]  /*3400*/  FSEL R246, R6, -INF , !P5 ;  /* 0xff80000006f67808 */ /* 0x000fe40006800000 */
[C---:B------:R-:W-:Y:S02]  /*3410*/  HMMA.16816.F32.BF16 R56, R60.reuse, R164, RZ ;  /* 0x000000a43c38723c */ /* 0x040fe400000418ff */
[----:B------:R-:W-:Y:S04]  /*3420*/  ISETP.GT.AND P5, PT, R242, 0x1, P0 ;  /* 0x00000001f200780c */ /* 0x000fe800007a4270 */
[----:B------:R-:W-:Y:S02]  /*3430*/  ISETP.LT.OR P5, PT, R243, 0x2, P5 ;  /* 0x00000002f300780c */ /* 0x000fe40002fa1670 */
[-C--:B------:R-:W-:Y:S04]  /*3440*/  HMMA.16816.F32.BF16 R60, R60, R166.reuse, RZ ;  /* 0x000000a63c3c723c */ /* 0x080fe800000418ff */
[----:B------:R-:W-:Y:S02]  /*3450*/  FSEL R247, R7, -INF , !P5 ;  /* 0xff80000007f77808 */ /* 0x000fe40006800000 */
[----:B------:R-:W-:Y:S01]  /*3460*/  LDSM.16.M88.4 R4, [R2+0x1000] ;  /* 0x001000000204783b */ /* 0x000fe20000000200 */
[----:B------:R-:W-:Y:S01]  /*3470*/  ISETP.GT.AND P5, PT, R244, 0x20, P0 ;  /* 0x00000020f400780c */ /* 0x000fe200007a4270 */
[----:B------:R-:W-:Y:S03]  /*3480*/  HMMA.16816.F32.BF16 R64, R64, R166, RZ ;  /* 0x000000a64040723c */ /* 0x000fe600000418ff */
[C---:B------:R-:W-:Y:S03]  /*3490*/  ISETP.LT.OR P5, PT, R245.reuse, 0x21, P5 ;  /* 0x00000021f500780c */ /* 0x040fe60002fa1670 */
[----:B------:R-:W1:Y:S01]  /*34a0*/  LDSM.16.M88.4 R164, [R3+0x1000] ;  /* 0x0010000003a4783b */ /* 0x000e620000000200 */
[----:B------:R-:W-:Y:S01]  /*34b0*/  FSEL R16, R16, -INF , !P5 ;  /* 0xff80000010107808 */ /* 0x000fe20006800000 */
[-C--:B----4-:R-:W-:Y:S05]  /*34c0*/  HMMA.16816.F32.BF16 R36, R168, R172.reuse, R36 ;  /* 0x000000aca824723c */ /* 0x090fea0000041824 */
[----:B------:R-:W-:Y:S03]  /*34d0*/  ISETP.GT.AND P5, PT, R244, 0x21, P0 ;  /* 0x00000021f400780c */ /* 0x000fe600007a4270 */
[C---:B------:R-:W-:Y:S04]  /*34e0*/  HMMA.16816.F32.BF16 R40, R176.reuse, R172, R40 ;  /* 0x000000acb028723c */ /* 0x040fe80000041828 */
[----:B------:R-:W-:Y:S04]  /*34f0*/  ISETP.LT.OR P5, PT, R245, 0x22, P5 ;  /* 0x00000022f500780c */ /* 0x000fe80002fa1670 */
[-C--:B------:R-:W-:Y:S04]  /*3500*/  HMMA.16816.F32.BF16 R44, R176, R174.reuse, R44 ;  /* 0x000000aeb02c723c */ /* 0x080fe8000004182c */
[----:B------:R-:W-:Y:S02]  /*3510*/  FSEL R250, R17, -INF , !P5 ;  /* 0xff80000011fa7808 */ /* 0x000fe40006800000 */
[----:B------:R-:W-:Y:S02]  /*3520*/  ISETP.GT.AND P5, PT, R242, 0x20, P0 ;  /* 0x00000020f200780c */ /* 0x000fe400007a4270 */
[C---:B------:R-:W-:Y:S01]  /*3530*/  HMMA.16816.F32.BF16 R48, R168.reuse, R174, R48 ;  /* 0x000000aea830723c */ /* 0x040fe20000041830 */
[----:B------:R-:W2:Y:S03]  /*3540*/  LDSM.16.M88.4 R172, [R3+0x1800] ;  /* 0x0018000003ac783b */ /* 0x000ea60000000200 */
[C---:B------:R-:W-:Y:S04]  /*3550*/  ISETP.LT.OR P5, PT, R243.reuse, 0x21, P5 ;  /* 0x00000021f300780c */ /* 0x040fe80002fa1670 */
[-C--:B------:R-:W-:Y:S08]  /*3560*/  HMMA.16816.F32.BF16 R52, R168, R180.reuse, R52 ;  /* 0x000000b4a834723c */ /* 0x080ff00000041834 */
[C---:B------:R-:W-:Y:S08]  /*3570*/  HMMA.16816.F32.BF16 R56, R176.reuse, R180, R56 ;  /* 0x000000b4b038723c */ /* 0x040ff00000041838 */
[-C--:B------:R-:W-:Y:S01]  /*3580*/  HMMA.16816.F32.BF16 R60, R176, R182.reuse, R60 ;  /* 0x000000b6b03c723c */ /* 0x080fe2000004183c */
[----:B------:R-:W3:Y:S07]  /*3590*/  LDSM.16.M88.4 R176, [R196+0x9080] ;  /* 0x00908000c4b0783b */ /* 0x000eee0000000200 */
[----:B------:R-:W-:Y:S01]  /*35a0*/  HMMA.16816.F32.BF16 R64, R168, R182, R64 ;  /* 0x000000b6a840723c */ /* 0x000fe20000041840 */
[----:B------:R-:W4:Y:S07]  /*35b0*/  LDSM.16.M88.4 R168, [R188+0x8080] ;  /* 0x00808000bca8783b */ /* 0x000f2e0000000200 */
[-C--:B-1----:R-:W-:Y:S01]  /*35c0*/  HMMA.16816.F32.BF16 R36, R164, R184.reuse, R36 ;  /* 0x000000b8a424723c */ /* 0x082fe20000041824 */
[----:B------:R-:W1:Y:S07]  /*35d0*/  LDSM.16.M88.4 R180, [R2+0x1800] ;  /* 0x0018000002b4783b */ /* 0x000e6e0000000200 */
[C---:B--2---:R-:W-:Y:S07]  /*35e0*/  HMMA.16816.F32.BF16 R40, R172.reuse, R184, R40 ;  /* 0x000000b8ac28723c */ /* 0x044fee0000041828 */
[----:B------:R-:W-:Y:S01]  /*35f0*/  FSEL R185, R18, -INF , !P5 ;  /* 0xff80000012b97808 */ /* 0x000fe20006800000 */
[-C--:B------:R-:W-:Y:S03]  /*3600*/  HMMA.16816.F32.BF16 R44, R172, R186.reuse, R44 ;  /* 0x000000baac2c723c */ /* 0x080fe6000004182c */
[----:B------:R-:W-:Y:S04]  /*3610*/  ISETP.GT.AND P5, PT, R242, 0x21, P0 ;  /* 0x00000021f200780c */ /* 0x000fe800007a4270 */
[----:B------:R-:W-:Y:S01]  /*3620*/  ISETP.LT.OR P5, PT, R243, 0x22, P5 ;  /* 0x00000022f300780c */ /* 0x000fe20002fa1670 */
[C---:B------:R-:W-:Y:S04]  /*3630*/  HMMA.16816.F32.BF16 R48, R164.reuse, R186, R48 ;  /* 0x000000baa430723c */ /* 0x040fe80000041830 */
[----:B------:R-:W-:Y:S02]  /*3640*/  FSEL R184, R19, -INF , !P5 ;  /* 0xff80000013b87808 */ /* 0x000fe40006800000 */
[----:B------:R-:W-:Y:S02]  /*3650*/  ISETP.GT.AND P5, PT, R244, 0x40, P0 ;  /* 0x00000040f400780c */ /* 0x000fe400007a4270 */
[-C--:B---3--:R-:W-:Y:S03]  /*3660*/  HMMA.16816.F32.BF16 R52, R164, R176.reuse, R52 ;  /* 0x000000b0a434723c */ /* 0x088fe60000041834 */
[C---:B------:R-:W-:Y:S01]  /*3670*/  ISETP.LT.OR P5, PT, R245.reuse, 0x41, P5 ;  /* 0x00000041f500780c */ /* 0x040fe20002fa1670 */
[--C-:B------:R-:W-:Y:S03]  /*3680*/  FFMA.FTZ R184, R184, c[0x0][0x29c], -R236.reuse ;  /* 0x0000a700b8b87a23 */ /* 0x100fe600000108ec */
[----:B------:R-:W-:Y:S01]  /*3690*/  FSEL R20, R20, -INF , !P5 ;  /* 0xff80000014147808 */ /* 0x000fe20006800000 */
[C---:B------:R-:W-:Y:S04]  /*36a0*/  HMMA.16816.F32.BF16 R56, R172.reuse, R176, R56 ;  /* 0x000000b0ac38723c */ /* 0x040fe80000041838 */
[--C-:B------:R-:W-:Y:S01]  /*36b0*/  FFMA.FTZ R20, R20, c[0x0][0x29c], -R241.reuse ;  /* 0x0000a70014147a23 */ /* 0x100fe200000108f1 */
[----:B------:R-:W-:Y:S02]  /*36c0*/  ISETP.GT.AND P5, PT, R244, 0x41, P0 ;  /* 0x00000041f400780c */ /* 0x000fe400007a4270 */
[--C-:B------:R-:W-:Y:S01]  /*36d0*/  FFMA.FTZ R176, R248, c[0x0][0x29c], -R241.reuse ;  /* 0x0000a700f8b07a23 */ /* 0x100fe200000108f1 */
[-C--:B------:R-:W-:Y:S01]  /*36e0*/  HMMA.16816.F32.BF16 R60, R172, R178.reuse, R60 ;  /* 0x000000b2ac3c723c */ /* 0x080fe2000004183c */
[----:B------:R-:W-:Y:S02]  /*36f0*/  MUFU.EX2 R175, R20 ;  /* 0x0000001400af7308 */ /* 0x000fe40000000800 */
[----:B------:R-:W-:Y:S04]  /*3700*/  ISETP.LT.OR P5, PT, R245, 0x42, P5 ;  /* 0x00000042f500780c */ /* 0x000fe80002fa1670 */
[--C-:B------:R-:W-:Y:S01]  /*3710*/  FFMA.FTZ R173, R16, c[0x0][0x29c], -R241.reuse ;  /* 0x0000a70010ad7a23 */ /* 0x100fe200000108f1 */
[----:B------:R-:W-:Y:S01]  /*3720*/  HMMA.16816.F32.BF16 R64, R164, R178, R64 ;  /* 0x000000b2a440723c */ /* 0x000fe20000041840 */
[----:B------:R-:W2:Y:S02]  /*3730*/  LDSM.16.M88.4 R16, [R188+0x9080] ;  /* 0x00908000bc10783b */ /* 0x000ea40000000200 */
[----:B------:R-:W-:Y:S01]  /*3740*/  MUFU.EX2 R176, R176 ;  /* 0x000000b000b07308 */ /* 0x000fe20000000800 */
[----:B------:R-:W-:Y:S01]  /*3750*/  FSEL R21, R21, -INF , !P5 ;  /* 0xff80000015157808 */ /* 0x000fe20006800000 */
[--C-:B------:R-:W-:Y:S01]  /*3760*/  FFMA.FTZ R172, R249, c[0x0][0x29c], -R241.reuse ;  /* 0x0000a700f9ac7a23 */ /* 0x100fe200000108f1 */
[----:B------:R-:W-:Y:S01]  /*3770*/  ISETP.GT.AND P5, PT, R242, 0x40, P0 ;  /* 0x00000040f200780c */ /* 0x000fe200007a4270 */
[--C-:B------:R-:W-:Y:S01]  /*3780*/  FFMA.FTZ R174, R250, c[0x0][0x29c], -R241.reuse ;  /* 0x0000a700faae7a23 */ /* 0x100fe200000108f1 */
[-C--:B----4-:R-:W-:Y:S01]  /*3790*/  HMMA.16816.F32.BF16 R36, R4, R168.reuse, R36 ;  /* 0x000000a80424723c */ /* 0x090fe20000041824 */
[----:B------:R-:W-:Y:S04]  /*37a0*/  LDSM.16.M88.4 R164, [R196+0xa080] ;  /* 0x00a08000c4a4783b */ /* 0x000fe80000000200 */
[--C-:B------:R-:W-:Y:S01]  /*37b0*/  FFMA.FTZ R21, R21, c[0x0][0x29c], -R241.reuse ;  /* 0x0000a70015157a23 */ /* 0x100fe200000108f1 */
[----:B------:R-:W-:Y:S01]  /*37c0*/  ISETP.LT.OR P5, PT, R243, 0x41, P5 ;  /* 0x00000041f300780c */ /* 0x000fe20002fa1670 */
[----:B------:R-:W3:Y:S01]  /*37d0*/  MUFU.EX2 R172, R172 ;  /* 0x000000ac00ac7308 */ /* 0x000ee20000000800 */
[C---:B-1----:R-:W-:Y:S04]  /*37e0*/  HMMA.16816.F32.BF16 R40, R180.reuse, R168, R40 ;  /* 0x000000a8b428723c */ /* 0x042fe80000041828 */
[----:B------:R-:W-:Y:S01]  /*37f0*/  FSEL R187, R22, -INF , !P5 ;  /* 0xff80000016bb7808 */ /* 0x000fe20006800000 */
[--C-:B------:R-:W-:Y:S01]  /*3800*/  FFMA.FTZ R179, R247, c[0x0][0x29c], -R236.reuse ;  /* 0x0000a700f7b37a23 */ /* 0x100fe200000108ec */
[----:B------:R-:W-:Y:S02]  /*3810*/  ISETP.GT.AND P5, PT, R242, 0x41, P0 ;  /* 0x00000041f200780c */ /* 0x000fe400007a4270 */
[-C--:B------:R-:W-:Y:S01]  /*3820*/  HMMA.16816.F32.BF16 R44, R180, R170.reuse, R44 ;  /* 0x000000aab42c723c */ /* 0x080fe2000004182c */
[----:B------:R1:W-:Y:S02]  /*3830*/  MUFU.EX2 R177, R21 ;  /* 0x0000001500b17308 */ /* 0x0003e40000000800 */
[----:B------:R-:W-:Y:S04]  /*3840*/  ISETP.LT.OR P5, PT, R243, 0x42, P5 ;  /* 0x00000042f300780c */ /* 0x000fe80002fa1670 */
[----:B------:R-:W-:Y:S01]  /*3850*/  FSEL R186, R23, -INF , !P5 ;  /* 0xff80000017ba7808 */ /* 0x000fe20006800000 */
[C---:B------:R-:W-:Y:S01]  /*3860*/  HMMA.16816.F32.BF16 R48, R4.reuse, R170, R48 ;  /* 0x000000aa0430723c */ /* 0x040fe20000041830 */
[----:B------:R-:W-:Y:S02]  /*3870*/  LDSM.16.M88.4 R168, [R3+0x2800] ;  /* 0x0028000003a8783b */ /* 0x000fe40000000200 */
[----:B------:R-:W-:Y:S01]  /*3880*/  MUFU.EX2 R179, R179 ;  /* 0x000000b300b37308 */ /* 0x000fe20000000800 */
[----:B------:R-:W-:Y:S04]  /*3890*/  ISETP.GT.AND P5, PT, R244, 0x60, P0 ;  /* 0x00000060f400780c */ /* 0x000fe800007a4270 */
[C---:B------:R-:W-:Y:S01]  /*38a0*/  ISETP.LT.OR P5, PT, R245.reuse, 0x61, P5 ;  /* 0x00000061f500780c */ /* 0x040fe20002fa1670 */
[-C--:B--2---:R-:W-:Y:S03]  /*38b0*/  HMMA.16816.F32.BF16 R52, R4, R16.reuse, R52 ;  /* 0x000000100434723c */ /* 0x084fe60000041834 */
[----:B------:R-:W-:Y:S01]  /*38c0*/  FSEL R32, R32, -INF , !P5 ;  /* 0xff80000020207808 */ /* 0x000fe20006800000 */
[----:B------:R-:W-:Y:S01]  /*38d0*/  MUFU.EX2 R173, R173 ;  /* 0x000000ad00ad7308 */ /* 0x000fe20000000800 */
[----:B------:R-:W-:Y:S03]  /*38e0*/  ISETP.GT.AND P5, PT, R244, 0x61, P0 ;  /* 0x00000061f400780c */ /* 0x000fe600007a4270 */
[C---:B------:R-:W-:Y:S01]  /*38f0*/  HMMA.16816.F32.BF16 R56, R180.reuse, R16, R56 ;  /* 0x00000010b438723c */ /* 0x040fe20000041838 */
[----:B-1----:R1:W2:Y:S03]  /*3900*/  LDSM.16.M88.4 R20, [R3+0x2000] ;  /* 0x002000000314783b */ /* 0x0022a60000000200 */
[----:B------:R-:W-:Y:S01]  /*3910*/  ISETP.LT.OR P5, PT, R245, 0x62, P5 ;  /* 0x00000062f500780c */ /* 0x000fe20002fa1670 */
[--C-:B------:R-:W-:Y:S01]  /*3920*/  FFMA.FTZ R32, R32, c[0x0][0x29c], -R241.reuse ;  /* 0x0000a70020207a23 */ /* 0x100fe200000108f1 */
[----:B------:R-:W4:Y:S02]  /*3930*/  MUFU.EX2 R174, R174 ;  /* 0x000000ae00ae7308 */ /* 0x000f240000000800 */
[-C--:B------:R-:W-:Y:S04]  /*3940*/  HMMA.16816.F32.BF16 R60, R180, R18.reuse, R60 ;  /* 0x00000012b43c723c */ /* 0x080fe8000004183c */
[----:B------:R-:W-:Y:S02]  /*3950*/  FSEL R33, R33, -INF , !P5 ;  /* 0xff80000021217808 */ /* 0x000fe40006800000 */
[----:B------:R-:W-:Y:S01]  /*3960*/  ISETP.GT.AND P5, PT, R242, 0x60, P0 ;  /* 0x00000060f200780c */ /* 0x000fe200007a4270 */
[--C-:B------:R-:W-:Y:S01]  /*3970*/  FFMA.FTZ R180, R185, c[0x0][0x29c], -R236.reuse ;  /* 0x0000a700b9b47a23 */ /* 0x100fe200000108ec */
[----:B------:R-:W-:Y:S01]  /*3980*/  HMMA.16816.F32.BF16 R64, R4, R18, R64 ;  /* 0x000000120440723c */ /* 0x000fe20000041840 */
[----:B------:R-:W5:Y:S01]  /*3990*/  LDSM.16.M88.4 R4, [R196+0xb080] ;  /* 0x00b08000c404783b */ /* 0x000f620000000200 */
[----:B------:R-:W-:Y:S02]  /*39a0*/  MUFU.EX2 R178, R32 ;  /* 0x0000002000b27308 */ /* 0x000fe40000000800 */
[----:B------:R-:W-:Y:S01]  /*39b0*/  ISETP.LT.OR P5, PT, R243, 0x61, P5 ;  /* 0x00000061f300780c */ /* 0x000fe20002fa1670 */
[----:B------:R-:W-:Y:S02]  /*39c0*/  FFMA.FTZ R241, R33, c[0x0][0x29c], -R241 ;  /* 0x0000a70021f17a23 */ /* 0x000fe400000108f1 */
[--C-:B------:R-:W-:Y:S01]  /*39d0*/  FFMA.FTZ R182, R187, c[0x0][0x29c], -R236.reuse ;  /* 0x0000a700bbb67a23 */ /* 0x100fe200000108ec */
[----:B------:R-:W-:Y:S01]  /*39e0*/  FSEL R34, R34, -INF , !P5 ;  /* 0xff80000022227808 */ /* 0x000fe20006800000 */
[----:B------:R-:W-:Y:S01]  /*39f0*/  LDSM.16.M88.4 R16, [R188+0xa080] ;  /* 0x00a08000bc10783b */ /* 0x000fe20000000200 */
[----:B------:R-:W-:Y:S02]  /*3a00*/  ISETP.GT.AND P5, PT, R242, 0x61, P0 ;  /* 0x00000061f200780c */ /* 0x000fe400007a4270 */
[----:B------:R-:W-:Y:S01]  /*3a10*/  MUFU.EX2 R241, R241 ;  /* 0x000000f100f17308 */ /* 0x000fe20000000800 */
[--C-:B-1----:R-:W-:Y:S01]  /*3a20*/  FFMA.FTZ R3, R246, c[0x0][0x29c], -R236.reuse ;  /* 0x0000a700f6037a23 */ /* 0x102fe200000108ec */
[----:B------:R-:W-:Y:S04]  /*3a30*/  ISETP.LT.OR P5, PT, R243, 0x62, P5 ;  /* 0x00000062f300780c */ /* 0x000fe80002fa1670 */
[----:B------:R-:W-:Y:S02]  /*3a40*/  FSEL R242, R35, -INF , !P5 ;  /* 0xff80000023f27808 */ /* 0x000fe40006800000 */
[C---:B------:R-:W-:Y:S02]  /*3a50*/  ISETP.GT.AND P5, PT, R239.reuse, RZ, P0 ;  /* 0x000000ffef00720c */ /* 0x040fe400007a4270 */
[----:B------:R-:W1:Y:S02]  /*3a60*/  MUFU.EX2 R3, R3 ;  /* 0x0000000300037308 */ /* 0x000e640000000800 */
[----:B------:R-:W-:Y:S01]  /*3a70*/  ISETP.LT.OR P5, PT, R240, 0x1, P5 ;  /* 0x00000001f000780c */ /* 0x000fe20002fa1670 */
[-C--:B--2---:R-:W-:Y:S05]  /*3a80*/  HMMA.16816.F32.BF16 R36, R20, R164.reuse, R36 ;  /* 0x000000a41424723c */ /* 0x084fea0000041824 */
[----:B------:R-:W-:Y:S02]  /*3a90*/  FSEL R183, R8, -INF , !P5 ;  /* 0xff80000008b77808 */ /* 0x000fe40006800000 */
[----:B------:R-:W-:Y:S01]  /*3aa0*/  ISETP.GT.AND P5, PT, R239, 0x1, P0 ;  /* 0x00000001ef00780c */ /* 0x000fe200007a4270 */
[C---:B------:R-:W-:Y:S01]  /*3ab0*/  HMMA.16816.F32.BF16 R40, R168.reuse, R164, R40 ;  /* 0x000000a4a828723c */ /* 0x040fe20000041828 */
[----:B------:R2:W-:Y:S03]  /*3ac0*/  MUFU.EX2 R165, R184 ;  /* 0x000000b800a57308 */ /* 0x0005e60000000800 */
[----:B------:R-:W-:Y:S04]  /*3ad0*/  ISETP.LT.OR P5, PT, R240, 0x2, P5 ;  /* 0x00000002f000780c */ /* 0x000fe80002fa1670 */
[-C--:B------:R-:W-:Y:S03]  /*3ae0*/  HMMA.16816.F32.BF16 R44, R168, R166.reuse, R44 ;  /* 0x000000a6a82c723c */ /* 0x080fe6000004182c */
[----:B------:R-:W1:Y:S01]  /*3af0*/  MUFU.EX2 R180, R180 ;  /* 0x000000b400b47308 */ /* 0x000e620000000800 */
[----:B------:R-:W-:Y:S02]  /*3b00*/  FSEL R185, R9, -INF , !P5 ;  /* 0xff80000009b97808 */ /* 0x000fe40006800000 */
[----:B------:R-:W-:Y:S02]  /*3b10*/  ISETP.GT.AND P5, PT, R238, RZ, P0 ;  /* 0x000000ffee00720c */ /* 0x000fe400007a4270 */
[C---:B------:R-:W-:Y:S04]  /*3b20*/  HMMA.16816.F32.BF16 R48, R20.reuse, R166, R48 ;  /* 0x000000a61430723c */ /* 0x040fe80000041830 */
[C---:B------:R-:W-:Y:S01]  /*3b30*/  ISETP.LT.OR P5, PT, R237.reuse, 0x1, P5 ;  /* 0x00000001ed00780c */ /* 0x040fe20002fa1670 */
[----:B------:R-:W1:Y:S02]  /*3b40*/  MUFU.EX2 R182, R182 ;  /* 0x000000b600b67308 */ /* 0x000e640000000800 */
[--C-:B------:R-:W-:Y:S01]  /*3b50*/  FFMA.FTZ R166, R186, c[0x0][0x29c], -R236.reuse ;  /* 0x0000a700baa67a23 */ /* 0x100fe200000108ec */
[-C--:B-----5:R-:W-:Y:S04]  /*3b60*/  HMMA.16816.F32.BF16 R52, R20, R4.reuse, R52 ;  /* 0x000000041434723c */ /* 0x0a0fe80000041834 */
[----:B------:R-:W-:Y:S02]  /*3b70*/  FSEL R164, R10, -INF , !P5 ;  /* 0xff8000000aa47808 */ /* 0x000fe40006800000 */
[----:B------:R-:W-:Y:S01]  /*3b80*/  ISETP.GT.AND P5, PT, R238, 0x1, P0 ;  /* 0x00000001ee00780c */ /* 0x000fe200007a4270 */
[----:B------:R-:W5:Y:S01]  /*3b90*/  MUFU.EX2 R166, R166 ;  /* 0x000000a600a67308 */ /* 0x000f620000000800 */
[C---:B------:R-:W-:Y:S04]  /*3ba0*/  HMMA.16816.F32.BF16 R56, R168.reuse, R4, R56 ;  /* 0x00000004a838723c */ /* 0x040fe80000041838 */
[----:B------:R-:W-:Y:S01]  /*3bb0*/  ISETP.LT.OR P5, PT, R237, 0x2, P5 ;  /* 0x00000002ed00780c */ /* 0x000fe20002fa1670 */
[----:B------:R-:W-:Y:S02]  /*3bc0*/  FFMA.FTZ R164, R164, c[0x0][0x29c], -R233 ;  /* 0x0000a700a4a47a23 */ /* 0x000fe400000108e9 */
[----:B------:R-:W-:Y:S01]  /*3bd0*/  FFMA.FTZ R5, R183, c[0x0][0x29c], -R235 ;  /* 0x0000a700b7057a23 */ /* 0x000fe200000108eb */
[-C--:B------:R-:W-:Y:S03]  /*3be0*/  HMMA.16816.F32.BF16 R60, R168, R6.reuse, R60 ;  /* 0x00000006a83c723c */ /* 0x080fe6000004183c */
[----:B------:R-:W-:Y:S01]  /*3bf0*/  MUFU.EX2 R164, R164 ;  /* 0x000000a400a47308 */ /* 0x000fe20000000800 */
[----:B------:R-:W-:Y:S02]  /*3c00*/  FSEL R181, R11, -INF , !P5 ;  /* 0xff8000000bb57808 */ /* 0x000fe40006800000 */
[----:B------:R-:W-:Y:S01]  /*3c10*/  ISETP.GT.AND P5, PT, R239, 0x20, P0 ;  /* 0x00000020ef00780c */ /* 0x000fe200007a4270 */
[----:B------:R-:W1:Y:S01]  /*3c20*/  LDSM.16.M88.4 R8, [R2+0x2000] ;  /* 0x002000000208783b */ /* 0x000e620000000200 */
[----:B------:R-:W-:Y:S04]  /*3c30*/  HMMA.16816.F32.BF16 R64, R20, R6, R64 ;  /* 0x000000061440723c */ /* 0x000fe80000041840 */
[----:B------:R-:W-:Y:S01]  /*3c40*/  ISETP.LT.OR P5, PT, R240, 0x21, P5 ;  /* 0x00000021f000780c */ /* 0x000fe20002fa1670 */
[----:B------:R-:W-:Y:S01]  /*3c50*/  FFMA.FTZ R181, R181, c[0x0][0x29c], -R233 ;  /* 0x0000a700b5b57a23 */ /* 0x000fe200000108e9 */
[----:B------:R-:W1:Y:S01]  /*3c60*/  MUFU.EX2 R5, R5 ;  /* 0x0000000500057308 */ /* 0x000e620000000800 */
[--C-:B------:R-:W-:Y:S01]  /*3c70*/  FFMA.FTZ R6, R185, c[0x0][0x29c], -R235.reuse ;  /* 0x0000a700b9067a23 */ /* 0x100fe200000108eb */
[----:B--2---:R-:W-:Y:S01]  /*3c80*/  FSEL R184, R12, -INF , !P5 ;  /* 0xff8000000cb87808 */ /* 0x004fe20006800000 */
[--C-:B------:R-:W-:Y:S01]  /*3c90*/  FFMA.FTZ R12, R34, c[0x0][0x29c], -R236.reuse ;  /* 0x0000a700220c7a23 */ /* 0x100fe200000108ec */
[----:B------:R-:W-:Y:S01]  /*3ca0*/  ISETP.GT.AND P5, PT, R239, 0x21, P0 ;  /* 0x00000021ef00780c */ /* 0x000fe200007a4270 */
[----:B------:R2:W3:Y:S01]  /*3cb0*/  LDSM.16.M88.4 R32, [R2+0x2800] ;  /* 0x002800000220783b */ /* 0x0004e20000000200 */
[----:B------:R-:W-:Y:S02]  /*3cc0*/  FFMA.FTZ R236, R242, c[0x0][0x29c], -R236 ;  /* 0x0000a700f2ec7a23 */ /* 0x000fe400000108ec */
[----:B------:R-:W-:Y:S01]  /*3cd0*/  ISETP.LT.OR P5, PT, R240, 0x22, P5 ;  /* 0x00000022f000780c */ /* 0x000fe20002fa1670 */
[----:B------:R-:W-:Y:S01]  /*3ce0*/  FFMA.FTZ R7, R184, c[0x0][0x29c], -R235 ;  /* 0x0000a700b8077a23 */ /* 0x000fe200000108eb */
[----:B------:R-:W3:Y:S02]  /*3cf0*/  MUFU.EX2 R6, R6 ;  /* 0x0000000600067308 */ /* 0x000ee40000000800 */
[----:B------:R-:W-:Y:S02]  /*3d00*/  FSEL R186, R13, -INF , !P5 ;  /* 0xff8000000dba7808 */ /* 0x000fe40006800000 */
[----:B------:R-:W-:Y:S04]  /*3d10*/  ISETP.GT.AND P5, PT, R238, 0x20, P0 ;  /* 0x00000020ee00780c */ /* 0x000fe800007a4270 */
[C---:B------:R-:W-:Y:S02]  /*3d20*/  ISETP.LT.OR P5, PT, R237.reuse, 0x21, P5 ;  /* 0x00000021ed00780c */ /* 0x040fe40002fa1670 */
[----:B------:R-:W-:Y:S02]  /*3d30*/  MUFU.EX2 R181, R181 ;  /* 0x000000b500b57308 */ /* 0x000fe40000000800 */
[----:B------:R-:W-:Y:S02]  /*3d40*/  FSEL R4, R14, -INF , !P5 ;  /* 0xff8000000e047808 */ /* 0x000fe40006800000 */
[----:B------:R-:W-:Y:S03]  /*3d50*/  ISETP.GT.AND P5, PT, R238, 0x21, P0 ;  /* 0x00000021ee00780c */ /* 0x000fe600007a4270 */
[--C-:B------:R-:W-:Y:S01]  /*3d60*/  FFMA.FTZ R4, R4, c[0x0][0x29c], -R233.reuse ;  /* 0x0000a70004047a23 */ /* 0x100fe200000108e9 */
[----:B------:R-:W-:Y:S02]  /*3d70*/  ISETP.LT.OR P5, PT, R237, 0x22, P5 ;  /* 0x00000022ed00780c */ /* 0x000fe40002fa1670 */
[----:B--2---:R2:W-:Y:S02]  /*3d80*/  MUFU.EX2 R2, R12 ;  /* 0x0000000c00027308 */ /* 0x0045e40000000800 */
[----:B------:R-:W-:Y:S01]  /*3d90*/  FSEL R167, R15, -INF , !P5 ;  /* 0xff8000000fa77808 */ /* 0x000fe20006800000 */
[-C--:B-1----:R-:W-:Y:S05]  /*3da0*/  HMMA.16816.F32.BF16 R36, R8, R16.reuse, R36 ;  /* 0x000000100824723c */ /* 0x082fea0000041824 */
[----:B------:R-:W-:Y:S01]  /*3db0*/  FFMA.FTZ R167, R167, c[0x0][0x29c], -R233 ;  /* 0x0000a700a7a77a23 */ /* 0x000fe200000108e9 */
[C---:B------:R-:W-:Y:S01]  /*3dc0*/  ISETP.GT.AND P5, PT, R239.reuse, 0x40, P0 ;  /* 0x00000040ef00780c */ /* 0x040fe200007a4270 */
[----:B------:R-:W-:Y:S03]  /*3dd0*/  MUFU.EX2 R4, R4 ;  /* 0x0000000400047308 */ /* 0x000fe60000000800 */
[----:B------:R-:W-:Y:S01]  /*3de0*/  ISETP.LT.OR P5, PT, R240, 0x41, P5 ;  /* 0x00000041f000780c */ /* 0x000fe20002fa1670 */
[C---:B---3--:R-:W-:Y:S01]  /*3df0*/  HMMA.16816.F32.BF16 R40, R32.reuse, R16, R40 ;  /* 0x000000102028723c */ /* 0x048fe20000041828 */
[----:B------:R-:W1:Y:S03]  /*3e00*/  LDS R17, [R234.X4+0x18280] ;  /* 0x01828000ea117984 */ /* 0x000e660000004800 */
[----:B------:R-:W-:Y:S02]  /*3e10*/  FSEL R24, R24, -INF , !P5 ;  /* 0xff80000018187808 */ /* 0x000fe40006800000 */
[----:B------:R-:W-:Y:S01]  /*3e20*/  MUFU.EX2 R7, R7 ;  /* 0x0000000700077308 */ /* 0x000fe20000000800 */
[----:B------:R-:W-:Y:S01]  /*3e30*/  ISETP.GT.AND P5, PT, R239, 0x41, P0 ;  /* 0x00000041ef00780c */ /* 0x000fe200007a4270 */
[--C-:B------:R-:W-:Y:S01]  /*3e40*/  FFMA.FTZ R16, R186, c[0x0][0x29c], -R235.reuse ;  /* 0x0000a700ba107a23 */ /* 0x100fe200000108eb */
[-C--:B------:R-:W-:Y:S01]  /*3e50*/  HMMA.16816.F32.BF16 R44, R32, R18.reuse, R44 ;  /* 0x00000012202c723c */ /* 0x080fe2000004182c */
[----:B--2---:R-:W2:Y:S02]  /*3e60*/  LDSM.16.M88.4 R12, [R188+0xb080] ;  /* 0x00b08000bc0c783b */ /* 0x004ea40000000200 */
[----:B------:R-:W-:Y:S01]  /*3e70*/  ISETP.LT.OR P5, PT, R240, 0x42, P5 ;  /* 0x00000042f000780c */ /* 0x000fe20002fa1670 */
[--C-:B------:R-:W-:Y:S03]  /*3e80*/  FFMA.FTZ R24, R24, c[0x0][0x29c], -R235.reuse ;  /* 0x0000a70018187a23 */ /* 0x100fe600000108eb */
[----:B------:R-:W-:Y:S01]  /*3e90*/  FSEL R25, R25, -INF , !P5 ;  /* 0xff80000019197808 */ /* 0x000fe20006800000 */
[C---:B------:R-:W-:Y:S01]  /*3ea0*/  HMMA.16816.F32.BF16 R48, R8.reuse, R18, R48 ;  /* 0x000000120830723c */ /* 0x040fe20000041830 */
[----:B------:R-:W-:Y:S03]  /*3eb0*/  MUFU.EX2 R16, R16 ;  /* 0x0000001000107308 */ /* 0x000fe60000000800 */
[----:B------:R-:W-:Y:S03]  /*3ec0*/  ISETP.GT.AND P5, PT, R239, 0x60, P0 ;  /* 0x00000060ef00780c */ /* 0x000fe600007a4270 */
[----:B------:R-:W-:Y:S01]  /*3ed0*/  FFMA.FTZ R19, R25, c[0x0][0x29c], -R235 ;  /* 0x0000a70019137a23 */ /* 0x000fe200000108eb */
[----:B------:R-:W-:Y:S03]  /*3ee0*/  ISETP.LT.OR P5, PT, R240, 0x61, P5 ;  /* 0x00000061f000780c */ /* 0x000fe60002fa1670 */
[----:B------:R-:W-:Y:S01]  /*3ef0*/  MUFU.EX2 R18, R24 ;  /* 0x0000001800127308 */ /* 0x000fe20000000800 */
[----:B------:R-:W-:Y:S02]  /*3f00*/  FSEL R28, R28, -INF , !P5 ;  /* 0xff8000001c1c7808 */ /* 0x000fe40006800000 */
[----:B------:R-:W-:Y:S04]  /*3f10*/  ISETP.GT.AND P5, PT, R239, 0x61, P0 ;  /* 0x00000061ef00780c */ /* 0x000fe800007a4270 */
[----:B------:R-:W-:Y:S03]  /*3f20*/  ISETP.LT.OR P5, PT, R240, 0x62, P5 ;  /* 0x00000062f000780c */ /* 0x000fe60002fa1670 */
[----:B------:R-:W-:Y:S01]  /*3f30*/  MUFU.EX2 R19, R19 ;  /* 0x0000001300137308 */ /* 0x000fe20000000800 */
[----:B------:R-:W-:Y:S02]  /*3f40*/  FSEL R29, R29, -INF , !P5 ;  /* 0xff8000001d1d7808 */ /* 0x000fe40006800000 */
[----:B------:R-:W-:Y:S01]  /*3f50*/  ISETP.GT.AND P5, PT, R238, 0x40, P0 ;  /* 0x00000040ee00780c */ /* 0x000fe200007a4270 */
[--C-:B-1----:R-:W-:Y:S02]  /*3f60*/  FADD.FTZ R36, R36, -R17.reuse ;  /* 0x8000001124247221 */ /* 0x102fe40000010000 */
[--C-:B------:R-:W-:Y:S01]  /*3f70*/  FADD.FTZ R48, R48, -R17.reuse ;  /* 0x8000001130307221 */ /* 0x100fe20000010000 */
[----:B------:R-:W-:Y:S01]  /*3f80*/  ISETP.LT.OR P5, PT, R237, 0x41, P5 ;  /* 0x00000041ed00780c */ /* 0x000fe20002fa1670 */
[--C-:B------:R-:W-:Y:S02]  /*3f90*/  FADD.FTZ R37, R37, -R17.reuse ;  /* 0x8000001125257221 */ /* 0x100fe40000010000 */
[----:B------:R-:W-:Y:S01]  /*3fa0*/  FADD.FTZ R49, R49, -R17 ;  /* 0x8000001131317221 */ /* 0x000fe20000010000 */
[----:B------:R-:W1:Y:S01]  /*3fb0*/  MUFU.EX2 R167, R167 ;  /* 0x000000a700a77308 */ /* 0x000e620000000800 */
[-C--:B--2---:R-:W-:Y:S03]  /*3fc0*/  HMMA.16816.F32.BF16 R52, R8, R12.reuse, R52 ;  /* 0x0000000c0834723c */ /* 0x084fe60000041834 */
[----:B------:R-:W-:Y:S01]  /*3fd0*/  FMUL.FTZ R37, R172, R37 ;  /* 0x00000025ac257220 */ /* 0x000fe20000410000 */
[----:B------:R-:W-:Y:S01]  /*3fe0*/  FSEL R26, R26, -INF , !P5 ;  /* 0xff8000001a1a7808 */ /* 0x000fe20006800000 */
[----:B----4-:R-:W-:Y:S01]  /*3ff0*/  FMUL.FTZ R49, R174, R49 ;  /* 0x00000031ae317220 */ /* 0x010fe20000410000 */
[----:B------:R-:W-:Y:S01]  /*4000*/  ISETP.GT.AND P5, PT, R238, 0x41, P0 ;  /* 0x00000041ee00780c */ /* 0x000fe200007a4270 */
[----:B------:R-:W-:Y:S01]  /*4010*/  FMUL.FTZ R36, R176, R36 ;  /* 0x00000024b0247220 */ /* 0x000fe20000410000 */
[C---:B------:R-:W-:Y:S01]  /*4020*/  HMMA.16816.F32.BF16 R56, R32.reuse, R12, R56 ;  /* 0x0000000c2038723c */ /* 0x040fe20000041838 */
[----:B------:R-:W2:Y:S01]  /*4030*/  LDS R13, [R234.X4+0x182a0] ;  /* 0x0182a000ea0d7984 */ /* 0x000ea20000004800 */
[----:B------:R-:W3:Y:S02]  /*4040*/  MUFU.EX2 R236, R236 ;  /* 0x000000ec00ec7308 */ /* 0x000ee40000000800 */
[----:B------:R-:W-:Y:S01]  /*4050*/  F2FP.BF16.PACK_AB R36, R37, R36 ;  /* 0x000000242524723e */ /* 0x000fe200000010ff */
[----:B------:R-:W-:Y:S01]  /*4060*/  FFMA.FTZ R26, R26, c[0x0][0x29c], -R233 ;  /* 0x0000a7001a1a7a23 */ /* 0x000fe200000108e9 */
[----:B------:R-:W-:Y:S01]  /*4070*/  F2FP.BF16.PACK_AB R176, R172, R176 ;  /* 0x000000b0acb0723e */ /* 0x000fe200000010ff */
[--C-:B------:R-:W-:Y:S01]  /*4080*/  FFMA.FTZ R12, R28, c[0x0][0x29c], -R235.reuse ;  /* 0x0000a7001c0c7a23 */ /* 0x100fe200000108eb */
[-C--:B------:R-:W-:Y:S03]  /*4090*/  HMMA.16816.F32.BF16 R60, R32, R14.reuse, R60 ;  /* 0x0000000e203c723c */ /* 0x080fe6000004183c */
[----:B------:R-:W-:Y:S01]  /*40a0*/  ISETP.LT.OR P5, PT, R237, 0x42, P5 ;  /* 0x00000042ed00780c */ /* 0x000fe20002fa1670 */
[----:B------:R-:W-:Y:S01]  /*40b0*/  FFMA.FTZ R235, R29, c[0x0][0x29c], -R235 ;  /* 0x0000a7001deb7a23 */ /* 0x000fe200000108eb */
[----:B------:R-:W-:Y:S01]  /*40c0*/  MUFU.EX2 R26, R26 ;  /* 0x0000001a001a7308 */ /* 0x000fe20000000800 */
[----:B------:R-:W-:Y:S01]  /*40d0*/  FMUL.FTZ R48, R173, R48 ;  /* 0x00000030ad307220 */ /* 0x000fe20000410000 */
[----:B------:R-:W-:Y:S01]  /*40e0*/  F2FP.BF16.PACK_AB R173, R174, R173 ;  /* 0x000000adaead723e */ /* 0x000fe200000010ff */
[----:B------:R-:W-:Y:S01]  /*40f0*/  HMMA.16816.F32.BF16 R64, R8, R14, R64 ;  /* 0x0000000e0840723c */ /* 0x000fe20000041840 */
[----:B------:R-:W4:Y:S03]  /*4100*/  LDS R8, [R234.X4+0x18300] ;  /* 0x01830000ea087984 */ /* 0x000f260000004800 */
[----:B------:R-:W-:Y:S01]  /*4110*/  FSEL R27, R27, -INF , !P5 ;  /* 0xff8000001b1b7808 */ /* 0x000fe20006800000 */
[----:B------:R-:W1:Y:S01]  /*4120*/  LDS R234, [R234.X4+0x18320] ;  /* 0x01832000eaea7984 */ /* 0x000e620000004800 */
[----:B------:R-:W-:Y:S01]  /*4130*/  ISETP.GT.AND P5, PT, R238, 0x60, P0 ;  /* 0x00000060ee00780c */ /* 0x000fe200007a4270 */
[----:B------:R-:W-:Y:S01]  /*4140*/  FADD.FTZ R52, R52, -R17 ;  /* 0x8000001134347221 */ /* 0x000fe20000010000 */
[----:B------:R-:W-:Y:S01]  /*4150*/  ISETP.GT.AND P0, PT, R238, 0x61, P0 ;  /* 0x00000061ee00780c */ /* 0x000fe20000704270 */
[----:B------:R-:W-:Y:S01]  /*4160*/  STS [R217+0x18480], R176 ;  /* 0x018480b0d9007388 */ /* 0x000fe20000000800 */
[C---:B------:R-:W-:Y:S01]  /*4170*/  ISETP.LT.OR P5, PT, R237.reuse, 0x61, P5 ;  /* 0x00000061ed00780c */ /* 0x040fe20002fa1670 */
[----:B------:R-:W1:Y:S01]  /*4180*/  MUFU.EX2 R12, R12 ;  /* 0x0000000c000c7308 */ /* 0x000e620000000800 */
[----:B------:R-:W-:Y:S01]  /*4190*/  ISETP.LT.OR P0, PT, R237, 0x62, P0 ;  /* 0x00000062ed00780c */ /* 0x000fe20000701670 */
[----:B------:R-:W-:Y:S01]  /*41a0*/  FFMA.FTZ R27, R27, c[0x0][0x29c], -R233 ;  /* 0x0000a7001b1b7a23 */ /* 0x000fe200000108e9 */
[----:B------:R-:W-:Y:S01]  /*41b0*/  FSEL R30, R30, -INF , !P5 ;  /* 0xff8000001e1e7808 */ /* 0x000fe20006800000 */
[----:B------:R-:W-:Y:S01]  /*41c0*/  FMUL.FTZ R52, R175, R52 ;  /* 0x00000034af347220 */ /* 0x000fe20000410000 */
[----:B------:R-:W-:Y:S01]  /*41d0*/  FSEL R31, R31, -INF , !P0 ;  /* 0xff8000001f1f7808 */ /* 0x000fe20004000000 */
[----:B------:R-:W-:Y:S01]  /*41e0*/  FADD.FTZ R53, R53, -R17 ;  /* 0x8000001135357221 */ /* 0x000fe20000010000 */
[----:B------:R-:W-:Y:S01]  /*41f0*/  F2FP.BF16.PACK_AB R175, R177, R175 ;  /* 0x000000afb1af723e */ /* 0x000fe200000010ff */
[--C-:B------:R-:W-:Y:S01]  /*4200*/  FFMA.FTZ R30, R30, c[0x0][0x29c], -R233.reuse ;  /* 0x0000a7001e1e7a23 */ /* 0x100fe200000108e9 */
[----:B------:R-:W-:Y:S01]  /*4210*/  F2FP.BF16.PACK_AB R48, R49, R48 ;  /* 0x000000303130723e */ /* 0x000fe200000010ff */
[----:B------:R-:W-:Y:S01]  /*4220*/  FFMA.FTZ R233, R31, c[0x0][0x29c], -R233 ;  /* 0x0000a7001fe97a23 */ /* 0x000fe200000108e9 */
[----:B------:R-:W-:Y:S01]  /*4230*/  MUFU.EX2 R27, R27 ;  /* 0x0000001b001b7308 */ /* 0x000fe20000000800 */
[----:B------:R-:W-:Y:S02]  /*4240*/  FMUL.FTZ R53, R177, R53 ;  /* 0x00000035b1357220 */ /* 0x000fe40000410000 */
[--C-:B--2---:R-:W-:Y:S02]  /*4250*/  FADD.FTZ R38, R38, -R13.reuse ;  /* 0x8000000d26267221 */ /* 0x104fe40000010000 */
[--C-:B------:R-:W-:Y:S01]  /*4260*/  FADD.FTZ R50, R50, -R13.reuse ;  /* 0x8000000d32327221 */ /* 0x100fe20000010000 */
[----:B------:R-:W-:Y:S01]  /*4270*/  F2FP.BF16.PACK_AB R52, R53, R52 ;  /* 0x000000343534723e */ /* 0x000fe200000010ff */
[----:B------:R-:W-:Y:S01]  /*4280*/  FMUL.FTZ R38, R3, R38 ;  /* 0x0000002603267220 */ /* 0x000fe20000410000 */
[----:B------:R-:W-:Y:S01]  /*4290*/  F2FP.BF16.PACK_AB R3, R179, R3 ;  /* 0x00000003b303723e */ /* 0x000fe200000010ff */
[----:B------:R-:W-:Y:S01]  /*42a0*/  FMUL.FTZ R50, R180, R50 ;  /* 0x00000032b4327220 */ /* 0x000fe20000410000 */
[----:B------:R-:W-:Y:S01]  /*42b0*/  F2FP.BF16.PACK_AB R180, R165, R180 ;  /* 0x000000b4a5b4723e */ /* 0x000fe200000010ff */
[--C-:B------:R-:W-:Y:S01]  /*42c0*/  FADD.FTZ R54, R54, -R13.reuse ;  /* 0x8000000d36367221 */ /* 0x100fe20000010000 */
[----:B------:R-:W-:Y:S01]  /*42d0*/  MUFU.EX2 R30, R30 ;  /* 0x0000001e001e7308 */ /* 0x000fe20000000800 */
[----:B------:R2:W-:Y:S01]  /*42e0*/  STS [R217+0x18880], R3 ;  /* 0x01888003d9007388 */ /* 0x0005e20000000800 */
[----:B------:R-:W-:Y:S02]  /*42f0*/  FADD.FTZ R66, R66, -R13 ;  /* 0x8000000d42427221 */ /* 0x000fe40000010000 */
[----:B------:R-:W-:Y:S01]  /*4300*/  FMUL.FTZ R54, R182, R54 ;  /* 0x00000036b6367220 */ /* 0x000fe20000410000 */
[----:B------:R-:W-:Y:S01]  /*4310*/  STS [R220], R173 ;  /* 0x000000addc007388 */ /* 0x000fe20000000800 */
[----:B-----5:R-:W-:Y:S01]  /*4320*/  F2FP.BF16.PACK_AB R182, R166, R182 ;  /* 0x000000b6a6b6723e */ /* 0x020fe200000010ff */
[--C-:B----4-:R-:W-:Y:S02]  /*4330*/  FADD.FTZ R40, R40, -R8.reuse ;  /* 0x8000000828287221 */ /* 0x110fe40000010000 */
[--C-:B------:R-:W-:Y:S01]  /*4340*/  FADD.FTZ R41, R41, -R8.reuse ;  /* 0x8000000829297221 */ /* 0x100fe20000010000 */
[----:B------:R-:W-:Y:S01]  /*4350*/  STS [R220+0x400], R180 ;  /* 0x000400b4dc007388 */ /* 0x000fe20000000800 */
[--C-:B------:R-:W-:Y:S01]  /*4360*/  FADD.FTZ R44, R44, -R8.reuse ;  /* 0x800000082c2c7221 */ /* 0x100fe20000010000 */
[----:B------:R-:W4:Y:S01]  /*4370*/  MUFU.EX2 R235, R235 ;  /* 0x000000eb00eb7308 */ /* 0x000f220000000800 */
[----:B------:R-:W-:Y:S01]  /*4380*/  FMUL.FTZ R40, R5, R40 ;  /* 0x0000002805287220 */ /* 0x000fe20000410000 */
[C---:B------:R-:W-:Y:S01]  /*4390*/  F2FP.BF16.PACK_AB R5, R6.reuse, R5 ;  /* 0x000000050605723e */ /* 0x040fe200000010ff */
[----:B------:R-:W-:Y:S01]  /*43a0*/  FMUL.FTZ R41, R6, R41 ;  /* 0x0000002906297220 */ /* 0x000fe20000410000 */
[----:B-1----:R-:W-:Y:S01]  /*43b0*/  F2FP.BF16.PACK_AB R6, R167, R4 ;  /* 0x00000004a706723e */ /* 0x002fe200000010ff */
[----:B------:R-:W-:Y:S01]  /*43c0*/  FMUL.FTZ R44, R7, R44 ;  /* 0x0000002c072c7220 */ /* 0x000fe20000410000 */
[----:B------:R-:W-:Y:S01]  /*43d0*/  F2FP.BF16.PACK_AB R7, R16, R7 ;  /* 0x000000071007723e */ /* 0x000fe200000010ff */
[----:B------:R-:W-:Y:S01]  /*43e0*/  STS [R217+0x19480], R5 ;  /* 0x01948005d9007388 */ /* 0x000fe20000000800 */
[----:B------:R-:W-:Y:S01]  /*43f0*/  FMUL.FTZ R66, R2, R66 ;  /* 0x0000004202427220 */ /* 0x000fe20000410000 */
[----:B---3--:R-:W-:Y:S01]  /*4400*/  F2FP.BF16.PACK_AB R2, R236, R2 ;  /* 0x00000002ec02723e */ /* 0x008fe200000010ff */
[----:B------:R-:W1:Y:S01]  /*4410*/  MUFU.EX2 R233, R233 ;  /* 0x000000e900e97308 */ /* 0x000e620000000800 */
[----:B------:R-:W-:Y:S01]  /*4420*/  FADD.FTZ R64, R64, -R17 ;  /* 0x8000001140407221 */ /* 0x000fe20000010000 */
[----:B------:R-:W-:Y:S01]  /*4430*/  F2FP.BF16.PACK_AB R40, R41, R40 ;  /* 0x000000282928723e */ /* 0x000fe200000010ff */
[--C-:B------:R-:W-:Y:S01]  /*4440*/  FADD.FTZ R56, R56, -R8.reuse ;  /* 0x8000000838387221 */ /* 0x100fe20000010000 */
[----:B--2---:R-:W-:Y:S01]  /*4450*/  F2FP.BF16.PACK_AB R3, R181, R164 ;  /* 0x000000a4b503723e */ /* 0x004fe200000010ff */
[----:B------:R-:W-:Y:S01]  /*4460*/  FMUL.FTZ R64, R178, R64 ;  /* 0x00000040b2407220 */ /* 0x000fe20000410000 */
[----:B------:R-:W-:Y:S01]  /*4470*/  F2FP.BF16.PACK_AB R178, R241, R178 ;  /* 0x000000b2f1b2723e */ /* 0x000fe200000010ff */
[----:B------:R-:W-:Y:S02]  /*4480*/  FADD.FTZ R60, R60, -R8 ;  /* 0x800000083c3c7221 */ /* 0x000fe40000010000 */
[----:B------:R2:W-:Y:S01]  /*4490*/  STS [R217+0x19880], R3 ;  /* 0x01988003d9007388 */ /* 0x0005e20000000800 */
[----:B------:R-:W-:Y:S01]  /*44a0*/  FMUL.FTZ R56, R18, R56 ;  /* 0x0000003812387220 */ /* 0x000fe20000410000 */
[----:B------:R-:W-:Y:S01]  /*44b0*/  F2FP.BF16.PACK_AB R18, R19, R18 ;  /* 0x000000121312723e */ /* 0x000fe200000010ff */
[----:B------:R-:W-:Y:S01]  /*44c0*/  FMUL.FTZ R60, R12, R60 ;  /* 0x0000003c0c3c7220 */ /* 0x000fe20000410000 */
[----:B------:R-:W-:Y:S01]  /*44d0*/  STS [R220+0x1000], R7 ;  /* 0x00100007dc007388 */ /* 0x000fe20000000800 */
[----:B----4-:R-:W-:Y:S01]  /*44e0*/  F2FP.BF16.PACK_AB R12, R235, R12 ;  /* 0x0000000ceb0c723e */ /* 0x010fe200000010ff */
[--C-:B------:R-:W-:Y:S02]  /*44f0*/  FADD.FTZ R39, R39, -R13.reuse ;  /* 0x8000000d27277221 */ /* 0x100fe40000010000 */
[----:B------:R-:W-:Y:S01]  /*4500*/  STS [R220+0x1400], R6 ;  /* 0x00140006dc007388 */ /* 0x000fe20000000800 */
[--C-:B------:R-:W-:Y:S02]  /*4510*/  FADD.FTZ R51, R51, -R13.reuse ;  /* 0x8000000d33337221 */ /* 0x100fe40000010000 */
[----:B------:R-:W-:Y:S01]  /*4520*/  FMUL.FTZ R39, R179, R39 ;  /* 0x00000027b3277220 */ /* 0x000fe20000410000 */
[----:B------:R-:W-:Y:S01]  /*4530*/  STS [R217+0x1a480], R175 ;  /* 0x01a480afd9007388 */ /* 0x000fe20000000800 */
[----:B------:R-:W-:Y:S02]  /*4540*/  FMUL.FTZ R51, R165, R51 ;  /* 0x00000033a5337220 */ /* 0x000fe40000410000 */
[--C-:B------:R-:W-:Y:S01]  /*4550*/  FADD.FTZ R43, R43, -R234.reuse ;  /* 0x800000ea2b2b7221 */ /* 0x100fe20000010000 */
[----:B------:R-:W-:Y:S01]  /*4560*/  STS [R217+0x1a880], R182 ;  /* 0x01a880b6d9007388 */ /* 0x000fe20000000800 */
[----:B------:R-:W-:Y:S01]  /*4570*/  FADD.FTZ R42, R42, -R234 ;  /* 0x800000ea2a2a7221 */ /* 0x000fe20000010000 */
[----:B------:R-:W-:Y:S01]  /*4580*/  F2FP.BF16.PACK_AB R38, R39, R38 ;  /* 0x000000262726723e */ /* 0x000fe200000010ff */
[----:B------:R-:W-:Y:S01]  /*4590*/  FADD.FTZ R45, R45, -R8 ;  /* 0x800000082d2d7221 */ /* 0x000fe20000010000 */
[----:B------:R1:W-:Y:S01]  /*45a0*/  STS [R220+0x2400], R2 ;  /* 0x00240002dc007388 */ /* 0x0003e20000000800 */
[----:B------:R-:W-:Y:S01]  /*45b0*/  FMUL.FTZ R43, R181, R43 ;  /* 0x0000002bb52b7220 */ /* 0x000fe20000410000 */
[----:B------:R-:W-:Y:S01]  /*45c0*/  F2FP.BF16.PACK_AB R50, R51, R50 ;  /* 0x000000323332723e */ /* 0x000fe200000010ff */
[----:B------:R-:W-:Y:S01]  /*45d0*/  FMUL.FTZ R42, R164, R42 ;  /* 0x0000002aa42a7220 */ /* 0x000fe20000410000 */
[----:B------:R-:W-:Y:S01]  /*45e0*/  STS [R220+0x2000], R178 ;  /* 0x002000b2dc007388 */ /* 0x000fe20000000800 */
[----:B--2---:R-:W-:Y:S01]  /*45f0*/  F2FP.BF16.PACK_AB R3, R27, R26 ;  /* 0x0000001a1b03723e */ /* 0x004fe200000010ff */
[--C-:B------:R-:W-:Y:S02]  /*4600*/  FADD.FTZ R46, R46, -R234.reuse ;  /* 0x800000ea2e2e7221 */ /* 0x100fe40000010000 */
[----:B------:R-:W-:Y:S01]  /*4610*/  STS [R217+0x1b480], R18 ;  /* 0x01b48012d9007388 */ /* 0x000fe20000000800 */
[----:B------:R-:W-:Y:S01]  /*4620*/  FADD.FTZ R47, R47, -R234 ;  /* 0x800000ea2f2f7221 */ /* 0x000fe20000010000 */
[----:B------:R-:W-:Y:S01]  /*4630*/  F2FP.BF16.PACK_AB R42, R43, R42 ;  /* 0x0000002a2b2a723e */ /* 0x000fe200000010ff */
[----:B------:R-:W-:Y:S01]  /*4640*/  FADD.FTZ R55, R55, -R13 ;  /* 0x8000000d37377221 */ /* 0x000fe20000010000 */
[----:B------:R-:W-:Y:S01]  /*4650*/  STS [R217+0x1b880], R3 ;  /* 0x01b88003d9007388 */ /* 0x000fe20000000800 */
[----:B------:R-:W-:Y:S02]  /*4660*/  FMUL.FTZ R45, R16, R45 ;  /* 0x0000002d102d7220 */ /* 0x000fe40000410000 */
[----:B------:R-:W-:Y:S01]  /*4670*/  FMUL.FTZ R46, R4, R46 ;  /* 0x0000002e042e7220 */ /* 0x000fe20000410000 */
[----:B------:R-:W-:Y:S01]  /*4680*/  STS [R220+0x3000], R12 ;  /* 0x0030000cdc007388 */ /* 0x000fe20000000800 */
[----:B------:R-:W-:Y:S01]  /*4690*/  FMUL.FTZ R47, R167, R47 ;  /* 0x0000002fa72f7220 */ /* 0x000fe20000410000 */
[----:B------:R-:W-:Y:S01]  /*46a0*/  F2FP.BF16.PACK_AB R44, R45, R44 ;  /* 0x0000002c2d2c723e */ /* 0x000fe200000010ff */
[----:B------:R-:W-:Y:S02]  /*46b0*/  FADD.FTZ R65, R65, -R17 ;  /* 0x8000001141417221 */ /* 0x000fe40000010000 */
[----:B------:R-:W-:Y:S01]  /*46c0*/  FMUL.FTZ R55, R166, R55 ;  /* 0x00000037a6377220 */ /* 0x000fe20000410000 */
[----:B------:R-:W-:Y:S01]  /*46d0*/  F2FP.BF16.PACK_AB R46, R47, R46 ;  /* 0x0000002e2f2e723e */ /* 0x000fe200000010ff */
[----:B------:R-:W-:Y:S01]  /*46e0*/  FMUL.FTZ R65, R241, R65 ;  /* 0x00000041f1417220 */ /* 0x000fe20000410000 */
[----:B-1----:R-:W-:Y:S01]  /*46f0*/  F2FP.BF16.PACK_AB R2, R233, R30 ;  /* 0x0000001ee902723e */ /* 0x002fe200000010ff */
[----:B------:R-:W-:Y:S01]  /*4700*/  FADD.FTZ R67, R67, -R13 ;  /* 0x8000000d43437221 */ /* 0x000fe20000010000 */
[----:B------:R-:W-:Y:S01]  /*4710*/  F2FP.BF16.PACK_AB R54, R55, R54 ;  /* 0x000000363736723e */ /* 0x000fe200000010ff */
[----:B------:R-:W-:Y:S01]  /*4720*/  FADD.FTZ R57, R57, -R8 ;  /* 0x8000000839397221 */ /* 0x000fe20000010000 */
[----:B------:R-:W-:Y:S01]  /*4730*/  F2FP.BF16.PACK_AB R64, R65, R64 ;  /* 0x000000404140723e */ /* 0x000fe200000010ff */
[----:B------:R1:W-:Y:S01]  /*4740*/  STS [R220+0x3400], R2 ;  /* 0x00340002dc007388 */ /* 0x0003e20000000800 */
[--C-:B------:R-:W-:Y:S02]  /*4750*/  FADD.FTZ R58, R58, -R234.reuse ;  /* 0x800000ea3a3a7221 */ /* 0x100fe40000010000 */
[----:B------:R-:W-:Y:S01]  /*4760*/  FADD.FTZ R59, R59, -R234 ;  /* 0x800000ea3b3b7221 */ /* 0x000fe20000010000 */
[----:B------:R-:W-:Y:S01]  /*4770*/  BAR.SYNC.DEFER_BLOCKING 0x0 ;  /* 0x0000000000007b1d */ /* 0x000fe20000010000 */
[----:B------:R-:W-:Y:S02]  /*4780*/  FMUL.FTZ R67, R236, R67 ;  /* 0x00000043ec437220 */ /* 0x000fe40000410000 */
[----:B------:R-:W-:Y:S02]  /*4790*/  FADD.FTZ R61, R61, -R8 ;  /* 0x800000083d3d7221 */ /* 0x000fe40000010000 */
[----:B------:R-:W-:Y:S01]  /*47a0*/  FMUL.FTZ R57, R19, R57 ;  /* 0x0000003913397220 */ /* 0x000fe20000410000 */
[----:B------:R-:W-:Y:S01]  /*47b0*/  F2FP.BF16.PACK_AB R66, R67, R66 ;  /* 0x000000424342723e */ /* 0x000fe200000010ff */
[----:B------:R-:W-:Y:S02]  /*47c0*/  FMUL.FTZ R58, R26, R58 ;  /* 0x0000003a1a3a7220 */ /* 0x000fe40000410000 */
[----:B------:R-:W-:Y:S01]  /*47d0*/  FMUL.FTZ R59, R27, R59 ;  /* 0x0000003b1b3b7220 */ /* 0x000fe20000410000 */
[----:B------:R-:W-:Y:S01]  /*47e0*/  F2FP.BF16.PACK_AB R56, R57, R56 ;  /* 0x000000383938723e */ /* 0x000fe200000010ff */
[--C-:B------:R-:W-:Y:S02]  /*47f0*/  FADD.FTZ R62, R62, -R234.reuse ;  /* 0x800000ea3e3e7221 */ /* 0x100fe40000010000 */
[----:B------:R-:W-:Y:S01]  /*4800*/  FADD.FTZ R63, R63, -R234 ;  /* 0x800000ea3f3f7221 */ /* 0x000fe20000010000 */
[----:B------:R-:W-:Y:S01]  /*4810*/  F2FP.BF16.PACK_AB R58, R59, R58 ;  /* 0x0000003a3b3a723e */ /* 0x000fe200000010ff */
[----:B------:R-:W-:Y:S02]  /*4820*/  FMUL.FTZ R62, R30, R62 ;  /* 0x0000003e1e3e7220 */ /* 0x000fe40000410000 */
[----:B------:R-:W-:Y:S02]  /*4830*/  FMUL.FTZ R61, R235, R61 ;  /* 0x0000003deb3d7220 */ /* 0x000fe40000410000 */
[----:B------:R-:W-:Y:S02]  /*4840*/  FMUL.FTZ R63, R233, R63 ;  /* 0x0000003fe93f7220 */ /* 0x000fe40000410000 */
[----:B-1----:R-:W-:Y:S01]  /*4850*/  IMAD.U32 R2, RZ, RZ, UR4 ;  /* 0x00000004ff027e24 */ /* 0x002fe2000f8e00ff */
[----:B------:R-:W-:Y:S01]  /*4860*/  F2FP.BF16.PACK_AB R60, R61, R60 ;  /* 0x0000003c3d3c723e */ /* 0x000fe200000010ff */
[----:B------:R-:W-:Y:S02]  /*4870*/  STS [R217+0x1c480], R36 ;  /* 0x01c48024d9007388 */ /* 0x000fe40000000800 */
[----:B------:R-:W-:Y:S01]  /*4880*/  IMAD R2, R2, 0x1800, R198 ;  /* 0x0000180002027824 */ /* 0x000fe200078e02c6 */
[----:B------:R-:W-:Y:S01]  /*4890*/  F2FP.BF16.PACK_AB R62, R63, R62 ;  /* 0x0000003e3f3e723e */ /* 0x000fe200000010ff */
        /* <DEDUP_REMOVED lines=15> */
[----:B------:R-:W-:Y:S01]  /*4990*/  LDSM.16.MT88.4 R4, [R195+0x18480] ;  /* 0x01848000c304783b */ /* 0x000fe20000004200 */
[----:B-1----:R-:W-:Y:S07]  /*49a0*/  IMAD.SHL.U32 R64, R2, 0x2, RZ ;  /* 0x0000000202407824 */ /* 0x002fee00078e00ff */
        /* <DEDUP_REMOVED lines=59> */
[----:B------:R2:W1:Y:S06]  /*4d60*/  LDSM.16.M88.4 R20, [R193] ;  /* 0x00000000c114783b */ /* 0x00046c0000000200 */
[----:B------:R-:W-:Y:S01]  /*4d70*/  IADD3 R5, R232, 0x2, RZ ;  /* 0x00000002e8057810 */ /* 0x000fe20007ffe0ff */
[----:B------:R-:W-:Y:S01]  /*4d80*/  HMMA.16816.F32.BF16 R112, R12, R30, R112 ;  /* 0x0000001e0c70723c */ /* 0x000fe20000041870 */
[----:B------:R2:W1:Y:S03]  /*4d90*/  LDSM.16.MT88.2 R30, [R194+0x4000] ;  /* 0x00400000c21e783b */ /* 0x0004660000004100 */
[----:B------:R-:W-:Y:S03]  /*4da0*/  ISETP.GE.AND P0, PT, R5, R206, PT ;  /* 0x000000ce0500720c */ /* 0x000fe60003f06270 */
[----:B------:R2:W1:Y:S01]  /*4db0*/  LDSM.16.M88.4 R24, [R193+0x1000] ;  /* 0x00100000c118783b */ /* 0x0004620000000200 */
        /* <DEDUP_REMOVED lines=16> */
[C---:B-12-45:R-:W-:Y:S01]  /*4ec0*/  IMAD.SHL.U32 R9, R5.reuse, 0x40, RZ ;  /* 0x0000004005097824 */ /* 0x076fe200078e00ff */
[----:B------:R-:W-:Y:S01]  /*4ed0*/  SHF.R.S32.HI R6, RZ, 0x1f, R5 ;  /* 0x0000001fff067819 */ /* 0x000fe20000011405 */
[----:B------:R-:W1:Y:S03]  /*4ee0*/  S2R R7, SR_CTAID.Y ;  /* 0x0000000000077919 */ /* 0x000e660000002600 */
[----:B------:R-:W-:Y:S01]  /*4ef0*/  SHF.R.S32.HI R8, RZ, 0x1f, R9 ;  /* 0x0000001fff087819 */ /* 0x000fe20000011409 */
[----:B------:R-:W-:Y:S04]  /*4f00*/  IMAD R6, R6, c[0x0][0x208], RZ ;  /* 0x0000820006067a24 */ /* 0x000fe800078e02ff */
[----:B------:R-:W-:Y:S01]  /*4f10*/  IMAD R6, R5, c[0x0][0x20c], R6 ;  /* 0x0000830005067a24 */ /* 0x000fe200078e0206 */
[----:B-1----:R-:W-:Y:S01]  /*4f20*/  SHF.R.S32.HI R4, RZ, 0x1f, R7 ;  /* 0x0000001fff047819 */ /* 0x002fe20000011407 */
[C---:B------:R-:W-:Y:S04]  /*4f30*/  IMAD.WIDE.U32 R10, R7.reuse, c[0x0][0x288], R222 ;  /* 0x0000a200070a7a25 */ /* 0x040fe800078e00de */
[----:B------:R-:W-:Y:S04]  /*4f40*/  IMAD R4, R4, c[0x0][0x288], RZ ;  /* 0x0000a20004047a24 */ /* 0x000fe800078e02ff */
[----:B------:R-:W-:Y:S01]  /*4f50*/  IMAD R4, R7, c[0x0][0x28c], R4 ;  /* 0x0000a30007047a24 */ /* 0x000fe200078e0204 */
[C---:B------:R-:W-:Y:S02]  /*4f60*/  IADD3 R7, P5, P0, R9.reuse, UR10, R10 ;  /* 0x0000000a09077c10 */ /* 0x040fe4000f8be00a */
[----:B------:R-:W-:Y:S01]  /*4f70*/  IADD3 R9, -R9, c[0x0][0x168], RZ ;  /* 0x00005a0009097a10 */ /* 0x000fe20007ffe1ff */
[----:B------:R-:W-:Y:S02]  /*4f80*/  IMAD.IADD R4, R11, 0x1, R4 ;  /* 0x000000010b047824 */ /* 0x000fe400078e0204 */
[----:B------:R-:W-:Y:S03]  /*4f90*/  IMAD.WIDE.U32 R10, R5, c[0x0][0x208], RZ ;  /* 0x00008200050a7a25 */ /* 0x000fe600078e00ff */
[----:B------:R-:W-:Y:S01]  /*4fa0*/  IADD3.X R4, R8, UR9, R4, P5, P0 ;  /* 0x0000000908047c10 */ /* 0x000fe2000afe0404 */
[----:B------:R-:W-:Y:S01]  /*4fb0*/  IMAD.IADD R6, R11, 0x1, R6 ;  /* 0x000000010b067824 */ /* 0x000fe200078e0206 */
[C---:B------:R-:W-:Y:S02]  /*4fc0*/  LEA R5, P0, R10.reuse, R214, 0x6 ;  /* 0x000000d60a057211 */ /* 0x040fe400078030ff */
[-C--:B------:R-:W-:Y:S02]  /*4fd0*/  ISETP.LE.OR P5, PT, R9, R212.reuse, !P4 ;  /* 0x000000d40900720c */ /* 0x080fe400067a3670 */
[----:B------:R-:W-:Y:S01]  /*4fe0*/  LEA.HI.X R8, R10, R211, R6, 0x6, P0 ;  /* 0x000000d30a087211 */ /* 0x000fe200000f3406 */
[----:B------:R-:W-:Y:S01]  /*4ff0*/  IMAD.U32 R6, RZ, RZ, UR18 ;  /* 0x00000012ff067e24 */ /* 0x000fe2000f8e00ff */
[C---:B------:R-:W-:Y:S03]  /*5000*/  LEA R10, P0, R5.reuse, c[0x0][0x1f0], 0x1 ;  /* 0x00007c00050a7a11 */ /* 0x040fe600078008ff */
[----:B------:R-:W-:Y:S01]  /*5010*/  IMAD R6, R6, 0x3000, R207 ;  /* 0x0000300006067824 */ /* 0x000fe200078e02cf */
[----:B------:R-:W-:Y:S02]  /*5020*/  LEA.HI.X R11, R5, c[0x0][0x1f4], R8, 0x1, P0 ;  /* 0x00007d00050b7a11 */ /* 0x000fe400000f0c08 */
[C---:B------:R-:W-:Y:S03]  /*5030*/  LEA R12, P0, R7.reuse, c[0x0][0x280], 0x2 ;  /* 0x0000a000070c7a11 */ /* 0x040fe600078010ff */
[----:B------:R-:W-:Y:S01]  /*5040*/  @!PT LDS RZ, [RZ] ;  /* 0x00000000fffff984 */ /* 0x000fe20000000800 */
[----:B------:R-:W-:Y:S01]  /*5050*/  @!PT LDS RZ, [RZ] ;  /* 0x00000000fffff984 */ /* 0x000fe20000000800 */
[----:B------:R-:W-:Y:S01]  /*5060*/  @!PT LDS RZ, [RZ] ;  /* 0x00000000fffff984 */ /* 0x000fe20000000800 */
[----:B------:R1:W-:Y:S01]  /*5070*/  LDGSTS.E.BYPASS.LTC128B.128 [R6], [R10.64], !P5 ;  /* 0x000000000a067fae */ /* 0x0003e2000e901d50 */
[----:B------:R-:W-:Y:S01]  /*5080*/  LEA.HI.X R13, R7, c[0x0][0x284], R4, 0x2, P0 ;  /* 0x0000a100070d7a11 */ /* 0x000fe200000f1404 */
[----:B------:R-:W-:Y:S01]  /*5090*/  IMAD.U32 R4, RZ, RZ, UR18 ;  /* 0x00000012ff047e24 */ /* 0x000fe2000f8e00ff */
[CC--:B------:R-:W-:Y:S02]  /*50a0*/  ISETP.LE.OR P0, PT, R9.reuse, R212.reuse, !P3 ;  /* 0x000000d40900720c */ /* 0x0c0fe40005f03670 */
[----:B------:R-:W-:Y:S01]  /*50b0*/  ISETP.LE.OR P5, PT, R9, R212, !P2 ;  /* 0x000000d40900720c */ /* 0x000fe200057a3670 */
[----:B------:R-:W-:Y:S04]  /*50c0*/  @!P1 IMAD R4, R4, 0x40, R222 ;  /* 0x0000004004049824 */ /* 0x000fe800078e02de */
[----:B------:R-:W-:Y:S06]  /*50d0*/  @!P1 IMAD.SHL.U32 R4, R4, 0x4, RZ ;  /* 0x0000000404049824 */ /* 0x000fec00078e00ff */
[----:B------:R1:W-:Y:S05]  /*50e0*/  LDGSTS.E.BYPASS.LTC128B.128 [R6+0x1000], [R10.64+0x40], !P0 ;  /* 0x010000400a067fae */ /* 0x0003ea000c101d50 */
[----:B------:R1:W-:Y:S05]  /*50f0*/  LDGSTS.E.BYPASS.LTC128B.128 [R6+0x2000], [R10.64+0x80], !P5 ;  /* 0x020000800a067fae */ /* 0x0003ea000e901d50 */
[----:B------:R1:W-:Y:S02]  /*5100*/  @!P1 LDGSTS.E.BYPASS.LTC128B.128 [R4+0x18280], [R12.64] ;  /* 0x182800000c049fae */ /* 0x0003e4000b901d50 */
.L_x_841:
[-C--:B-12-45:R-:W-:Y:S01]  /*5110*/  HMMA.16816.F32.BF16 R4, R20, R2.reuse, RZ ;  /* 0x000000021404723c */ /* 0x0b6fe200000418ff */
[----:B------:R-:W-:Y:S01]  /*5120*/  LDSM.16.M88.4 R36, [R191] ;  /* 0x00000000bf24783b */ /* 0x000fe20000000200 */
[----:B------:R-:W-:Y:S02]  /*5130*/  UIADD3 UR13, UR4, 0x1, URZ ;  /* 0x00000001040d7890 */ /* 0x000fe4000fffe03f */
[----:B------:R-:W-:Y:S01]  /*5140*/  IMAD R232, R232, 0x1800, RZ ;  /* 0x00001800e8e87824 */ /* 0x000fe200078e02ff */
[----:B------:R-:W-:Y:S01]  /*5150*/  LDSM.16.M88.4 R40, [R191+0x1000] ;  /* 0x00100000bf28783b */ /* 0x000fe20000000200 */
[----:B------:R-:W-:Y:S02]  /*5160*/  UISETP.GE.AND UP2, UPT, UR4, 0x1, UPT ;  /* 0x000000010400788c */ /* 0x000fe4000bf46270 */
[C---:B------:R-:W-:Y:S01]  /*5170*/  HMMA.16816.F32.BF16 R8, R24.reuse, R2, RZ ;  /* 0x000000021808723c */ /* 0x040fe200000418ff */
[----:B------:R-:W1:Y:S01]  /*5180*/  LDSM.16.MT88.2 R2, [R194+0x800] ;  /* 0x00080000c202783b */ /* 0x000e620000004100 */
[----:B------:R-:W-:Y:S02]  /*5190*/  UIADD3 UR12, UR19, 0x1, URZ ;  /* 0x00000001130c7890 */ /* 0x000fe4000fffe03f */
[----:B------:R-:W-:Y:S01]  /*51a0*/  UISETP.GE.AND UP1, UPT, UR19, 0x1, UPT ;  /* 0x000000011300788c */ /* 0x000fe2000bf26270 */
[----:B------:R-:W-:Y:S01]  /*51b0*/  LDSM.16.M88.4 R56, [R193+0x2000] ;  /* 0x00200000c138783b */ /* 0x000fe20000000200 */
[----:B------:R-:W-:Y:S02]  /*51c0*/  UIADD3 UR7, UR18, 0x1, URZ ;  /* 0x0000000112077890 */ /* 0x000fe4000fffe03f */
[-C--:B------:R-:W-:Y:S01]  /*51d0*/  HMMA.16816.F32.BF16 R12, R24, R28.reuse, RZ ;  /* 0x0000001c180c723c */ /* 0x080fe200000418ff */
[----:B------:R-:W-:Y:S01]  /*51e0*/  LDSM.16.M88.4 R60, [R191+0x3000] ;  /* 0x00300000bf3c783b */ /* 0x000fe20000000200 */
[----:B------:R-:W-:Y:S02]  /*51f0*/  UISETP.GE.AND UP0, UPT, UR18, 0x1, UPT ;  /* 0x000000011200788c */ /* 0x000fe4000bf06270 */
[----:B------:R-:W-:Y:S01]  /*5200*/  USEL UR4, UR13, URZ, !UP2 ;  /* 0x0000003f0d047287 */ /* 0x000fe2000d000000 */
[----:B------:R-:W0:Y:S01]  /*5210*/  LDGDEPBAR ;  /* 0x00000000000079af */ /* 0x000e220000000000 */
[----:B------:R-:W-:Y:S02]  /*5220*/  USEL UR19, UR12, URZ, !UP1 ;  /* 0x0000003f0c137287 */ /* 0x000fe4000c800000 */
[C---:B------:R-:W-:Y:S01]  /*5230*/  HMMA.16816.F32.BF16 R16, R20.reuse, R28, RZ ;  /* 0x0000001c1410723c */ /* 0x040fe200000418ff */
[----:B------:R-:W2:Y:S01]  /*5240*/  LDSM.16.MT88.2 R28, [R194+0x2800] ;  /* 0x00280000c21c783b */ /* 0x000ea20000004100 */
[----:B------:R-:W-:Y:S06]  /*5250*/  USEL UR18, UR7, URZ, !UP0 ;  /* 0x0000003f07127287 */ /* 0x000fec000c000000 */
[-C--:B------:R-:W-:Y:S08]  /*5260*/  HMMA.16816.F32.BF16 R20, R20, R30.reuse, RZ ;  /* 0x0000001e1414723c */ /* 0x080ff000000418ff */
[----:B------:R-:W-:Y:S01]  /*5270*/  HMMA.16816.F32.BF16 R24, R24, R30, RZ ;  /* 0x0000001e1818723c */ /* 0x000fe200000418ff */
[----:B------:R-:W3:Y:S07]  /*5280*/  LDSM.16.MT88.2 R30, [R194+0x4800] ;  /* 0x00480000c21e783b */ /* 0x000eee0000004100 */
[-C--:B------:R-:W-:Y:S08]  /*5290*/  HMMA.16816.F32.BF16 R4, R32, R44.reuse, R4 ;  /* 0x0000002c2004723c */ /* 0x080ff00000041804 */
[C---:B------:R-:W-:Y:S01]  /*52a0*/  HMMA.16816.F32.BF16 R8, R48.reuse, R44, R8 ;  /* 0x0000002c3008723c */ /* 0x040fe20000041808 */
[----:B------:R-:W-:Y:S07]  /*52b0*/  LDSM.16.M88.4 R44, [R190] ;  /* 0x00000000be2c783b */ /* 0x000fee0000000200 */
[-C--:B------:R-:W-:Y:S08]  /*52c0*/  HMMA.16816.F32.BF16 R12, R48, R52.reuse, R12 ;  /* 0x00000034300c723c */ /* 0x080ff0000004180c */
[C---:B------:R-:W-:Y:S01]  /*52d0*/  HMMA.16816.F32.BF16 R16, R32.reuse, R52, R16 ;  /* 0x000000342010723c */ /* 0x040fe20000041810 */
[----:B------:R-:W4:Y:S07]  /*52e0*/  LDSM.16.MT88.2 R52, [R194+0xc00] ;  /* 0x000c0000c234783b */ /* 0x000f2e0000004100 */
[-C--:B------:R-:W-:Y:S01]  /*52f0*/  HMMA.16816.F32.BF16 R20, R32, R54.reuse, R20 ;  /* 0x000000362014723c */ /* 0x080fe20000041814 */
[----:B------:R-:W5:Y:S07]  /*5300*/  LDSM.16.M88.4 R32, [R190+0x1000] ;  /* 0x00100000be20783b */ /* 0x000f6e0000000200 */
[----:B------:R-:W-:Y:S01]  /*5310*/  HMMA.16816.F32.BF16 R24, R48, R54, R24 ;  /* 0x000000363018723c */ /* 0x000fe20000041818 */
[----:B------:R-:W4:Y:S04]  /*5320*/  LDSM.16.MT88.2 R48, [R194+0x2c00] ;  /* 0x002c0000c230783b */ /* 0x000f280000004100 */
[----:B------:R-:W4:Y:S03]  /*5330*/  LDSM.16.MT88.2 R50, [R194+0x4c00] ;  /* 0x004c0000c232783b */ /* 0x000f260000004100 */
[-C--:B-1----:R-:W-:Y:S08]  /*5340*/  HMMA.16816.F32.BF16 R4, R36, R2.reuse, R4 ;  /* 0x000000022404723c */ /* 0x082ff00000041804 */
[C---:B------:R-:W-:Y:S01]  /*5350*/  HMMA.16816.F32.BF16 R8, R40.reuse, R2, R8 ;  /* 0x000000022808723c */ /* 0x040fe20000041808 */
[----:B------:R-:W1:Y:S07]  /*5360*/  LDSM.16.MT88.2 R2, [R194+0x1000] ;  /* 0x00100000c202783b */ /* 0x000e6e0000004100 */
[-C--:B--2---:R-:W-:Y:S08]  /*5370*/  HMMA.16816.F32.BF16 R12, R40, R28.reuse, R12 ;  /* 0x0000001c280c723c */ /* 0x084ff0000004180c */
[C---:B------:R-:W-:Y:S01]  /*5380*/  HMMA.16816.F32.BF16 R16, R36.reuse, R28, R16 ;  /* 0x0000001c2410723c */ /* 0x040fe20000041810 */
[----:B------:R-:W-:Y:S07]  /*5390*/  LDSM.16.MT88.2 R28, [R194+0x3000] ;  /* 0x00300000c21c783b */ /* 0x000fee0000004100 */
[-C--:B---3--:R-:W-:Y:S01]  /*53a0*/  HMMA.16816.F32.BF16 R20, R36, R30.reuse, R20 ;  /* 0x0000001e2414723c */ /* 0x088fe20000041814 */
[----:B------:R-:W2:Y:S07]  /*53b0*/  LDSM.16.M88.4 R36, [R193+0x3000] ;  /* 0x00300000c124783b */ /* 0x000eae0000000200 */
[----:B------:R-:W-:Y:S01]  /*53c0*/  HMMA.16816.F32.BF16 R24, R40, R30, R24 ;  /* 0x0000001e2818723c */ /* 0x000fe20000041818 */
[----:B------:R-:W3:Y:S04]  /*53d0*/  LDSM.16.MT88.2 R30, [R194+0x5000] ;  /* 0x00500000c21e783b */ /* 0x000ee80000004100 */
[----:B------:R-:W-:Y:S03]  /*53e0*/  LDSM.16.M88.4 R40, [R192+0x2000] ;  /* 0x00200000c028783b */ /* 0x000fe60000000200 */
[-C--:B----4-:R-:W-:Y:S08]  /*53f0*/  HMMA.16816.F32.BF16 R4, R44, R52.reuse, R4 ;  /* 0x000000342c04723c */ /* 0x090ff00000041804 */
[C---:B-----5:R-:W-:Y:S01]  /*5400*/  HMMA.16816.F32.BF16 R8, R32.reuse, R52, R8 ;  /* 0x000000342008723c */ /* 0x060fe20000041808 */
[----:B------:R-:W-:Y:S07]  /*5410*/  LDSM.16.M88.4 R52, [R192+0x3000] ;  /* 0x00300000c034783b */ /* 0x000fee0000000200 */
[-C--:B------:R-:W-:Y:S08]  /*5420*/  HMMA.16816.F32.BF16 R12, R32, R48.reuse, R12 ;  /* 0x00000030200c723c */ /* 0x080ff0000004180c */
[C---:B------:R-:W-:Y:S08]  /*5430*/  HMMA.16816.F32.BF16 R16, R44.reuse, R48, R16 ;  /* 0x000000302c10723c */ /* 0x040ff00000041810 */
[-C--:B------:R-:W-:Y:S01]  /*5440*/  HMMA.16816.F32.BF16 R20, R44, R50.reuse, R20 ;  /* 0x000000322c14723c */ /* 0x080fe20000041814 */
[----:B------:R-:W4:Y:S07]  /*5450*/  LDSM.16.MT88.2 R44, [R194+0x1400] ;  /* 0x00140000c22c783b */ /* 0x000f2e0000004100 */
[----:B------:R-:W-:Y:S01]  /*5460*/  HMMA.16816.F32.BF16 R24, R32, R50, R24 ;  /* 0x000000322018723c */ /* 0x000fe20000041818 */
[----:B------:R-:W5:Y:S04]  /*5470*/  LDSM.16.MT88.2 R32, [R194+0x3400] ;  /* 0x00340000c220783b */ /* 0x000f680000004100 */
[----:B------:R-:W4:Y:S03]  /*5480*/  LDSM.16.MT88.2 R34, [R194+0x5400] ;  /* 0x00540000c222783b */ /* 0x000f260000004100 */
[-C--:B-1----:R-:W-:Y:S01]  /*5490*/  HMMA.16816.F32.BF16 R4, R56, R2.reuse, R4 ;  /* 0x000000023804723c */ /* 0x082fe20000041804 */
[----:B------:R-:W-:Y:S07]  /*54a0*/  LDSM.16.M88.4 R48, [R191+0x2000] ;  /* 0x00200000bf30783b */ /* 0x000fee0000000200 */
[C---:B--2---:R-:W-:Y:S01]  /*54b0*/  HMMA.16816.F32.BF16 R8, R36.reuse, R2, R8 ;  /* 0x000000022408723c */ /* 0x044fe20000041808 */
[----:B------:R-:W1:Y:S07]  /*54c0*/  LDSM.16.MT88.2 R2, [R194+0x1800] ;  /* 0x00180000c202783b */ /* 0x000e6e0000004100 */
[-C--:B------:R-:W-:Y:S08]  /*54d0*/  HMMA.16816.F32.BF16 R12, R36, R28.reuse, R12 ;  /* 0x0000001c240c723c */ /* 0x080ff0000004180c */
[C---:B------:R-:W-:Y:S01]  /*54e0*/  HMMA.16816.F32.BF16 R16, R56.reuse, R28, R16 ;  /* 0x0000001c3810723c */ /* 0x040fe20000041810 */
[----:B------:R-:W2:Y:S07]  /*54f0*/  LDSM.16.MT88.2 R28, [R194+0x3800] ;  /* 0x00380000c21c783b */ /* 0x000eae0000004100 */
[-C--:B---3--:R-:W-:Y:S08]  /*5500*/  HMMA.16816.F32.BF16 R20, R56, R30.reuse, R20 ;  /* 0x0000001e3814723c */ /* 0x088ff00000041814 */
[----:B------:R-:W-:Y:S01]  /*5510*/  HMMA.16816.F32.BF16 R24, R36, R30, R24 ;  /* 0x0000001e2418723c */ /* 0x000fe20000041818 */
[----:B------:R-:W3:Y:S04]  /*5520*/  LDSM.16.MT88.2 R30, [R194+0x5800] ;  /* 0x00580000c21e783b */ /* 0x000ee80000004100 */
[----:B------:R-:W-:Y:S03]  /*5530*/  LDSM.16.M88.4 R36, [R0+0x2000] ;  /* 0x002000000024783b */ /* 0x000fe60000000200 */
[-C--:B----4-:R-:W-:Y:S08]  /*5540*/  HMMA.16816.F32.BF16 R4, R40, R44.reuse, R4 ;  /* 0x0000002c2804723c */ /* 0x090ff00000041804 */
[C---:B------:R-:W-:Y:S01]  /*5550*/  HMMA.16816.F32.BF16 R8, R52.reuse, R44, R8 ;  /* 0x0000002c3408723c */ /* 0x040fe20000041808 */
[----:B------:R-:W-:Y:S07]  /*5560*/  LDSM.16.MT88.2 R44, [R194+0x3c00] ;  /* 0x003c0000c22c783b */ /* 0x000fee0000004100 */
[-C--:B-----5:R-:W-:Y:S08]  /*5570*/  HMMA.16816.F32.BF16 R12, R52, R32.reuse, R12 ;  /* 0x00000020340c723c */ /* 0x0a0ff0000004180c */
[C---:B------:R-:W-:Y:S01]  /*5580*/  HMMA.16816.F32.BF16 R16, R40.reuse, R32, R16 ;  /* 0x000000202810723c */ /* 0x040fe20000041810 */
[----:B------:R-:W4:Y:S07]  /*5590*/  LDSM.16.MT88.2 R32, [R194+0x1c00] ;  /* 0x001c0000c220783b */ /* 0x000f2e0000004100 */
[-C--:B------:R-:W-:Y:S01]  /*55a0*/  HMMA.16816.F32.BF16 R20, R40, R34.reuse, R20 ;  /* 0x000000222814723c */ /* 0x080fe20000041814 */
[----:B------:R-:W5:Y:S07]  /*55b0*/  LDSM.16.M88.4 R40, [R0+0x3000] ;  /* 0x003000000028783b */ /* 0x000f6e0000000200 */
[----:B------:R-:W-:Y:S08]  /*55c0*/  HMMA.16816.F32.BF16 R24, R52, R34, R24 ;  /* 0x000000223418723c */ /* 0x000ff00000041818 */
[-C--:B-1----:R-:W-:Y:S08]  /*55d0*/  HMMA.16816.F32.BF16 R4, R48, R2.reuse, R4 ;  /* 0x000000023004723c */ /* 0x082ff00000041804 */
[C---:B------:R-:W-:Y:S01]  /*55e0*/  HMMA.16816.F32.BF16 R8, R60.reuse, R2, R8 ;  /* 0x000000023c08723c */ /* 0x040fe20000041808 */
[----:B------:R-:W1:Y:S07]  /*55f0*/  LDSM.16.MT88.2 R2, [R194+0x5c00] ;  /* 0x005c0000c202783b */ /* 0x000e6e0000004100 */
[-C--:B--2---:R-:W-:Y:S08]  /*5600*/  HMMA.16816.F32.BF16 R12, R60, R28.reuse, R12 ;  /* 0x0000001c3c0c723c */ /* 0x084ff0000004180c */
[C---:B------:R-:W-:Y:S07]  /*5610*/  HMMA.16816.F32.BF16 R16, R48.reuse, R28, R16 ;  /* 0x0000001c3010723c */ /* 0x040fee0000041810 */
[C---:B------:R-:W-:Y:S01]  /*5620*/  IADD3 R28, P0, R232.reuse, R226, RZ ;  /* 0x000000e2e81c7210 */ /* 0x040fe20007f1e0ff */
[-C--:B---3--:R-:W-:Y:S04]  /*5630*/  HMMA.16816.F32.BF16 R20, R48, R30.reuse, R20 ;  /* 0x0000001e3014723c */ /* 0x088fe80000041814 */
[----:B------:R-:W-:Y:S04]  /*5640*/  LEA.HI.X.SX32 R232, R232, R225, 0x1, P0 ;  /* 0x000000e1e8e87211 */ /* 0x000fe800000f0eff */
[----:B------:R-:W-:Y:S08]  /*5650*/  HMMA.16816.F32.BF16 R24, R60, R30, R24 ;  /* 0x0000001e3c18723c */ /* 0x000ff00000041818 */
[-C--:B----4-:R-:W-:Y:S08]  /*5660*/  HMMA.16816.F32.BF16 R4, R36, R32.reuse, R4 ;  /* 0x000000202404723c */ /* 0x090ff00000041804 */
[C---:B-----5:R-:W-:Y:S01]  /*5670*/  HMMA.16816.F32.BF16 R8, R40.reuse, R32, R8 ;  /* 0x000000202808723c */ /* 0x060fe20000041808 */
[----:B------:R-:W-:Y:S07]  /*5680*/  LDSM.16.MT88.4 R32, [R195+0x1cc80] ;  /* 0x01cc8000c320783b */ /* 0x000fee0000004200 */
[-C--:B------:R-:W-:Y:S08]  /*5690*/  HMMA.16816.F32.BF16 R12, R40, R44.reuse, R12 ;  /* 0x0000002c280c723c */ /* 0x080ff0000004180c */
[C---:B------:R-:W-:Y:S07]  /*56a0*/  HMMA.16816.F32.BF16 R16, R36.reuse, R44, R16 ;  /* 0x0000002c2410723c */ /* 0x040fee0000041810 */
[C---:B------:R-:W-:Y:S01]  /*56b0*/  LEA R44, P0, R28.reuse, c[0x0][0x220], 0x2 ;  /* 0x000088001c2c7a11 */ /* 0x040fe200078010ff */
[-C--:B-1----:R-:W-:Y:S01]  /*56c0*/  HMMA.16816.F32.BF16 R20, R36, R2.reuse, R20 ;  /* 0x000000022414723c */ /* 0x082fe20000041814 */
[----:B------:R-:W-:Y:S03]  /*56d0*/  LDSM.16.MT88.4 R36, [R195+0x1ec80] ;  /* 0x01ec8000c324783b */ /* 0x000fe60000004200 */
[----:B------:R-:W-:Y:S01]  /*56e0*/  LEA.HI.X R45, R28, c[0x0][0x224], R232, 0x2, P0 ;  /* 0x000089001c2d7a11 */ /* 0x000fe200000f14e8 */
[----:B------:R-:W-:Y:S01]  /*56f0*/  IMAD.MOV.U32 R232, RZ, RZ, R231 ;  /* 0x000000ffffe87224 */ /* 0x000fe200078e00e7 */
[----:B------:R-:W-:Y:S01]  /*5700*/  LDSM.16.MT88.4 R28, [R64+0xe080] ;  /* 0x00e08000401c783b */ /* 0x000fe20000004200 */
[----:B------:R-:W-:Y:S01]  /*5710*/  ISETP.GE.AND P0, PT, R231, R206, PT ;  /* 0x000000cee700720c */ /* 0x000fe20003f06270 */
[----:B------:R-:W-:Y:S02]  /*5720*/  HMMA.16816.F32.BF16 R24, R40, R2, R24 ;  /* 0x000000022818723c */ /* 0x000fe40000041818 */
        /* <DEDUP_REMOVED lines=21> */
[----:B------:R-:W-:Y:S04]  /*5880*/  RED.E.ADD.F32.FTZ.RN.STRONG.GPU [R44.64+0x4000], R20 ;  /* 0x004000142c00798e */ /* 0x000fe8000c10e790 */
[----:B------:R-:W-:Y:S04]  /*5890*/  RED.E.ADD.F32.FTZ.RN.STRONG.GPU [R44.64+0x4400], R21 ;  /* 0x004400152c00798e */ /* 0x000fe8000c10e790 */
[----:B------:R-:W-:Y:S01]  /*58a0*/  RED.E.ADD.F32.FTZ.RN.STRONG.GPU [R44.64+0x4800], R22 ;  /* 0x004800162c00798e */ /* 0x000fe2000c10e790 */
[-C--:B-1----:R-:W-:Y:S03]  /*58b0*/  HMMA.16816.F32.BF16 R116, R4, R8.reuse, R116 ;  /* 0x000000080474723c */ /* 0x082fe60000041874 */
[----:B------:R-:W-:Y:S04]  /*58c0*/  RED.E.ADD.F32.FTZ.RN.STRONG.GPU [R44.64+0x4c00], R23 ;  /* 0x004c00172c00798e */ /* 0x000fe8000c10e790 */
[----:B------:R-:W1:Y:S04]  /*58d0*/  LDSM.16.MT88.4 R20, [R64+0xc480] ;  /* 0x00c480004014783b */ /* 0x000e680000004200 */
[----:B------:R-:W-:Y:S04]  /*58e0*/  RED.E.ADD.F32.FTZ.RN.STRONG.GPU [R44.64+0x5000], R24 ;  /* 0x005000182c00798e */ /* 0x000fe8000c10e790 */
[----:B------:R-:W-:Y:S01]  /*58f0*/  RED.E.ADD.F32.FTZ.RN.STRONG.GPU [R44.64+0x5400], R25 ;  /* 0x005400192c00798e */ /* 0x000fe2000c10e790 */
[C---:B--2---:R-:W-:Y:S03]  /*5900*/  HMMA.16816.F32.BF16 R120, R12.reuse, R8, R120 ;  /* 0x000000080c78723c */ /* 0x044fe60000041878 */
[----:B------:R-:W-:Y:S04]  /*5910*/  RED.E.ADD.F32.FTZ.RN.STRONG.GPU [R44.64+0x5800], R26 ;  /* 0x0058001a2c00798e */ /* 0x000fe8000c10e790 */
[----:B------:R-:W-:Y:S01]  /*5920*/  RED.E.ADD.F32.FTZ.RN.STRONG.GPU [R44.64+0x5c00], R27 ;  /* 0x005c001b2c00798e */ /* 0x000fe2000c10e790 */
[-C--:B------:R-:W-:Y:S03]  /*5930*/  HMMA.16816.F32.BF16 R124, R12, R10.reuse, R124 ;  /* 0x0000000a0c7c723c */ /* 0x080fe6000004187c */
[----:B------:R-:W2:Y:S05]  /*5940*/  LDSM.16.MT88.4 R24, [R64+0xd480] ;  /* 0x00d480004018783b */ /* 0x000eaa0000004200 */
[C---:B------:R-:W-:Y:S01]  /*5950*/  HMMA.16816.F32.BF16 R128, R4.reuse, R10, R128 ;  /* 0x0000000a0480723c */ /* 0x040fe20000041880 */
[----:B------:R-:W4:Y:S07]  /*5960*/  LDSM.16.MT88.4 R8, [R64+0xe480] ;  /* 0x00e480004008783b */ /* 0x000f2e0000004200 */
[-C--:B---3--:R-:W-:Y:S08]  /*5970*/  HMMA.16816.F32.BF16 R132, R4, R16.reuse, R132 ;  /* 0x000000100484723c */ /* 0x088ff00000041884 */
        /* <DEDUP_REMOVED lines=9> */
[----:B------:R-:W3:Y:S04]  /*5a10*/  LDSM.16.MT88.4 R4, [R195+0x1d480] ;  /* 0x01d48000c304783b */ /* 0x000ee80000004200 */
        /* <DEDUP_REMOVED lines=11> */
[-C--:B----4-:R-:W-:Y:S08]  /*5ad0*/  HMMA.16816.F32.BF16 R148, R32, R8.reuse, R148 ;  /* 0x000000082094723c */ /* 0x090ff00000041894 */
[C---:B------:R-:W-:Y:S08]  /*5ae0*/  HMMA.16816.F32.BF16 R152, R36.reuse, R8, R152 ;  /* 0x000000082498723c */ /* 0x040ff00000041898 */
[-C--:B------:R-:W-:Y:S01]  /*5af0*/  HMMA.16816.F32.BF16 R156, R36, R10.reuse, R156 ;  /* 0x0000000a249c723c */ /* 0x080fe2000004189c */
[----:B------:R-:W2:Y:S07]  /*5b00*/  LDSM.16.MT88.4 R36, [R64+0xcc80] ;  /* 0x00cc80004024783b */ /* 0x000eae0000004200 */
[----:B------:R-:W-:Y:S01]  /*5b10*/  HMMA.16816.F32.BF16 R160, R32, R10, R160 ;  /* 0x0000000a20a0723c */ /* 0x000fe200000418a0 */
[----:B------:R-:W4:Y:S04]  /*5b20*/  LDSM.16.MT88.4 R8, [R64+0xdc80] ;  /* 0x00dc80004008783b */ /* 0x000f280000004200 */
[----:B------:R-:W1:Y:S03]  /*5b30*/  LDSM.16.MT88.4 R32, [R64+0xec80] ;  /* 0x00ec80004020783b */ /* 0x000e660000004200 */
[-C--:B---3--:R-:W-:Y:S08]  /*5b40*/  HMMA.16816.F32.BF16 R116, R4, R12.reuse, R116 ;  /* 0x0000000c0474723c */ /* 0x088ff00000041874 */
        /* <DEDUP_REMOVED lines=73> */
.L_x_821:
[----:B------:R-:W-:Y:S05]  /*5fe0*/  @P1 BRA `(.L_x_843) ;  /* 0x0000103000001947 */ /* 0x000fea0003800000 */
[----:B------:R-:W-:Y:S01]  /*5ff0*/  SHF.R.S32.HI R0, RZ, 0x1f, R208 ;  /* 0x0000001fff007819 */ /* 0x000fe200000114d0 */
[----:B------:R-:W-:Y:S01]  /*6000*/  BAR.SYNC.DEFER_BLOCKING 0x1, 0x100 ;  /* 0x0044000000007b1d */ /* 0x000fe20000010000 */
[----:B------:R-:W-:Y:S02]  /*6010*/  F2FP.BF16.PACK_AB R68, R69, R68 ;  /* 0x000000444544723e */ /* 0x000fe400000010ff */
[----:B------:R-:W-:-:S02]  /*6020*/  LEA.HI R2, R0, R208, RZ, 0x2 ;  /* 0x000000d000027211 */ /* 0x000fc400078f10ff */
[----:B------:R-:W-:Y:S01]  /*6030*/  LEA.HI R8, R0, R208, RZ, 0x7 ;  /* 0x000000d000087211 */ /* 0x000fe200078f38ff */
[----:B------:R-:W-:Y:S01]  /*6040*/  BSSY B0, `(.L_x_844) ;  /* 0x00000ba000007945 */ /* 0x000fe20003800000 */
[--C-:B------:R-:W-:Y:S02]  /*6050*/  SHF.R.S32.HI R4, RZ, 0x2, R2.reuse ;  /* 0x00000002ff047819 */ /* 0x100fe40000011402 */
[----:B------:R-:W-:Y:S02]  /*6060*/  SHF.R.S32.HI R3, RZ, 0x1f, R2 ;  /* 0x0000001fff037819 */ /* 0x000fe40000011402 */
[----:B------:R-:W-:Y:S02]  /*6070*/  SHF.R.U32.HI R8, RZ, 0x4, R8 ;  /* 0x00000004ff087819 */ /* 0x000fe40000011608 */
[----:B------:R-:W-:Y:S02]  /*6080*/  LEA.HI R3, R3, R4, RZ, 0x3 ;  /* 0x0000000403037211 */ /* 0x000fe400078f18ff */
[----:B------:R-:W-:-:S02]  /*6090*/  F2FP.BF16.PACK_AB R70, R71, R70 ;  /* 0x000000464746723e */ /* 0x000fc400000010ff */
[----:B------:R-:W-:Y:S02]  /*60a0*/  LOP3.LUT R6, R3, 0xfffffff8, RZ, 0xc0, !PT ;  /* 0xfffffff803067812 */ /* 0x000fe400078ec0ff */
[----:B------:R-:W-:Y:S02]  /*60b0*/  LEA.HI R3, R0, R208, RZ, 0x5 ;  /* 0x000000d000037211 */ /* 0x000fe400078f28ff */
[----:B------:R-:W-:Y:S01]  /*60c0*/  F2FP.BF16.PACK_AB R80, R81, R80 ;  /* 0x000000505150723e */ /* 0x000fe200000010ff */
[----:B------:R-:W-:Y:S01]  /*60d0*/  IMAD.IADD R6, R4, 0x1, -R6 ;  /* 0x0000000104067824 */ /* 0x000fe200078e0a06 */
[--C-:B------:R-:W-:Y:S02]  /*60e0*/  SHF.R.S32.HI R5, RZ, 0x5, R3.reuse ;  /* 0x00000005ff057819 */ /* 0x100fe40000011403 */
[----:B------:R-:W-:Y:S02]  /*60f0*/  SHF.R.S32.HI R7, RZ, 0x1f, R3 ;  /* 0x0000001fff077819 */ /* 0x000fe40000011403 */
[----:B------:R-:W-:-:S02]  /*6100*/  LEA.HI R3, R6, R6, RZ, 0x1 ;  /* 0x0000000606037211 */ /* 0x000fc400078f08ff */
[----:B------:R-:W-:Y:S02]  /*6110*/  LEA.HI R9, R7, R5, RZ, 0x2 ;  /* 0x0000000507097211 */ /* 0x000fe400078f10ff */
[----:B------:R-:W-:Y:S02]  /*6120*/  SHF.R.S32.HI R11, RZ, 0x1, R3 ;  /* 0x00000001ff0b7819 */ /* 0x000fe40000011403 */
[----:B------:R-:W-:Y:S02]  /*6130*/  LOP3.LUT R7, R2, 0xfffffffc, RZ, 0xc0, !PT ;  /* 0xfffffffc02077812 */ /* 0x000fe400078ec0ff */
[----:B------:R-:W-:Y:S01]  /*6140*/  LOP3.LUT R9, R9, 0x7ffffc, RZ, 0xc0, !PT ;  /* 0x007ffffc09097812 */ /* 0x000fe200078ec0ff */
[----:B------:R-:W-:Y:S01]  /*6150*/  IMAD.SHL.U32 R10, R11, 0x40, RZ ;  /* 0x000000400b0a7824 */ /* 0x000fe200078e00ff */
[----:B------:R-:W-:Y:S01]  /*6160*/  LOP3.LUT R3, R3, 0x3fffffe, RZ, 0xc0, !PT ;  /* 0x03fffffe03037812 */ /* 0x000fe200078ec0ff */
[----:B------:R-:W-:Y:S01]  /*6170*/  IMAD.IADD R7, R208, 0x1, -R7 ;  /* 0x00000001d0077824 */ /* 0x000fe200078e0a07 */
[----:B------:R-:W-:Y:S01]  /*6180*/  LEA.HI R2, R2, R4, RZ, 0x1 ;  /* 0x0000000402027211 */ /* 0x000fe200078f08ff */
[----:B------:R-:W-:Y:S01]  /*6190*/  IMAD.IADD R9, R5, 0x1, -R9 ;  /* 0x0000000105097824 */ /* 0x000fe200078e0a09 */
[----:B------:R-:W-:Y:S01]  /*61a0*/  LOP3.LUT R10, R10, 0xc0, RZ, 0xc0, !PT ;  /* 0x000000c00a0a7812 */ /* 0x000fe200078ec0ff */
[----:B------:R-:W-:Y:S01]  /*61b0*/  IMAD.IADD R3, R6, 0x1, -R3 ;  /* 0x0000000106037824 */ /* 0x000fe200078e0a03 */
[----:B------:R-:W-:Y:S01]  /*61c0*/  LOP3.LUT P0, RZ, R11, 0x2, RZ, 0xc0, !PT ;  /* 0x000000020bff7812 */ /* 0x000fe2000780c0ff */
[----:B------:R-:W-:Y:S01]  /*61d0*/  IMAD R9, R9, 0x100, R7 ;  /* 0x0000010009097824 */ /* 0x000fe200078e0207 */
[----:B------:R-:W-:-:S02]  /*61e0*/  LOP3.LUT R8, R10, 0x8, R8, 0xf8, !PT ;  /* 0x000000080a087812 */ /* 0x000fc400078ef808 */
[----:B------:R-:W-:Y:S01]  /*61f0*/  SHF.R.U32.HI R10, RZ, 0x3, R10 ;  /* 0x00000003ff0a7819 */ /* 0x000fe2000001160a */
[----:B------:R-:W-:Y:S01]  /*6200*/  IMAD R3, R3, 0x10, R9 ;  /* 0x0000001003037824 */ /* 0x000fe200078e0209 */
[----:B------:R-:W-:Y:S02]  /*6210*/  LOP3.LUT R2, R2, 0x3fffffe, RZ, 0xc0, !PT ;  /* 0x03fffffe02027812 */ /* 0x000fe400078ec0ff */
[----:B------:R-:W-:Y:S02]  /*6220*/  LOP3.LUT R8, R8, R10, RZ, 0x3c, !PT ;  /* 0x0000000a08087212 */ /* 0x000fe400078e3cff */
[----:B------:R-:W-:Y:S01]  /*6230*/  F2FP.BF16.PACK_AB R82, R83, R82 ;  /* 0x000000525352723e */ /* 0x000fe200000010ff */
[----:B------:R-:W-:Y:S01]  /*6240*/  IMAD.IADD R2, R4, 0x1, -R2 ;  /* 0x0000000104027824 */ /* 0x000fe200078e0a02 */
[----:B------:R-:W-:Y:S01]  /*6250*/  F2FP.BF16.PACK_AB R72, R73, R72 ;  /* 0x000000484948723e */ /* 0x000fe200000010ff */
[----:B------:R-:W-:Y:S01]  /*6260*/  IMAD.U32 R3, R3, 0x2, R8 ;  /* 0x0000000203037824 */ /* 0x000fe200078e0008 */
[----:B------:R-:W-:Y:S01]  /*6270*/  F2FP.BF16.PACK_AB R74, R75, R74 ;  /* 0x0000004a4b4a723e */ /* 0x000fe200000010ff */
[----:B------:R-:W-:Y:S01]  /*6280*/  IMAD R2, R5, 0x8, R2 ;  /* 0x0000000805027824 */ /* 0x000fe200078e0202 */
[----:B------:R-:W-:Y:S01]  /*6290*/  F2FP.BF16.PACK_AB R76, R77, R76 ;  /* 0x0000004c4d4c723e */ /* 0x000fe200000010ff */
[----:B------:R-:W-:Y:S01]  /*62a0*/  IMAD.SHL.U32 R3, R3, 0x2, RZ ;  /* 0x0000000203037824 */ /* 0x000fe200078e00ff */
[----:B------:R-:W-:Y:S01]  /*62b0*/  F2FP.BF16.PACK_AB R78, R79, R78 ;  /* 0x0000004e4f4e723e */ /* 0x000fe200000010ff */
[----:B------:R-:W-:Y:S01]  /*62c0*/  IMAD.SHL.U32 R8, R7, 0x8, RZ ;  /* 0x0000000807087824 */ /* 0x000fe200078e00ff */
[----:B------:R-:W-:-:S02]  /*62d0*/  F2FP.BF16.PACK_AB R84, R85, R84 ;  /* 0x000000545554723e */ /* 0x000fc400000010ff */
[C---:B------:R-:W-:Y:S01]  /*62e0*/  IADD3 R5, R3.reuse, 0x20, RZ ;  /* 0x0000002003057810 */ /* 0x040fe20007ffe0ff */
[----:B------:R-:W-:Y:S01]  /*62f0*/  STS [R3+0x6080], R68 ;  /* 0x0060804403007388 */ /* 0x000fe20000000800 */
[----:B------:R-:W-:Y:S02]  /*6300*/  @P0 IADD3 R5, R3, -0x20, RZ ;  /* 0xffffffe003050810 */ /* 0x000fe40007ffe0ff */
        /* <DEDUP_REMOVED lines=47> */
[----:B------:R-:W-:Y:S02]  /*6600*/  LEA.HI R0, R0, R208, RZ, 0x3 ;  /* 0x000000d000007211 */ /* 0x000fe400078f18ff */
[----:B------:R-:W-:Y:S01]  /*6610*/  F2FP.BF16.PACK_AB R148, R149, R148 ;  /* 0x000000949594723e */ /* 0x000fe200000010ff */
[----:B------:R-:W-:Y:S01]  /*6620*/  STS [R3+0xa280], R102 ;  /* 0x00a2806603007388 */ /* 0x000fe20000000800 */
[----:B------:R-:W-:Y:S01]  /*6630*/  F2FP.BF16.PACK_AB R150, R151, R150 ;  /* 0x000000969796723e */ /* 0x000fe200000010ff */
[----:B------:R-:W-:Y:S01]  /*6640*/  IMAD.SHL.U32 R0, R0, 0x8, RZ ;  /* 0x0000000800007824 */ /* 0x000fe200078e00ff */
        /* <DEDUP_REMOVED lines=9> */
[----:B------:R-:W-:Y:S01]  /*66e0*/  LOP3.LUT R0, R0, 0xc0, RZ, 0xc0, !PT ;  /* 0x000000c000007812 */ /* 0x000fe200078ec0ff */
[----:B------:R-:W-:Y:S01]  /*66f0*/  STS [R3+0xb280], R106 ;  /* 0x00b2806a03007388 */ /* 0x000fe20000000800 */
[----:B------:R-:W-:-:S02]  /*6700*/  IADD3 R7, -R205, c[0x0][0x2f0], RZ ;  /* 0x0000bc00cd077a10 */ /* 0x000fc40007ffe1ff */
[----:B------:R-:W-:Y:S01]  /*6710*/  SHF.R.U32.HI R6, RZ, 0x3, R0 ;  /* 0x00000003ff067819 */ /* 0x000fe20000011600 */
[----:B------:R-:W-:Y:S01]  /*6720*/  STS [R5+0xb080], R108 ;  /* 0x00b0806c05007388 */ /* 0x000fe20000000800 */
[--C-:B------:R-:W-:Y:S02]  /*6730*/  LOP3.LUT R0, R0, 0x18, R8.reuse, 0xf8, !PT ;  /* 0x0000001800007812 */ /* 0x100fe400078ef808 */
[----:B------:R-:W-:Y:S01]  /*6740*/  IMNMX R7, R7, 0x80, PT ;  /* 0x0000008007077817 */ /* 0x000fe20003800200 */
[----:B------:R-:W-:Y:S01]  /*6750*/  STS [R5+0xb280], R110 ;  /* 0x00b2806e05007388 */ /* 0x000fe20000000800 */
[----:B------:R-:W-:Y:S02]  /*6760*/  LOP3.LUT R0, R0, R6, RZ, 0x3c, !PT ;  /* 0x0000000600007212 */ /* 0x000fe400078e3cff */
[----:B------:R-:W-:Y:S01]  /*6770*/  SHF.R.S32.HI R9, RZ, 0x1f, R8 ;  /* 0x0000001fff097819 */ /* 0x000fe20000011408 */
[----:B------:R-:W-:Y:S01]  /*6780*/  STS [R3+0x80], R116 ;  /* 0x0000807403007388 */ /* 0x000fe20000000800 */
[----:B------:R-:W-:Y:S01]  /*6790*/  ISETP.GE.AND P5, PT, R4, R7, PT ;  /* 0x000000070400720c */ /* 0x000fe20003fa6270 */
[----:B------:R-:W-:Y:S01]  /*67a0*/  IMAD.U32 R2, R2, 0x20, R0 ;  /* 0x0000002002027824 */ /* 0x000fe200078e0000 */
[----:B------:R-:W-:Y:S01]  /*67b0*/  IADD3 R11, R8, 0x20, RZ ;  /* 0x00000020080b7810 */ /* 0x000fe20007ffe0ff */
[----:B------:R-:W-:Y:S02]  /*67c0*/  STS [R3+0x280], R118 ;  /* 0x0002807603007388 */ /* 0x000fe40000000800 */
[----:B------:R-:W-:-:S02]  /*67d0*/  IMAD.SHL.U32 R52, R2, 0x2, RZ ;  /* 0x0000000202347824 */ /* 0x000fc400078e00ff */
        /* <DEDUP_REMOVED lines=22> */
[----:B------:R-:W-:Y:S06]  /*6940*/  BAR.SYNC.DEFER_BLOCKING 0x1, 0x100 ;  /* 0x0044000000007b1d */ /* 0x000fec0000010000 */
[----:B------:R-:W3:Y:S04]  /*6950*/  S2R R0, SR_CTAID.Y ;  /* 0x0000000000007919 */ /* 0x000ee80000002600 */
[----:B-1----:R-:W1:Y:S04]  /*6960*/  S2R R3, SR_CTAID.Z ;  /* 0x0000000000037919 */ /* 0x002e680000002700 */
[----:B------:R4:W5:Y:S04]  /*6970*/  LDS.128 R44, [R52+0x7080] ;  /* 0x00708000342c7984 */ /* 0x0009680000000c00 */
[----:B------:R4:W4:Y:S01]  /*6980*/  LDS.128 R40, [R52+0x9080] ;  /* 0x0090800034287984 */ /* 0x0009220000000c00 */
[----:B---3--:R-:W-:Y:S01]  /*6990*/  SHF.R.S32.HI R2, RZ, 0x1f, R0 ;  /* 0x0000001fff027819 */ /* 0x008fe20000011400 */
[----:B------:R-:W-:-:S02]  /*69a0*/  IMAD.WIDE.U32 R48, R0, c[0x0][0x338], R8 ;  /* 0x0000ce0000307a25 */ /* 0x000fc400078e0008 */
[----:B------:R3:W3:Y:S02]  /*69b0*/  LDS.128 R36, [R52+0xb080] ;  /* 0x00b0800034247984 */ /* 0x0006e40000000c00 */
[----:B--2---:R-:W-:Y:S02]  /*69c0*/  IMAD R5, R2, c[0x0][0x338], RZ ;  /* 0x0000ce0002057a24 */ /* 0x004fe400078e02ff */
[----:B------:R2:W2:Y:S01]  /*69d0*/  LDS.128 R32, [R52+0x80] ;  /* 0x0000800034207984 */ /* 0x0004a20000000c00 */
[----:B-1----:R-:W-:Y:S01]  /*69e0*/  SHF.R.S32.HI R6, RZ, 0x1f, R3 ;  /* 0x0000001fff067819 */ /* 0x002fe20000011403 */
[----:B------:R-:W-:Y:S02]  /*69f0*/  IMAD R5, R0, c[0x0][0x33c], R5 ;  /* 0x0000cf0000057a24 */ /* 0x000fe400078e0205 */
[----:B------:R1:W1:Y:S02]  /*6a00*/  LDS.128 R28, [R52+0x2080] ;  /* 0x00208000341c7984 */ /* 0x0002640000000c00 */
[----:B------:R-:W-:-:S02]  /*6a10*/  IMAD R10, R6, c[0x0][0x340], RZ ;  /* 0x0000d000060a7a24 */ /* 0x000fc400078e02ff */
[----:B------:R1:W1:Y:S01]  /*6a20*/  LDS.128 R24, [R52+0x4080] ;  /* 0x0040800034187984 */ /* 0x0002620000000c00 */
[----:B------:R-:W-:Y:S01]  /*6a30*/  IMAD.IADD R49, R49, 0x1, R5 ;  /* 0x0000000131317824 */ /* 0x000fe200078e0205 */
[----:B------:R-:W-:Y:S01]  /*6a40*/  SHF.R.S32.HI R5, RZ, 0x1f, R4 ;  /* 0x0000001fff057819 */ /* 0x000fe20000011404 */
[C---:B------:R-:W-:Y:S01]  /*6a50*/  IMAD R10, R3.reuse, c[0x0][0x344], R10 ;  /* 0x0000d100030a7a24 */ /* 0x040fe200078e020a */
[----:B------:R1:W1:Y:S01]  /*6a60*/  LDS.128 R20, [R52+0x1080] ;  /* 0x0010800034147984 */ /* 0x0002620000000c00 */
[----:B------:R-:W-:-:S03]  /*6a70*/  IMAD.WIDE.U32 R62, R3, c[0x0][0x340], R48 ;  /* 0x0000d000033e7a25 */ /* 0x000fc600078e0030 */
[----:B------:R1:W1:Y:S01]  /*6a80*/  LDS.128 R16, [R52+0x3080] ;  /* 0x0030800034107984 */ /* 0x0002620000000c00 */
[----:B------:R-:W-:-:S03]  /*6a90*/  IMAD.WIDE R64, R201, 0x80, R4 ;  /* 0x00000080c9407825 */ /* 0x000fc600078e0204 */
[----:B------:R1:W1:Y:S01]  /*6aa0*/  LDS.128 R12, [R52+0x5080] ;  /* 0x00508000340c7984 */ /* 0x0002620000000c00 */
[----:B------:R-:W-:Y:S01]  /*6ab0*/  IMAD.IADD R67, R63, 0x1, R10 ;  /* 0x000000013f437824 */ /* 0x000fe200078e020a */
[----:B------:R-:W-:Y:S05]  /*6ac0*/  @P5 BRA `(.L_x_845) ;  /* 0x0000011000005947 */ /* 0x000fea0003800000 */
[C---:B------:R-:W-:Y:S01]  /*6ad0*/  ISETP.GE.AND P3, PT, R8.reuse, c[0x0][0x324], PT ;  /* 0x0000c90008007a0c */ /* 0x040fe20003f66270 */
[----:B------:R-:W5:Y:S01]  /*6ae0*/  LDS.128 R56, [R52+0x8080] ;  /* 0x0080800034387984 */ /* 0x000f620000000c00 */
[----:B------:R-:W-:Y:S01]  /*6af0*/  IMAD R60, R65, c[0x0][0x330], RZ ;  /* 0x0000cc00413c7a24 */ /* 0x000fe200078e02ff */
[----:B------:R-:W-:Y:S01]  /*6b00*/  IADD3 R10, R8, 0x40, RZ ;  /* 0x00000040080a7810 */ /* 0x000fe20007ffe0ff */
[----:B------:R-:W-:Y:S01]  /*6b10*/  IMAD.MOV.U32 R66, RZ, RZ, R62 ;  /* 0x000000ffff427224 */ /* 0x000fe200078e003e */
[----:B------:R-:W-:Y:S01]  /*6b20*/  ISETP.GE.AND P2, PT, R11, c[0x0][0x324], PT ;  /* 0x0000c9000b007a0c */ /* 0x000fe20003f46270 */
[----:B------:R-:W-:Y:S01]  /*6b30*/  IMAD R60, R64, c[0x0][0x334], R60 ;  /* 0x0000cd00403c7a24 */ /* 0x000fe200078e023c */
[----:B------:R-:W-:Y:S01]  /*6b40*/  ISETP.GE.AND P1, PT, R10, c[0x0][0x324], PT ;  /* 0x0000c9000a007a0c */ /* 0x000fe20003f26270 */
[----:B------:R-:W-:-:S04]  /*6b50*/  IMAD.WIDE.U32 R68, R64, c[0x0][0x330], R66 ;  /* 0x0000cc0040447a25 */ /* 0x000fc800078e0042 */
[----:B------:R-:W-:Y:S01]  /*6b60*/  IMAD.IADD R60, R69, 0x1, R60 ;  /* 0x00000001453c7824 */ /* 0x000fe200078e023c */
[----:B------:R-:W4:Y:S01]  /*6b70*/  @!P3 LDS.128 R48, [R52+0x6080] ;  /* 0x006080003430b984 */ /* 0x000f220000000c00 */
[----:B------:R-:W-:-:S03]  /*6b80*/  LEA R70, P0, R68, c[0x0][0x318], 0x1 ;  /* 0x0000c60044467a11 */ /* 0x000fc600078008ff */
[----:B-1234-:R-:W1:Y:S01]  /*6b90*/  LDS.128 R52, [R52+0xa080] ;  /* 0x00a0800034347984 */ /* 0x01ee620000000c00 */
[----:B------:R-:W-:-:S05]  /*6ba0*/  LEA.HI.X R71, R68, c[0x0][0x31c], R60, 0x1, P0 ;  /* 0x0000c70044477a11 */ /* 0x000fca00000f0c3c */
[----:B-----5:R2:W-:Y:S04]  /*6bb0*/  @!P2 STG.E.128 [R70.64+0x40], R56 ;  /* 0x000040384600a986 */ /* 0x0205e8000c101d10 */
[----:B------:R2:W-:Y:S04]  /*6bc0*/  @!P3 STG.E.128 [R70.64], R48 ;  /* 0x000000304600b986 */ /* 0x0005e8000c101d10 */
[----:B-1----:R2:W-:Y:S02]  /*6bd0*/  @!P1 STG.E.128 [R70.64+0x80], R52 ;  /* 0x0000803446009986 */ /* 0x0025e4000c101d10 */
.L_x_845:
[----:B------:R-:W-:Y:S05]  /*6be0*/  BSYNC B0 ;  /* 0x0000000000007941 */ /* 0x000fea0003800000 */
.L_x_844:
[----:B------:R-:W-:Y:S01]  /*6bf0*/  IADD3 R4, R4, 0x40, RZ ;  /* 0x0000004004047810 */ /* 0x000fe20007ffe0ff */
[----:B------:R-:W-:Y:S03]  /*6c00*/  BSSY B0, `(.L_x_846) ;  /* 0x0000014000007945 */ /* 0x000fe60003800000 */
[----:B------:R-:W-:-:S13]  /*6c10*/  ISETP.GE.AND P4, PT, R4, R7, PT ;  /* 0x000000070400720c */ /* 0x000fda0003f86270 */
[----:B------:R-:W-:Y:S05]  /*6c20*/  @P4 BRA `(.L_x_847) ;  /* 0x0000011000004947 */ /* 0x000fea0003800000 */
[----:B------:R-:W-:Y:S01]  /*6c30*/  IADD3 R7, P0, R64, 0x40, RZ ;  /* 0x0000004040077810 */ /* 0x000fe20007f1e0ff */
[----:B--2---:R-:W-:Y:S01]  /*6c40*/  IMAD.MOV.U32 R48, RZ, RZ, R62 ;  /* 0x000000ffff307224 */ /* 0x004fe200078e003e */
        /* <DEDUP_REMOVED lines=12> */
[----:B-----5:R2:W-:Y:S04]  /*6d10*/  @!P2 STG.E.128 [R4.64], R44 ;  /* 0x0000002c0400a986 */ /* 0x0205e8000c101d10 */
[----:B----4-:R2:W-:Y:S04]  /*6d20*/  @!P1 STG.E.128 [R4.64+0x40], R40 ;  /* 0x0000402804009986 */ /* 0x0105e8000c101d10 */
[----:B---3--:R2:W-:Y:S02]  /*6d30*/  @!P0 STG.E.128 [R4.64+0x80], R36 ;  /* 0x0000802404008986 */ /* 0x0085e4000c101d10 */
.L_x_847:
[----:B------:R-:W-:Y:S05]  /*6d40*/  BSYNC B0 ;  /* 0x0000000000007941 */ /* 0x000fea0003800000 */
.L_x_846:
[----:B------:R-:W-:Y:S01]  /*6d50*/  IMAD R2, R2, c[0x0][0x308], RZ ;  /* 0x0000c20002027a24 */ /* 0x000fe200078e02ff */
[----:B------:R-:W-:Y:S01]  /*6d60*/  BSSY B0, `(.L_x_848) ;  /* 0x0000017000007945 */ /* 0x000fe20003800000 */
[----:B--2---:R-:W-:-:S04]  /*6d70*/  IMAD.WIDE.U32 R4, R0, c[0x0][0x308], R8 ;  /* 0x0000c20000047a25 */ /* 0x004fc800078e0008 */
        /* <DEDUP_REMOVED lines=13> */
[----:B---3--:R-:W-:Y:S01]  /*6e50*/  IMAD.WIDE.U32 R36, R64, c[0x0][0x300], R6 ;  /* 0x0000c00040247a25 */ /* 0x008fe200078e0006 */
[----:B------:R-:W-:-:S03]  /*6e60*/  ISETP.GE.AND P2, PT, R11, c[0x0][0x2f4], PT ;  /* 0x0000bd000b007a0c */ /* 0x000fc60003f46270 */
[----:B------:R-:W-:Y:S01]  /*6e70*/  IMAD.IADD R2, R37, 0x1, R2 ;  /* 0x0000000125027824 */ /* 0x000fe200078e0202 */
[----:B------:R-:W-:-:S04]  /*6e80*/  LEA R38, P0, R36, c[0x0][0x2e8], 0x1 ;  /* 0x0000ba0024267a11 */ /* 0x000fc800078008ff */
[----:B------:R-:W-:-:S05]  /*6e90*/  LEA.HI.X R39, R36, c[0x0][0x2ec], R2, 0x1, P0 ;  /* 0x0000bb0024277a11 */ /* 0x000fca00000f0c02 */
[----:B------:R2:W-:Y:S04]  /*6ea0*/  @!P3 STG.E.128 [R38.64], R32 ;  /* 0x000000202600b986 */ /* 0x0005e8000c101d10 */
[----:B-1----:R2:W-:Y:S04]  /*6eb0*/  @!P2 STG.E.128 [R38.64+0x40], R28 ;  /* 0x0000401c2600a986 */ /* 0x0025e8000c101d10 */
[----:B------:R2:W-:Y:S02]  /*6ec0*/  @!P1 STG.E.128 [R38.64+0x80], R24 ;  /* 0x0000801826009986 */ /* 0x0005e4000c101d10 */
.L_x_849:
[----:B------:R-:W-:Y:S05]  /*6ed0*/  BSYNC B0 ;  /* 0x0000000000007941 */ /* 0x000fea0003800000 */
.L_x_848:
[----:B------:R-:W-:Y:S05]  /*6ee0*/  @P4 EXIT ;  /* 0x000000000000494d */ /* 0x000fea0003800000 */
[----:B------:R-:W-:Y:S01]  /*6ef0*/  IADD3 R0, P0, R64, 0x40, RZ ;  /* 0x0000004040007810 */ /* 0x000fe20007f1e0ff */
[----:B------:R-:W-:Y:S01]  /*6f00*/  IMAD.MOV.U32 R2, RZ, RZ, R4 ;  /* 0x000000ffff027224 */ /* 0x000fe200078e0004 */
[C---:B------:R-:W-:Y:S01]  /*6f10*/  ISETP.GE.AND P1, PT, R8.reuse, c[0x0][0x2f4], PT ;  /* 0x0000bd0008007a0c */ /* 0x040fe20003f26270 */
[----:B------:R-:W-:Y:S01]  /*6f20*/  IMAD.MOV.U32 R3, RZ, RZ, R7 ;  /* 0x000000ffff037224 */ /* 0x000fe200078e0007 */
        /* <DEDUP_REMOVED lines=15> */
.L_x_843:
[----:B------:R-:W1:Y:S01]  /*7020*/  S2R R0, SR_CTAID.Y ;  /* 0x0000000000007919 */ /* 0x000e620000002600 */
[----:B------:R-:W-:Y:S01]  /*7030*/  SHF.R.S32.HI R6, RZ, 0x1f, R208 ;  /* 0x0000001fff067819 */ /* 0x000fe200000114d0 */
[----:B------:R-:W-:Y:S01]  /*7040*/  BSSY B0, `(.L_x_850) ;  /* 0x0000026000007945 */ /* 0x000fe20003800000 */
[----:B------:R-:W-:Y:S01]  /*7050*/  IADD3 R205, -R205, c[0x0][0x2f0], RZ ;  /* 0x0000bc00cdcd7a10 */ /* 0x000fe20007ffe1ff */
[----:B------:R-:W2:Y:S01]  /*7060*/  S2R R2, SR_CTAID.Z ;  /* 0x0000000000027919 */ /* 0x000ea20000002700 */
[----:B------:R-:W-:-:S04]  /*7070*/  LEA.HI R6, R6, R208, RZ, 0x2 ;  /* 0x000000d006067211 */ /* 0x000fc800078f10ff */
[----:B------:R-:W-:Y:S02]  /*7080*/  LOP3.LUT R3, R6, 0x1ffffffc, RZ, 0xc0, !PT ;  /* 0x1ffffffc06037812 */ /* 0x000fe400078ec0ff */
[----:B------:R-:W-:-:S03]  /*7090*/  SHF.R.S32.HI R6, RZ, 0x2, R6 ;  /* 0x00000002ff067819 */ /* 0x000fc60000011406 */
[----:B------:R-:W-:Y:S01]  /*70a0*/  IMAD.IADD R3, R208, 0x1, -R3 ;  /* 0x00000001d0037824 */ /* 0x000fe200078e0a03 */
[----:B------:R-:W-:Y:S02]  /*70b0*/  ISETP.GE.AND P5, PT, R6, R205, PT ;  /* 0x000000cd0600720c */ /* 0x000fe40003fa6270 */
[----:B------:R-:W-:Y:S01]  /*70c0*/  SHF.R.S32.HI R7, RZ, 0x1f, R6 ;  /* 0x0000001fff077819 */ /* 0x000fe20000011406 */
[----:B------:R-:W-:-:S04]  /*70d0*/  IMAD.SHL.U32 R8, R3, 0x8, RZ ;  /* 0x0000000803087824 */ /* 0x000fc800078e00ff */
[----:B------:R-:W-:Y:S01]  /*70e0*/  IMAD.WIDE R14, R201, 0x80, R6 ;  /* 0x00000080c90e7825 */ /* 0x000fe200078e0206 */
[----:B------:R-:W-:Y:S02]  /*70f0*/  SHF.R.S32.HI R9, RZ, 0x1f, R8 ;  /* 0x0000001fff097819 */ /* 0x000fe40000011408 */
[----:B-1----:R-:W-:-:S03]  /*7100*/  SHF.R.S32.HI R4, RZ, 0x1f, R0 ;  /* 0x0000001fff047819 */ /* 0x002fc60000011400 */
[----:B------:R-:W-:Y:S01]  /*7110*/  IMAD.WIDE.U32 R10, R0, c[0x0][0x308], R8 ;  /* 0x0000c200000a7a25 */ /* 0x000fe200078e0008 */
[----:B--2---:R-:W-:-:S03]  /*7120*/  SHF.R.S32.HI R3, RZ, 0x1f, R2 ;  /* 0x0000001fff037819 */ /* 0x004fc60000011402 */
[----:B------:R-:W-:-:S04]  /*7130*/  IMAD R5, R4, c[0x0][0x308], RZ ;  /* 0x0000c20004057a24 */ /* 0x000fc800078e02ff */
[----:B------:R-:W-:-:S04]  /*7140*/  IMAD R5, R0, c[0x0][0x30c], R5 ;  /* 0x0000c30000057a24 */ /* 0x000fc800078e0205 */
[----:B------:R-:W-:Y:S02]  /*7150*/  IMAD.IADD R11, R5, 0x1, R11 ;  /* 0x00000001050b7824 */ /* 0x000fe400078e020b */
[----:B------:R-:W-:Y:S02]  /*7160*/  IMAD R5, R3, c[0x0][0x310], RZ ;  /* 0x0000c40003057a24 */ /* 0x000fe400078e02ff */
[----:B------:R-:W-:Y:S01]  /*7170*/  IMAD.WIDE.U32 R12, R2, c[0x0][0x310], R10 ;  /* 0x0000c400020c7a25 */ /* 0x000fe200078e000a */
[C---:B------:R-:W-:Y:S02]  /*7180*/  IADD3 R11, R8.reuse, 0x20, RZ ;  /* 0x00000020080b7810 */ /* 0x040fe40007ffe0ff */
[----:B------:R-:W-:Y:S01]  /*7190*/  IADD3 R10, R8, 0x40, RZ ;  /* 0x00000040080a7810 */ /* 0x000fe20007ffe0ff */
[----:B------:R-:W-:-:S04]  /*71a0*/  IMAD R5, R2, c[0x0][0x314], R5 ;  /* 0x0000c50002057a24 */ /* 0x000fc800078e0205 */
[----:B------:R-:W-:Y:S01]  /*71b0*/  IMAD.IADD R17, R5, 0x1, R13 ;  /* 0x0000000105117824 */ /* 0x000fe200078e020d */
        /* <DEDUP_REMOVED lines=14> */
.L_x_851:
[----:B------:R-:W-:Y:S05]  /*72a0*/  BSYNC B0 ;  /* 0x0000000000007941 */ /* 0x000fea0003800000 */
.L_x_850:
        /* <DEDUP_REMOVED lines=16> */
[----:B------:R2:W-:Y:S04]  /*73b0*/  @!P2 STG.E.128 [R6.64], RZ ;  /* 0x000000ff0600a986 */ /* 0x0005e8000c101d10 */
[----:B------:R2:W-:Y:S04]  /*73c0*/  @!P1 STG.E.128 [R6.64+0x40], RZ ;  /* 0x000040ff06009986 */ /* 0x0005e8000c101d10 */
[----:B------:R2:W-:Y:S02]  /*73d0*/  @!P0 STG.E.128 [R6.64+0x80], RZ ;  /* 0x000080ff06008986 */ /* 0x0005e4000c101d10 */
.L_x_853:
[----:B------:R-:W-:Y:S05]  /*73e0*/  BSYNC B0 ;  /* 0x0000000000007941 */ /* 0x000fea0003800000 */
.L_x_852:
[----:B------:R-:W-:Y:S01]  /*73f0*/  IMAD R4, R4, c[0x0][0x338], RZ ;  /* 0x0000ce0004047a24 */ /* 0x000fe200078e02ff */
[----:B------:R-:W-:Y:S01]  /*7400*/  BSSY B0, `(.L_x_854) ;  /* 0x0000017000007945 */ /* 0x000fe20003800000 */
[----:B--2---:R-:W-:-:S04]  /*7410*/  IMAD.WIDE.U32 R6, R0, c[0x0][0x338], R8 ;  /* 0x0000ce0000067a25 */ /* 0x004fc800078e0008 */
[----:B------:R-:W-:Y:S02]  /*7420*/  IMAD R4, R0, c[0x0][0x33c], R4 ;  /* 0x0000cf0000047a24 */ /* 0x000fe400078e0204 */
[----:B------:R-:W-:-:S03]  /*7430*/  IMAD R3, R3, c[0x0][0x340], RZ ;  /* 0x0000d00003037a24 */ /* 0x000fc600078e02ff */
[----:B------:R-:W-:Y:S01]  /*7440*/  IADD3 R5, R4, R7, RZ ;  /* 0x0000000704057210 */ /* 0x000fe20007ffe0ff */
[----:B------:R-:W-:Y:S01]  /*7450*/  IMAD R3, R2, c[0x0][0x344], R3 ;  /* 0x0000d10002037a24 */ /* 0x000fe200078e0203 */
[----:B------:R-:W-:-:S05]  /*7460*/  MOV R4, R6 ;  /* 0x0000000600047202 */ /* 0x000fca0000000f00 */
[----:B------:R-:W-:-:S05]  /*7470*/  IMAD.WIDE.U32 R4, R2, c[0x0][0x340], R4 ;  /* 0x0000d00002047a25 */ /* 0x000fca00078e0004 */
[----:B------:R-:W-:Y:S01]  /*7480*/  IADD3 R3, R3, R5, RZ ;  /* 0x0000000503037210 */ /* 0x000fe20007ffe0ff */
        /* <DEDUP_REMOVED lines=14> */
.L_x_855:
[----:B------:R-:W-:Y:S05]  /*7570*/  BSYNC B0 ;  /* 0x0000000000007941 */ /* 0x000fea0003800000 */
.L_x_854:
[----:B------:R-:W-:Y:S05]  /*7580*/  @P4 EXIT ;  /* 0x000000000000494d */ /* 0x000fea0003800000 */
[----:B------:R-:W-:Y:S01]  /*7590*/  IADD3 R0, P0, R14, 0x40, RZ ;  /* 0x000000400e007810 */ /* 0x000fe20007f1e0ff */
[----:B------:R-:W-:Y:S01]  /*75a0*/  IMAD.MOV.U32 R5, RZ, RZ, R3 ;  /* 0x000000ffff057224 */ /* 0x000fe200078e0003 */
[----:B------:R-:W-:-:S03]  /*75b0*/  ISETP.GE.AND P1, PT, R8, c[0x0][0x324], PT ;  /* 0x0000c90008007a0c */ /* 0x000fc60003f26270 */
        /* <DEDUP_REMOVED lines=14> */
.L_x_856:
        /* <DEDUP_REMOVED lines=14> */
.L_x_1421:


//--------------------- .text._ZN7cutlass13device_kernelIN5flash19enable_sm80_to_sm89INS1_16FlashAttnBwdSm80INS1_25CollectiveMainloopBwdSm80ILi2ELi2EN4cute5tupleIJNS5_1CILi64EEENS7_ILi128EEENS7_ILi96EEEEEENS_10bfloat16_tEfNS_4arch4Sm80ELb0ELb1ELb0ELb0ELb1ELb0ELb0ELb0ELi2ELi2ELi4ELi2ELb0EEENS1_21CollectiveEpilogueBwdISB_SC_SE_Li256ELb0ELb0ELi2EEENS1_19SingleTileSchedulerILb0ELb0ELb0ELi128EEEEEEEEEvNT_6ParamsE --------------------------
	.section	.text._ZN7cutlass13device_kernelIN5flash19enable_sm80_to_sm89INS1_16FlashAttnBwdSm80INS1_25CollectiveMainloopBwdSm80ILi2ELi2EN4cute5tupleIJNS5_1CILi64EEENS7_ILi128EEENS7_ILi96EEEEEENS_10bfloat16_tEfNS_4arch4Sm80ELb0ELb1ELb0ELb0ELb1ELb0ELb0ELb0ELi2ELi2ELi4ELi2ELb0EEENS1_21CollectiveEpilogueBwdISB_SC_SE_Li256ELb0ELb0ELi2EEENS1_19SingleTileSchedulerILb0ELb0ELb0ELi128EEEEEEEEEvNT_6ParamsE,"ax",@progbits
	.sectioninfo	@"SHI_REGISTERS=253"
	.align	128
.text._ZN7cutlass13device_kernelIN5flash19enable_sm80_to_sm89INS1_16FlashAttnBwdSm80INS1_25CollectiveMainloopBwdSm80ILi2ELi2EN4cute5tupleIJNS5_1CILi64EEENS7_ILi128EEENS7_ILi96EEEEEENS_10bfloat16_tEfNS_4arch4Sm80ELb0ELb1ELb0ELb0ELb1ELb0ELb0ELb0ELi2ELi2ELi4ELi2ELb0EEENS1_21CollectiveEpilogueBwdISB_SC_SE_Li256ELb0ELb0ELi2EEENS1_19SingleTileSchedulerILb0ELb0ELb0ELi128EEEEEEEEEvNT_6ParamsE:
        .type           _ZN7cutlass13device_kernelIN5flash19enable_sm80_to_sm89INS1_16FlashAttnBwdSm80INS1_25CollectiveMainloopBwdSm80ILi2ELi2EN4cute5tupleIJNS5_1CILi64EEENS7_ILi128EEENS7_ILi96EEEEEENS_10bfloat16_tEfNS_4arch4Sm80ELb0ELb1ELb0ELb0ELb1ELb0ELb0ELb0ELi2ELi2ELi4ELi2ELb0EEENS1_21CollectiveEpilogueBwdISB_SC_SE_Li256ELb0ELb0ELi2EEENS1_19SingleTileSchedulerILb0ELb0ELb0ELi128EEEEEEEEEvNT_6ParamsE,@function
        .size           _ZN7cutlass13device_kernelIN5flash19enable_sm80_to_sm89INS1_16FlashAttnBwdSm80INS1_25CollectiveMainloopBwdSm80ILi2ELi2EN4cute5tupleIJNS5_1CILi64EEENS7_ILi128EEENS7_ILi96EEEEEENS_10bfloat16_tEfNS_4arch4Sm80ELb0ELb1ELb0ELb0ELb1ELb0ELb0ELb0ELi2ELi2ELi4ELi2ELb0EEENS1_21CollectiveEpilogueBwdISB_SC_SE_Li256ELb0ELb0ELi2EEENS1_19SingleTileSchedulerILb0ELb0ELb0ELi128EEEEEEEEEvNT_6ParamsE,(.L_x_1422 - _ZN7cutlass13device_kernelIN5flash19enable_sm80_to_sm89INS1_16FlashAttnBwdSm80INS1_25CollectiveMainloopBwdSm80ILi2ELi2EN4cute5tupleIJNS5_1CILi64EEENS7_ILi128EEENS7_ILi96EEEEEENS_10bfloat16_tEfNS_4arch4Sm80ELb0ELb1ELb0ELb0ELb1ELb0ELb0ELb0ELi2ELi2ELi4ELi2ELb0EEENS1_21CollectiveEpilogueBwdISB_SC_SE_Li256ELb0ELb0ELi2EEENS1_19SingleTileSchedulerILb0ELb0ELb0ELi128EEEEEEEEEvNT_6ParamsE)
        .other          _ZN7cutlass13device_kernelIN5flash19enable_sm80_to_sm89INS1_16FlashAttnBwdSm80INS1_25CollectiveMainloopBwdSm80ILi2ELi2EN4cute5tupleIJNS5_1CILi64EEENS7_ILi128EEENS7_ILi96EEEEEENS_10bfloat16_tEfNS_4arch4Sm80ELb0ELb1ELb0ELb0ELb1ELb0ELb0ELb0ELi2ELi2ELi4ELi2ELb0EEENS1_21CollectiveEpilogueBwdISB_SC_SE_Li256ELb0ELb0ELi2EEENS1_19SingleTileSchedulerILb0ELb0ELb0ELi128EEEEEEEEEvNT_6ParamsE,@"STO_CUDA_ENTRY STV_DEFAULT"
_ZN7cutlass13device_kernelIN5flash19enable_sm80_to_sm89INS1_16FlashAttnBwdSm80INS1_25CollectiveMainloopBwdSm80ILi2ELi2EN4cute5tupleIJNS5_1CILi64EEENS7_ILi128EEENS7_ILi96EEEEEENS_10bfloat16_tEfNS_4arch4Sm80ELb0ELb1ELb0ELb0ELb1ELb0ELb0ELb0ELi2ELi2ELi4ELi2ELb0EEENS1_21CollectiveEpilogueBwdISB_SC_SE_Li256ELb0ELb0ELi2EEENS1_19SingleTileSchedulerILb0ELb0ELb0ELi128EEEEEEEEEvNT_6ParamsE:
        /* <DEDUP_REMOVED lines=23> */
.L_x_857:
        /* <DEDUP_REMOVED lines=427> */
.L_x_860:
[----:B------:R-:W-:Y:S05]  /*1c20*/  BSYNC B0 ;  /* 0x0000000000007941 */ /* 0x000fea0003800000 */
.L_x_859:
        /* <DEDUP_REMOVED lines=96> */
.L_x_879:
        /* <DEDUP_REMOVED lines=109> */
.L_x_863:
[----:B------:R-:W-:Y:S04]  /*2900*/  MOV R36, 0x1 ;  /* 0x0000000100247802 */ /* 0x000fe80000000f00 */
[----:B------:R-:W-:Y:S11]  /*2910*/  ISETP.NE.AND P0, PT, R36, c[0x0][0x2a8], PT ;  /* 0x0000aa0024007a0c */ /* 0x000ff60003f05270 */
[----:B------:R-:W-:Y:S02]  /*2920*/  @!UPT UIADD3 URZ, URZ, URZ, URZ ;  /* 0x0000003f3f3ff290 */ /* 0x000fe4000fffe03f */
[----:B------:R-:W-:Y:S05]  /*2930*/  @P0 IMAD.HI.U32 R36, R38, c[0x0][0x2ac], RZ ;  /* 0x0000ab0026240a27 */ /* 0x000fea00078e00ff */
[----:B------:R-:W-:Y:S02]  /*2940*/  @P0 SHF.R.U32.HI R38, RZ, c[0x0][0x2b0], R36 ;  /* 0x0000ac00ff260a19 */ /* 0x000fe40000011624 */
.L_x_864:
[----:B------:R-:W-:Y:S05]  /*2950*/  BSYNC B0 ;  /* 0x0000000000007941 */ /* 0x000fea0003800000 */
.L_x_862:
        /* <DEDUP_REMOVED lines=8> */
.L_x_861:
        /* <DEDUP_REMOVED lines=19> */
.L_x_867:
[----:B------:R-:W-:Y:S04]  /*2b10*/  MOV R36, 0x1 ;  /* 0x0000000100247802 */ /* 0x000fe80000000f00 */
[----:B------:R-:W-:Y:S11]  /*2b20*/  ISETP.NE.AND P0, PT, R36, c[0x0][0x2a8], PT ;  /* 0x0000aa0024007a0c */ /* 0x000ff60003f05270 */
[----:B------:R-:W-:Y:S02]  /*2b30*/  @!UPT UIADD3 URZ, URZ, URZ, URZ ;  /* 0x0000003f3f3ff290 */ /* 0x000fe4000fffe03f */
[----:B------:R-:W-:Y:S05]  /*2b40*/  @P0 IMAD.HI.U32 R36, R38, c[0x0][0x2ac], RZ ;  /* 0x0000ab0026240a27 */ /* 0x000fea00078e00ff */
[----:B------:R-:W-:Y:S02]  /*2b50*/  @P0 SHF.R.U32.HI R38, RZ, c[0x0][0x2b0], R36 ;  /* 0x0000ac00ff260a19 */ /* 0x000fe40000011624 */
.L_x_868:
[----:B------:R-:W-:Y:S05]  /*2b60*/  BSYNC B0 ;  /* 0x0000000000007941 */ /* 0x000fea0003800000 */
.L_x_866:
[----:B------:R-:W-:Y:S04]  /*2b70*/  IMAD R38, R38, c[0x0][0x2a8], -R205 ;  /* 0x0000aa0026267a24 */ /* 0x000fe800078e0acd */
[----:B------:R-:W-:Y:S05]  /*2b80*/  IMAD.IADD R38, R38, 0x1, -R221 ;  /* 0x0000000126267824 */ /* 0x000fea00078e0add */
[----:B------:R-:W-:Y:S02]  /*2b90*/  IADD3 R36, R38, c[0x0][0x2a8], RZ ;  /* 0x0000aa0026247a10 */ /* 0x000fe40007ffe0ff */
[----:B------:R-:W-:Y:S02]  /*2ba0*/  IMNMX R242, R242, R38, !PT ;  /* 0x00000026f2f27217 */ /* 0x000fe40007800200 */
[----:B------:R-:W-:Y:S02]  /*2bb0*/  IMNMX R243, R243, R36, PT ;  /* 0x00000024f3f37217 */ /* 0x000fe40003800200 */
.L_x_865:
        /* <DEDUP_REMOVED lines=19> */
.L_x_871:
[----:B------:R-:W-:Y:S04]  /*2cf0*/  MOV R36, 0x1 ;  /* 0x0000000100247802 */ /* 0x000fe80000000f00 */
[----:B------:R-:W-:Y:S11]  /*2d00*/  ISETP.NE.AND P0, PT, R36, c[0x0][0x2a8], PT ;  /* 0x0000aa0024007a0c */ /* 0x000ff60003f05270 */
[----:B------:R-:W-:Y:S02]  /*2d10*/  @!UPT UIADD3 URZ, URZ, URZ, URZ ;  /* 0x0000003f3f3ff290 */ /* 0x000fe4000fffe03f */
[----:B------:R-:W-:Y:S05]  /*2d20*/  @P0 IMAD.HI.U32 R36, R38, c[0x0][0x2ac], RZ ;  /* 0x0000ab0026240a27 */ /* 0x000fea00078e00ff */
[----:B------:R-:W-:Y:S02]  /*2d30*/  @P0 SHF.R.U32.HI R38, RZ, c[0x0][0x2b0], R36 ;  /* 0x0000ac00ff260a19 */ /* 0x000fe40000011624 */
.L_x_872:
[----:B------:R-:W-:Y:S05]  /*2d40*/  BSYNC B0 ;  /* 0x0000000000007941 */ /* 0x000fea0003800000 */
.L_x_870:
[----:B------:R-:W-:Y:S04]  /*2d50*/  IMAD R38, R38, c[0x0][0x2a8], -R205 ;  /* 0x0000aa0026267a24 */ /* 0x000fe800078e0acd */
[----:B------:R-:W-:Y:S05]  /*2d60*/  IMAD.IADD R38, R38, 0x1, -R221 ;  /* 0x0000000126267824 */ /* 0x000fea00078e0add */
[----:B------:R-:W-:Y:S02]  /*2d70*/  IADD3 R36, R38, c[0x0][0x2a8], RZ ;  /* 0x0000aa0026247a10 */ /* 0x000fe40007ffe0ff */
[----:B------:R-:W-:Y:S02]  /*2d80*/  IMNMX R239, R239, R38, !PT ;  /* 0x00000026efef7217 */ /* 0x000fe40007800200 */
[----:B------:R-:W-:Y:S02]  /*2d90*/  IMNMX R240, R240, R36, PT ;  /* 0x00000024f0f07217 */ /* 0x000fe40003800200 */
.L_x_869:
        /* <DEDUP_REMOVED lines=19> */
.L_x_875:
[----:B------:R-:W-:Y:S04]  /*2ed0*/  MOV R36, 0x1 ;  /* 0x0000000100247802 */ /* 0x000fe80000000f00 */
[----:B------:R-:W-:Y:S11]  /*2ee0*/  ISETP.NE.AND P0, PT, R36, c[0x0][0x2a8], PT ;  /* 0x0000aa0024007a0c */ /* 0x000ff60003f05270 */
[----:B------:R-:W-:Y:S02]  /*2ef0*/  @!UPT UIADD3 URZ, URZ, URZ, URZ ;  /* 0x0000003f3f3ff290 */ /* 0x000fe4000fffe03f */
[----:B------:R-:W-:Y:S05]  /*2f00*/  @P0 IMAD.HI.U32 R36, R37, c[0x0][0x2ac], RZ ;  /* 0x0000ab0025240a27 */ /* 0x000fea00078e00ff */
[----:B------:R-:W-:Y:S02]  /*2f10*/  @P0 SHF.R.U32.HI R37, RZ, c[0x0][0x2b0], R36 ;  /* 0x0000ac00ff250a19 */ /* 0x000fe40000011624 */
.L_x_876:
[----:B------:R-:W-:Y:S05]  /*2f20*/  BSYNC B0 ;  /* 0x0000000000007941 */ /* 0x000fea0003800000 */
.L_x_874:
[----:B------:R-:W-:Y:S04]  /*2f30*/  IMAD R37, R37, c[0x0][0x2a8], -R205 ;  /* 0x0000aa0025257a24 */ /* 0x000fe800078e0acd */
[----:B------:R-:W-:Y:S05]  /*2f40*/  IMAD.IADD R37, R37, 0x1, -R221 ;  /* 0x0000000125257824 */ /* 0x000fea00078e0add */
[----:B------:R-:W-:Y:S02]  /*2f50*/  IADD3 R36, R37, c[0x0][0x2a8], RZ ;  /* 0x0000aa0025247a10 */ /* 0x000fe40007ffe0ff */
[----:B------:R-:W-:Y:S02]  /*2f60*/  IMNMX R238, R238, R37, !PT ;  /* 0x00000025eeee7217 */ /* 0x000fe40007800200 */
[----:B------:R-:W-:Y:S02]  /*2f70*/  IMNMX R237, R237, R36, PT ;  /* 0x00000024eded7217 */ /* 0x000fe40003800200 */
.L_x_873:
        /* <DEDUP_REMOVED lines=56> */
.L_x_877:
        /* <DEDUP_REMOVED lines=481> */
.L_x_878:
        /* <DEDUP_REMOVED lines=237> */
.L_x_858:
        /* <DEDUP_REMOVED lines=192> */
.L_x_882:
[----:B------:R-:W-:Y:S05]  /*6be0*/  BSYNC B0 ;  /* 0x0000000000007941 */ /* 0x000fea0003800000 */
.L_x_881:
        /* <DEDUP_REMOVED lines=21> */
.L_x_884:
[----:B------:R-:W-:Y:S05]  /*6d40*/  BSYNC B0 ;  /* 0x0000000000007941 */ /* 0x000fea0003800000 */
.L_x_883:
        /* <DEDUP_REMOVED lines=24> */
.L_x_886:
[----:B------:R-:W-:Y:S05]  /*6ed0*/  BSYNC B0 ;  /* 0x0000000000007941 */ /* 0x000fea0003800000 */
.L_x_885:
        /* <DEDUP_REMOVED lines=20> */
.L_x_880:
        /* <DEDUP_REMOVED lines=40> */
.L_x_888:
[----:B------:R-:W-:Y:S05]  /*72a0*/  BSYNC B0 ;  /* 0x0000000000007941 */ /* 0x000fea0003800000 */
.L_x_887:
        /* <DEDUP_REMOVED lines=19> */
.L_x_890:
[----:B------:R-:W-:Y:S05]  /*73e0*/  BSYNC B0 ;  /* 0x0000000000007941 */ /* 0x000fea0003800000 */
.L_x_889:
        /* <DEDUP_REMOVED lines=24> */
.L_x_892:
[----:B------:R-:W-:Y:S05]  /*7570*/  BSYNC B0 ;  /* 0x0000000000007941 */ /* 0x000fea0003800000 */
.L_x_891:
        /* <DEDUP_REMOVED lines=18> */
.L_x_893:
        /* <DEDUP_REMOVED lines=14> */
.L_x_1422:


//--------------------- .text._ZN7cutlass13device_kernelIN5flash19enable_sm80_to_sm89INS1_16FlashAttnBwdSm80INS1_25CollectiveMainloopBwdSm80ILi2ELi2EN4cute5tupleIJNS5_1CILi64EEENS7_ILi128EEENS7_ILi96EEEEEENS_10bfloat16_tEfNS_4arch4Sm80ELb0ELb1ELb0ELb0ELb0ELb0ELb0ELb0ELi2ELi2ELi4ELi2ELb0EEENS1_24CollectiveEpilogueBwdGQAISB_fSE_Li256ELb0ELb0EEENS1_19SingleTileSchedulerILb0ELb0ELb0ELi128EEEEEEEEEvNT_6ParamsE --------------------------
	.section	.text._ZN7cutlass13device_kernelIN5flash19enable_sm80_to_sm89INS1_16FlashAttnBwdSm80INS1_25CollectiveMainloopBwdSm80ILi2ELi2EN4cute5tupleIJNS5_1CILi64EEENS7_ILi128EEENS7_ILi96EEEEEENS_10bfloat16_tEfNS_4arch4Sm80ELb0ELb1ELb0ELb0ELb0ELb0ELb0ELb0ELi2ELi2ELi4ELi2ELb0EEENS1_24CollectiveEpilogueBwdGQAISB_fSE_Li256ELb0ELb0EEENS1_19SingleTileSchedulerILb0ELb0ELb0ELi128EEEEEEEEEvNT_6ParamsE,"ax",@progbits
	.sectioninfo	@"SHI_REGISTERS=253"
	.align	128
.text._ZN7cutlass13device_kernelIN5flash19enable_sm80_to_sm89INS1_16FlashAttnBwdSm80INS1_25CollectiveMainloopBwdSm80ILi2ELi2EN4cute5tupleIJNS5_1CILi64EEENS7_ILi128EEENS7_ILi96EEEEEENS_10bfloat16_tEfNS_4arch4Sm80ELb0ELb1ELb0ELb0ELb0ELb0ELb0ELb0ELi2ELi2ELi4ELi2ELb0EEENS1_24CollectiveEpilogueBwdGQAISB_fSE_Li256ELb0ELb0EEENS1_19SingleTileSchedulerILb0ELb0ELb0ELi128EEEEEEEEEvNT_6ParamsE:
        .type           _ZN7cutlass13device_kernelIN5flash19enable_sm80_to_sm89INS1_16FlashAttnBwdSm80INS1_25CollectiveMainloopBwdSm80ILi2ELi2EN4cute5tupleIJNS5_1CILi64EEENS7_ILi128EEENS7_ILi96EEEEEENS_10bfloat16_tEfNS_4arch4Sm80ELb0ELb1ELb0ELb0ELb0ELb0ELb0ELb0ELi2ELi2ELi4ELi2ELb0EEENS1_24CollectiveEpilogueBwdGQAISB_fSE_Li256ELb0ELb0EEENS1_19SingleTileSchedulerILb0ELb0ELb0ELi128EEEEEEEEEvNT_6ParamsE,@function
        .size           _ZN7cutlass13device_kernelIN5flash19enable_sm80_to_sm89INS1_16FlashAttnBwdSm80INS1_25CollectiveMainloopBwdSm80ILi2ELi2EN4cute5tupleIJNS5_1CILi64EEENS7_ILi128EEENS7_ILi96EEEEEENS_10bfloat16_tEfNS_4arch4Sm80ELb0ELb1ELb0ELb0ELb0ELb0ELb0ELb0ELi2ELi2ELi4ELi2ELb0EEENS1_24CollectiveEpilogueBwdGQAISB_fSE_Li256ELb0ELb0EEENS1_19SingleTileSchedulerILb0ELb0ELb0ELi128EEEEEEEEEvNT_6ParamsE,(.L_x_1423 - _ZN7cutlass13device_kernelIN5flash19enable_sm80_to_sm89INS1_16FlashAttnBwdSm80INS1_25CollectiveMainloopBwdSm80ILi2ELi2EN4cute5tupleIJNS5_1CILi64EEENS7_ILi128EEENS7_ILi96EEEEEENS_10bfloat16_tEfNS_4arch4Sm80ELb0ELb1ELb0ELb0ELb0ELb0ELb0ELb0ELi2ELi2ELi4ELi2ELb0EEENS1_24CollectiveEpilogueBwdGQAISB_fSE_Li256ELb0ELb0EEENS1_19SingleTileSchedulerILb0ELb0ELb0ELi128EEEEEEEEEvNT_6ParamsE)
        .other          _ZN7cutlass13device_kernelIN5flash19enable_sm80_to_sm89INS1_16FlashAttnBwdSm80INS1_25CollectiveMainloopBwdSm80ILi2ELi2EN4cute5tupleIJNS5_1CILi64EEENS7_ILi128EEENS7_ILi96EEEEEENS_10bfloat16_tEfNS_4arch4Sm80ELb0ELb1ELb0ELb0ELb0ELb0ELb0ELb0ELi2ELi2ELi4ELi2ELb0EEENS1_24CollectiveEpilogueBwdGQAISB_fSE_Li256ELb0ELb0EEENS1_19SingleTileSchedulerILb0ELb0ELb0ELi128EEEEEEEEEvNT_6ParamsE,@"STO_CUDA_ENTRY STV_DEFAULT"
_ZN7cutlass13device_kernelIN5flash19enable_sm80_to_sm89INS1_16FlashAttnBwdSm80INS1_25CollectiveMainloopBwdSm80ILi2ELi2EN4cute5tupleIJNS5_1CILi64EEENS7_ILi128EEENS7_ILi96EEEEEENS_10bfloat16_tEfNS_4arch4Sm80ELb0ELb1ELb0ELb0ELb0ELb0ELb0ELb0ELi2ELi2ELi4ELi2ELb0EEENS1_24CollectiveEpilogueBwdGQAISB_fSE_Li256ELb0ELb0EEENS1_19SingleTileSchedulerILb0ELb0ELb0ELi128EEEEEEEEEvNT_6ParamsE:
[----:B------:R-:W-:Y:S02]  /*0000*/  MOV R1, c[0x0][0x28] ;  /* 0x00000a0000017a02 */ /* 0x000fe40000000f00 */
[----:B------:R-:W1:Y:S02]  /*0010*/  S2UR UR11, SR_CTAID.Z ;  /* 0x00000000000b79c3 */ /* 0x000e640000002700 */
[----:B-1----:R-:W-:-:S13]  /*0020*/  ISETP.LE.AND P0, PT, RZ, UR11, PT ;  /* 0x0000000bff007c0c */ /* 0x002fda000bf03270 */
[----:B------:R-:W-:Y:S05]  /*0030*/  @!P0 EXIT ;  /* 0x000000000000894d */ /* 0x000fea0003800000 */
[----:B------:R-:W1:Y:S01]  /*0040*/  S2UR UR10, SR_CTAID.X ;  /* 0x00000000000a79c3 */ /* 0x000e620000002500 */
[----:B------:R-:W2:Y:S01]  /*0050*/  S2R R212, SR_TID.X ;  /* 0x0000000000d47919 */ /* 0x000ea20000002100 */
[----:B------:R-:W-:Y:S02]  /*0060*/  ULDC UR5, c[0x0][0x168] ;  /* 0x00005a0000057ab9 */ /* 0x000fe40000000800 */
[----:B------:R-:W-:Y:S01]  /*0070*/  UIADD3 UR5, UR5, 0x3f, URZ ;  /* 0x0000003f05057890 */ /* 0x000fe2000fffe03f */
[----:B------:R-:W3:Y:S03]  /*0080*/  S2R R2, SR_CTAID.Y ;  /* 0x0000000000027919 */ /* 0x000ee60000002600 */
[----:B------:R-:W-:-:S04]  /*0090*/  USHF.R.S32.HI UR4, URZ, 0x1f, UR5 ;  /* 0x0000001f3f047899 */ /* 0x000fc80008011405 */
[----:B------:R-:W-:-:S04]  /*00a0*/  ULEA.HI UR4, UR4, UR5, URZ, 0x6 ;  /* 0x0000000504047291 */ /* 0x000fc8000f8f303f */
[----:B------:R-:W-:Y:S01]  /*00b0*/  USHF.R.S32.HI UR13, URZ, 0x6, UR4 ;  /* 0x000000063f0d7899 */ /* 0x000fe20008011404 */
[----:B-1----:R-:W-:-:S13]  /*00c0*/  ISETP.LE.AND P0, PT, RZ, UR10, PT ;  /* 0x0000000aff007c0c */ /* 0x002fda000bf03270 */
[----:B------:R-:W-:Y:S05]  /*00d0*/  @!P0 BRA `(.L_x_894) ;  /* 0x000000c000008947 */ /* 0x000fea0003800000 */
[----:B--23--:R-:W-:Y:S02]  /*00e0*/  ULDC UR4, c[0x0][0x168] ;  /* 0x00005a0000047ab9 */ /* 0x00cfe40000000800 */
        /* <DEDUP_REMOVED lines=11> */
.L_x_894:
[----:B--23--:R-:W-:Y:S01]  /*01a0*/  USHF.L.U32 UR12, UR10, 0x7, URZ ;  /* 0x000000070a0c7899 */ /* 0x00cfe2000800063f */
        /* <DEDUP_REMOVED lines=13> */
[----:B------:R-:W-:Y:S01]  /*0280*/  ULDC.64 UR20, c[0x0][0x118] ;  /* 0x0000460000147ab9 */ /* 0x000fe20000000a00 */
        /* <DEDUP_REMOVED lines=13> */
[----:B------:R-:W-:Y:S01]  /*0360*/  CS2R R126, SRZ ;  /* 0x00000000007e7805 */ /* 0x000fe2000001ff00 */
[----:B------:R-:W-:Y:S01]  /*0370*/  CS2R R124, SRZ ;  /* 0x00000000007c7805 */ /* 0x000fe2000001ff00 */
[----:B------:R-:W-:Y:S01]  /*0380*/  IMNMX R237, RZ, UR4, !PT ;  /* 0x00000004ffed7c17 */ /* 0x000fe2000f800200 */
[----:B------:R-:W-:Y:S01]  /*0390*/  CS2R R130, SRZ ;  /* 0x0000000000827805 */ /* 0x000fe2000001ff00 */
[----:B------:R-:W-:Y:S01]  /*03a0*/  CS2R R128, SRZ ;  /* 0x0000000000807805 */ /* 0x000fe2000001ff00 */
[----:B------:R-:W-:Y:S01]  /*03b0*/  CS2R R122, SRZ ;  /* 0x00000000007a7805 */ /* 0x000fe2000001ff00 */
[----:B------:R-:W-:Y:S01]  /*03c0*/  ISETP.LT.AND P0, PT, R237, UR13, PT ;  /* 0x0000000ded007c0c */ /* 0x000fe2000bf01270 */
        /* <DEDUP_REMOVED lines=29> */
[----:B------:R-:W-:Y:S01]  /*05a0*/  USHF.R.S32.HI UR16, URZ, 0x1f, UR11 ;  /* 0x0000001f3f107899 */ /* 0x000fe2000801140b */
[----:B------:R-:W-:Y:S01]  /*05b0*/  IMAD.SHL.U32 R226, R212, 0x4, RZ ;  /* 0x00000004d4e27824 */ /* 0x000fe200078e00ff */
[----:B------:R-:W-:Y:S01]  /*05c0*/  ULDC.64 UR4, c[0x0][0x290] ;  /* 0x0000a40000047ab9 */ /* 0x000fe20000000a00 */
[----:B------:R-:W-:Y:S01]  /*05d0*/  SHF.R.S32.HI R3, RZ, 0x1f, R2 ;  /* 0x0000001fff037819 */ /* 0x000fe20000011402 */
[----:B------:R-:W-:Y:S01]  /*05e0*/  UIMAD UR9, UR16, UR4, URZ ;  /* 0x00000004100972a4 */ /* 0x000fe2000f8e023f */
[----:B------:R-:W-:Y:S01]  /*05f0*/  ISETP.NE.AND P0, PT, R0, 0x1, PT ;  /* 0x000000010000780c */ /* 0x000fe20003f05270 */
[----:B------:R-:W-:Y:S01]  /*0600*/  UIMAD.WIDE.U32 UR14, UR11, UR4, URZ ;  /* 0x000000040b0e72a5 */ /* 0x000fe2000f8e003f */
[----:B------:R-:W-:Y:S01]  /*0610*/  SHF.R.S32.HI R227, RZ, 0x1f, R226 ;  /* 0x0000001fffe37819 */ /* 0x000fe200000114e2 */
[----:B------:R-:W-:Y:S01]  /*0620*/  UIMAD UR9, UR11, UR5, UR9 ;  /* 0x000000050b0972a4 */ /* 0x000fe2000f8e0209 */
[----:B------:R-:W-:Y:S01]  /*0630*/  SHF.R.S32.HI R26, RZ, 0x1f, R212 ;  /* 0x0000001fff1a7819 */ /* 0x000fe200000114d4 */
[----:B------:R-:W-:Y:S01]  /*0640*/  IMAD R8, R3, c[0x0][0x270], RZ ;  /* 0x00009c0003087a24 */ /* 0x000fe200078e02ff */
[----:B------:R-:W-:Y:S01]  /*0650*/  ULDC.64 UR4, c[0x0][0x278] ;  /* 0x00009e0000047ab9 */ /* 0x000fe20000000a00 */
[----:B------:R-:W-:Y:S01]  /*0660*/  IMAD.WIDE.U32 R12, R2, c[0x0][0x288], R226 ;  /* 0x0000a200020c7a25 */ /* 0x000fe200078e00e2 */
[----:B------:R-:W-:Y:S01]  /*0670*/  UIMAD.WIDE.U32 UR18, UR11, UR4, URZ ;  /* 0x000000040b1272a5 */ /* 0x000fe2000f8e003f */
[-C--:B------:R-:W-:Y:S01]  /*0680*/  LEA.HI R25, R26, R212.reuse, RZ, 0x2 ;  /* 0x000000d41a197211 */ /* 0x080fe200078f10ff */
[----:B------:R-:W-:Y:S01]  /*0690*/  UIMAD UR4, UR16, UR4, URZ ;  /* 0x00000004100472a4 */ /* 0x000fe2000f8e023f */
[----:B------:R-:W-:Y:S01]  /*06a0*/  IMAD R8, R2, c[0x0][0x274], R8 ;  /* 0x00009d0002087a24 */ /* 0x000fe200078e0208 */
[----:B------:R-:W-:Y:S01]  /*06b0*/  IADD3 R6, P2, R12, UR14, RZ ;  /* 0x0000000e0c067c10 */ /* 0x000fe2000ff5e0ff */
[C---:B------:R-:W-:Y:S01]  /*06c0*/  @P0 IMAD.HI.U32 R0, R2.reuse, c[0x0][0x24c], RZ ;  /* 0x0000930002000a27 */ /* 0x040fe200078e00ff */
[----:B------:R-:W-:Y:S01]  /*06d0*/  UIMAD UR4, UR11, UR5, UR4 ;  /* 0x000000050b0472a4 */ /* 0x000fe2000f8e0204 */
[----:B------:R-:W-:Y:S01]  /*06e0*/  LOP3.LUT R12, R25, 0xfffffffc, RZ, 0xc0, !PT ;  /* 0xfffffffc190c7812 */ /* 0x000fe200078ec0ff */
[----:B------:R-:W1:Y:S01]  /*06f0*/  S2R R230, SR_CTAID.Z ;  /* 0x0000000000e67919 */ /* 0x000e620000002700 */
[----:B------:R-:W-:Y:S01]  /*0700*/  IMAD.WIDE.U32 R10, R2, c[0x0][0x270], R226 ;  /* 0x00009c00020a7a25 */ /* 0x000fe200078e00e2 */
[----:B------:R-:W-:Y:S01]  /*0710*/  UIADD3 UR8, UR19, UR4, URZ ;  /* 0x0000000413087290 */ /* 0x000fe2000fffe03f */
[----:B------:R-:W-:Y:S01]  /*0720*/  LEA.HI R16, R26, R212, RZ, 0x3 ;  /* 0x000000d41a107211 */ /* 0x000fe200078f18ff */
[----:B------:R-:W-:Y:S01]  /*0730*/  UIADD3 UR9, UR15, UR9, URZ ;  /* 0x000000090f097290 */ /* 0x000fe2000fffe03f */
[----:B------:R-:W-:Y:S01]  /*0740*/  IMAD.SHL.U32 R9, R237, 0x40, RZ ;  /* 0x00000040ed097824 */ /* 0x000fe200078e00ff */
[----:B------:R-:W-:Y:S01]  /*0750*/  SHF.R.S32.HI R216, RZ, 0x2, R25 ;  /* 0x00000002ffd87819 */ /* 0x000fe20000011419 */
[----:B------:R-:W-:Y:S01]  /*0760*/  IMAD.MOV.U32 R7, RZ, RZ, R2 ;  /* 0x000000ffff077224 */ /* 0x000fe200078e0002 */
[----:B------:R-:W-:Y:S01]  /*0770*/  @P0 SHF.R.U32.HI R7, RZ, c[0x0][0x250], R0 ;  /* 0x00009400ff070a19 */ /* 0x000fe20000011600 */
[----:B------:R-:W-:Y:S01]  /*0780*/  IMAD.IADD R8, R11, 0x1, R8 ;  /* 0x000000010b087824 */ /* 0x000fe200078e0208 */
[----:B------:R-:W-:Y:S01]  /*0790*/  IADD3 R11, P1, P0, R9, UR18, R10 ;  /* 0x00000012090b7c10 */ /* 0x000fe2000f83e00a */
[----:B------:R-:W-:Y:S01]  /*07a0*/  IMAD.IADD R12, R212, 0x1, -R12 ;  /* 0x00000001d40c7824 */ /* 0x000fe200078e0a0c */
[----:B------:R-:W-:Y:S01]  /*07b0*/  SHF.R.S32.HI R0, RZ, 0x1f, R9 ;  /* 0x0000001fff007819 */ /* 0x000fe20000011409 */
[----:B------:R-:W-:Y:S01]  /*07c0*/  IMAD R5, R3, c[0x0][0x288], RZ ;  /* 0x0000a20003057a24 */ /* 0x000fe200078e02ff */
[----:B------:R-:W-:Y:S01]  /*07d0*/  SHF.R.S32.HI R22, RZ, 0x1f, R7 ;  /* 0x0000001fff167819 */ /* 0x000fe20000011407 */
[----:B------:R-:W-:Y:S01]  /*07e0*/  IMAD.SHL.U32 R10, R12, 0x8, RZ ;  /* 0x000000080c0a7824 */ /* 0x000fe200078e00ff */
[----:B------:R-:W-:Y:S01]  /*07f0*/  IADD3.X R8, R0, UR8, R8, P1, P0 ;  /* 0x0000000800087c10 */ /* 0x000fe20008fe0408 */
[----:B------:R-:W-:Y:S01]  /*0800*/  IMAD R5, R2, c[0x0][0x28c], R5 ;  /* 0x0000a30002057a24 */ /* 0x000fe200078e0205 */
[C---:B------:R-:W-:Y:S01]  /*0810*/  LEA R32, P0, R11.reuse, c[0x0][0x258], 0x2 ;  /* 0x000096000b207a11 */ /* 0x040fe200078010ff */
[C---:B------:R-:W-:Y:S01]  /*0820*/  IMAD R28, R22.reuse, c[0x0][0x1e0], RZ ;  /* 0x00007800161c7a24 */ /* 0x040fe200078e02ff */
[----:B------:R-:W-:Y:S01]  /*0830*/  SHF.R.S32.HI R217, RZ, 0x1f, R216 ;  /* 0x0000001fffd97819 */ /* 0x000fe200000114d8 */
[----:B------:R-:W-:Y:S01]  /*0840*/  IMAD R22, R22, c[0x0][0x1b0], RZ ;  /* 0x00006c0016167a24 */ /* 0x000fe200078e02ff */
[----:B------:R-:W-:Y:S01]  /*0850*/  LEA.HI.X R33, R11, c[0x0][0x25c], R8, 0x2, P0 ;  /* 0x000097000b217a11 */ /* 0x000fe200000f1408 */
[C---:B------:R-:W-:Y:S01]  /*0860*/  IMAD R28, R7.reuse, c[0x0][0x1e4], R28 ;  /* 0x00007900071c7a24 */ /* 0x040fe200078e021c */
[----:B------:R-:W-:Y:S01]  /*0870*/  SHF.R.S32.HI R11, RZ, 0x1f, R10 ;  /* 0x0000001fff0b7819 */ /* 0x000fe2000001140a */
[----:B------:R-:W-:Y:S01]  /*0880*/  IMAD R22, R7, c[0x0][0x1b4], R22 ;  /* 0x00006d0007167a24 */ /* 0x000fe200078e0216 */
[----:B------:R-:W-:Y:S01]  /*0890*/  IADD3.X R5, R13, UR9, R5, P2, !PT ;  /* 0x000000090d057c10 */ /* 0x000fe200097fe405 */
[----:B------:R-:W-:Y:S01]  /*08a0*/  IMAD.SHL.U32 R13, R16, 0x8, RZ ;  /* 0x00000008100d7824 */ /* 0x000fe200078e00ff */
[----:B------:R-:W-:Y:S01]  /*08b0*/  ULDC.64 UR6, c[0x0][0x1e8] ;  /* 0x00007a0000067ab9 */ /* 0x000fe20000000a00 */
[C-C-:B------:R-:W-:Y:S01]  /*08c0*/  IMAD.WIDE.U32 R14, R7.reuse, c[0x0][0x1e0], R10.reuse ;  /* 0x00007800070e7a25 */ /* 0x140fe200078e000a */
[----:B------:R-:W-:Y:S01]  /*08d0*/  ULDC.64 UR4, c[0x0][0x1b8] ;  /* 0x00006e0000047ab9 */ /* 0x000fe20000000a00 */
[----:B------:R-:W-:Y:S01]  /*08e0*/  IADD3 R209, R10, 0x40, RZ ;  /* 0x000000400ad17810 */ /* 0x000fe20007ffe0ff */
[----:B------:R-:W-:Y:S01]  /*08f0*/  UIMAD UR6, UR16, UR6, URZ ;  /* 0x00000006100672a4 */ /* 0x000fe2000f8e023f */
[----:B------:R-:W-:Y:S01]  /*0900*/  IMAD.WIDE.U32 R34, R7, c[0x0][0x1b0], R10 ;  /* 0x00006c0007227a25 */ /* 0x000fe200078e000a */
[----:B------:R-:W-:Y:S01]  /*0910*/  LEA.HI R7, R25, R216, RZ, 0x1 ;  /* 0x000000d819077211 */ /* 0x000fe200078f08ff */
[----:B------:R-:W-:Y:S01]  /*0920*/  UIMAD UR4, UR16, UR4, URZ ;  /* 0x00000004100472a4 */ /* 0x000fe2000f8e023f */
[----:B------:R-:W-:Y:S01]  /*0930*/  LOP3.LUT R13, R13, 0xc0, RZ, 0xc0, !PT ;  /* 0x000000c00d0d7812 */ /* 0x000fe200078ec0ff */
[----:B------:R-:W-:Y:S01]  /*0940*/  IMAD R18, R217, c[0x0][0x178], RZ ;  /* 0x00005e00d9127a24 */ /* 0x000fe200078e02ff */
[----:B------:R-:W-:Y:S01]  /*0950*/  LOP3.LUT R7, R7, 0x7fffffe, RZ, 0xc0, !PT ;  /* 0x07fffffe07077812 */ /* 0x000fe200078ec0ff */
[----:B------:R-:W-:Y:S01]  /*0960*/  IMAD.IADD R29, R15, 0x1, R28 ;  /* 0x000000010f1d7824 */ /* 0x000fe200078e021c */
[----:B------:R-:W-:Y:S01]  /*0970*/  LEA.HI R15, R26, R212, RZ, 0x5 ;  /* 0x000000d41a0f7211 */ /* 0x000fe200078f28ff */
[C---:B------:R-:W-:Y:S01]  /*0980*/  IMAD R18, R216.reuse, c[0x0][0x17c], R18 ;  /* 0x00005f00d8127a24 */ /* 0x040fe200078e0212 */
[----:B------:R-:W-:Y:S01]  /*0990*/  SHF.R.U32.HI R4, RZ, 0x3, R13 ;  /* 0x00000003ff047819 */ /* 0x000fe2000001160d */
[C---:B------:R-:W-:Y:S01]  /*09a0*/  IMAD.WIDE.U32 R30, R216.reuse, c[0x0][0x178], R10 ;  /* 0x00005e00d81e7a25 */ /* 0x040fe200078e000a */
[----:B------:R-:W-:Y:S01]  /*09b0*/  LOP3.LUT R13, R13, 0x18, R10, 0xf8, !PT ;  /* 0x000000180d0d7812 */ /* 0x000fe200078ef80a */
[----:B------:R-:W-:Y:S01]  /*09c0*/  UIMAD UR6, UR11, UR7, UR6 ;  /* 0x000000070b0672a4 */ /* 0x000fe2000f8e0206 */
[----:B------:R-:W-:Y:S01]  /*09d0*/  SHF.R.S32.HI R24, RZ, 0x5, R15 ;  /* 0x00000005ff187819 */ /* 0x000fe2000001140f */
[----:B------:R-:W-:Y:S01]  /*09e0*/  IMAD.MOV.U32 R28, RZ, RZ, R14 ;  /* 0x000000ffff1c7224 */ /* 0x000fe200078e000e */
[----:B------:R-:W-:Y:S01]  /*09f0*/  LOP3.LUT R4, R13, R4, RZ, 0x3c, !PT ;  /* 0x000000040d047212 */ /* 0x000fe200078e3cff */
[----:B------:R-:W-:Y:S01]  /*0a00*/  IMAD.IADD R23, R35, 0x1, R22 ;  /* 0x0000000123177824 */ /* 0x000fe200078e0216 */
[----:B------:R-:W-:Y:S01]  /*0a10*/  UIMAD UR4, UR11, UR5, UR4 ;  /* 0x000000050b0472a4 */ /* 0x000fe2000f8e0204 */
[----:B------:R-:W-:Y:S01]  /*0a20*/  IMAD.IADD R7, R216, 0x1, -R7 ;  /* 0x00000001d8077824 */ /* 0x000fe200078e0a07 */
[----:B------:R-:W-:Y:S01]  /*0a30*/  UMOV UR7, 0x6 ;  /* 0x0000000600077882 */ /* 0x000fe20000000000 */
[----:B------:R-:W-:Y:S01]  /*0a40*/  IMAD.U32 R20, RZ, RZ, UR10 ;  /* 0x0000000aff147e24 */ /* 0x000fe2000f8e00ff */
[----:B------:R-:W-:Y:S01]  /*0a50*/  ISETP.GE.AND P3, PT, R10, c[0x0][0x1cc], PT ;  /* 0x000073000a007a0c */ /* 0x000fe20003f66270 */
[----:B------:R-:W-:Y:S01]  /*0a60*/  IMAD.MOV.U32 R22, RZ, RZ, R34 ;  /* 0x000000ffff167224 */ /* 0x000fe200078e0022 */
[----:B------:R-:W-:Y:S01]  /*0a70*/  SHF.R.S32.HI R25, RZ, 0x1f, R25 ;  /* 0x0000001fff197819 */ /* 0x000fe20000011419 */
[----:B------:R-:W-:Y:S01]  /*0a80*/  IMAD.IADD R19, R31, 0x1, R18 ;  /* 0x000000011f137824 */ /* 0x000fe200078e0212 */
[----:B------:R-:W-:Y:S01]  /*0a90*/  LEA.HI R206, R26, R212, RZ, 0x7 ;  /* 0x000000d41ace7211 */ /* 0x000fe200078f38ff */
[----:B------:R-:W-:Y:S01]  /*0aa0*/  IMAD.MOV.U32 R18, RZ, RZ, R30 ;  /* 0x000000ffff127224 */ /* 0x000fe200078e001e */
[----:B------:R-:W-:Y:S01]  /*0ab0*/  LEA.HI R25, R25, R216, RZ, 0x3 ;  /* 0x000000d819197211 */ /* 0x000fe200078f18ff */
[----:B-1----:R-:W-:Y:S01]  /*0ac0*/  IMAD.WIDE.U32 R28, R230, c[0x0][0x1e8], R28 ;  /* 0x00007a00e61c7a25 */ /* 0x002fe200078e001c */
[----:B------:R-:W-:-:S03]  /*0ad0*/  SHF.R.U32.HI R206, RZ, 0x4, R206 ;  /* 0x00000004ffce7819 */ /* 0x000fc600000116ce */
[----:B------:R-:W-:Y:S02]  /*0ae0*/  IMAD R7, R24, 0x8, R7 ;  /* 0x0000000818077824 */ /* 0x000fe400078e0207 */
[----:B------:R-:W-:-:S04]  /*0af0*/  IMAD.WIDE R20, R20, 0x80, R216 ;  /* 0x0000008014147825 */ /* 0x000fc800078e02d8 */
[----:B------:R-:W-:-:S04]  /*0b00*/  IMAD.WIDE.U32 R22, R230, c[0x0][0x1b8], R22 ;  /* 0x00006e00e6167a25 */ /* 0x000fc800078e0016 */
[----:B------:R-:W-:Y:S01]  /*0b10*/  IMAD.WIDE.U32 R36, R2, c[0x0][0x180], R18 ;  /* 0x0000600002247a25 */ /* 0x000fe200078e0012 */
[----:B------:R-:W-:Y:S01]  /*0b20*/  IADD3 R19, R29, UR6, RZ ;  /* 0x000000061d137c10 */ /* 0x000fe2000fffe0ff */
[----:B------:R-:W-:Y:S01]  /*0b30*/  ULDC UR6, c[0x0][0x198] ;  /* 0x0000660000067ab9 */ /* 0x000fe20000000800 */
[----:B------:R-:W-:Y:S01]  /*0b40*/  IADD3 R29, R23, UR4, RZ ;  /* 0x00000004171d7c10 */ /* 0x000fe2000fffe0ff */
[----:B------:R-:W-:Y:S01]  /*0b50*/  IMAD.U32 R7, R7, 0x20, R4 ;  /* 0x0000002007077824 */ /* 0x000fe200078e0004 */
[----:B------:R-:W-:Y:S01]  /*0b60*/  ULDC.64 UR4, c[0x0][0x208] ;  /* 0x0000820000047ab9 */ /* 0x000fe20000000a00 */
[----:B------:R-:W-:Y:S01]  /*0b70*/  IMAD.MOV.U32 R18, RZ, RZ, R28 ;  /* 0x000000ffff127224 */ /* 0x000fe200078e001c */
[----:B------:R-:W-:Y:S01]  /*0b80*/  USHF.L.U64.HI UR7, UR4, UR7, UR5 ;  /* 0x0000000704077299 */ /* 0x000fe20008010205 */
[----:B------:R-:W-:Y:S01]  /*0b90*/  IMAD R4, R21, c[0x0][0x1d8], RZ ;  /* 0x0000760015047a24 */ /* 0x000fe200078e02ff */
[----:B------:R-:W-:Y:S01]  /*0ba0*/  USHF.L.U32 UR17, UR4, 0x6, URZ ;  /* 0x0000000604117899 */ /* 0x000fe2000800063f */
[----:B------:R-:W-:Y:S01]  /*0bb0*/  IMAD.WIDE.U32 R18, R20, c[0x0][0x1d8], R18 ;  /* 0x0000760014127a25 */ /* 0x000fe200078e0012 */
[----:B------:R-:W-:-:S02]  /*0bc0*/  UIADD3 UR6, -UR12, UR6, URZ ;  /* 0x000000060c067290 */ /* 0x000fc4000fffe13f */
[----:B------:R-:W-:Y:S01]  /*0bd0*/  ULDC.64 UR4, c[0x0][0x188] ;  /* 0x0000620000047ab9 */ /* 0x000fe20000000a00 */
[----:B------:R-:W-:Y:S01]  /*0be0*/  IMAD R4, R20, c[0x0][0x1dc], R4 ;  /* 0x0000770014047a24 */ /* 0x000fe200078e0204 */
[----:B------:R-:W-:Y:S01]  /*0bf0*/  UIMAD UR4, UR16, UR4, URZ ;  /* 0x00000004100472a4 */ /* 0x000fe2000f8e023f */
[----:B------:R-:W-:Y:S02]  /*0c00*/  IMAD R224, R3, c[0x0][0x180], RZ ;  /* 0x0000600003e07a24 */ /* 0x000fe400078e02ff */
[----:B------:R-:W-:Y:S01]  /*0c10*/  IMAD.IADD R4, R19, 0x1, R4 ;  /* 0x0000000113047824 */ /* 0x000fe200078e0204 */
[----:B------:R-:W-:Y:S01]  /*0c20*/  SHF.R.S32.HI R19, RZ, 0x1f, R237 ;  /* 0x0000001fff137819 */ /* 0x000fe200000114ed */
[----:B------:R-:W-:Y:S01]  /*0c30*/  IMAD R224, R2, c[0x0][0x184], R224 ;  /* 0x0000610002e07a24 */ /* 0x000fe200078e02e0 */
[----:B------:R-:W-:Y:S01]  /*0c40*/  UIMAD UR4, UR11, UR5, UR4 ;  /* 0x000000050b0472a4 */ /* 0x000fe2000f8e0204 */
[----:B------:R-:W-:Y:S02]  /*0c50*/  IMAD R14, R237, UR7, RZ ;  /* 0x00000007ed0e7c24 */ /* 0x000fe4000f8e02ff */
[----:B------:R-:W-:-:S02]  /*0c60*/  IMAD.IADD R225, R37, 0x1, R224 ;  /* 0x0000000125e17824 */ /* 0x000fc400078e02e0 */
[----:B------:R-:W-:Y:S01]  /*0c70*/  IMAD.MOV.U32 R28, RZ, RZ, R22 ;  /* 0x000000ffff1c7224 */ /* 0x000fe200078e0016 */
[C---:B------:R-:W-:Y:S01]  /*0c80*/  LEA R22, P0, R18.reuse, c[0x0][0x1c0], 0x1 ;  /* 0x0000700012167a11 */ /* 0x040fe200078008ff */
[----:B------:R-:W-:Y:S02]  /*0c90*/  IMAD R13, R21, c[0x0][0x1a8], RZ ;  /* 0x00006a00150d7a24 */ /* 0x000fe400078e02ff */
[C---:B------:R-:W-:Y:S01]  /*0ca0*/  IMAD R14, R19.reuse, UR17, R14 ;  /* 0x00000011130e7c24 */ /* 0x040fe2000f8e020e */
[----:B------:R-:W-:Y:S01]  /*0cb0*/  LEA.HI.X R23, R18, c[0x0][0x1c4], R4, 0x1, P0 ;  /* 0x0000710012177a11 */ /* 0x000fe200000f0c04 */
[----:B------:R-:W-:Y:S02]  /*0cc0*/  IMAD.MOV.U32 R224, RZ, RZ, R36 ;  /* 0x000000ffffe07224 */ /* 0x000fe400078e0024 */
[----:B------:R-:W-:Y:S02]  /*0cd0*/  IMAD R19, R19, c[0x0][0x178], RZ ;  /* 0x00005e0013137a24 */ /* 0x000fe400078e02ff */
[----:B------:R-:W-:-:S02]  /*0ce0*/  IMAD R13, R20, c[0x0][0x1ac], R13 ;  /* 0x00006b00140d7a24 */ /* 0x000fc400078e020d */
[----:B------:R-:W-:-:S04]  /*0cf0*/  IMAD.WIDE.U32 R28, R20, c[0x0][0x1a8], R28 ;  /* 0x00006a00141c7a25 */ /* 0x000fc800078e001c */
[----:B------:R-:W-:Y:S01]  /*0d00*/  IMAD.WIDE.U32 R20, R237, c[0x0][0x178], RZ ;  /* 0x00005e00ed147a25 */ /* 0x000fe200078e00ff */
[----:B------:R-:W-:-:S03]  /*0d10*/  LEA R38, P1, R28, c[0x0][0x190], 0x1 ;  /* 0x000064001c267a11 */ /* 0x000fc600078208ff */
[----:B------:R-:W-:Y:S02]  /*0d20*/  IMAD R19, R237, c[0x0][0x17c], R19 ;  /* 0x00005f00ed137a24 */ /* 0x000fe400078e0213 */
[----:B------:R-:W-:-:S04]  /*0d30*/  IMAD.WIDE.U32 R224, R230, c[0x0][0x188], R224 ;  /* 0x00006200e6e07a25 */ /* 0x000fc800078e00e0 */
[----:B------:R-:W-:Y:S01]  /*0d40*/  IMAD.MOV.U32 R8, RZ, RZ, c[0x0][0x1d8] ;  /* 0x00007600ff087624 */ /* 0x000fe200078e00ff */
[----:B------:R-:W-:Y:S01]  /*0d50*/  IADD3 R208, R225, UR4, RZ ;  /* 0x00000004e1d07c10 */ /* 0x000fe2000fffe0ff */
[----:B------:R-:W-:Y:S01]  /*0d60*/  IMAD.IADD R13, R29, 0x1, R13 ;  /* 0x000000011d0d7824 */ /* 0x000fe200078e020d */
[----:B------:R-:W-:Y:S01]  /*0d70*/  LEA R17, P0, R20, R224, 0x6 ;  /* 0x000000e014117211 */ /* 0x000fe200078030ff */
[----:B------:R-:W-:Y:S01]  /*0d80*/  IMAD.IADD R19, R21, 0x1, R19 ;  /* 0x0000000115137824 */ /* 0x000fe200078e0213 */
[----:B------:R-:W-:Y:S01]  /*0d90*/  LEA R18, P2, R8, R22, 0x7 ;  /* 0x0000001608127211 */ /* 0x000fe200078438ff */
[----:B------:R-:W-:Y:S01]  /*0da0*/  IMAD.MOV.U32 R4, RZ, RZ, c[0x0][0x1dc] ;  /* 0x00007700ff047624 */ /* 0x000fe200078e00ff */
[----:B------:R-:W-:Y:S01]  /*0db0*/  LEA.HI.X R39, R28, c[0x0][0x194], R13, 0x1, P1 ;  /* 0x000065001c277a11 */ /* 0x000fe200008f0c0d */
[----:B------:R-:W-:Y:S01]  /*0dc0*/  IMAD R30, R217, c[0x0][0x208], RZ ;  /* 0x00008200d91e7a24 */ /* 0x000fe200078e02ff */
[----:B------:R-:W-:Y:S01]  /*0dd0*/  LEA.HI.X R13, R20, R208, R19, 0x6, P0 ;  /* 0x000000d0140d7211 */ /* 0x000fe200000f3413 */
[----:B------:R-:W-:Y:S01]  /*0de0*/  IMAD.WIDE.U32 R34, R216, c[0x0][0x208], R10 ;  /* 0x00008200d8227a25 */ /* 0x000fe200078e000a */
[----:B------:R-:W-:Y:S01]  /*0df0*/  LEA.HI.X R19, R8, R23, R4, 0x7, P2 ;  /* 0x0000001708137211 */ /* 0x000fe200010f3c04 */
[----:B------:R-:W-:Y:S01]  /*0e00*/  ULDC.64 UR4, c[0x0][0x218] ;  /* 0x0000860000047ab9 */ /* 0x000fe20000000a00 */
[----:B------:R-:W-:Y:S01]  /*0e10*/  LEA.HI R20, R26, R212, RZ, 0x4 ;  /* 0x000000d41a147211 */ /* 0x000fe200078f20ff */
[----:B------:R-:W-:Y:S01]  /*0e20*/  IMAD.MOV.U32 R8, RZ, RZ, c[0x0][0x1a8] ;  /* 0x00006a00ff087624 */ /* 0x000fe200078e00ff */
[----:B------:R-:W-:Y:S01]  /*0e30*/  UIMAD UR4, UR16, UR4, URZ ;  /* 0x00000004100472a4 */ /* 0x000fe2000f8e023f */
[----:B------:R-:W-:-:S02]  /*0e40*/  IMAD R30, R216, c[0x0][0x20c], R30 ;  /* 0x00008300d81e7a24 */ /* 0x000fc400078e021e */
[----:B------:R-:W-:Y:S01]  /*0e50*/  IMAD.MOV.U32 R4, RZ, RZ, c[0x0][0x1ac] ;  /* 0x00006b00ff047624 */ /* 0x000fe200078e00ff */
[C---:B------:R-:W-:Y:S01]  /*0e60*/  LEA R36, P1, R8.reuse, R38, 0x7 ;  /* 0x0000002608247211 */ /* 0x040fe200078238ff */
[----:B------:R-:W-:Y:S01]  /*0e70*/  IMAD.IADD R31, R35, 0x1, R30 ;  /* 0x00000001231f7824 */ /* 0x000fe200078e021e */
[----:B------:R-:W-:Y:S01]  /*0e80*/  UIMAD UR4, UR11, UR5, UR4 ;  /* 0x000000050b0472a4 */ /* 0x000fe2000f8e0204 */
[----:B------:R-:W-:Y:S01]  /*0e90*/  IMAD.MOV.U32 R30, RZ, RZ, R34 ;  /* 0x000000ffff1e7224 */ /* 0x000fe200078e0022 */
[----:B------:R-:W-:Y:S01]  /*0ea0*/  LEA.HI.X R37, R8, R39, R4, 0x7, P1 ;  /* 0x0000002708257211 */ /* 0x000fe200008f3c04 */
[----:B------:R-:W-:Y:S01]  /*0eb0*/  IMAD R218, R3, c[0x0][0x210], RZ ;  /* 0x0000840003da7a24 */ /* 0x000fe200078e02ff */
[----:B------:R-:W-:Y:S01]  /*0ec0*/  IADD3 R8, R10, 0x20, RZ ;  /* 0x000000200a087810 */ /* 0x000fe20007ffe0ff */
[----:B------:R-:W-:Y:S01]  /*0ed0*/  IMAD.WIDE.U32 R30, R2, c[0x0][0x210], R30 ;  /* 0x00008400021e7a25 */ /* 0x000fe200078e001e */
[----:B------:R-:W-:Y:S02]  /*0ee0*/  IADD3 R4, -R216, UR6, RZ ;  /* 0x00000006d8047c10 */ /* 0x000fe4000fffe1ff */
[----:B------:R-:W-:Y:S01]  /*0ef0*/  ISETP.GE.AND P2, PT, R8, c[0x0][0x1cc], PT ;  /* 0x0000730008007a0c */ /* 0x000fe20003f46270 */
[----:B------:R-:W-:Y:S01]  /*0f00*/  IMAD R218, R2, c[0x0][0x214], R218 ;  /* 0x0000850002da7a24 */ /* 0x000fe200078e02da */
[----:B------:R-:W-:Y:S01]  /*0f10*/  ISETP.GE.AND P1, PT, R209, c[0x0][0x1cc], PT ;  /* 0x00007300d1007a0c */ /* 0x000fe20003f26270 */
[----:B------:R-:W-:Y:S01]  /*0f20*/  IMAD.SHL.U32 R7, R7, 0x2, RZ ;  /* 0x0000000207077824 */ /* 0x000fe200078e00ff */
[C---:B------:R-:W-:Y:S01]  /*0f30*/  ISETP.LT.OR P6, PT, R4.reuse, 0x1, P3 ;  /* 0x000000010400780c */ /* 0x040fe20001fc1670 */
[----:B------:R-:W-:Y:S01]  /*0f40*/  IMAD.IADD R219, R31, 0x1, R218 ;  /* 0x000000011fdb7824 */ /* 0x000fe200078e02da */
[C---:B------:R-:W-:Y:S01]  /*0f50*/  ISETP.LT.OR P5, PT, R4.reuse, 0x1, P2 ;  /* 0x000000010400780c */ /* 0x040fe200017a1670 */
[----:B------:R-:W-:Y:S01]  /*0f60*/  IMAD.MOV.U32 R218, RZ, RZ, R30 ;  /* 0x000000ffffda7224 */ /* 0x000fe200078e001e */
[C---:B------:R-:W-:Y:S01]  /*0f70*/  ISETP.LT.OR P4, PT, R4.reuse, 0x1, P1 ;  /* 0x000000010400780c */ /* 0x040fe20000f81670 */
[----:B------:R-:W-:Y:S01]  /*0f80*/  IMAD.MOV.U32 R205, RZ, RZ, 0x10 ;  /* 0x00000010ffcd7424 */ /* 0x000fe200078e00ff */
[----:B------:R-:W-:Y:S01]  /*0f90*/  ISETP.LT.OR P3, PT, R4, 0x41, P3 ;  /* 0x000000410400780c */ /* 0x000fe20001f61670 */
[----:B------:R-:W-:Y:S01]  /*0fa0*/  IMAD.WIDE.U32 R218, R230, c[0x0][0x218], R218 ;  /* 0x00008600e6da7a25 */ /* 0x000fe200078e00da */
[----:B------:R-:W-:-:S02]  /*0fb0*/  ISETP.LT.OR P2, PT, R4, 0x41, P2 ;  /* 0x000000410400780c */ /* 0x000fc40001741670 */
[----:B------:R-:W-:Y:S01]  /*0fc0*/  ISETP.LT.OR P1, PT, R4, 0x41, P1 ;  /* 0x000000410400780c */ /* 0x000fe20000f21670 */
[----:B------:R-:W-:Y:S01]  /*0fd0*/  IMAD.MOV.U32 R214, RZ, RZ, R218 ;  /* 0x000000ffffd67224 */ /* 0x000fe200078e00da */
[----:B------:R-:W-:Y:S01]  /*0fe0*/  LEA R34, P0, R17, c[0x0][0x160], 0x1 ;  /* 0x0000580011227a11 */ /* 0x000fe200078008ff */
[----:B------:R-:W-:Y:S01]  /*0ff0*/  @!PT LDS RZ, [RZ] ;  /* 0x00000000fffff984 */ /* 0x000fe20000000800 */
[----:B------:R-:W-:Y:S01]  /*1000*/  @!PT LDS RZ, [RZ] ;  /* 0x00000000fffff984 */ /* 0x000fe20000000800 */
[----:B------:R-:W-:Y:S01]  /*1010*/  @!PT LDS RZ, [RZ] ;  /* 0x00000000fffff984 */ /* 0x000fe20000000800 */
[----:B------:R1:W-:Y:S01]  /*1020*/  LDGSTS.E.BYPASS.LTC128B.128 [R7+0x6080], [R22.64], !P6 ;  /* 0x0608000016077fae */ /* 0x0003e2000f101d54 */
[----:B------:R-:W-:Y:S02]  /*1030*/  IADD3 R215, R219, UR4, RZ ;  /* 0x00000004dbd77c10 */ /* 0x000fe4000fffe0ff */
[----:B------:R-:W-:Y:S01]  /*1040*/  LEA.HI.X R35, R17, c[0x0][0x164], R13, 0x1, P0 ;  /* 0x0000590011237a11 */ /* 0x000fe200000f0c0d */
[----:B------:R1:W-:Y:S01]  /*1050*/  LDGSTS.E.BYPASS.LTC128B.128 [R7+0x8080], [R22.64+0x40], !P5 ;  /* 0x0808004016077fae */ /* 0x0003e2000e901d54 */
[----:B------:R-:W-:Y:S01]  /*1060*/  SHF.R.S32.HI R17, RZ, 0x4, R20 ;  /* 0x00000004ff117819 */ /* 0x000fe20000011414 */
[----:B------:R-:W-:Y:S01]  /*1070*/  IMAD.WIDE.U32 R28, R237, UR17, R214 ;  /* 0x00000011ed1c7c25 */ /* 0x000fe2000f8e00d6 */
[----:B------:R-:W-:Y:S01]  /*1080*/  ISETP.GE.AND P5, PT, R10, c[0x0][0x1fc], PT ;  /* 0x00007f000a007a0c */ /* 0x000fe20003fa6270 */
[----:B------:R1:W-:Y:S01]  /*1090*/  LDGSTS.E.BYPASS.LTC128B.128 [R7+0xa080], [R22.64+0x80], !P4 ;  /* 0x0a08008016077fae */ /* 0x0003e2000e101d54 */
[----:B------:R-:W-:Y:S01]  /*10a0*/  LEA.HI R13, R20, R17, RZ, 0x1 ;  /* 0x00000011140d7211 */ /* 0x000fe200078f08ff */
[----:B------:R-:W-:Y:S01]  /*10b0*/  IMAD.IADD R14, R29, 0x1, R14 ;  /* 0x000000011d0e7824 */ /* 0x000fe200078e020e */
[----:B------:R-:W-:Y:S01]  /*10c0*/  LEA R30, P0, R28, c[0x0][0x1f0], 0x1 ;  /* 0x00007c001c1e7a11 */ /* 0x000fe200078008ff */
[----:B------:R2:W-:Y:S01]  /*10d0*/  LDGSTS.E.BYPASS.LTC128B.128 [R7+0x7080], [R18.64], !P3 ;  /* 0x0708000012077fae */ /* 0x0005e2000d901d54 */
[----:B------:R-:W-:-:S02]  /*10e0*/  ISETP.GE.AND P3, PT, R209, c[0x0][0x16c], PT ;  /* 0x00005b00d1007a0c */ /* 0x000fc40003f66270 */
[----:B------:R-:W-:Y:S01]  /*10f0*/  LOP3.LUT R13, R13, 0xfffffffe, RZ, 0xc0, !PT ;  /* 0xfffffffe0d0d7812 */ /* 0x000fe200078ec0ff */
[----:B------:R2:W-:Y:S01]  /*1100*/  LDGSTS.E.BYPASS.LTC128B.128 [R7+0x9080], [R18.64+0x40], !P2 ;  /* 0x0908004012077fae */ /* 0x0005e2000d101d54 */
[----:B------:R-:W-:Y:S02]  /*1110*/  LEA.HI.X R31, R28, c[0x0][0x1f4], R14, 0x1, P0 ;  /* 0x00007d001c1f7a11 */ /* 0x000fe400000f0c0e */
[C---:B------:R-:W-:Y:S01]  /*1120*/  ISETP.GE.AND P2, PT, R10.reuse, c[0x0][0x19c], PT ;  /* 0x000067000a007a0c */ /* 0x040fe20003f46270 */
[----:B------:R2:W-:Y:S01]  /*1130*/  LDGSTS.E.BYPASS.LTC128B.128 [R7+0xb080], [R18.64+0x80], !P1 ;  /* 0x0b08008012077fae */ /* 0x0005e2000c901d54 */
[----:B------:R-:W-:Y:S01]  /*1140*/  ISETP.GE.AND P1, PT, R10, c[0x0][0x16c], PT ;  /* 0x00005b000a007a0c */ /* 0x000fe20003f26270 */
[----:B------:R-:W-:Y:S01]  /*1150*/  IMAD.IADD R13, R17, 0x1, -R13 ;  /* 0x00000001110d7824 */ /* 0x000fe200078e0a0d */
[----:B------:R-:W-:Y:S02]  /*1160*/  ISETP.GE.AND P4, PT, R209, c[0x0][0x19c], PT ;  /* 0x00006700d1007a0c */ /* 0x000fe40003f86270 */
[----:B------:R-:W-:Y:S01]  /*1170*/  SEL R210, RZ, 0x1, P1 ;  /* 0x00000001ffd27807 */ /* 0x000fe20000800000 */
[----:B------:R-:W-:Y:S01]  /*1180*/  IMAD.SHL.U32 R207, R13, 0x8, RZ ;  /* 0x000000080dcf7824 */ /* 0x000fe200078e00ff */
[----:B------:R-:W-:-:S02]  /*1190*/  ISETP.GE.AND P1, PT, R8, c[0x0][0x19c], PT ;  /* 0x0000670008007a0c */ /* 0x000fc40003f26270 */
[----:B------:R-:W-:Y:S02]  /*11a0*/  IADD3 R14, P0, R9, R6, RZ ;  /* 0x00000006090e7210 */ /* 0x000fe40007f1e0ff */
[----:B------:R-:W-:Y:S02]  /*11b0*/  LOP3.LUT R20, R20, 0xfffffff0, RZ, 0xc0, !PT ;  /* 0xfffffff014147812 */ /* 0x000fe400078ec0ff */
[----:B------:R-:W-:Y:S01]  /*11c0*/  ISETP.LT.OR P6, PT, R4, 0x1, P2 ;  /* 0x000000010400780c */ /* 0x000fe200017c1670 */
[----:B------:R-:W-:Y:S01]  /*11d0*/  IMAD.X R0, R0, 0x1, R5, P0 ;  /* 0x0000000100007824 */ /* 0x000fe200000e0605 */
[----:B-1----:R-:W-:Y:S01]  /*11e0*/  LOP3.LUT R22, R16, 0xfffffff8, RZ, 0xc0, !PT ;  /* 0xfffffff810167812 */ /* 0x002fe200078ec0ff */
[----:B------:R-:W-:Y:S01]  /*11f0*/  IMAD.IADD R20, R212, 0x1, -R20 ;  /* 0x00000001d4147824 */ /* 0x000fe200078e0a14 */
[----:B------:R-:W-:Y:S02]  /*1200*/  ISETP.LT.OR P2, PT, R4, 0x41, P2 ;  /* 0x000000410400780c */ /* 0x000fe40001741670 */
[----:B------:R-:W-:Y:S01]  /*1210*/  LEA R28, P0, R14, c[0x0][0x280], 0x2 ;  /* 0x0000a0000e1c7a11 */ /* 0x000fe200078010ff */
[----:B------:R-:W-:Y:S01]  /*1220*/  IMAD.IADD R22, R212, 0x1, -R22 ;  /* 0x00000001d4167824 */ /* 0x000fe200078e0a16 */
[----:B------:R-:W-:-:S02]  /*1230*/  LEA.HI R23, R20, R20, RZ, 0x1 ;  /* 0x0000001414177211 */ /* 0x000fc400078f08ff */
[----:B------:R-:W-:Y:S02]  /*1240*/  LEA.HI.X R29, R14, c[0x0][0x284], R0, 0x2, P0 ;  /* 0x0000a1000e1d7a11 */ /* 0x000fe400000f1400 */
[----:B------:R-:W-:Y:S01]  /*1250*/  LEA.HI R21, R22, R22, RZ, 0x1 ;  /* 0x0000001616157211 */ /* 0x000fe200078f08ff */
[----:B------:R1:W-:Y:S01]  /*1260*/  LDGSTS.E.BYPASS.LTC128B.128 [R7+0x80], [R38.64], !P6 ;  /* 0x0008000026077fae */ /* 0x0003e2000f101d54 */
[----:B--2---:R-:W-:Y:S02]  /*1270*/  SEL R19, RZ, 0x4, P3 ;  /* 0x00000004ff137807 */ /* 0x004fe40001800000 */
[----:B------:R-:W-:Y:S02]  /*1280*/  ISETP.GE.AND P3, PT, R8, c[0x0][0x1fc], PT ;  /* 0x00007f0008007a0c */ /* 0x000fe40003f66270 */
[----:B------:R-:W-:Y:S02]  /*1290*/  SEL R18, RZ, 0x1, P5 ;  /* 0x00000001ff127807 */ /* 0x000fe40002800000 */
[----:B------:R-:W-:-:S02]  /*12a0*/  SEL R17, RZ, 0xffffffff, P3 ;  /* 0xffffffffff117807 */ /* 0x000fc40001800000 */
[C---:B------:R-:W-:Y:S02]  /*12b0*/  ISETP.LT.OR P5, PT, R4.reuse, 0x1, P1 ;  /* 0x000000010400780c */ /* 0x040fe40000fa1670 */
[C---:B------:R-:W-:Y:S01]  /*12c0*/  ISETP.LT.OR P3, PT, R4.reuse, 0x1, P4 ;  /* 0x000000010400780c */ /* 0x040fe20002761670 */
[----:B------:R-:W-:Y:S01]  /*12d0*/  IMAD.SHL.U32 R17, R17, 0x2, RZ ;  /* 0x0000000211117824 */ /* 0x000fe200078e00ff */
[C---:B------:R-:W-:Y:S02]  /*12e0*/  ISETP.LT.OR P1, PT, R4.reuse, 0x41, P1 ;  /* 0x000000410400780c */ /* 0x040fe40000f21670 */
[----:B------:R-:W-:Y:S02]  /*12f0*/  ISETP.LT.OR P4, PT, R4, 0x41, P4 ;  /* 0x000000410400780c */ /* 0x000fe40002781670 */
[----:B------:R-:W-:Y:S02]  /*1300*/  LEA.HI R4, R26, R212, RZ, 0x6 ;  /* 0x000000d41a047211 */ /* 0x000fe400078f30ff */
[----:B------:R-:W-:-:S02]  /*1310*/  LOP3.LUT R27, R21, 0x7fffffe, RZ, 0xc0, !PT ;  /* 0x07fffffe151b7812 */ /* 0x000fc400078ec0ff */
[----:B------:R-:W-:Y:S01]  /*1320*/  SHF.R.S32.HI R4, RZ, 0x6, R4 ;  /* 0x00000006ff047819 */ /* 0x000fe20000011404 */
[----:B------:R1:W-:Y:S01]  /*1330*/  LDGSTS.E.BYPASS.LTC128B.128 [R7+0x2080], [R38.64+0x40], !P5 ;  /* 0x0208004026077fae */ /* 0x0003e2000e901d54 */
[----:B------:R-:W-:Y:S01]  /*1340*/  SHF.R.S32.HI R14, RZ, 0x1f, R20 ;  /* 0x0000001fff0e7819 */ /* 0x000fe20000011414 */
[----:B------:R-:W-:Y:S01]  /*1350*/  IMAD.IADD R27, R22, 0x1, -R27 ;  /* 0x00000001161b7824 */ /* 0x000fe200078e0a1b */
[----:B------:R-:W-:Y:S01]  /*1360*/  LOP3.LUT R202, R23, 0x7fffffe, RZ, 0xc0, !PT ;  /* 0x07fffffe17ca7812 */ /* 0x000fe200078ec0ff */
[----:B------:R-:W-:Y:S01]  /*1370*/  IMAD R204, R13, 0x4, R4 ;  /* 0x000000040dcc7824 */ /* 0x000fe200078e0204 */
[----:B------:R-:W-:Y:S01]  /*1380*/  LEA.HI R14, R14, R20, RZ, 0x3 ;  /* 0x000000140e0e7211 */ /* 0x000fe200078f18ff */
[----:B------:R1:W-:Y:S01]  /*1390*/  LDGSTS.E.BYPASS.LTC128B.128 [R7+0x4080], [R38.64+0x80], !P3 ;  /* 0x0408008026077fae */ /* 0x0003e2000d901d54 */
[----:B------:R-:W-:Y:S01]  /*13a0*/  ISETP.GE.AND P0, PT, R8, c[0x0][0x16c], PT ;  /* 0x00005b0008007a0c */ /* 0x000fe20003f06270 */
[----:B------:R-:W-:Y:S01]  /*13b0*/  IMAD R204, R204, 0x8, R27 ;  /* 0x00000008cccc7824 */ /* 0x000fe200078e021b */
[----:B------:R-:W-:Y:S01]  /*13c0*/  SHF.R.S32.HI R27, RZ, 0x3, R14 ;  /* 0x00000003ff1b7819 */ /* 0x000fe2000001140e */
[----:B------:R-:W-:Y:S01]  /*13d0*/  IMAD.IADD R202, R20, 0x1, -R202 ;  /* 0x0000000114ca7824 */ /* 0x000fe200078e0aca */
[----:B------:R-:W-:Y:S01]  /*13e0*/  LOP3.LUT R14, R14, 0xfffffff8, RZ, 0xc0, !PT ;  /* 0xfffffff80e0e7812 */ /* 0x000fe200078ec0ff */
[----:B------:R1:W-:Y:S01]  /*13f0*/  LDGSTS.E.BYPASS.LTC128B.128 [R7+0x1080], [R36.64], !P2 ;  /* 0x0108000024077fae */ /* 0x0003e2000d101d54 */
[----:B------:R-:W-:Y:S01]  /*1400*/  ISETP.GE.AND P5, PT, R209, c[0x0][0x1fc], PT ;  /* 0x00007f00d1007a0c */ /* 0x000fe20003fa6270 */
[----:B------:R-:W-:Y:S01]  /*1410*/  IMAD.SHL.U32 R22, R22, 0x40, RZ ;  /* 0x0000004016167824 */ /* 0x000fe200078e00ff */
[----:B------:R-:W-:Y:S01]  /*1420*/  LOP3.LUT R17, R17, 0x2, R18, 0xe2, !PT ;  /* 0x0000000211117812 */ /* 0x000fe200078ee212 */
[----:B------:R-:W-:Y:S01]  /*1430*/  IMAD.IADD R14, R20, 0x1, -R14 ;  /* 0x00000001140e7824 */ /* 0x000fe200078e0a0e */
[----:B------:R-:W-:Y:S01]  /*1440*/  SEL R20, RZ, 0x2, P0 ;  /* 0x00000002ff147807 */ /* 0x000fe20000000000 */
[----:B------:R1:W-:Y:S01]  /*1450*/  LDGSTS.E.BYPASS.LTC128B.128 [R7+0x3080], [R36.64+0x40], !P1 ;  /* 0x0308004024077fae */ /* 0x0003e2000c901d54 */
[----:B------:R-:W-:Y:S01]  /*1460*/  SEL R18, RZ, 0x4, P5 ;  /* 0x00000004ff127807 */ /* 0x000fe20002800000 */
[----:B------:R-:W-:Y:S01]  /*1470*/  IMAD R202, R27, 0x8, R202 ;  /* 0x000000081bca7824 */ /* 0x000fe200078e02ca */
[----:B------:R-:W-:Y:S01]  /*1480*/  IADD3 R19, R19, R20, R210 ;  /* 0x0000001413137210 */ /* 0x000fe20007ffe0d2 */
[----:B------:R1:W-:Y:S01]  /*1490*/  LDGSTS.E.BYPASS.LTC128B.128 [R7+0x5080], [R36.64+0x80], !P4 ;  /* 0x0508008024077fae */ /* 0x0003e2000e101d54 */
[----:B------:R-:W-:Y:S01]  /*14a0*/  IADD3 R9, -R9, c[0x0][0x168], RZ ;  /* 0x00005a0009097a10 */ /* 0x000fe20007ffe1ff */
[----:B------:R-:W-:Y:S01]  /*14b0*/  IMAD.SHL.U32 R202, R202, 0x20, RZ ;  /* 0x00000020caca7824 */ /* 0x000fe200078e00ff */
[C---:B------:R-:W-:Y:S01]  /*14c0*/  LOP3.LUT P5, RZ, R19.reuse, 0x1, RZ, 0xc0, !PT ;  /* 0x0000000113ff7812 */ /* 0x040fe200078ac0ff */
[----:B------:R-:W0:Y:S01]  /*14d0*/  LDGDEPBAR ;  /* 0x00000000000079af */ /* 0x000e220000000000 */
[----:B------:R-:W-:-:S02]  /*14e0*/  LOP3.LUT P3, RZ, R19, 0x2, RZ, 0xc0, !PT ;  /* 0x0000000213ff7812 */ /* 0x000fc4000786c0ff */
[-C--:B------:R-:W-:Y:S02]  /*14f0*/  ISETP.LE.OR P5, PT, R9, R216.reuse, !P5 ;  /* 0x000000d80900720c */ /* 0x080fe40006fa3670 */
[----:B------:R-:W-:Y:S02]  /*1500*/  LOP3.LUT P2, RZ, R19, 0x4, RZ, 0xc0, !PT ;  /* 0x0000000413ff7812 */ /* 0x000fe4000784c0ff */
[CC--:B------:R-:W-:Y:S02]  /*1510*/  ISETP.LE.OR P3, PT, R9.reuse, R216.reuse, !P3 ;  /* 0x000000d80900720c */ /* 0x0c0fe40005f63670 */
[----:B------:R-:W-:Y:S02]  /*1520*/  ISETP.LE.OR P2, PT, R9, R216, !P2 ;  /* 0x000000d80900720c */ /* 0x000fe40005743670 */
[----:B------:R-:W-:Y:S02]  /*1530*/  LOP3.LUT R18, R17, R18, RZ, 0xfc, !PT ;  /* 0x0000001211127212 */ /* 0x000fe400078efcff */
[----:B------:R-:W-:-:S02]  /*1540*/  ISETP.GT.AND P1, PT, R212, 0xf, PT ;  /* 0x0000000fd400780c */ /* 0x000fc40003f24270 */
[----:B------:R-:W-:Y:S01]  /*1550*/  LOP3.LUT P4, RZ, R18, 0x1, RZ, 0xc0, !PT ;  /* 0x0000000112ff7812 */ /* 0x000fe2000788c0ff */
[----:B------:R1:W-:Y:S01]  /*1560*/  LDGSTS.E.BYPASS.LTC128B.128 [R7+0xc080], [R34.64], !P5 ;  /* 0x0c08000022077fae */ /* 0x0003e2000e901d54 */
[--C-:B------:R-:W-:Y:S02]  /*1570*/  SHF.R.S32.HI R17, RZ, 0x1, R23.reuse ;  /* 0x00000001ff117819 */ /* 0x100fe40000011417 */
[----:B------:R-:W-:Y:S01]  /*1580*/  SHF.R.S32.HI R23, RZ, 0x1f, R23 ;  /* 0x0000001fff177819 */ /* 0x000fe20000011417 */
[----:B------:R1:W-:Y:S01]  /*1590*/  LDGSTS.E.BYPASS.LTC128B.128 [R7+0xd080], [R34.64+0x40], !P3 ;  /* 0x0d08004022077fae */ /* 0x0003e2000d901d54 */
[----:B------:R-:W-:Y:S02]  /*15a0*/  ISETP.LE.OR P5, PT, R9, R216, !P4 ;  /* 0x000000d80900720c */ /* 0x000fe400067a3670 */
[----:B------:R-:W-:Y:S01]  /*15b0*/  LEA.HI R19, R23, R17, RZ, 0x2 ;  /* 0x0000001117137211 */ /* 0x000fe200078f10ff */
[----:B------:R1:W-:Y:S01]  /*15c0*/  LDGSTS.E.BYPASS.LTC128B.128 [R7+0xe080], [R34.64+0x80], !P2 ;  /* 0x0e08008022077fae */ /* 0x0003e2000d101d54 */
[----:B------:R-:W-:-:S02]  /*15d0*/  LEA.HI R0, R15, R24, RZ, 0x1 ;  /* 0x000000180f007211 */ /* 0x000fc400078f08ff */
[C---:B------:R-:W-:Y:S02]  /*15e0*/  LOP3.LUT P3, RZ, R18.reuse, 0x2, RZ, 0xc0, !PT ;  /* 0x0000000212ff7812 */ /* 0x040fe4000786c0ff */
[----:B------:R-:W-:Y:S01]  /*15f0*/  LOP3.LUT P2, RZ, R18, 0x4, RZ, 0xc0, !PT ;  /* 0x0000000412ff7812 */ /* 0x000fe2000784c0ff */
[----:B------:R-:W-:Y:S01]  /*1600*/  @!P1 IMAD.SHL.U32 R18, R212, 0x10, RZ ;  /* 0x00000010d4129824 */ /* 0x000fe200078e00ff */
[----:B------:R-:W-:Y:S02]  /*1610*/  LOP3.LUT R19, R19, 0xfffffffc, RZ, 0xc0, !PT ;  /* 0xfffffffc13137812 */ /* 0x000fe400078ec0ff */
[----:B------:R-:W-:Y:S02]  /*1620*/  LOP3.LUT R0, R0, 0xfffffffe, RZ, 0xc0, !PT ;  /* 0xfffffffe00007812 */ /* 0x000fe400078ec0ff */
[----:B------:R2:W-:Y:S01]  /*1630*/  @!P1 LDGSTS.E.BYPASS.LTC128B.128 [R18+0x18080], [R32.64] ;  /* 0x1808000020129fae */ /* 0x0005e2000b901d54 */
[----:B------:R-:W-:Y:S01]  /*1640*/  IMAD.IADD R17, R17, 0x1, -R19 ;  /* 0x0000000111117824 */ /* 0x000fe200078e0a13 */
[----:B------:R-:W-:Y:S01]  /*1650*/  SEL R19, RZ, 0xffffffff, P0 ;  /* 0xffffffffff137807 */ /* 0x000fe20000000000 */
[C---:B------:R-:W-:Y:S01]  /*1660*/  IMAD.IADD R0, R24.reuse, 0x1, -R0 ;  /* 0x0000000118007824 */ /* 0x040fe200078e0a00 */
[----:B------:R-:W0:Y:S01]  /*1670*/  LDGDEPBAR ;  /* 0x00000000000079af */ /* 0x000e220000000000 */
[CC--:B------:R-:W-:Y:S01]  /*1680*/  ISETP.LE.OR P0, PT, R9.reuse, R216.reuse, !P3 ;  /* 0x000000d80900720c */ /* 0x0c0fe20005f03670 */
[----:B------:R-:W-:Y:S01]  /*1690*/  IMAD.SHL.U32 R24, R24, 0x10, RZ ;  /* 0x0000001018187824 */ /* 0x000fe200078e00ff */
[----:B------:R-:W-:Y:S01]  /*16a0*/  LOP3.LUT R22, R22, 0x1c0, RZ, 0xc0, !PT ;  /* 0x000001c016167812 */ /* 0x000fe200078ec0ff */
[----:B------:R1:W-:Y:S01]  /*16b0*/  LDGSTS.E.BYPASS.LTC128B.128 [R7+0x12080], [R30.64], !P5 ;  /* 0x120800001e077fae */ /* 0x0003e2000e901d54 */
[----:B------:R-:W-:Y:S01]  /*16c0*/  ISETP.LE.OR P5, PT, R9, R216, !P2 ;  /* 0x000000d80900720c */ /* 0x000fe200057a3670 */
[----:B------:R-:W-:Y:S01]  /*16d0*/  IMAD.SHL.U32 R19, R19, 0x2, RZ ;  /* 0x0000000213137824 */ /* 0x000fe200078e00ff */
[----:B------:R-:W-:Y:S01]  /*16e0*/  LOP3.LUT R9, R25, 0xfffffff8, RZ, 0xc0, !PT ;  /* 0xfffffff819097812 */ /* 0x000fe200078ec0ff */
[----:B------:R-:W-:Y:S01]  /*16f0*/  IMAD.SHL.U32 R201, R0, 0x400, RZ ;  /* 0x0000040000c97824 */ /* 0x000fe200078e00ff */
[----:B------:R-:W-:-:S02]  /*1700*/  SHF.R.S32.HI R21, RZ, 0x1, R21 ;  /* 0x00000001ff157819 */ /* 0x000fc40000011415 */
[----:B------:R-:W-:Y:S01]  /*1710*/  LOP3.LUT R24, R22, 0x30, R24, 0xf8, !PT ;  /* 0x0000003016187812 */ /* 0x000fe200078ef818 */
[----:B------:R-:W-:Y:S01]  /*1720*/  IMAD.IADD R9, R216, 0x1, -R9 ;  /* 0x00000001d8097824 */ /* 0x000fe200078e0a09 */
[----:B------:R-:W-:Y:S01]  /*1730*/  SHF.R.U32.HI R203, RZ, 0x3, R22 ;  /* 0x00000003ffcb7819 */ /* 0x000fe20000011616 */
[----:B------:R-:W-:Y:S01]  /*1740*/  IMAD.SHL.U32 R22, R21, 0x40, RZ ;  /* 0x0000004015167824 */ /* 0x000fe200078e00ff */
[--C-:B------:R-:W-:Y:S01]  /*1750*/  LOP3.LUT R24, R24, 0x8, R16.reuse, 0xf8, !PT ;  /* 0x0000000818187812 */ /* 0x100fe200078ef810 */
[----:B------:R-:W-:Y:S01]  /*1760*/  IMAD.SHL.U32 R20, R9, 0x40, RZ ;  /* 0x0000004009147824 */ /* 0x000fe200078e00ff */
[----:B------:R1:W-:Y:S01]  /*1770*/  LDGSTS.E.BYPASS.LTC128B.128 [R7+0x13080], [R30.64+0x40], !P0 ;  /* 0x130800401e077fae */ /* 0x0003e2000c101d54 */
[----:B------:R-:W-:Y:S01]  /*1780*/  LOP3.LUT P6, RZ, R14, 0x4, RZ, 0xc0, !PT ;  /* 0x000000040eff7812 */ /* 0x000fe200078cc0ff */
[----:B------:R-:W-:Y:S01]  /*1790*/  IMAD R12, R12, 0x2, R201 ;  /* 0x000000020c0c7824 */ /* 0x000fe200078e02c9 */
[----:B------:R-:W-:Y:S01]  /*17a0*/  LOP3.LUT R203, R24, R203, RZ, 0x3c, !PT ;  /* 0x000000cb18cb7212 */ /* 0x000fe200078e3cff */
[----:B------:R1:W-:Y:S01]  /*17b0*/  LDGSTS.E.BYPASS.LTC128B.128 [R7+0x14080], [R30.64+0x80], !P5 ;  /* 0x140800801e077fae */ /* 0x0003e2000e901d54 */
[----:B------:R-:W-:Y:S01]  /*17c0*/  LOP3.LUT R22, R22, 0xc0, RZ, 0xc0, !PT ;  /* 0x000000c016167812 */ /* 0x000fe200078ec0ff */
[----:B--2---:R-:W-:Y:S01]  /*17d0*/  IMAD.SHL.U32 R18, R4, 0x8, RZ ;  /* 0x0000000804127824 */ /* 0x004fe200078e00ff */
[----:B------:R-:W-:Y:S01]  /*17e0*/  LOP3.LUT R20, R20, 0x1c0, RZ, 0xc0, !PT ;  /* 0x000001c014147812 */ /* 0x000fe200078ec0ff */
[----:B------:R-:W-:Y:S01]  /*17f0*/  IMAD R203, R13, 0x200, R203 ;  /* 0x000002000dcb7824 */ /* 0x000fe200078e02cb */
[C---:B------:R-:W-:Y:S01]  /*1800*/  LOP3.LUT P5, RZ, R14.reuse, 0x2, RZ, 0xc0, !PT ;  /* 0x000000020eff7812 */ /* 0x040fe200078ac0ff */
[----:B------:R-:W-:Y:S01]  /*1810*/  IMAD.SHL.U32 R14, R14, 0x40, RZ ;  /* 0x000000400e0e7824 */ /* 0x000fe200078e00ff */
[----:B------:R-:W-:Y:S01]  /*1820*/  LOP3.LUT R15, R15, 0xffffffe0, RZ, 0xc0, !PT ;  /* 0xffffffe00f0f7812 */ /* 0x000fe200078ec0ff */
[----:B------:R-:W-:Y:S01]  /*1830*/  IMAD R201, R27, 0x200, R201 ;  /* 0x000002001bc97824 */ /* 0x000fe200078e02c9 */
[----:B------:R-:W-:Y:S01]  /*1840*/  LOP3.LUT P0, RZ, R21, 0x2, RZ, 0xc0, !PT ;  /* 0x0000000215ff7812 */ /* 0x000fe2000780c0ff */
[----:B------:R-:W-:Y:S01]  /*1850*/  IMAD.SHL.U32 R21, R13, 0x10, RZ ;  /* 0x000000100d157824 */ /* 0x000fe200078e00ff */
[----:B------:R-:W-:Y:S01]  /*1860*/  LOP3.LUT R23, R22, 0x8, R16, 0xf8, !PT ;  /* 0x0000000816177812 */ /* 0x000fe200078ef810 */
[----:B------:R-:W-:Y:S01]  /*1870*/  IMAD.IADD R13, R212, 0x1, -R15 ;  /* 0x00000001d40d7824 */ /* 0x000fe200078e0a0f */
[----:B------:R-:W-:-:S02]  /*1880*/  LOP3.LUT R18, R18, 0x18, RZ, 0xc0, !PT ;  /* 0x0000001812127812 */ /* 0x000fc400078ec0ff */
[----:B------:R-:W-:Y:S02]  /*1890*/  SHF.R.U32.HI R16, RZ, 0x3, R20 ;  /* 0x00000003ff107819 */ /* 0x000fe40000011614 */
[----:B------:R-:W-:Y:S02]  /*18a0*/  LOP3.LUT R14, R14, 0x1c0, RZ, 0xc0, !PT ;  /* 0x000001c00e0e7812 */ /* 0x000fe400078ec0ff */
[----:B------:R-:W-:Y:S02]  /*18b0*/  LOP3.LUT R16, R16, R20, R18, 0x1e, !PT ;  /* 0x0000001410107212 */ /* 0x000fe400078e1e12 */
[----:B------:R-:W-:Y:S02]  /*18c0*/  LOP3.LUT R210, R19, 0x2, R210, 0xe2, !PT ;  /* 0x0000000213d27812 */ /* 0x000fe400078ee2d2 */
[----:B------:R-:W-:Y:S01]  /*18d0*/  LOP3.LUT R207, R207, 0x8, RZ, 0xc0, !PT ;  /* 0x00000008cfcf7812 */ /* 0x000fe200078ec0ff */
[----:B------:R-:W-:Y:S01]  /*18e0*/  IMAD.IADD R222, R12, 0x1, R16 ;  /* 0x000000010cde7824 */ /* 0x000fe200078e0210 */
[----:B------:R-:W-:Y:S01]  /*18f0*/  SHF.R.U32.HI R19, RZ, 0x3, R14 ;  /* 0x00000003ff137819 */ /* 0x000fe2000001160e */
[----:B------:R-:W-:Y:S01]  /*1900*/  @!P1 IMAD.SHL.U32 R16, R212, 0x10, RZ ;  /* 0x00000010d4109824 */ /* 0x000fe200078e00ff */
[----:B------:R-:W-:Y:S01]  /*1910*/  SHF.R.S32.HI R15, RZ, 0x1f, R13 ;  /* 0x0000001fff0f7819 */ /* 0x000fe2000001140d */
[----:B------:R-:W-:Y:S01]  /*1920*/  IMAD.SHL.U32 R222, R222, 0x2, RZ ;  /* 0x00000002dede7824 */ /* 0x000fe200078e00ff */
[----:B------:R-:W-:-:S02]  /*1930*/  LOP3.LUT R14, R19, R14, R207, 0x1e, !PT ;  /* 0x0000000e130e7212 */ /* 0x000fc400078e1ecf */
[----:B------:R-:W-:Y:S01]  /*1940*/  LEA.HI R12, R15, R13, RZ, 0x2 ;  /* 0x0000000d0f0c7211 */ /* 0x000fe200078f10ff */
[----:B------:R-:W-:Y:S01]  /*1950*/  IMAD.SHL.U32 R15, R17, 0x40, RZ ;  /* 0x00000040110f7824 */ /* 0x000fe200078e00ff */
[----:B------:R2:W-:Y:S01]  /*1960*/  @!P1 LDGSTS.E.BYPASS.LTC128B.128 [R16+0x18280], [R28.64] ;  /* 0x182800001c109fae */ /* 0x0005e2000b901d54 */
[----:B------:R-:W-:Y:S01]  /*1970*/  IMAD.IADD R201, R201, 0x1, R14 ;  /* 0x00000001c9c97824 */ /* 0x000fe200078e020e */
[----:B------:R-:W-:Y:S02]  /*1980*/  IADD3 R14, R237, 0x1, RZ ;  /* 0x00000001ed0e7810 */ /* 0x000fe40007ffe0ff */
[----:B------:R-:W-:Y:S01]  /*1990*/  LOP3.LUT R15, R15, 0xc0, RZ, 0xc0, !PT ;  /* 0x000000c00f0f7812 */ /* 0x000fe200078ec0ff */
[----:B------:R-:W0:Y:S01]  /*19a0*/  LDGDEPBAR ;  /* 0x00000000000079af */ /* 0x000e220000000000 */
[----:B------:R-:W-:Y:S02]  /*19b0*/  SHF.R.S32.HI R211, RZ, 0x2, R12 ;  /* 0x00000002ffd37819 */ /* 0x000fe4000001140c */
[----:B------:R-:W-:Y:S01]  /*19c0*/  SEL R198, R205, 0xfffffff0, !P5 ;  /* 0xfffffff0cdc67807 */ /* 0x000fe20006800000 */
[----:B------:R-:W0:Y:S01]  /*19d0*/  LDGDEPBAR ;  /* 0x00000000000079af */ /* 0x000e220000000000 */
[----:B------:R-:W-:Y:S01]  /*19e0*/  LOP3.LUT R21, R21, 0x10, RZ, 0xc0, !PT ;  /* 0x0000001015157812 */ /* 0x000fe200078ec0ff */
[----:B------:R-:W-:Y:S01]  /*19f0*/  IMAD R211, R0, 0x10, R211 ;  /* 0x0000001000d37824 */ /* 0x000fe200078e02d3 */
[----:B------:R-:W-:Y:S01]  /*1a00*/  ISETP.GE.AND P5, PT, R14, UR13, PT ;  /* 0x0000000d0e007c0c */ /* 0x000fe2000bfa6270 */
[----:B------:R-:W-:Y:S01]  /*1a10*/  IMAD R0, R0, 0x200, R202 ;  /* 0x0000020000007824 */ /* 0x000fe200078e02ca */
[----:B------:R-:W-:-:S02]  /*1a20*/  LOP3.LUT R206, R21, 0x8, R206, 0xf8, !PT ;  /* 0x0000000815ce7812 */ /* 0x000fc400078ef8ce */
[----:B------:R-:W-:Y:S02]  /*1a30*/  SHF.R.U32.HI R22, RZ, 0x3, R22 ;  /* 0x00000003ff167819 */ /* 0x000fe40000011616 */
[----:B------:R-:W-:Y:S02]  /*1a40*/  SEL R196, R205, 0xfffffff0, !P0 ;  /* 0xfffffff0cdc47807 */ /* 0x000fe40004000000 */
[----:B------:R-:W-:Y:S02]  /*1a50*/  LOP3.LUT R22, R23, R22, RZ, 0x3c, !PT ;  /* 0x0000001617167212 */ /* 0x000fe400078e3cff */
[----:B------:R-:W-:Y:S02]  /*1a60*/  LOP3.LUT P0, RZ, R17, 0x2, RZ, 0xc0, !PT ;  /* 0x0000000211ff7812 */ /* 0x000fe4000780c0ff */
[C---:B------:R-:W-:Y:S01]  /*1a70*/  IADD3 R221, R7.reuse, 0xc080, RZ ;  /* 0x0000c08007dd7810 */ /* 0x040fe20007ffe0ff */
[----:B------:R-:W-:Y:S01]  /*1a80*/  IMAD.U32 R204, R204, 0x20, R22 ;  /* 0x00000020cccc7824 */ /* 0x000fe200078e0016 */
[----:B------:R-:W-:-:S02]  /*1a90*/  IADD3 R220, R7, 0x12080, RZ ;  /* 0x0001208007dc7810 */ /* 0x000fc40007ffe0ff */
[----:B--2---:R-:W-:Y:S02]  /*1aa0*/  SHF.R.U32.HI R16, RZ, 0x3, R15 ;  /* 0x00000003ff107819 */ /* 0x004fe4000001160f */
[----:B------:R-:W-:Y:S02]  /*1ab0*/  SEL R205, R205, 0xfffffff0, !P0 ;  /* 0xfffffff0cdcd7807 */ /* 0x000fe40004000000 */
[CC--:B------:R-:W-:Y:S02]  /*1ac0*/  LOP3.LUT R207, R16.reuse, R15.reuse, R207, 0x1e, !PT ;  /* 0x0000000f10cf7212 */ /* 0x0c0fe400078e1ecf */
[C---:B------:R-:W-:Y:S02]  /*1ad0*/  LOP3.LUT R206, R16.reuse, R206, R15, 0x1e, !PT ;  /* 0x000000ce10ce7212 */ /* 0x040fe400078e1e0f */
[----:B------:R-:W-:Y:S01]  /*1ae0*/  LOP3.LUT R15, R16, R15, R18, 0x1e, !PT ;  /* 0x0000000f100f7212 */ /* 0x000fe200078e1e12 */
[----:B------:R-:W-:Y:S02]  /*1af0*/  IMAD.IADD R207, R0, 0x1, R207 ;  /* 0x0000000100cf7824 */ /* 0x000fe400078e02cf */
[----:B------:R-:W-:-:S02]  /*1b00*/  IMAD.MOV.U32 R0, RZ, RZ, 0x20 ;  /* 0x00000020ff007424 */ /* 0x000fc400078e00ff */
[C---:B------:R-:W-:Y:S02]  /*1b10*/  IMAD.IADD R206, R202.reuse, 0x1, R206 ;  /* 0x00000001cace7824 */ /* 0x040fe400078e02ce */
[----:B------:R-:W-:Y:S01]  /*1b20*/  IMAD.IADD R202, R202, 0x1, R15 ;  /* 0x00000001caca7824 */ /* 0x000fe200078e020f */
[----:B------:R-:W-:Y:S02]  /*1b30*/  SEL R0, R0, 0xffffffe0, !P6 ;  /* 0xffffffe000007807 */ /* 0x000fe40007000000 */
[----:B------:R-:W-:Y:S01]  /*1b40*/  IADD3 R15, R222, 0x18480, RZ ;  /* 0x00018480de0f7810 */ /* 0x000fe20007ffe0ff */
[----:B------:R-:W-:Y:S05]  /*1b50*/  @P5 BRA `(.L_x_896) ;  /* 0x0000019000005947 */ /* 0x000fea0003800000 */
[----:B-1----:R-:W-:Y:S01]  /*1b60*/  SHF.R.S32.HI R16, RZ, 0x1f, R14 ;  /* 0x0000001fff107819 */ /* 0x002fe2000001140e */
        /* <DEDUP_REMOVED lines=23> */
.L_x_897:
[----:B------:R-:W-:Y:S05]  /*1ce0*/  BSYNC B0 ;  /* 0x0000000000007941 */ /* 0x000fea0003800000 */
.L_x_896:
[----:B-12---:R-:W-:Y:S01]  /*1cf0*/  SHF.R.S32.HI R5, RZ, 0x1f, R4 ;  /* 0x0000001fff057819 */ /* 0x006fe20000011404 */
[----:B------:R-:W0:Y:S01]  /*1d00*/  LDGDEPBAR ;  /* 0x00000000000079af */ /* 0x000e220000000000 */
[----:B------:R-:W-:Y:S01]  /*1d10*/  LOP3.LUT R12, R12, 0x7ffffffc, RZ, 0xc0, !PT ;  /* 0x7ffffffc0c0c7812 */ /* 0x000fe200078ec0ff */
[----:B------:R-:W-:Y:S01]  /*1d20*/  IMAD R3, R3, c[0x0][0x238], RZ ;  /* 0x00008e0003037a24 */ /* 0x000fe200078e02ff */
[----:B------:R-:W-:Y:S01]  /*1d30*/  LEA.HI R5, R5, R4, RZ, 0x2 ;  /* 0x0000000405057211 */ /* 0x000fe200078f10ff */
[----:B------:R-:W-:Y:S01]  /*1d40*/  UMOV UR22, 0x1 ;  /* 0x0000000100167882 */ /* 0x000fe20000000000 */
[----:B------:R-:W-:Y:S01]  /*1d50*/  SHF.R.S32.HI R213, RZ, 0x1f, R212 ;  /* 0x0000001fffd57819 */ /* 0x000fe200000114d4 */
[----:B------:R-:W-:Y:S01]  /*1d60*/  IMAD.IADD R12, R13, 0x1, -R12 ;  /* 0x000000010d0c7824 */ /* 0x000fe200078e0a0c */
[----:B------:R-:W-:Y:S01]  /*1d70*/  LOP3.LUT R5, R5, 0x1ffffffc, RZ, 0xc0, !PT ;  /* 0x1ffffffc05057812 */ /* 0x000fe200078ec0ff */
[----:B------:R-:W-:Y:S01]  /*1d80*/  ULDC UR17, c[0x0][0x198] ;  /* 0x0000660000117ab9 */ /* 0x000fe20000000800 */
[----:B------:R-:W-:Y:S01]  /*1d90*/  LOP3.LUT P0, RZ, R9, 0x4, RZ, 0xc0, !PT ;  /* 0x0000000409ff7812 */ /* 0x000fe2000780c0ff */
[----:B------:R-:W-:Y:S01]  /*1da0*/  UIADD3 UR17, -UR12, UR17, UR22 ;  /* 0x000000110c117290 */ /* 0x000fe2000fffe116 */
[----:B------:R-:W-:Y:S01]  /*1db0*/  IMAD R3, R2, c[0x0][0x23c], R3 ;  /* 0x00008f0002037a24 */ /* 0x000fe200078e0203 */
[----:B------:R-:W-:Y:S01]  /*1dc0*/  ULDC.64 UR4, c[0x0][0x240] ;  /* 0x0000900000047ab9 */ /* 0x000fe20000000a00 */
[----:B------:R-:W-:Y:S01]  /*1dd0*/  IMAD.IADD R5, R4, 0x1, -R5 ;  /* 0x0000000104057824 */ /* 0x000fe200078e0a05 */
[----:B------:R-:W-:Y:S01]  /*1de0*/  UIMAD UR4, UR16, UR4, URZ ;  /* 0x00000004100472a4 */ /* 0x000fe2000f8e023f */
[----:B------:R-:W-:Y:S01]  /*1df0*/  IMAD.WIDE.U32 R6, R2, c[0x0][0x238], R212 ;  /* 0x00008e0002067a25 */ /* 0x000fe200078e00d4 */
[----:B------:R-:W-:Y:S01]  /*1e00*/  LEA R201, R201, 0x1c480, 0x1 ;  /* 0x0001c480c9c97811 */ /* 0x000fe200078e08ff */
[----:B------:R-:W-:Y:S01]  /*1e10*/  ULDC UR16, c[0x0][0x2a0] ;  /* 0x0000a80000107ab9 */ /* 0x000fe20000000800 */
[----:B------:R-:W-:Y:S01]  /*1e20*/  SHF.L.U32 R204, R204, 0x1, RZ ;  /* 0x00000001cccc7819 */ /* 0x000fe200000006ff */
[----:B------:R-:W-:Y:S01]  /*1e30*/  IMAD R228, R5, 0x4, R12 ;  /* 0x0000000405e47824 */ /* 0x000fe200078e020c */
[----:B------:R-:W-:Y:S01]  /*1e40*/  UIMAD UR23, UR11, UR5, UR4 ;  /* 0x000000050b1772a4 */ /* 0x000fe2000f8e0204 */
[----:B------:R-:W-:Y:S01]  /*1e50*/  IMAD.IADD R7, R7, 0x1, R3 ;  /* 0x0000000107077824 */ /* 0x000fe200078e0203 */
[----:B------:R-:W-:Y:S01]  /*1e60*/  ULOP3.LUT UR16, URZ, UR16, URZ, 0x33, !UPT ;  /* 0x000000103f107292 */ /* 0x000fe2000f8e333f */
[----:B------:R-:W-:Y:S01]  /*1e70*/  IMAD.U32 R229, RZ, RZ, UR17 ;  /* 0x00000011ffe57e24 */ /* 0x000fe2000f8e00ff */
[----:B------:R-:W-:Y:S01]  /*1e80*/  LEA R199, R0, R201, 0x1 ;  /* 0x000000c900c77211 */ /* 0x000fe200078e08ff */
[----:B------:R-:W-:Y:S01]  /*1e90*/  IMAD.SHL.U32 R228, R228, 0x2, RZ ;  /* 0x00000002e4e47824 */ /* 0x000fe200078e00ff */
[----:B------:R-:W-:Y:S01]  /*1ea0*/  IADD3 R223, R222, 0x184c0, RZ ;  /* 0x000184c0dedf7810 */ /* 0x000fe20007ffe0ff */
[----:B------:R-:W-:Y:S01]  /*1eb0*/  IMAD.WIDE.U32 R230, R230, c[0x0][0x240], R6 ;  /* 0x00009000e6e67a25 */ /* 0x000fe200078e0006 */
[----:B------:R-:W-:Y:S01]  /*1ec0*/  @P0 IADD3 R223, R15, -0x40, RZ ;  /* 0xffffffc00fdf0810 */ /* 0x000fe20007ffe0ff */
[----:B------:R-:W-:Y:S01]  /*1ed0*/  CS2R R162, SRZ ;  /* 0x0000000000a27805 */ /* 0x000fe2000001ff00 */
[----:B------:R-:W-:Y:S01]  /*1ee0*/  IADD3 R229, R229, -c[0x0][0x168], -R228 ;  /* 0x80005a00e5e57a10 */ /* 0x000fe20007ffe8e4 */
[----:B------:R-:W-:Y:S01]  /*1ef0*/  IMAD R200, R198, 0x2, R201 ;  /* 0x00000002c6c87824 */ /* 0x000fe200078e02c9 */
[----:B------:R-:W-:Y:S01]  /*1f00*/  LEA R202, R202, 0x80, 0x1 ;  /* 0x00000080caca7811 */ /* 0x000fe200078e08ff */
[----:B------:R-:W-:Y:S01]  /*1f10*/  IMAD.SHL.U32 R203, R203, 0x2, RZ ;  /* 0x00000002cbcb7824 */ /* 0x000fe200078e00ff */
[----:B------:R-:W-:Y:S01]  /*1f20*/  CS2R R160, SRZ ;  /* 0x0000000000a07805 */ /* 0x000fe2000001ff00 */
[----:B------:R-:W-:Y:S01]  /*1f30*/  IMAD.IADD R197, R207, 0x1, R205 ;  /* 0x00000001cfc57824 */ /* 0x000fe200078e02cd */
        /* <DEDUP_REMOVED lines=49> */
[----:B------:R-:W-:Y:S01]  /*2250*/  IADD3 R235, -R228, UR6, RZ ;  /* 0x00000006e4eb7c10 */ /* 0x000fe2000fffe1ff */
[----:B------:R-:W-:Y:S01]  /*2260*/  ULDC UR7, c[0x0][0x2a8] ;  /* 0x0000aa0000077ab9 */ /* 0x000fe20000000800 */
[----:B------:R-:W-:Y:S01]  /*2270*/  IADD3 R232, R231, UR23, RZ ;  /* 0x00000017e7e87c10 */ /* 0x000fe2000fffe0ff */
[----:B------:R-:W-:Y:S01]  /*2280*/  ULDC UR5, c[0x0][0x2a0] ;  /* 0x0000a80000057ab9 */ /* 0x000fe20000000800 */
[C---:B------:R-:W-:Y:S01]  /*2290*/  IADD3 R234, R229.reuse, c[0x0][0x2a4], RZ ;  /* 0x0000a900e5ea7a10 */ /* 0x040fe20007ffe0ff */
[----:B------:R-:W-:Y:S01]  /*22a0*/  UMOV UR4, URZ ;  /* 0x0000003f00047c82 */ /* 0x000fe20008000000 */
[----:B------:R-:W-:Y:S01]  /*22b0*/  IADD3 R233, R229, UR16, RZ ;  /* 0x00000010e5e97c10 */ /* 0x000fe2000fffe0ff */
[----:B------:R-:W-:-:S02]  /*22c0*/  UMOV UR24, 0x1 ;  /* 0x0000000100187882 */ /* 0x000fc40000000000 */
[----:B------:R-:W-:Y:S02]  /*22d0*/  UISETP.GT.AND UP4, UPT, UR10, -0x1, UPT ;  /* 0xffffffff0a00788c */ /* 0x000fe4000bf84270 */
[----:B------:R-:W-:Y:S02]  /*22e0*/  UISETP.LE.AND UP3, UPT, UR22, UR7, UPT ;  /* 0x000000071600728c */ /* 0x000fe4000bf63270 */
[----:B------:R-:W-:Y:S02]  /*22f0*/  ULOP3.LUT UR5, URZ, UR5, URZ, 0x33, !UPT ;  /* 0x000000053f057292 */ /* 0x000fe4000f8e333f */
[----:B------:R-:W-:Y:S02]  /*2300*/  UMOV UR17, URZ ;  /* 0x0000003f00117c82 */ /* 0x000fe40008000000 */
.L_x_916:
[----:B------:R-:W-:Y:S04]  /*2310*/  DEPBAR.LE SB0, 0x1 ;  /* 0x000080400000791a */ /* 0x000fe80000000000 */
[----:B------:R-:W-:Y:S01]  /*2320*/  BAR.SYNC.DEFER_BLOCKING 0x0 ;  /* 0x0000000000007b1d */ /* 0x000fe20000010000 */
[----:B------:R-:W-:Y:S01]  /*2330*/  MOV R3, UR4 ;  /* 0x0000000400037c02 */ /* 0x000fe20008000f00 */
[----:B------:R-:W-:Y:S01]  /*2340*/  IMAD.U32 R2, RZ, RZ, UR4 ;  /* 0x00000004ff027e24 */ /* 0x000fe2000f8e00ff */
[----:B------:R-:W-:Y:S02]  /*2350*/  MOV R173, UR4 ;  /* 0x0000000400ad7c02 */ /* 0x000fe40008000f00 */
[----:B------:R-:W-:Y:S01]  /*2360*/  MOV R239, UR4 ;  /* 0x0000000400ef7c02 */ /* 0x000fe20008000f00 */
[----:B------:R-:W-:Y:S01]  /*2370*/  IMAD R3, R3, 0x1800, R207 ;  /* 0x0000180003037824 */ /* 0x000fe200078e02cf */
[----:B------:R-:W-:Y:S01]  /*2380*/  PLOP3.LUT P0, PT, PT, PT, UP3, 0x80, 0x0 ;  /* 0x000000000000781c */ /* 0x000fe20003f0f038 */
[----:B------:R-:W-:Y:S02]  /*2390*/  IMAD R2, R2, 0x1800, R205 ;  /* 0x0000180002027824 */ /* 0x000fe400078e02cd */
[----:B------:R-:W-:Y:S01]  /*23a0*/  IMAD R173, R173, 0x1800, R197 ;  /* 0x00001800adad7824 */ /* 0x000fe200078e02c5 */
[----:B------:R-:W-:Y:S01]  /*23b0*/  SHF.L.U32 R172, R3, 0x1, RZ ;  /* 0x0000000103ac7819 */ /* 0x000fe200000006ff */
[----:B------:R-:W-:Y:S02]  /*23c0*/  IMAD.IADD R2, R207, 0x1, R2 ;  /* 0x00000001cf027824 */ /* 0x000fe400078e0202 */
[----:B------:R-:W-:Y:S02]  /*23d0*/  IMAD.SHL.U32 R173, R173, 0x2, RZ ;  /* 0x00000002adad7824 */ /* 0x000fe400078e00ff */
[--C-:B------:R-:W-:Y:S01]  /*23e0*/  IMAD R239, R239, 0x40, R211.reuse ;  /* 0x00000040efef7824 */ /* 0x100fe200078e02d3 */
[----:B------:R-:W-:Y:S04]  /*23f0*/  SHF.L.U32 R2, R2, 0x1, RZ ;  /* 0x0000000102027819 */ /* 0x000fe800000006ff */
        /* <DEDUP_REMOVED lines=17> */
[----:B------:R-:W-:Y:S05]  /*2510*/  LDSM.16.M88.4 R168, [R173+0xd880] ;  /* 0x00d88000ada8783b */ /* 0x000fea0000000200 */
[-C--:B---3--:R-:W-:Y:S01]  /*2520*/  HMMA.16816.F32.BF16 R20, R32, R36.reuse, RZ ;  /* 0x000000242014723c */ /* 0x088fe200000418ff */
[----:B------:R-:W-:Y:S06]  /*2530*/  LDS R247, [R239+0x18080] ;  /* 0x01808000eff77984 */ /* 0x000fec0000000800 */
[----:B------:R-:W-:Y:S01]  /*2540*/  LDS R241, [R239+0x180a0] ;  /* 0x0180a000eff17984 */ /* 0x000fe20000000800 */
[C---:B------:R-:W-:Y:S05]  /*2550*/  HMMA.16816.F32.BF16 R24, R28.reuse, R36, RZ ;  /* 0x000000241c18723c */ /* 0x040fea00000418ff */
[----:B------:R-:W-:Y:S03]  /*2560*/  LDS R240, [R239+0x18100] ;  /* 0x01810000eff07984 */ /* 0x000fe60000000800 */
[-C--:B------:R-:W-:Y:S03]  /*2570*/  HMMA.16816.F32.BF16 R28, R28, R38.reuse, RZ ;  /* 0x000000261c1c723c */ /* 0x080fe600000418ff */
[----:B------:R-:W-:Y:S05]  /*2580*/  LDS R238, [R239+0x18120] ;  /* 0x01812000efee7984 */ /* 0x000fea0000000800 */
[----:B------:R-:W-:Y:S01]  /*2590*/  HMMA.16816.F32.BF16 R32, R32, R38, RZ ;  /* 0x000000262020723c */ /* 0x000fe200000418ff */
[----:B------:R-:W3:Y:S07]  /*25a0*/  LDSM.16.M88.4 R36, [R204+0x3080] ;  /* 0x00308000cc24783b */ /* 0x000eee0000000200 */
[-C--:B----4-:R-:W-:Y:S08]  /*25b0*/  HMMA.16816.F32.BF16 R4, R40, R44.reuse, R4 ;  /* 0x0000002c2804723c */ /* 0x090ff00000041804 */
[C---:B-----5:R-:W-:Y:S08]  /*25c0*/  HMMA.16816.F32.BF16 R8, R48.reuse, R44, R8 ;  /* 0x0000002c3008723c */ /* 0x060ff00000041808 */
[-C--:B------:R-:W-:Y:S08]  /*25d0*/  HMMA.16816.F32.BF16 R12, R48, R46.reuse, R12 ;  /* 0x0000002e300c723c */ /* 0x080ff0000004180c */
[C---:B------:R-:W-:Y:S01]  /*25e0*/  HMMA.16816.F32.BF16 R16, R40.reuse, R46, R16 ;  /* 0x0000002e2810723c */ /* 0x040fe20000041810 */
[----:B------:R-:W4:Y:S07]  /*25f0*/  LDSM.16.M88.4 R44, [R173+0xd080] ;  /* 0x00d08000ad2c783b */ /* 0x000f2e0000000200 */
[-C--:B------:R-:W-:Y:S08]  /*2600*/  HMMA.16816.F32.BF16 R20, R40, R52.reuse, R20 ;  /* 0x000000342814723c */ /* 0x080ff00000041814 */
[C---:B------:R-:W-:Y:S08]  /*2610*/  HMMA.16816.F32.BF16 R24, R48.reuse, R52, R24 ;  /* 0x000000343018723c */ /* 0x040ff00000041818 */
[-C--:B------:R-:W-:Y:S01]  /*2620*/  HMMA.16816.F32.BF16 R28, R48, R54.reuse, R28 ;  /* 0x00000036301c723c */ /* 0x080fe2000004181c */
[----:B------:R-:W-:Y:S07]  /*2630*/  LDSM.16.M88.4 R48, [R172+0xe080] ;  /* 0x00e08000ac30783b */ /* 0x000fee0000000200 */
[----:B------:R-:W-:Y:S01]  /*2640*/  HMMA.16816.F32.BF16 R32, R40, R54, R32 ;  /* 0x000000362820723c */ /* 0x000fe20000041820 */
[----:B------:R-:W5:Y:S06]  /*2650*/  LDSM.16.M88.4 R40, [R196+0x3080] ;  /* 0x00308000c428783b */ /* 0x000f6c0000000200 */
        /* <DEDUP_REMOVED lines=8> */
[-C--:B------:R-:W-:Y:S08]  /*26e0*/  HMMA.16816.F32.BF16 R28, R64, R38.reuse, R28 ;  /* 0x00000026401c723c */ /* 0x080ff0000004181c */
[----:B------:R-:W-:Y:S01]  /*26f0*/  HMMA.16816.F32.BF16 R32, R56, R38, R32 ;  /* 0x000000263820723c */ /* 0x000fe20000041820 */
[----:B------:R-:W2:Y:S06]  /*2700*/  LDSM.16.M88.4 R36, [R204+0x5080] ;  /* 0x00508000cc24783b */ /* 0x000eac0000000200 */
[----:B------:R-:W-:Y:S01]  /*2710*/  LDSM.16.M88.4 R56, [R173+0xe880] ;  /* 0x00e88000ad38783b */ /* 0x000fe20000000200 */
[-C--:B----4-:R-:W-:Y:S08]  /*2720*/  HMMA.16816.F32.BF16 R4, R44, R164.reuse, R4 ;  /* 0x000000a42c04723c */ /* 0x090ff00000041804 */
[C---:B------:R-:W-:Y:S08]  /*2730*/  HMMA.16816.F32.BF16 R8, R168.reuse, R164, R8 ;  /* 0x000000a4a808723c */ /* 0x040ff00000041808 */
[-C--:B------:R-:W-:Y:S08]  /*2740*/  HMMA.16816.F32.BF16 R12, R168, R166.reuse, R12 ;  /* 0x000000a6a80c723c */ /* 0x080ff0000004180c */
[C---:B------:R-:W-:Y:S08]  /*2750*/  HMMA.16816.F32.BF16 R16, R44.reuse, R166, R16 ;  /* 0x000000a62c10723c */ /* 0x040ff00000041810 */
[-C--:B-----5:R-:W-:Y:S08]  /*2760*/  HMMA.16816.F32.BF16 R20, R44, R40.reuse, R20 ;  /* 0x000000282c14723c */ /* 0x0a0ff00000041814 */
[C---:B------:R-:W-:Y:S08]  /*2770*/  HMMA.16816.F32.BF16 R24, R168.reuse, R40, R24 ;  /* 0x00000028a818723c */ /* 0x040ff00000041818 */
[-C--:B------:R-:W-:Y:S08]  /*2780*/  HMMA.16816.F32.BF16 R28, R168, R42.reuse, R28 ;  /* 0x0000002aa81c723c */ /* 0x080ff0000004181c */
[----:B------:R-:W-:Y:S01]  /*2790*/  HMMA.16816.F32.BF16 R32, R44, R42, R32 ;  /* 0x0000002a2c20723c */ /* 0x000fe20000041820 */
[----:B------:R-:W-:Y:S06]  /*27a0*/  LDSM.16.M88.4 R44, [R196+0x4080] ;  /* 0x00408000c42c783b */ /* 0x000fec0000000200 */
[----:B------:R-:W3:Y:S01]  /*27b0*/  LDSM.16.M88.4 R40, [R173+0xe080] ;  /* 0x00e08000ad28783b */ /* 0x000ee20000000200 */
[-C--:B------:R-:W-:Y:S08]  /*27c0*/  HMMA.16816.F32.BF16 R4, R48, R52.reuse, R4 ;  /* 0x000000343004723c */ /* 0x080ff00000041804 */
[C---:B-1----:R-:W-:Y:S08]  /*27d0*/  HMMA.16816.F32.BF16 R8, R60.reuse, R52, R8 ;  /* 0x000000343c08723c */ /* 0x042ff00000041808 */
[-C--:B------:R-:W-:Y:S08]  /*27e0*/  HMMA.16816.F32.BF16 R12, R60, R54.reuse, R12 ;  /* 0x000000363c0c723c */ /* 0x080ff0000004180c */
[C---:B------:R-:W-:Y:S01]  /*27f0*/  HMMA.16816.F32.BF16 R16, R48.reuse, R54, R16 ;  /* 0x000000363010723c */ /* 0x040fe20000041810 */
[----:B------:R-:W1:Y:S07]  /*2800*/  LDSM.16.M88.4 R52, [R196+0x5080] ;  /* 0x00508000c434783b */ /* 0x000e6e0000000200 */
[-C--:B--2---:R-:W-:Y:S08]  /*2810*/  HMMA.16816.F32.BF16 R20, R48, R36.reuse, R20 ;  /* 0x000000243014723c */ /* 0x084ff00000041814 */
[C---:B------:R-:W-:Y:S07]  /*2820*/  HMMA.16816.F32.BF16 R24, R60.reuse, R36, R24 ;  /* 0x000000243c18723c */ /* 0x040fee0000041818 */
[----:B------:R-:W-:Y:S01]  /*2830*/  IMAD R37, R237, 0x40, R211 ;  /* 0x00000040ed257824 */ /* 0x000fe200078e02d3 */
[-C--:B------:R-:W-:Y:S04]  /*2840*/  HMMA.16816.F32.BF16 R28, R60, R38.reuse, R28 ;  /* 0x000000263c1c723c */ /* 0x080fe8000004181c */
[C---:B------:R-:W-:Y:S01]  /*2850*/  IADD3 R249, R37.reuse, R234, RZ ;  /* 0x000000ea25f97210 */ /* 0x040fe20007ffe0ff */
[----:B------:R-:W-:Y:S03]  /*2860*/  IMAD.IADD R250, R37, 0x1, R233 ;  /* 0x0000000125fa7824 */ /* 0x000fe600078e02e9 */
[----:B------:R-:W-:Y:S04]  /*2870*/  HMMA.16816.F32.BF16 R32, R48, R38, R32 ;  /* 0x000000263020723c */ /* 0x000fe80000041820 */
[----:B------:R-:W-:Y:S04]  /*2880*/  IMNMX R249, R235, R249, PT ;  /* 0x000000f9ebf97217 */ /* 0x000fe80003800200 */
[-C--:B---3--:R-:W-:Y:S08]  /*2890*/  HMMA.16816.F32.BF16 R4, R40, R44.reuse, R4 ;  /* 0x0000002c2804723c */ /* 0x088ff00000041804 */
[C---:B------:R-:W-:Y:S08]  /*28a0*/  HMMA.16816.F32.BF16 R8, R56.reuse, R44, R8 ;  /* 0x0000002c3808723c */ /* 0x040ff00000041808 */
[-C--:B------:R-:W-:Y:S08]  /*28b0*/  HMMA.16816.F32.BF16 R12, R56, R46.reuse, R12 ;  /* 0x0000002e380c723c */ /* 0x080ff0000004180c */
[C---:B------:R-:W-:Y:S08]  /*28c0*/  HMMA.16816.F32.BF16 R16, R40.reuse, R46, R16 ;  /* 0x0000002e2810723c */ /* 0x040ff00000041810 */
[-C--:B-1----:R-:W-:Y:S08]  /*28d0*/  HMMA.16816.F32.BF16 R20, R40, R52.reuse, R20 ;  /* 0x000000342814723c */ /* 0x082ff00000041814 */
        /* <DEDUP_REMOVED lines=18> */
.L_x_900:
[----:B------:R-:W-:Y:S04]  /*2a00*/  MOV R36, 0x1 ;  /* 0x0000000100247802 */ /* 0x000fe80000000f00 */
[----:B------:R-:W-:Y:S11]  /*2a10*/  ISETP.NE.AND P5, PT, R36, c[0x0][0x2a8], PT ;  /* 0x0000aa0024007a0c */ /* 0x000ff60003fa5270 */
[----:B------:R-:W-:Y:S02]  /*2a20*/  @!UPT UIADD3 URZ, URZ, URZ, URZ ;  /* 0x0000003f3f3ff290 */ /* 0x000fe4000fffe03f */
[----:B------:R-:W-:Y:S05]  /*2a30*/  @P5 IMAD.HI.U32 R36, R38, c[0x0][0x2ac], RZ ;  /* 0x0000ab0026245a27 */ /* 0x000fea00078e00ff */
[----:B------:R-:W-:Y:S02]  /*2a40*/  @P5 SHF.R.U32.HI R38, RZ, c[0x0][0x2b0], R36 ;  /* 0x0000ac00ff265a19 */ /* 0x000fe40000011624 */
.L_x_901:
[----:B------:R-:W-:Y:S05]  /*2a50*/  BSYNC B0 ;  /* 0x0000000000007941 */ /* 0x000fea0003800000 */
.L_x_899:
[----:B------:R-:W-:Y:S04]  /*2a60*/  IMAD.MOV.U32 R36, RZ, RZ, c[0x0][0x2a8] ;  /* 0x0000aa00ff247624 */ /* 0x000fe800078e00ff */
[----:B------:R-:W-:Y:S01]  /*2a70*/  IMAD R250, R38, R36, -UR12 ;  /* 0x8000000c26fa7e24 */ /* 0x000fe2000f8e0224 */
[C-C-:B------:R-:W-:Y:S02]  /*2a80*/  IADD3 R36, R37.reuse, c[0x0][0x2a4], R229.reuse ;  /* 0x0000a90025247a10 */ /* 0x140fe40007ffe0e5 */
[----:B------:R-:W-:Y:S01]  /*2a90*/  IADD3 R38, R37, UR5, R229 ;  /* 0x0000000525267c10 */ /* 0x000fe2000fffe0e5 */
[----:B------:R-:W-:Y:S01]  /*2aa0*/  IMAD.IADD R250, R250, 0x1, -R228 ;  /* 0x00000001fafa7824 */ /* 0x000fe200078e0ae4 */
[----:B------:R-:W-:Y:S04]  /*2ab0*/  IMNMX R36, R235, R36, PT ;  /* 0x00000024eb247217 */ /* 0x000fe80003800200 */
[----:B------:R-:W-:Y:S02]  /*2ac0*/  IADD3 R249, R250, c[0x0][0x2a8], RZ ;  /* 0x0000aa00faf97a10 */ /* 0x000fe40007ffe0ff */
[----:B------:R-:W-:Y:S02]  /*2ad0*/  IMNMX R250, R38, R250, !PT ;  /* 0x000000fa26fa7217 */ /* 0x000fe40007800200 */
[----:B------:R-:W-:Y:S02]  /*2ae0*/  IMNMX R249, R36, R249, PT ;  /* 0x000000f924f97217 */ /* 0x000fe40003800200 */
.L_x_898:
[----:B------:R-:W-:Y:S04]  /*2af0*/  IADD3 R36, R37, 0x8, RZ ;  /* 0x0000000825247810 */ /* 0x000fe80007ffe0ff */
[----:B------:R-:W-:Y:S01]  /*2b00*/  IADD3 R246, R36, c[0x0][0x2a4], R229 ;  /* 0x0000a90024f67a10 */ /* 0x000fe20007ffe0e5 */
[----:B------:R-:W-:Y:S03]  /*2b10*/  IMAD.IADD R248, R233, 0x1, R36 ;  /* 0x00000001e9f87824 */ /* 0x000fe600078e0224 */
        /* <DEDUP_REMOVED lines=16> */
.L_x_904:
[----:B------:R-:W-:Y:S04]  /*2c20*/  MOV R36, 0x1 ;  /* 0x0000000100247802 */ /* 0x000fe80000000f00 */
[----:B------:R-:W-:Y:S11]  /*2c30*/  ISETP.NE.AND P5, PT, R36, c[0x0][0x2a8], PT ;  /* 0x0000aa0024007a0c */ /* 0x000ff60003fa5270 */
[----:B------:R-:W-:Y:S02]  /*2c40*/  @!UPT UIADD3 URZ, URZ, URZ, URZ ;  /* 0x0000003f3f3ff290 */ /* 0x000fe4000fffe03f */
[----:B------:R-:W-:Y:S05]  /*2c50*/  @P5 IMAD.HI.U32 R36, R38, c[0x0][0x2ac], RZ ;  /* 0x0000ab0026245a27 */ /* 0x000fea00078e00ff */
[----:B------:R-:W-:Y:S02]  /*2c60*/  @P5 SHF.R.U32.HI R38, RZ, c[0x0][0x2b0], R36 ;  /* 0x0000ac00ff265a19 */ /* 0x000fe40000011624 */
.L_x_905:
[----:B------:R-:W-:Y:S05]  /*2c70*/  BSYNC B0 ;  /* 0x0000000000007941 */ /* 0x000fea0003800000 */
.L_x_903:
[----:B------:R-:W-:Y:S04]  /*2c80*/  IMAD.MOV.U32 R36, RZ, RZ, c[0x0][0x2a8] ;  /* 0x0000aa00ff247624 */ /* 0x000fe800078e00ff */
[----:B------:R-:W-:Y:S04]  /*2c90*/  IMAD R38, R38, R36, -UR12 ;  /* 0x8000000c26267e24 */ /* 0x000fe8000f8e0224 */
[----:B------:R-:W-:Y:S05]  /*2ca0*/  IMAD.IADD R38, R38, 0x1, -R228 ;  /* 0x0000000126267824 */ /* 0x000fea00078e0ae4 */
[----:B------:R-:W-:Y:S02]  /*2cb0*/  IADD3 R36, R38, c[0x0][0x2a8], RZ ;  /* 0x0000aa0026247a10 */ /* 0x000fe40007ffe0ff */
[----:B------:R-:W-:Y:S02]  /*2cc0*/  IMNMX R248, R248, R38, !PT ;  /* 0x00000026f8f87217 */ /* 0x000fe40007800200 */
[----:B------:R-:W-:Y:S02]  /*2cd0*/  IMNMX R246, R246, R36, PT ;  /* 0x00000024f6f67217 */ /* 0x000fe40003800200 */
.L_x_902:
[----:B------:R-:W-:Y:S04]  /*2ce0*/  IADD3 R36, R37, 0x20, RZ ;  /* 0x0000002025247810 */ /* 0x000fe80007ffe0ff */
[----:B------:R-:W-:Y:S01]  /*2cf0*/  IADD3 R245, R36, c[0x0][0x2a4], R229 ;  /* 0x0000a90024f57a10 */ /* 0x000fe20007ffe0e5 */
        /* <DEDUP_REMOVED lines=17> */
.L_x_908:
[----:B------:R-:W-:Y:S04]  /*2e10*/  MOV R36, 0x1 ;  /* 0x0000000100247802 */ /* 0x000fe80000000f00 */
[----:B------:R-:W-:Y:S11]  /*2e20*/  ISETP.NE.AND P5, PT, R36, c[0x0][0x2a8], PT ;  /* 0x0000aa0024007a0c */ /* 0x000ff60003fa5270 */
[----:B------:R-:W-:Y:S02]  /*2e30*/  @!UPT UIADD3 URZ, URZ, URZ, URZ ;  /* 0x0000003f3f3ff290 */ /* 0x000fe4000fffe03f */
[----:B------:R-:W-:Y:S05]  /*2e40*/  @P5 IMAD.HI.U32 R36, R38, c[0x0][0x2ac], RZ ;  /* 0x0000ab0026245a27 */ /* 0x000fea00078e00ff */
[----:B------:R-:W-:Y:S02]  /*2e50*/  @P5 SHF.R.U32.HI R38, RZ, c[0x0][0x2b0], R36 ;  /* 0x0000ac00ff265a19 */ /* 0x000fe40000011624 */
.L_x_909:
[----:B------:R-:W-:Y:S05]  /*2e60*/  BSYNC B0 ;  /* 0x0000000000007941 */ /* 0x000fea0003800000 */
.L_x_907:
[----:B------:R-:W-:Y:S04]  /*2e70*/  IMAD.MOV.U32 R36, RZ, RZ, c[0x0][0x2a8] ;  /* 0x0000aa00ff247624 */ /* 0x000fe800078e00ff */
[----:B------:R-:W-:Y:S04]  /*2e80*/  IMAD R38, R38, R36, -UR12 ;  /* 0x8000000c26267e24 */ /* 0x000fe8000f8e0224 */
[----:B------:R-:W-:Y:S05]  /*2e90*/  IMAD.IADD R38, R38, 0x1, -R228 ;  /* 0x0000000126267824 */ /* 0x000fea00078e0ae4 */
[----:B------:R-:W-:Y:S02]  /*2ea0*/  IADD3 R36, R38, c[0x0][0x2a8], RZ ;  /* 0x0000aa0026247a10 */ /* 0x000fe40007ffe0ff */
[----:B------:R-:W-:Y:S02]  /*2eb0*/  IMNMX R244, R244, R38, !PT ;  /* 0x00000026f4f47217 */ /* 0x000fe40007800200 */
[----:B------:R-:W-:Y:S02]  /*2ec0*/  IMNMX R245, R245, R36, PT ;  /* 0x00000024f5f57217 */ /* 0x000fe40003800200 */
.L_x_906:
        /* <DEDUP_REMOVED lines=19> */
.L_x_912:
[----:B------:R-:W-:Y:S04]  /*3000*/  MOV R36, 0x1 ;  /* 0x0000000100247802 */ /* 0x000fe80000000f00 */
[----:B------:R-:W-:Y:S11]  /*3010*/  ISETP.NE.AND P0, PT, R36, c[0x0][0x2a8], PT ;  /* 0x0000aa0024007a0c */ /* 0x000ff60003f05270 */
[----:B------:R-:W-:Y:S02]  /*3020*/  @!UPT UIADD3 URZ, URZ, URZ, URZ ;  /* 0x0000003f3f3ff290 */ /* 0x000fe4000fffe03f */
[----:B------:R-:W-:Y:S05]  /*3030*/  @P0 IMAD.HI.U32 R36, R37, c[0x0][0x2ac], RZ ;  /* 0x0000ab0025240a27 */ /* 0x000fea00078e00ff */
[----:B------:R-:W-:Y:S02]  /*3040*/  @P0 SHF.R.U32.HI R37, RZ, c[0x0][0x2b0], R36 ;  /* 0x0000ac00ff250a19 */ /* 0x000fe40000011624 */
.L_x_913:
[----:B------:R-:W-:Y:S05]  /*3050*/  BSYNC B0 ;  /* 0x0000000000007941 */ /* 0x000fea0003800000 */
.L_x_911:
[----:B------:R-:W-:Y:S04]  /*3060*/  IMAD.MOV.U32 R36, RZ, RZ, c[0x0][0x2a8] ;  /* 0x0000aa00ff247624 */ /* 0x000fe800078e00ff */
[----:B------:R-:W-:Y:S04]  /*3070*/  IMAD R37, R37, R36, -UR12 ;  /* 0x8000000c25257e24 */ /* 0x000fe8000f8e0224 */
[----:B------:R-:W-:Y:S05]  /*3080*/  IMAD.IADD R37, R37, 0x1, -R228 ;  /* 0x0000000125257824 */ /* 0x000fea00078e0ae4 */
[----:B------:R-:W-:Y:S02]  /*3090*/  IADD3 R36, R37, c[0x0][0x2a8], RZ ;  /* 0x0000aa0025247a10 */ /* 0x000fe40007ffe0ff */
[----:B------:R-:W-:Y:S02]  /*30a0*/  IMNMX R243, R243, R37, !PT ;  /* 0x00000025f3f37217 */ /* 0x000fe40007800200 */
[----:B------:R-:W-:Y:S02]  /*30b0*/  IMNMX R242, R242, R36, PT ;  /* 0x00000024f2f27217 */ /* 0x000fe40003800200 */
.L_x_910:
[----:B------:R-:W-:Y:S04]  /*30c0*/  DEPBAR.LE SB0, 0x1 ;  /* 0x000080400000791a */ /* 0x000fe80000000000 */
[----:B------:R-:W-:Y:S01]  /*30d0*/  BAR.SYNC.DEFER_BLOCKING 0x0 ;  /* 0x0000000000007b1d */ /* 0x000fe20000010000 */
[----:B------:R-:W-:Y:S02]  /*30e0*/  IADD3 R236, R237, 0x1, RZ ;  /* 0x00000001edec7810 */ /* 0x000fe40007ffe0ff */
[----:B------:R-:W-:Y:S02]  /*30f0*/  LEA R3, R3, 0x12080, 0x1 ;  /* 0x0001208003037811 */ /* 0x000fe400078e08ff */
[----:B------:R-:W-:Y:S01]  /*3100*/  ISETP.GE.AND P0, PT, R236, UR13, PT ;  /* 0x0000000dec007c0c */ /* 0x000fe2000bf06270 */
[----:B------:R1:W2:Y:S04]  /*3110*/  LDSM.16.M88.4 R64, [R172+0x12080] ;  /* 0x01208000ac40783b */ /* 0x0002a80000000200 */
[----:B------:R1:W3:Y:S04]  /*3120*/  LDSM.16.M88.4 R60, [R172+0x12880] ;  /* 0x01288000ac3c783b */ /* 0x0002e80000000200 */
[----:B------:R1:W4:Y:S04]  /*3130*/  LDSM.16.M88.4 R48, [R204+0x6080] ;  /* 0x00608000cc30783b */ /* 0x0003280000000200 */
[----:B------:R1:W5:Y:S04]  /*3140*/  LDSM.16.M88.4 R164, [R204+0x7080] ;  /* 0x00708000cca4783b */ /* 0x0003680000000200 */
[----:B------:R1:W1:Y:S04]  /*3150*/  LDSM.16.M88.4 R168, [R2+0x12080] ;  /* 0x0120800002a8783b */ /* 0x0002680000000200 */
[----:B------:R1:W1:Y:S04]  /*3160*/  LDSM.16.M88.4 R176, [R2+0x12880] ;  /* 0x0128800002b0783b */ /* 0x0002680000000200 */
[----:B------:R1:W1:Y:S04]  /*3170*/  LDSM.16.M88.4 R172, [R196+0x6080] ;  /* 0x00608000c4ac783b */ /* 0x0002680000000200 */
[----:B------:R1:W1:Y:S01]  /*3180*/  LDSM.16.M88.4 R180, [R196+0x7080] ;  /* 0x00708000c4b4783b */ /* 0x0002620000000200 */
[----:B------:R-:W-:-:S05]  /*3190*/  @P0 BRA `(.L_x_914) ;  /* 0x0000029000000947 */ /* 0x000fca0003800000 */
[----:B------:R-:W-:Y:S01]  /*31a0*/  SHF.R.S32.HI R38, RZ, 0x1f, R236 ;  /* 0x0000001fff267819 */ /* 0x000fe200000114ec */
[----:B------:R-:W5:Y:S01]  /*31b0*/  @!P1 S2R R37, SR_CTAID.Y ;  /* 0x0000000000259919 */ /* 0x000f620000002600 */
[----:B------:R-:W-:Y:S01]  /*31c0*/  @!P1 LEA R41, R237, 0x40, 0x6 ;  /* 0x00000040ed299811 */ /* 0x000fe200078e30ff */
[----:B------:R-:W-:Y:S04]  /*31d0*/  IMAD.WIDE.U32 R42, R236, c[0x0][0x178], RZ ;  /* 0x00005e00ec2a7a25 */ /* 0x000fe800078e00ff */
[----:B------:R-:W-:Y:S01]  /*31e0*/  IMAD R38, R38, c[0x0][0x178], RZ ;  /* 0x00005e0026267a24 */ /* 0x000fe200078e02ff */
[----:B------:R-:W-:Y:S03]  /*31f0*/  LEA R39, P6, R42, R224, 0x6 ;  /* 0x000000e02a277211 */ /* 0x000fe600078c30ff */
[----:B------:R-:W-:Y:S04]  /*3200*/  IMAD R38, R236, c[0x0][0x17c], R38 ;  /* 0x00005f00ec267a24 */ /* 0x000fe800078e0226 */
[----:B------:R-:W-:Y:S05]  /*3210*/  IMAD.IADD R38, R43, 0x1, R38 ;  /* 0x000000012b267824 */ /* 0x000fea00078e0226 */
[----:B------:R-:W-:Y:S02]  /*3220*/  LEA.HI.X R38, R42, R208, R38, 0x6, P6 ;  /* 0x000000d02a267211 */ /* 0x000fe400030f3426 */
[----:B------:R-:W-:Y:S02]  /*3230*/  LEA R42, P6, R39, c[0x0][0x160], 0x1 ;  /* 0x00005800272a7a11 */ /* 0x000fe400078c08ff */
[----:B-----5:R-:W-:Y:S01]  /*3240*/  @!P1 SHF.R.S32.HI R36, RZ, 0x1f, R37 ;  /* 0x0000001fff249819 */ /* 0x020fe20000011425 */
[----:B------:R-:W-:Y:S01]  /*3250*/  @!P1 IMAD.WIDE.U32 R44, R37, c[0x0][0x270], R226 ;  /* 0x00009c00252c9a25 */ /* 0x000fe200078e00e2 */
[----:B------:R-:W-:Y:S02]  /*3260*/  LEA.HI.X R43, R39, c[0x0][0x164], R38, 0x1, P6 ;  /* 0x00005900272b7a11 */ /* 0x000fe400030f0c26 */
[----:B------:R-:W-:Y:S01]  /*3270*/  LOP3.LUT P6, RZ, R210, 0x1, RZ, 0xc0, !PT ;  /* 0x00000001d2ff7812 */ /* 0x000fe200078cc0ff */
[----:B------:R-:W-:Y:S01]  /*3280*/  @!P1 IMAD R36, R36, c[0x0][0x270], RZ ;  /* 0x00009c0024249a24 */ /* 0x000fe200078e02ff */
[----:B------:R-:W-:Y:S02]  /*3290*/  @!P1 IADD3 R40, P5, P0, R41, UR18, R44 ;  /* 0x0000001229289c10 */ /* 0x000fe4000f8be02c */
[----:B------:R-:W-:Y:S01]  /*32a0*/  @!P1 SHF.R.S32.HI R41, RZ, 0x1f, R41 ;  /* 0x0000001fff299819 */ /* 0x000fe20000011429 */
[----:B------:R-:W-:Y:S02]  /*32b0*/  @!P1 IMAD R36, R37, c[0x0][0x274], R36 ;  /* 0x00009d0025249a24 */ /* 0x000fe400078e0224 */
[----:B------:R-:W-:Y:S02]  /*32c0*/  IMAD.MOV.U32 R37, RZ, RZ, c[0x0][0x168] ;  /* 0x00005a00ff257624 */ /* 0x000fe400078e00ff */
[----:B------:R-:W-:Y:S02]  /*32d0*/  @!P1 IMAD.IADD R36, R45, 0x1, R36 ;  /* 0x000000012d249824 */ /* 0x000fe400078e0224 */
[----:B------:R-:W-:Y:S03]  /*32e0*/  IMAD R37, R236, -0x40, R37 ;  /* 0xffffffc0ec257824 */ /* 0x000fe600078e0225 */
[----:B------:R-:W-:Y:S02]  /*32f0*/  @!P1 IADD3.X R36, R41, UR8, R36, P5, P0 ;  /* 0x0000000829249c10 */ /* 0x000fe4000afe0424 */
[----:B------:R-:W-:Y:S02]  /*3300*/  @!P1 LEA R44, P0, R40, c[0x0][0x258], 0x2 ;  /* 0x00009600282c9a11 */ /* 0x000fe400078010ff */
[CC--:B------:R-:W-:Y:S02]  /*3310*/  ISETP.LE.OR P6, PT, R37.reuse, R216.reuse, !P6 ;  /* 0x000000d82500720c */ /* 0x0c0fe400077c3670 */
[----:B------:R-:W-:Y:S02]  /*3320*/  LOP3.LUT P5, RZ, R210, 0x2, RZ, 0xc0, !PT ;  /* 0x00000002d2ff7812 */ /* 0x000fe400078ac0ff */
[----:B------:R-:W-:Y:S01]  /*3330*/  @!P1 LEA.HI.X R45, R40, c[0x0][0x25c], R36, 0x2, P0 ;  /* 0x00009700282d9a11 */ /* 0x000fe200000f1424 */
[----:B------:R-:W-:Y:S01]  /*3340*/  IMAD.U32 R36, RZ, RZ, UR24 ;  /* 0x00000018ff247e24 */ /* 0x000fe2000f8e00ff */
[CC--:B------:R-:W-:Y:S02]  /*3350*/  ISETP.LE.OR P5, PT, R37.reuse, R216.reuse, !P5 ;  /* 0x000000d82500720c */ /* 0x0c0fe40006fa3670 */
[----:B------:R-:W-:Y:S01]  /*3360*/  ISETP.GT.AND P0, PT, R37, R216, PT ;  /* 0x000000d82500720c */ /* 0x000fe20003f04270 */
[----:B------:R-:W-:Y:S02]  /*3370*/  IMAD.U32 R37, RZ, RZ, UR24 ;  /* 0x00000018ff257e24 */ /* 0x000fe4000f8e00ff */
[----:B------:R-:W-:Y:S01]  /*3380*/  @!P1 IMAD R36, R36, 0x40, R226 ;  /* 0x0000004024249824 */ /* 0x000fe200078e02e2 */
[----:B------:R-:W-:Y:S01]  /*3390*/  ISETP.GE.OR P0, PT, R209, c[0x0][0x16c], !P0 ;  /* 0x00005b00d1007a0c */ /* 0x000fe20004706670 */
[----:B------:R-:W-:Y:S02]  /*33a0*/  IMAD R37, R37, 0x3000, R221 ;  /* 0x0000300025257824 */ /* 0x000fe400078e02dd */
[----:B------:R-:W-:Y:S03]  /*33b0*/  @!P1 IMAD.SHL.U32 R36, R36, 0x4, RZ ;  /* 0x0000000424249824 */ /* 0x000fe600078e00ff */
[----:B------:R-:W-:Y:S01]  /*33c0*/  @!PT LDS RZ, [RZ] ;  /* 0x00000000fffff984 */ /* 0x000fe20000000800 */
[----:B------:R-:W-:Y:S01]  /*33d0*/  @!PT LDS RZ, [RZ] ;  /* 0x00000000fffff984 */ /* 0x000fe20000000800 */
[----:B------:R-:W-:Y:S01]  /*33e0*/  @!PT LDS RZ, [RZ] ;  /* 0x00000000fffff984 */ /* 0x000fe20000000800 */
[----:B------:R5:W-:Y:S06]  /*33f0*/  LDGSTS.E.BYPASS.LTC128B.128 [R37], [R42.64], !P6 ;  /* 0x000000002a257fae */ /* 0x000bec000f101d54 */
[----:B------:R5:W-:Y:S06]  /*3400*/  LDGSTS.E.BYPASS.LTC128B.128 [R37+0x1000], [R42.64+0x40], !P5 ;  /* 0x010000402a257fae */ /* 0x000bec000e901d54 */
[----:B------:R5:W-:Y:S06]  /*3410*/  LDGSTS.E.BYPASS.LTC128B.128 [R37+0x2000], [R42.64+0x80], !P0 ;  /* 0x020000802a257fae */ /* 0x000bec000c101d54 */
[----:B------:R5:W-:Y:S02]  /*3420*/  @!P1 LDGSTS.E.BYPASS.LTC128B.128 [R36+0x18080], [R44.64] ;  /* 0x180800002c249fae */ /* 0x000be4000b901d54 */
.L_x_914:
[-C--:B--2-45:R-:W-:Y:S01]  /*3430*/  HMMA.16816.F32.BF16 R36, R64, R48.reuse, RZ ;  /* 0x000000304024723c */ /* 0x0b4fe200000418ff */
[----:B------:R-:W-:Y:S01]  /*3440*/  LDSM.16.M88.4 R184, [R3+0x1000] ;  /* 0x0010000003b8783b */ /* 0x000fe20000000200 */
[----:B------:R-:W-:Y:S04]  /*3450*/  PLOP3.LUT P0, PT, PT, PT, UP4, 0x80, 0x0 ;  /* 0x000000000000781c */ /* 0x000fe80003f0f048 */
[C---:B------:R-:W-:Y:S02]  /*3460*/  ISETP.GT.AND P5, PT, R250.reuse, RZ, P0 ;  /* 0x000000fffa00720c */ /* 0x040fe400007a4270 */
[C---:B---3--:R-:W-:Y:S01]  /*3470*/  HMMA.16816.F32.BF16 R40, R60.reuse, R48, RZ ;  /* 0x000000303c28723c */ /* 0x048fe200000418ff */
[----:B------:R-:W2:Y:S01]  /*3480*/  LDSM.16.M88.4 R188, [R204+0x8080] ;  /* 0x00808000ccbc783b */ /* 0x000ea20000000200 */
[C---:B------:R-:W-:Y:S02]  /*3490*/  ISETP.LT.OR P5, PT, R249.reuse, 0x1, P5 ;  /* 0x00000001f900780c */ /* 0x040fe40002fa1670 */
[----:B------:R-:W-:Y:S02]  /*34a0*/  ISETP.GT.AND P6, PT, R250, 0x60, P0 ;  /* 0x00000060fa00780c */ /* 0x000fe400007c4270 */
[----:B------:R-:W-:Y:S02]  /*34b0*/  FSEL R4, R4, -INF , !P5 ;  /* 0xff80000004047808 */ /* 0x000fe40006800000 */
[-C--:B------:R-:W-:Y:S01]  /*34c0*/  HMMA.16816.F32.BF16 R44, R60, R50.reuse, RZ ;  /* 0x000000323c2c723c */ /* 0x080fe200000418ff */
[----:B------:R-:W3:Y:S01]  /*34d0*/  LDSM.16.M88.4 R192, [R3+0x1800] ;  /* 0x0018000003c0783b */ /* 0x000ee20000000200 */
[C---:B------:R-:W-:Y:S02]  /*34e0*/  ISETP.GT.AND P5, PT, R250.reuse, 0x1, P0 ;  /* 0x00000001fa00780c */ /* 0x040fe400007a4270 */
[C---:B------:R-:W-:Y:S02]  /*34f0*/  ISETP.LT.OR P6, PT, R249.reuse, 0x61, P6 ;  /* 0x00000061f900780c */ /* 0x040fe400037c1670 */
[----:B------:R-:W-:Y:S02]  /*3500*/  ISETP.LT.OR P5, PT, R249, 0x2, P5 ;  /* 0x00000002f900780c */ /* 0x000fe40002fa1670 */
[C---:B------:R-:W-:Y:S01]  /*3510*/  HMMA.16816.F32.BF16 R48, R64.reuse, R50, RZ ;  /* 0x000000324030723c */ /* 0x040fe200000418ff */
[----:B------:R-:W0:Y:S03]  /*3520*/  LDGDEPBAR ;  /* 0x00000000000079af */ /* 0x000e260000000000 */
[----:B------:R-:W-:Y:S02]  /*3530*/  FSEL R5, R5, -INF , !P5 ;  /* 0xff80000005057808 */ /* 0x000fe40006800000 */
[----:B------:R-:W-:Y:S02]  /*3540*/  ISETP.GT.AND P5, PT, R250, 0x20, P0 ;  /* 0x00000020fa00780c */ /* 0x000fe400007a4270 */
[-C--:B------:R-:W-:Y:S01]  /*3550*/  HMMA.16816.F32.BF16 R52, R64, R164.reuse, RZ ;  /* 0x000000a44034723c */ /* 0x080fe200000418ff */
[----:B------:R-:W-:Y:S02]  /*3560*/  FSEL R32, R32, -INF , !P6 ;  /* 0xff80000020207808 */ /* 0x000fe40007000000 */
[C---:B------:R-:W-:Y:S02]  /*3570*/  ISETP.LT.OR P5, PT, R249.reuse, 0x21, P5 ;  /* 0x00000021f900780c */ /* 0x040fe40002fa1670 */
[----:B------:R-:W-:Y:S01]  /*3580*/  ISETP.GT.AND P6, PT, R248, 0x21, P0 ;  /* 0x00000021f800780c */ /* 0x000fe200007c4270 */
[----:B------:R-:W-:Y:S01]  /*3590*/  FFMA.FTZ R32, R32, c[0x0][0x29c], -R247 ;  /* 0x0000a70020207a23 */ /* 0x000fe200000108f7 */
[----:B------:R-:W-:Y:S01]  /*35a0*/  FSEL R16, R16, -INF , !P5 ;  /* 0xff80000010107808 */ /* 0x000fe20006800000 */
[C---:B------:R-:W-:Y:S02]  /*35b0*/  HMMA.16816.F32.BF16 R56, R60.reuse, R164, RZ ;  /* 0x000000a43c38723c */ /* 0x040fe400000418ff */
[----:B------:R-:W-:Y:S02]  /*35c0*/  ISETP.GT.AND P5, PT, R250, 0x21, P0 ;  /* 0x00000021fa00780c */ /* 0x000fe400007a4270 */
[----:B------:R-:W-:Y:S01]  /*35d0*/  MUFU.EX2 R32, R32 ;  /* 0x0000002000207308 */ /* 0x000fe20000000800 */
[----:B------:R-:W-:Y:S02]  /*35e0*/  ISETP.LT.OR P6, PT, R246, 0x22, P6 ;  /* 0x00000022f600780c */ /* 0x000fe400037c1670 */
[----:B------:R-:W-:Y:S01]  /*35f0*/  ISETP.LT.OR P5, PT, R249, 0x22, P5 ;  /* 0x00000022f900780c */ /* 0x000fe20002fa1670 */
[-C--:B------:R-:W-:Y:S01]  /*3600*/  HMMA.16816.F32.BF16 R60, R60, R166.reuse, RZ ;  /* 0x000000a63c3c723c */ /* 0x080fe200000418ff */
[----:B------:R-:W-:Y:S02]  /*3610*/  FSEL R19, R19, -INF , !P6 ;  /* 0xff80000013137808 */ /* 0x000fe40007000000 */
[----:B------:R-:W-:Y:S02]  /*3620*/  ISETP.GT.AND P6, PT, R244, 0x21, P0 ;  /* 0x00000021f400780c */ /* 0x000fe400007c4270 */
[----:B------:R-:W-:Y:S01]  /*3630*/  FSEL R17, R17, -INF , !P5 ;  /* 0xff80000011117808 */ /* 0x000fe20006800000 */
[----:B------:R-:W-:Y:S01]  /*3640*/  FFMA.FTZ R19, R19, c[0x0][0x29c], -R241 ;  /* 0x0000a70013137a23 */ /* 0x000fe200000108f1 */
[----:B------:R-:W-:Y:S01]  /*3650*/  ISETP.GT.AND P5, PT, R250, 0x40, P0 ;  /* 0x00000040fa00780c */ /* 0x000fe200007a4270 */
[----:B------:R-:W-:Y:S01]  /*3660*/  HMMA.16816.F32.BF16 R64, R64, R166, RZ ;  /* 0x000000a64040723c */ /* 0x000fe200000418ff */
[----:B------:R-:W4:Y:S01]  /*3670*/  LDSM.16.M88.4 R164, [R204+0x9080] ;  /* 0x00908000cca4783b */ /* 0x000f220000000200 */
[----:B------:R-:W-:Y:S02]  /*3680*/  ISETP.LT.OR P6, PT, R245, 0x22, P6 ;  /* 0x00000022f500780c */ /* 0x000fe400037c1670 */
[----:B------:R-:W-:Y:S02]  /*3690*/  ISETP.LT.OR P5, PT, R249, 0x41, P5 ;  /* 0x00000041f900780c */ /* 0x000fe40002fa1670 */
[----:B------:R-:W-:Y:S02]  /*36a0*/  FSEL R13, R13, -INF , !P6 ;  /* 0xff8000000d0d7808 */ /* 0x000fe40007000000 */
[-C--:B-1----:R-:W-:Y:S05]  /*36b0*/  HMMA.16816.F32.BF16 R36, R168, R172.reuse, R36 ;  /* 0x000000aca824723c */ /* 0x082fea0000041824 */
[----:B------:R-:W-:Y:S01]  /*36c0*/  FSEL R20, R20, -INF , !P5 ;  /* 0xff80000014147808 */ /* 0x000fe20006800000 */
[----:B------:R-:W-:Y:S01]  /*36d0*/  FFMA.FTZ R13, R13, c[0x0][0x29c], -R240 ;  /* 0x0000a7000d0d7a23 */ /* 0x000fe200000108f0 */
[----:B------:R-:W-:Y:S01]  /*36e0*/  ISETP.GT.AND P5, PT, R250, 0x41, P0 ;  /* 0x00000041fa00780c */ /* 0x000fe200007a4270 */
[C---:B------:R-:W-:Y:S04]  /*36f0*/  HMMA.16816.F32.BF16 R40, R176.reuse, R172, R40 ;  /* 0x000000acb028723c */ /* 0x040fe80000041828 */
[----:B------:R-:W-:Y:S01]  /*3700*/  MUFU.EX2 R13, R13 ;  /* 0x0000000d000d7308 */ /* 0x000fe20000000800 */
[----:B------:R-:W-:Y:S02]  /*3710*/  ISETP.LT.OR P5, PT, R249, 0x42, P5 ;  /* 0x00000042f900780c */ /* 0x000fe40002fa1670 */
[----:B------:R-:W-:Y:S01]  /*3720*/  ISETP.GT.AND P6, PT, R243, RZ, P0 ;  /* 0x000000fff300720c */ /* 0x000fe200007c4270 */
[-C--:B------:R-:W-:Y:S03]  /*3730*/  HMMA.16816.F32.BF16 R44, R176, R174.reuse, R44 ;  /* 0x000000aeb02c723c */ /* 0x080fe6000004182c */
[----:B------:R-:W-:Y:S02]  /*3740*/  ISETP.LT.OR P6, PT, R242, 0x1, P6 ;  /* 0x00000001f200780c */ /* 0x000fe400037c1670 */
[----:B------:R-:W-:Y:S02]  /*3750*/  FSEL R21, R21, -INF , !P5 ;  /* 0xff80000015157808 */ /* 0x000fe40006800000 */
[----:B------:R-:W-:Y:S01]  /*3760*/  FSEL R10, R10, -INF , !P6 ;  /* 0xff8000000a0a7808 */ /* 0x000fe20007000000 */
[C---:B------:R-:W-:Y:S01]  /*3770*/  HMMA.16816.F32.BF16 R48, R168.reuse, R174, R48 ;  /* 0x000000aea830723c */ /* 0x040fe20000041830 */
[----:B------:R-:W-:Y:S03]  /*3780*/  LDSM.16.M88.4 R172, [R196+0x8080] ;  /* 0x00808000c4ac783b */ /* 0x000fe60000000200 */
[--C-:B------:R-:W-:Y:S01]  /*3790*/  FFMA.FTZ R21, R21, c[0x0][0x29c], -R247.reuse ;  /* 0x0000a70015157a23 */ /* 0x100fe200000108f7 */
[----:B------:R-:W-:Y:S01]  /*37a0*/  ISETP.GT.AND P6, PT, R244, 0x41, P0 ;  /* 0x00000041f400780c */ /* 0x000fe200007c4270 */
[----:B------:R-:W-:Y:S01]  /*37b0*/  FFMA.FTZ R10, R10, c[0x0][0x29c], -R238 ;  /* 0x0000a7000a0a7a23 */ /* 0x000fe200000108ee */
[----:B------:R-:W-:Y:S01]  /*37c0*/  ISETP.GT.AND P5, PT, R250, 0x61, P0 ;  /* 0x00000061fa00780c */ /* 0x000fe200007a4270 */
[-C--:B------:R-:W-:Y:S03]  /*37d0*/  HMMA.16816.F32.BF16 R52, R168, R180.reuse, R52 ;  /* 0x000000b4a834723c */ /* 0x080fe60000041834 */
[----:B------:R-:W-:Y:S01]  /*37e0*/  ISETP.LT.OR P6, PT, R245, 0x42, P6 ;  /* 0x00000042f500780c */ /* 0x000fe200037c1670 */
[----:B------:R-:W-:Y:S01]  /*37f0*/  MUFU.EX2 R10, R10 ;  /* 0x0000000a000a7308 */ /* 0x000fe20000000800 */
[----:B------:R-:W-:Y:S03]  /*3800*/  ISETP.LT.OR P5, PT, R249, 0x62, P5 ;  /* 0x00000062f900780c */ /* 0x000fe60002fa1670 */
[C---:B------:R-:W-:Y:S04]  /*3810*/  HMMA.16816.F32.BF16 R56, R176.reuse, R180, R56 ;  /* 0x000000b4b038723c */ /* 0x040fe80000041838 */
[----:B------:R-:W-:Y:S02]  /*3820*/  FSEL R33, R33, -INF , !P5 ;  /* 0xff80000021217808 */ /* 0x000fe40006800000 */
[----:B------:R-:W-:Y:S02]  /*3830*/  ISETP.GT.AND P5, PT, R248, RZ, P0 ;  /* 0x000000fff800720c */ /* 0x000fe400007a4270 */
[-C--:B------:R-:W-:Y:S01]  /*3840*/  HMMA.16816.F32.BF16 R60, R176, R182.reuse, R60 ;  /* 0x000000b6b03c723c */ /* 0x080fe2000004183c */
[----:B------:R-:W-:Y:S02]  /*3850*/  LDSM.16.M88.4 R176, [R2+0x13880] ;  /* 0x0138800002b0783b */ /* 0x000fe40000000200 */
[----:B------:R-:W-:Y:S04]  /*3860*/  ISETP.LT.OR P5, PT, R246, 0x1, P5 ;  /* 0x00000001f600780c */ /* 0x000fe80002fa1670 */
[----:B------:R-:W-:Y:S01]  /*3870*/  FSEL R6, R6, -INF , !P5 ;  /* 0xff80000006067808 */ /* 0x000fe20006800000 */
[----:B------:R-:W-:Y:S01]  /*3880*/  HMMA.16816.F32.BF16 R64, R168, R182, R64 ;  /* 0x000000b6a840723c */ /* 0x000fe20000041840 */
[----:B------:R-:W1:Y:S03]  /*3890*/  LDSM.16.M88.4 R168, [R2+0x13080] ;  /* 0x0130800002a8783b */ /* 0x000e660000000200 */
[----:B------:R-:W-:Y:S04]  /*38a0*/  ISETP.GT.AND P5, PT, R248, 0x1, P0 ;  /* 0x00000001f800780c */ /* 0x000fe800007a4270 */
[-C--:B--2---:R-:W-:Y:S01]  /*38b0*/  HMMA.16816.F32.BF16 R36, R184, R188.reuse, R36 ;  /* 0x000000bcb824723c */ /* 0x084fe20000041824 */
[----:B------:R-:W-:Y:S04]  /*38c0*/  LDSM.16.M88.4 R180, [R3+0x2000] ;  /* 0x0020000003b4783b */ /* 0x000fe80000000200 */
[----:B------:R-:W-:Y:S03]  /*38d0*/  ISETP.LT.OR P5, PT, R246, 0x2, P5 ;  /* 0x00000002f600780c */ /* 0x000fe60002fa1670 */
[C---:B---3--:R-:W-:Y:S04]  /*38e0*/  HMMA.16816.F32.BF16 R40, R192.reuse, R188, R40 ;  /* 0x000000bcc028723c */ /* 0x048fe80000041828 */
[----:B------:R-:W-:Y:S02]  /*38f0*/  FSEL R7, R7, -INF , !P5 ;  /* 0xff80000007077808 */ /* 0x000fe40006800000 */
[----:B------:R-:W-:Y:S01]  /*3900*/  ISETP.GT.AND P5, PT, R248, 0x20, P0 ;  /* 0x00000020f800780c */ /* 0x000fe200007a4270 */
[----:B------:R-:W-:Y:S01]  /*3910*/  FFMA.FTZ R188, R4, c[0x0][0x29c], -R247 ;  /* 0x0000a70004bc7a23 */ /* 0x000fe200000108f7 */
[-C--:B------:R-:W-:Y:S03]  /*3920*/  HMMA.16816.F32.BF16 R44, R192, R190.reuse, R44 ;  /* 0x000000bec02c723c */ /* 0x080fe6000004182c */
[----:B------:R-:W-:Y:S01]  /*3930*/  ISETP.LT.OR P5, PT, R246, 0x21, P5 ;  /* 0x00000021f600780c */ /* 0x000fe20002fa1670 */
[----:B------:R-:W-:Y:S01]  /*3940*/  FFMA.FTZ R7, R7, c[0x0][0x29c], -R241 ;  /* 0x0000a70007077a23 */ /* 0x000fe200000108f1 */
[----:B------:R-:W2:Y:S01]  /*3950*/  MUFU.EX2 R188, R188 ;  /* 0x000000bc00bc7308 */ /* 0x000ea20000000800 */
[--C-:B------:R-:W-:Y:S01]  /*3960*/  FFMA.FTZ R189, R5, c[0x0][0x29c], -R247.reuse ;  /* 0x0000a70005bd7a23 */ /* 0x100fe200000108f7 */
[----:B------:R-:W-:Y:S01]  /*3970*/  FSEL R18, R18, -INF , !P5 ;  /* 0xff80000012127808 */ /* 0x000fe20006800000 */
[C---:B------:R-:W-:Y:S04]  /*3980*/  HMMA.16816.F32.BF16 R48, R184.reuse, R190, R48 ;  /* 0x000000beb830723c */ /* 0x040fe80000041830 */
[----:B------:R-:W-:Y:S03]  /*3990*/  ISETP.GT.AND P5, PT, R248, 0x40, P0 ;  /* 0x00000040f800780c */ /* 0x000fe600007a4270 */
[--C-:B------:R-:W-:Y:S01]  /*39a0*/  FFMA.FTZ R190, R16, c[0x0][0x29c], -R247.reuse ;  /* 0x0000a70010be7a23 */ /* 0x100fe200000108f7 */
[-C--:B----4-:R-:W-:Y:S01]  /*39b0*/  HMMA.16816.F32.BF16 R52, R184, R164.reuse, R52 ;  /* 0x000000a4b834723c */ /* 0x090fe20000041834 */
[----:B------:R-:W3:Y:S02]  /*39c0*/  MUFU.EX2 R189, R189 ;  /* 0x000000bd00bd7308 */ /* 0x000ee40000000800 */
[----:B------:R-:W-:Y:S01]  /*39d0*/  ISETP.LT.OR P5, PT, R246, 0x41, P5 ;  /* 0x00000041f600780c */ /* 0x000fe20002fa1670 */
[--C-:B------:R-:W-:Y:S03]  /*39e0*/  FFMA.FTZ R191, R17, c[0x0][0x29c], -R247.reuse ;  /* 0x0000a70011bf7a23 */ /* 0x100fe600000108f7 */
[----:B------:R-:W-:Y:S01]  /*39f0*/  FSEL R22, R22, -INF , !P5 ;  /* 0xff80000016167808 */ /* 0x000fe20006800000 */
[C---:B------:R-:W-:Y:S03]  /*3a00*/  HMMA.16816.F32.BF16 R56, R192.reuse, R164, R56 ;  /* 0x000000a4c038723c */ /* 0x040fe60000041838 */
[----:B------:R-:W4:Y:S01]  /*3a10*/  MUFU.EX2 R190, R190 ;  /* 0x000000be00be7308 */ /* 0x000f220000000800 */
[----:B------:R-:W-:Y:S04]  /*3a20*/  ISETP.GT.AND P5, PT, R248, 0x41, P0 ;  /* 0x00000041f800780c */ /* 0x000fe800007a4270 */
[-C--:B------:R-:W-:Y:S03]  /*3a30*/  HMMA.16816.F32.BF16 R60, R192, R166.reuse, R60 ;  /* 0x000000a6c03c723c */ /* 0x080fe6000004183c */
[----:B------:R-:W-:Y:S02]  /*3a40*/  ISETP.LT.OR P5, PT, R246, 0x42, P5 ;  /* 0x00000042f600780c */ /* 0x000fe40002fa1670 */
[----:B------:R-:W-:Y:S02]  /*3a50*/  MUFU.EX2 R193, R21 ;  /* 0x0000001500c17308 */ /* 0x000fe40000000800 */
[--C-:B------:R-:W-:Y:S01]  /*3a60*/  FFMA.FTZ R192, R20, c[0x0][0x29c], -R247.reuse ;  /* 0x0000a70014c07a23 */ /* 0x100fe200000108f7 */
[----:B------:R-:W-:Y:S01]  /*3a70*/  HMMA.16816.F32.BF16 R64, R184, R166, R64 ;  /* 0x000000a6b840723c */ /* 0x000fe20000041840 */
[----:B------:R-:W5:Y:S03]  /*3a80*/  LDSM.16.M88.4 R164, [R196+0x9080] ;  /* 0x00908000c4a4783b */ /* 0x000f660000000200 */
[----:B------:R-:W-:Y:S01]  /*3a90*/  FSEL R23, R23, -INF , !P5 ;  /* 0xff80000017177808 */ /* 0x000fe20006800000 */
[----:B------:R-:W-:Y:S01]  /*3aa0*/  FFMA.FTZ R247, R33, c[0x0][0x29c], -R247 ;  /* 0x0000a70021f77a23 */ /* 0x000fe200000108f7 */
[----:B------:R-:W-:Y:S01]  /*3ab0*/  ISETP.GT.AND P5, PT, R248, 0x60, P0 ;  /* 0x00000060f800780c */ /* 0x000fe200007a4270 */
[----:B------:R2:W-:Y:S01]  /*3ac0*/  MUFU.EX2 R33, R7 ;  /* 0x0000000700217308 */ /* 0x0005e20000000800 */
[-C--:B-1----:R-:W-:Y:S01]  /*3ad0*/  HMMA.16816.F32.BF16 R36, R168, R172.reuse, R36 ;  /* 0x000000aca824723c */ /* 0x082fe20000041824 */
[----:B------:R-:W1:Y:S04]  /*3ae0*/  LDSM.16.M88.4 R184, [R204+0xa080] ;  /* 0x00a08000ccb8783b */ /* 0x000e680000000200 */
[----:B------:R-:W-:Y:S03]  /*3af0*/  ISETP.LT.OR P5, PT, R246, 0x61, P5 ;  /* 0x00000061f600780c */ /* 0x000fe60002fa1670 */
[C---:B------:R-:W-:Y:S01]  /*3b00*/  HMMA.16816.F32.BF16 R40, R176.reuse, R172, R40 ;  /* 0x000000acb028723c */ /* 0x040fe20000041828 */
[----:B------:R-:W-:Y:S03]  /*3b10*/  MUFU.EX2 R247, R247 ;  /* 0x000000f700f77308 */ /* 0x000fe60000000800 */
[----:B------:R-:W-:Y:S02]  /*3b20*/  FSEL R34, R34, -INF , !P5 ;  /* 0xff80000022227808 */ /* 0x000fe40006800000 */
[----:B------:R-:W-:Y:S02]  /*3b30*/  ISETP.GT.AND P5, PT, R248, 0x61, P0 ;  /* 0x00000061f800780c */ /* 0x000fe400007a4270 */
[-C--:B------:R-:W-:Y:S03]  /*3b40*/  HMMA.16816.F32.BF16 R44, R176, R174.reuse, R44 ;  /* 0x000000aeb02c723c */ /* 0x080fe6000004182c */
[----:B------:R-:W-:Y:S01]  /*3b50*/  ISETP.LT.OR P5, PT, R246, 0x62, P5 ;  /* 0x00000062f600780c */ /* 0x000fe20002fa1670 */
[----:B------:R-:W1:Y:S03]  /*3b60*/  MUFU.EX2 R191, R191 ;  /* 0x000000bf00bf7308 */ /* 0x000e660000000800 */
[----:B------:R-:W-:Y:S01]  /*3b70*/  FSEL R35, R35, -INF , !P5 ;  /* 0xff80000023237808 */ /* 0x000fe20006800000 */
[C---:B------:R-:W-:Y:S01]  /*3b80*/  HMMA.16816.F32.BF16 R48, R168.reuse, R174, R48 ;  /* 0x000000aea830723c */ /* 0x040fe20000041830 */
[----:B------:R1:W3:Y:S03]  /*3b90*/  LDSM.16.M88.4 R172, [R3+0x2800] ;  /* 0x0028000003ac783b */ /* 0x0002e60000000200 */
[----:B------:R-:W-:Y:S02]  /*3ba0*/  ISETP.GT.AND P5, PT, R244, RZ, P0 ;  /* 0x000000fff400720c */ /* 0x000fe400007a4270 */
[----:B------:R-:W3:Y:S02]  /*3bb0*/  MUFU.EX2 R192, R192 ;  /* 0x000000c000c07308 */ /* 0x000ee40000000800 */
[C---:B------:R-:W-:Y:S01]  /*3bc0*/  ISETP.LT.OR P5, PT, R245.reuse, 0x1, P5 ;  /* 0x00000001f500780c */ /* 0x040fe20002fa1670 */
[-C--:B-----5:R-:W-:Y:S03]  /*3bd0*/  HMMA.16816.F32.BF16 R52, R168, R164.reuse, R52 ;  /* 0x000000a4a834723c */ /* 0x0a0fe60000041834 */
[----:B------:R-:W-:Y:S02]  /*3be0*/  FSEL R8, R8, -INF , !P5 ;  /* 0xff80000008087808 */ /* 0x000fe40006800000 */
[----:B------:R-:W-:Y:S03]  /*3bf0*/  ISETP.GT.AND P5, PT, R244, 0x1, P0 ;  /* 0x00000001f400780c */ /* 0x000fe600007a4270 */
[C---:B------:R-:W-:Y:S04]  /*3c00*/  HMMA.16816.F32.BF16 R56, R176.reuse, R164, R56 ;  /* 0x000000a4b038723c */ /* 0x040fe80000041838 */
[--C-:B------:R-:W-:Y:S01]  /*3c10*/  FFMA.FTZ R8, R8, c[0x0][0x29c], -R240.reuse ;  /* 0x0000a70008087a23 */ /* 0x100fe200000108f0 */
[----:B------:R-:W-:Y:S01]  /*3c20*/  ISETP.LT.OR P5, PT, R245, 0x2, P5 ;  /* 0x00000002f500780c */ /* 0x000fe20002fa1670 */
[--C-:B-1----:R-:W-:Y:S02]  /*3c30*/  FFMA.FTZ R3, R6, c[0x0][0x29c], -R241.reuse ;  /* 0x0000a70006037a23 */ /* 0x102fe400000108f1 */
[-C--:B------:R-:W-:Y:S01]  /*3c40*/  HMMA.16816.F32.BF16 R60, R176, R166.reuse, R60 ;  /* 0x000000a6b03c723c */ /* 0x080fe2000004183c */
[----:B--2---:R-:W1:Y:S01]  /*3c50*/  LDSM.16.M88.4 R4, [R204+0xb080] ;  /* 0x00b08000cc04783b */ /* 0x004e620000000200 */
[----:B------:R-:W-:Y:S02]  /*3c60*/  MUFU.EX2 R8, R8 ;  /* 0x0000000800087308 */ /* 0x000fe40000000800 */
[----:B------:R-:W-:Y:S02]  /*3c70*/  FSEL R9, R9, -INF , !P5 ;  /* 0xff80000009097808 */ /* 0x000fe40006800000 */
[----:B------:R-:W-:Y:S02]  /*3c80*/  ISETP.GT.AND P5, PT, R244, 0x20, P0 ;  /* 0x00000020f400780c */ /* 0x000fe400007a4270 */
[----:B------:R-:W-:Y:S01]  /*3c90*/  HMMA.16816.F32.BF16 R64, R168, R166, R64 ;  /* 0x000000a6a840723c */ /* 0x000fe20000041840 */
[----:B------:R-:W-:Y:S03]  /*3ca0*/  LDSM.16.M88.4 R164, [R2+0x14880] ;  /* 0x0148800002a4783b */ /* 0x000fe60000000200 */
[----:B------:R2:W-:Y:S01]  /*3cb0*/  MUFU.EX2 R169, R19 ;  /* 0x0000001300a97308 */ /* 0x0005e20000000800 */
[--C-:B------:R-:W-:Y:S01]  /*3cc0*/  FFMA.FTZ R9, R9, c[0x0][0x29c], -R240.reuse ;  /* 0x0000a70009097a23 */ /* 0x100fe200000108f0 */
[----:B------:R-:W-:Y:S01]  /*3cd0*/  ISETP.LT.OR P5, PT, R245, 0x21, P5 ;  /* 0x00000021f500780c */ /* 0x000fe20002fa1670 */
[--C-:B------:R-:W-:Y:S01]  /*3ce0*/  FFMA.FTZ R168, R18, c[0x0][0x29c], -R241.reuse ;  /* 0x0000a70012a87a23 */ /* 0x100fe200000108f1 */
[-C--:B------:R-:W-:Y:S05]  /*3cf0*/  HMMA.16816.F32.BF16 R36, R180, R184.reuse, R36 ;  /* 0x000000b8b424723c */ /* 0x080fea0000041824 */
[--C-:B------:R-:W-:Y:S01]  /*3d00*/  FFMA.FTZ R170, R22, c[0x0][0x29c], -R241.reuse ;  /* 0x0000a70016aa7a23 */ /* 0x100fe200000108f1 */
[----:B------:R-:W-:Y:S01]  /*3d10*/  MUFU.EX2 R9, R9 ;  /* 0x0000000900097308 */ /* 0x000fe20000000800 */
[--C-:B------:R-:W-:Y:S01]  /*3d20*/  FFMA.FTZ R171, R23, c[0x0][0x29c], -R241.reuse ;  /* 0x0000a70017ab7a23 */ /* 0x100fe200000108f1 */
[C---:B---3--:R-:W-:Y:S01]  /*3d30*/  HMMA.16816.F32.BF16 R40, R172.reuse, R184, R40 ;  /* 0x000000b8ac28723c */ /* 0x048fe20000041828 */
[----:B------:R-:W-:Y:S03]  /*3d40*/  LDSM.16.M88.4 R20, [R196+0xa080] ;  /* 0x00a08000c414783b */ /* 0x000fe60000000200 */
[----:B------:R-:W-:Y:S02]  /*3d50*/  FSEL R12, R12, -INF , !P5 ;  /* 0xff8000000c0c7808 */ /* 0x000fe40006800000 */
[----:B------:R-:W-:Y:S02]  /*3d60*/  ISETP.GT.AND P5, PT, R244, 0x40, P0 ;  /* 0x00000040f400780c */ /* 0x000fe400007a4270 */
[-C--:B------:R-:W-:Y:S01]  /*3d70*/  HMMA.16816.F32.BF16 R44, R172, R186.reuse, R44 ;  /* 0x000000baac2c723c */ /* 0x080fe2000004182c */
[----:B------:R-:W3:Y:S02]  /*3d80*/  MUFU.EX2 R3, R3 ;  /* 0x0000000300037308 */ /* 0x000ee40000000800 */
[----:B------:R-:W-:Y:S01]  /*3d90*/  ISETP.LT.OR P5, PT, R245, 0x41, P5 ;  /* 0x00000041f500780c */ /* 0x000fe20002fa1670 */
[----:B--2---:R2:W5:Y:S01]  /*3da0*/  LDSM.16.M88.4 R16, [R2+0x14080] ;  /* 0x014080000210783b */ /* 0x0045620000000200 */
[----:B------:R-:W-:Y:S02]  /*3db0*/  FFMA.FTZ R12, R12, c[0x0][0x29c], -R240 ;  /* 0x0000a7000c0c7a23 */ /* 0x000fe400000108f0 */
[----:B------:R-:W-:Y:S01]  /*3dc0*/  FSEL R24, R24, -INF , !P5 ;  /* 0xff80000018187808 */ /* 0x000fe20006800000 */
[C---:B------:R-:W-:Y:S03]  /*3dd0*/  HMMA.16816.F32.BF16 R48, R180.reuse, R186, R48 ;  /* 0x000000bab430723c */ /* 0x040fe60000041830 */
[----:B------:R-:W-:Y:S01]  /*3de0*/  MUFU.EX2 R12, R12 ;  /* 0x0000000c000c7308 */ /* 0x000fe20000000800 */
[----:B------:R-:W-:Y:S04]  /*3df0*/  ISETP.GT.AND P5, PT, R243, 0x1, P0 ;  /* 0x00000001f300780c */ /* 0x000fe800007a4270 */
[-C--:B-1----:R-:W-:Y:S03]  /*3e00*/  HMMA.16816.F32.BF16 R52, R180, R4.reuse, R52 ;  /* 0x00000004b434723c */ /* 0x082fe60000041834 */
[----:B------:R-:W-:Y:S02]  /*3e10*/  ISETP.LT.OR P5, PT, R242, 0x2, P5 ;  /* 0x00000002f200780c */ /* 0x000fe40002fa1670 */
[----:B------:R-:W1:Y:S02]  /*3e20*/  MUFU.EX2 R168, R168 ;  /* 0x000000a800a87308 */ /* 0x000e640000000800 */
[----:B------:R-:W-:Y:S01]  /*3e30*/  FSEL R11, R11, -INF , !P5 ;  /* 0xff8000000b0b7808 */ /* 0x000fe20006800000 */
[C---:B------:R-:W-:Y:S04]  /*3e40*/  HMMA.16816.F32.BF16 R56, R172.reuse, R4, R56 ;  /* 0x00000004ac38723c */ /* 0x040fe80000041838 */
[--C-:B--2---:R-:W-:Y:S01]  /*3e50*/  FFMA.FTZ R2, R34, c[0x0][0x29c], -R241.reuse ;  /* 0x0000a70022027a23 */ /* 0x104fe200000108f1 */
[----:B------:R-:W-:Y:S01]  /*3e60*/  ISETP.GT.AND P5, PT, R244, 0x60, P0 ;  /* 0x00000060f400780c */ /* 0x000fe200007a4270 */
[----:B------:R-:W-:Y:S01]  /*3e70*/  FFMA.FTZ R241, R35, c[0x0][0x29c], -R241 ;  /* 0x0000a70023f17a23 */ /* 0x000fe200000108f1 */
[----:B------:R-:W-:Y:S01]  /*3e80*/  MUFU.EX2 R170, R170 ;  /* 0x000000aa00aa7308 */ /* 0x000fe20000000800 */
[-C--:B------:R-:W-:Y:S03]  /*3e90*/  HMMA.16816.F32.BF16 R60, R172, R6.reuse, R60 ;  /* 0x00000006ac3c723c */ /* 0x080fe6000004183c */
[----:B------:R-:W-:Y:S01]  /*3ea0*/  ISETP.LT.OR P5, PT, R245, 0x61, P5 ;  /* 0x00000061f500780c */ /* 0x000fe20002fa1670 */
[----:B------:R-:W-:Y:S03]  /*3eb0*/  FFMA.FTZ R11, R11, c[0x0][0x29c], -R238 ;  /* 0x0000a7000b0b7a23 */ /* 0x000fe600000108ee */
[----:B------:R-:W-:Y:S01]  /*3ec0*/  FSEL R28, R28, -INF , !P5 ;  /* 0xff8000001c1c7808 */ /* 0x000fe20006800000 */
[----:B------:R-:W-:Y:S01]  /*3ed0*/  HMMA.16816.F32.BF16 R64, R180, R6, R64 ;  /* 0x00000006b440723c */ /* 0x000fe20000041840 */
[----:B------:R-:W2:Y:S01]  /*3ee0*/  LDSM.16.M88.4 R4, [R196+0xb080] ;  /* 0x00b08000c404783b */ /* 0x000ea20000000200 */
[----:B------:R-:W-:Y:S02]  /*3ef0*/  MUFU.EX2 R11, R11 ;  /* 0x0000000b000b7308 */ /* 0x000fe40000000800 */
[----:B------:R-:W-:Y:S04]  /*3f00*/  ISETP.GT.AND P5, PT, R243, 0x21, P0 ;  /* 0x00000021f300780c */ /* 0x000fe800007a4270 */
[-C--:B-----5:R-:W-:Y:S04]  /*3f10*/  HMMA.16816.F32.BF16 R36, R16, R20.reuse, R36 ;  /* 0x000000141024723c */ /* 0x0a0fe80000041824 */
[----:B------:R-:W-:Y:S01]  /*3f20*/  MUFU.EX2 R2, R2 ;  /* 0x0000000200027308 */ /* 0x000fe20000000800 */
[----:B------:R-:W-:Y:S03]  /*3f30*/  ISETP.LT.OR P5, PT, R242, 0x22, P5 ;  /* 0x00000022f200780c */ /* 0x000fe60002fa1670 */
[C---:B------:R-:W-:Y:S01]  /*3f40*/  HMMA.16816.F32.BF16 R40, R164.reuse, R20, R40 ;  /* 0x00000014a428723c */ /* 0x040fe20000041828 */
[----:B------:R-:W5:Y:S03]  /*3f50*/  LDS R20, [R239+0x18280] ;  /* 0x01828000ef147984 */ /* 0x000f660000000800 */
[----:B------:R-:W-:Y:S02]  /*3f60*/  FSEL R15, R15, -INF , !P5 ;  /* 0xff8000000f0f7808 */ /* 0x000fe40006800000 */
[----:B------:R-:W-:Y:S01]  /*3f70*/  MUFU.EX2 R241, R241 ;  /* 0x000000f100f17308 */ /* 0x000fe20000000800 */
[----:B------:R-:W-:Y:S01]  /*3f80*/  FFMA.FTZ R21, R24, c[0x0][0x29c], -R240 ;  /* 0x0000a70018157a23 */ /* 0x000fe200000108f0 */
[-C--:B------:R-:W-:Y:S03]  /*3f90*/  HMMA.16816.F32.BF16 R44, R164, R22.reuse, R44 ;  /* 0x00000016a42c723c */ /* 0x080fe6000004182c */
[----:B------:R-:W-:Y:S01]  /*3fa0*/  ISETP.GT.AND P5, PT, R243, 0x40, P0 ;  /* 0x00000040f300780c */ /* 0x000fe200007a4270 */
[--C-:B------:R-:W-:Y:S03]  /*3fb0*/  FFMA.FTZ R15, R15, c[0x0][0x29c], -R238.reuse ;  /* 0x0000a7000f0f7a23 */ /* 0x100fe600000108ee */
[----:B------:R-:W-:Y:S01]  /*3fc0*/  ISETP.LT.OR P5, PT, R242, 0x41, P5 ;  /* 0x00000041f200780c */ /* 0x000fe20002fa1670 */
[C---:B------:R-:W-:Y:S01]  /*3fd0*/  HMMA.16816.F32.BF16 R48, R16.reuse, R22, R48 ;  /* 0x000000161030723c */ /* 0x040fe20000041830 */
[----:B------:R-:W-:Y:S03]  /*3fe0*/  MUFU.EX2 R21, R21 ;  /* 0x0000001500157308 */ /* 0x000fe60000000800 */
[----:B------:R-:W-:Y:S02]  /*3ff0*/  FSEL R26, R26, -INF , !P5 ;  /* 0xff8000001a1a7808 */ /* 0x000fe40006800000 */
[----:B------:R-:W-:Y:S02]  /*4000*/  ISETP.GT.AND P5, PT, R243, 0x60, P0 ;  /* 0x00000060f300780c */ /* 0x000fe400007a4270 */
[----:B------:R-:W-:Y:S01]  /*4010*/  FSEL R22, R25, -INF , !P6 ;  /* 0xff80000019167808 */ /* 0x000fe20007000000 */
[-C--:B--2---:R-:W-:Y:S02]  /*4020*/  HMMA.16816.F32.BF16 R52, R16, R4.reuse, R52 ;  /* 0x000000041034723c */ /* 0x084fe40000041834 */
[----:B------:R-:W-:Y:S01]  /*4030*/  MUFU.EX2 R15, R15 ;  /* 0x0000000f000f7308 */ /* 0x000fe20000000800 */
[----:B------:R-:W-:Y:S01]  /*4040*/  FFMA.FTZ R26, R26, c[0x0][0x29c], -R238 ;  /* 0x0000a7001a1a7a23 */ /* 0x000fe200000108ee */
[----:B------:R-:W-:Y:S01]  /*4050*/  ISETP.GT.AND P6, PT, R243, 0x20, P0 ;  /* 0x00000020f300780c */ /* 0x000fe200007c4270 */
[--C-:B------:R-:W-:Y:S01]  /*4060*/  FFMA.FTZ R22, R22, c[0x0][0x29c], -R240.reuse ;  /* 0x0000a70016167a23 */ /* 0x100fe200000108f0 */
[----:B------:R-:W-:Y:S02]  /*4070*/  ISETP.LT.OR P5, PT, R242, 0x61, P5 ;  /* 0x00000061f200780c */ /* 0x000fe40002fa1670 */
[C---:B------:R-:W-:Y:S01]  /*4080*/  HMMA.16816.F32.BF16 R56, R164.reuse, R4, R56 ;  /* 0x00000004a438723c */ /* 0x040fe20000041838 */
[----:B------:R-:W2:Y:S03]  /*4090*/  LDS R5, [R239+0x182a0] ;  /* 0x0182a000ef057984 */ /* 0x000ea60000000800 */
[----:B------:R-:W-:Y:S01]  /*40a0*/  MUFU.EX2 R22, R22 ;  /* 0x0000001600167308 */ /* 0x000fe20000000800 */
[----:B------:R-:W-:Y:S02]  /*40b0*/  FSEL R30, R30, -INF , !P5 ;  /* 0xff8000001e1e7808 */ /* 0x000fe40006800000 */
[----:B------:R-:W-:Y:S01]  /*40c0*/  FFMA.FTZ R4, R28, c[0x0][0x29c], -R240 ;  /* 0x0000a7001c047a23 */ /* 0x000fe200000108f0 */
[-C--:B------:R-:W-:Y:S03]  /*40d0*/  HMMA.16816.F32.BF16 R60, R164, R6.reuse, R60 ;  /* 0x00000006a43c723c */ /* 0x080fe6000004183c */
[----:B------:R-:W-:Y:S01]  /*40e0*/  ISETP.LT.OR P6, PT, R242, 0x21, P6 ;  /* 0x00000021f200780c */ /* 0x000fe200037c1670 */
[--C-:B-----5:R-:W-:Y:S02]  /*40f0*/  FADD.FTZ R36, R36, -R20.reuse ;  /* 0x8000001424247221 */ /* 0x120fe40000010000 */
[----:B------:R-:W-:Y:S01]  /*4100*/  FADD.FTZ R48, R48, -R20 ;  /* 0x8000001430307221 */ /* 0x000fe20000010000 */
[----:B------:R-:W-:Y:S01]  /*4110*/  MUFU.EX2 R26, R26 ;  /* 0x0000001a001a7308 */ /* 0x000fe20000000800 */
[----:B------:R-:W-:Y:S01]  /*4120*/  HMMA.16816.F32.BF16 R64, R16, R6, R64 ;  /* 0x000000061040723c */ /* 0x000fe20000041840 */
[----:B------:R-:W5:Y:S03]  /*4130*/  LDS R6, [R239+0x18300] ;  /* 0x01830000ef067984 */ /* 0x000f660000000800 */
[----:B------:R-:W-:Y:S01]  /*4140*/  FSEL R14, R14, -INF , !P6 ;  /* 0xff8000000e0e7808 */ /* 0x000fe20007000000 */
[----:B------:R-:W5:Y:S01]  /*4150*/  LDS R239, [R239+0x18320] ;  /* 0x01832000efef7984 */ /* 0x000f620000000800 */
[----:B------:R-:W-:Y:S01]  /*4160*/  ISETP.GT.AND P6, PT, R244, 0x61, P0 ;  /* 0x00000061f400780c */ /* 0x000fe200007c4270 */
[----:B------:R-:W-:Y:S01]  /*4170*/  FMUL.FTZ R36, R188, R36 ;  /* 0x00000024bc247220 */ /* 0x000fe20000410000 */
[----:B------:R-:W-:Y:S01]  /*4180*/  F2FP.BF16.PACK_AB R188, R189, R188 ;  /* 0x000000bcbdbc723e */ /* 0x000fe200000010ff */
[----:B------:R-:W-:Y:S01]  /*4190*/  FFMA.FTZ R14, R14, c[0x0][0x29c], -R238 ;  /* 0x0000a7000e0e7a23 */ /* 0x000fe200000108ee */
[----:B------:R-:W-:Y:S01]  /*41a0*/  MUFU.EX2 R171, R171 ;  /* 0x000000ab00ab7308 */ /* 0x000fe20000000800 */
[----:B------:R-:W-:Y:S01]  /*41b0*/  ISETP.LT.OR P6, PT, R245, 0x62, P6 ;  /* 0x00000062f500780c */ /* 0x000fe200037c1670 */
[----:B----4-:R-:W-:Y:S01]  /*41c0*/  FMUL.FTZ R48, R190, R48 ;  /* 0x00000030be307220 */ /* 0x010fe20000410000 */
[----:B------:R-:W-:Y:S01]  /*41d0*/  F2FP.BF16.PACK_AB R190, R191, R190 ;  /* 0x000000bebfbe723e */ /* 0x000fe200000010ff */
[----:B------:R-:W-:Y:S01]  /*41e0*/  STS [R222+0x18480], R188 ;  /* 0x018480bcde007388 */ /* 0x000fe20000000800 */
[----:B------:R-:W-:Y:S01]  /*41f0*/  FSEL R29, R29, -INF , !P6 ;  /* 0xff8000001d1d7808 */ /* 0x000fe20007000000 */
[----:B------:R-:W-:Y:S01]  /*4200*/  FADD.FTZ R52, R52, -R20 ;  /* 0x8000001434347221 */ /* 0x000fe20000010000 */
[C---:B------:R-:W-:Y:S01]  /*4210*/  ISETP.GT.AND P6, PT, R243.reuse, 0x41, P0 ;  /* 0x00000041f300780c */ /* 0x040fe200007c4270 */
[----:B------:R-:W-:Y:S01]  /*4220*/  FFMA.FTZ R30, R30, c[0x0][0x29c], -R238 ;  /* 0x0000a7001e1e7a23 */ /* 0x000fe200000108ee */
[----:B------:R-:W-:Y:S01]  /*4230*/  ISETP.GT.AND P0, PT, R243, 0x61, P0 ;  /* 0x00000061f300780c */ /* 0x000fe20000704270 */
[----:B------:R-:W4:Y:S01]  /*4240*/  MUFU.EX2 R14, R14 ;  /* 0x0000000e000e7308 */ /* 0x000f220000000800 */
[----:B------:R-:W-:Y:S01]  /*4250*/  ISETP.LT.OR P6, PT, R242, 0x42, P6 ;  /* 0x00000042f200780c */ /* 0x000fe200037c1670 */
[----:B------:R-:W-:Y:S01]  /*4260*/  FMUL.FTZ R52, R192, R52 ;  /* 0x00000034c0347220 */ /* 0x000fe20000410000 */
[----:B------:R-:W-:Y:S01]  /*4270*/  ISETP.LT.OR P0, PT, R242, 0x62, P0 ;  /* 0x00000062f200780c */ /* 0x000fe20000701670 */
[----:B------:R-:W-:Y:S01]  /*4280*/  FFMA.FTZ R240, R29, c[0x0][0x29c], -R240 ;  /* 0x0000a7001df07a23 */ /* 0x000fe200000108f0 */
[----:B------:R-:W-:Y:S01]  /*4290*/  FSEL R27, R27, -INF , !P6 ;  /* 0xff8000001b1b7808 */ /* 0x000fe20007000000 */
[--C-:B--2---:R-:W-:Y:S01]  /*42a0*/  FADD.FTZ R38, R38, -R5.reuse ;  /* 0x8000000526267221 */ /* 0x104fe20000010000 */
[----:B------:R-:W-:Y:S01]  /*42b0*/  FSEL R31, R31, -INF , !P0 ;  /* 0xff8000001f1f7808 */ /* 0x000fe20004000000 */
[--C-:B------:R-:W-:Y:S01]  /*42c0*/  FADD.FTZ R50, R50, -R5.reuse ;  /* 0x8000000532327221 */ /* 0x100fe20000010000 */
[----:B------:R-:W-:Y:S01]  /*42d0*/  F2FP.BF16.PACK_AB R192, R193, R192 ;  /* 0x000000c0c1c0723e */ /* 0x000fe200000010ff */
[----:B---3--:R-:W-:Y:S01]  /*42e0*/  FMUL.FTZ R38, R3, R38 ;  /* 0x0000002603267220 */ /* 0x008fe20000410000 */
[----:B------:R-:W-:Y:S01]  /*42f0*/  F2FP.BF16.PACK_AB R3, R33, R3 ;  /* 0x000000032103723e */ /* 0x000fe200000010ff */
[----:B-1----:R-:W-:Y:S01]  /*4300*/  FMUL.FTZ R50, R168, R50 ;  /* 0x00000032a8327220 */ /* 0x002fe20000410000 */
[----:B------:R-:W-:Y:S01]  /*4310*/  F2FP.BF16.PACK_AB R168, R169, R168 ;  /* 0x000000a8a9a8723e */ /* 0x000fe200000010ff */
[--C-:B------:R-:W-:Y:S01]  /*4320*/  FADD.FTZ R39, R39, -R5.reuse ;  /* 0x8000000527277221 */ /* 0x100fe20000010000 */
[----:B------:R-:W-:Y:S01]  /*4330*/  MUFU.EX2 R30, R30 ;  /* 0x0000001e001e7308 */ /* 0x000fe20000000800 */
[----:B------:R1:W-:Y:S01]  /*4340*/  STS [R222+0x18880], R3 ;  /* 0x01888003de007388 */ /* 0x0003e20000000800 */
[--C-:B------:R-:W-:Y:S02]  /*4350*/  FADD.FTZ R51, R51, -R5.reuse ;  /* 0x8000000533337221 */ /* 0x100fe40000010000 */
[--C-:B------:R-:W-:Y:S01]  /*4360*/  FADD.FTZ R54, R54, -R5.reuse ;  /* 0x8000000536367221 */ /* 0x100fe20000010000 */
[----:B------:R-:W-:Y:S01]  /*4370*/  STS [R223], R190 ;  /* 0x000000bedf007388 */ /* 0x000fe20000000800 */
[--C-:B-----5:R-:W-:Y:S02]  /*4380*/  FADD.FTZ R40, R40, -R6.reuse ;  /* 0x8000000628287221 */ /* 0x120fe40000010000 */
[----:B------:R-:W-:Y:S01]  /*4390*/  FADD.FTZ R44, R44, -R6 ;  /* 0x800000062c2c7221 */ /* 0x000fe20000010000 */
[----:B------:R-:W-:Y:S01]  /*43a0*/  STS [R223+0x400], R168 ;  /* 0x000400a8df007388 */ /* 0x000fe20000000800 */
[----:B------:R-:W-:Y:S01]  /*43b0*/  FMUL.FTZ R40, R8, R40 ;  /* 0x0000002808287220 */ /* 0x000fe20000410000 */
[----:B------:R-:W-:Y:S01]  /*43c0*/  F2FP.BF16.PACK_AB R8, R9, R8 ;  /* 0x000000080908723e */ /* 0x000fe200000010ff */
[--C-:B------:R-:W-:Y:S01]  /*43d0*/  FADD.FTZ R55, R55, -R5.reuse ;  /* 0x8000000537377221 */ /* 0x100fe20000010000 */
[----:B------:R-:W2:Y:S01]  /*43e0*/  MUFU.EX2 R4, R4 ;  /* 0x0000000400047308 */ /* 0x000ea20000000800 */
[--C-:B------:R-:W-:Y:S02]  /*43f0*/  FADD.FTZ R66, R66, -R5.reuse ;  /* 0x8000000542427221 */ /* 0x100fe40000010000 */
[----:B------:R-:W-:Y:S01]  /*4400*/  FADD.FTZ R67, R67, -R5 ;  /* 0x8000000543437221 */ /* 0x000fe20000010000 */
[----:B----4-:R-:W-:Y:S01]  /*4410*/  F2FP.BF16.PACK_AB R5, R15, R14 ;  /* 0x0000000e0f05723e */ /* 0x010fe200000010ff */
[----:B------:R-:W-:Y:S01]  /*4420*/  FMUL.FTZ R44, R12, R44 ;  /* 0x0000002c0c2c7220 */ /* 0x000fe20000410000 */
[----:B------:R-:W-:Y:S01]  /*4430*/  F2FP.BF16.PACK_AB R12, R13, R12 ;  /* 0x0000000c0d0c723e */ /* 0x000fe200000010ff */
[----:B------:R-:W-:Y:S01]  /*4440*/  STS [R222+0x19480], R8 ;  /* 0x01948008de007388 */ /* 0x000fe20000000800 */
[--C-:B------:R-:W-:Y:S02]  /*4450*/  FFMA.FTZ R27, R27, c[0x0][0x29c], -R238.reuse ;  /* 0x0000a7001b1b7a23 */ /* 0x100fe400000108ee */
[----:B------:R-:W-:Y:S01]  /*4460*/  FMUL.FTZ R54, R170, R54 ;  /* 0x00000036aa367220 */ /* 0x000fe20000410000 */
[----:B------:R-:W-:Y:S01]  /*4470*/  F2FP.BF16.PACK_AB R170, R171, R170 ;  /* 0x000000aaabaa723e */ /* 0x000fe200000010ff */
[----:B------:R-:W-:Y:S01]  /*4480*/  FFMA.FTZ R238, R31, c[0x0][0x29c], -R238 ;  /* 0x0000a7001fee7a23 */ /* 0x000fe200000108ee */
[----:B-1----:R-:W-:Y:S01]  /*4490*/  F2FP.BF16.PACK_AB R3, R11, R10 ;  /* 0x0000000a0b03723e */ /* 0x002fe200000010ff */
[----:B------:R-:W-:Y:S01]  /*44a0*/  FMUL.FTZ R66, R2, R66 ;  /* 0x0000004202427220 */ /* 0x000fe20000410000 */
[----:B------:R-:W-:Y:S01]  /*44b0*/  F2FP.BF16.PACK_AB R2, R241, R2 ;  /* 0x00000002f102723e */ /* 0x000fe200000010ff */
[----:B------:R-:W1:Y:S01]  /*44c0*/  MUFU.EX2 R27, R27 ;  /* 0x0000001b001b7308 */ /* 0x000e620000000800 */
[----:B------:R-:W-:Y:S01]  /*44d0*/  FADD.FTZ R64, R64, -R20 ;  /* 0x8000001440407221 */ /* 0x000fe20000010000 */
[----:B------:R1:W-:Y:S01]  /*44e0*/  STS [R222+0x19880], R3 ;  /* 0x01988003de007388 */ /* 0x0003e20000000800 */
[--C-:B------:R-:W-:Y:S02]  /*44f0*/  FADD.FTZ R56, R56, -R6.reuse ;  /* 0x8000000638387221 */ /* 0x100fe40000010000 */
[----:B------:R-:W-:Y:S01]  /*4500*/  FMUL.FTZ R64, R32, R64 ;  /* 0x0000004020407220 */ /* 0x000fe20000410000 */
[----:B------:R-:W-:Y:S01]  /*4510*/  STS [R223+0x1000], R12 ;  /* 0x0010000cdf007388 */ /* 0x000fe20000000800 */
[----:B------:R-:W-:Y:S01]  /*4520*/  F2FP.BF16.PACK_AB R32, R247, R32 ;  /* 0x00000020f720723e */ /* 0x000fe200000010ff */
[----:B------:R-:W-:Y:S02]  /*4530*/  FADD.FTZ R60, R60, -R6 ;  /* 0x800000063c3c7221 */ /* 0x000fe40000010000 */
[----:B------:R-:W-:Y:S01]  /*4540*/  STS [R223+0x1400], R5 ;  /* 0x00140005df007388 */ /* 0x000fe20000000800 */
[----:B------:R-:W3:Y:S01]  /*4550*/  MUFU.EX2 R240, R240 ;  /* 0x000000f000f07308 */ /* 0x000ee20000000800 */
[----:B------:R-:W-:Y:S01]  /*4560*/  FMUL.FTZ R56, R21, R56 ;  /* 0x0000003815387220 */ /* 0x000fe20000410000 */
[----:B------:R-:W-:Y:S01]  /*4570*/  F2FP.BF16.PACK_AB R21, R22, R21 ;  /* 0x000000151615723e */ /* 0x000fe200000010ff */
[----:B------:R-:W-:Y:S01]  /*4580*/  STS [R222+0x1a480], R192 ;  /* 0x01a480c0de007388 */ /* 0x000fe20000000800 */
[----:B--2---:R-:W-:Y:S02]  /*4590*/  FMUL.FTZ R60, R4, R60 ;  /* 0x0000003c043c7220 */ /* 0x004fe40000410000 */
[--C-:B------:R-:W-:Y:S01]  /*45a0*/  FADD.FTZ R37, R37, -R20.reuse ;  /* 0x8000001425257221 */ /* 0x100fe20000010000 */
[----:B------:R-:W-:Y:S01]  /*45b0*/  STS [R222+0x1a880], R170 ;  /* 0x01a880aade007388 */ /* 0x000fe20000000800 */
[----:B------:R-:W-:Y:S02]  /*45c0*/  FADD.FTZ R49, R49, -R20 ;  /* 0x8000001431317221 */ /* 0x000fe40000010000 */
[----:B------:R-:W2:Y:S01]  /*45d0*/  MUFU.EX2 R238, R238 ;  /* 0x000000ee00ee7308 */ /* 0x000ea20000000800 */
[----:B------:R2:W-:Y:S01]  /*45e0*/  STS [R223+0x2400], R2 ;  /* 0x00240002df007388 */ /* 0x0005e20000000800 */
[----:B------:R-:W-:Y:S02]  /*45f0*/  FMUL.FTZ R37, R189, R37 ;  /* 0x00000025bd257220 */ /* 0x000fe40000410000 */
[----:B------:R-:W-:Y:S01]  /*4600*/  FMUL.FTZ R39, R33, R39 ;  /* 0x0000002721277220 */ /* 0x000fe20000410000 */
[----:B------:R-:W-:Y:S01]  /*4610*/  STS [R223+0x2000], R32 ;  /* 0x00200020df007388 */ /* 0x000fe20000000800 */
[----:B-1----:R-:W-:Y:S01]  /*4620*/  F2FP.BF16.PACK_AB R3, R27, R26 ;  /* 0x0000001a1b03723e */ /* 0x002fe200000010ff */
[--C-:B------:R-:W-:Y:S01]  /*4630*/  FADD.FTZ R41, R41, -R6.reuse ;  /* 0x8000000629297221 */ /* 0x100fe20000010000 */
[----:B------:R-:W-:Y:S01]  /*4640*/  F2FP.BF16.PACK_AB R36, R37, R36 ;  /* 0x000000242524723e */ /* 0x000fe200000010ff */
[----:B------:R-:W-:Y:S01]  /*4650*/  STS [R222+0x1b480], R21 ;  /* 0x01b48015de007388 */ /* 0x000fe20000000800 */
[----:B------:R-:W-:Y:S01]  /*4660*/  FMUL.FTZ R49, R191, R49 ;  /* 0x00000031bf317220 */ /* 0x000fe20000410000 */
[----:B------:R-:W-:Y:S01]  /*4670*/  F2FP.BF16.PACK_AB R38, R39, R38 ;  /* 0x000000262726723e */ /* 0x000fe200000010ff */
[----:B------:R-:W-:Y:S01]  /*4680*/  FMUL.FTZ R51, R169, R51 ;  /* 0x00000033a9337220 */ /* 0x000fe20000410000 */
[----:B------:R-:W-:Y:S01]  /*4690*/  STS [R222+0x1b880], R3 ;  /* 0x01b88003de007388 */ /* 0x000fe20000000800 */
[----:B---3--:R-:W-:Y:S01]  /*46a0*/  F2FP.BF16.PACK_AB R4, R240, R4 ;  /* 0x00000004f004723e */ /* 0x008fe200000010ff */
[--C-:B------:R-:W-:Y:S01]  /*46b0*/  FADD.FTZ R42, R42, -R239.reuse ;  /* 0x800000ef2a2a7221 */ /* 0x100fe20000010000 */
[----:B------:R-:W-:Y:S01]  /*46c0*/  F2FP.BF16.PACK_AB R48, R49, R48 ;  /* 0x000000303130723e */ /* 0x000fe200000010ff */
[--C-:B------:R-:W-:Y:S01]  /*46d0*/  FADD.FTZ R43, R43, -R239.reuse ;  /* 0x800000ef2b2b7221 */ /* 0x100fe20000010000 */
[----:B------:R-:W-:Y:S01]  /*46e0*/  F2FP.BF16.PACK_AB R50, R51, R50 ;  /* 0x000000323332723e */ /* 0x000fe200000010ff */
[----:B------:R-:W-:Y:S01]  /*46f0*/  STS [R223+0x3000], R4 ;  /* 0x00300004df007388 */ /* 0x000fe20000000800 */
[----:B------:R-:W-:Y:S02]  /*4700*/  FADD.FTZ R45, R45, -R6 ;  /* 0x800000062d2d7221 */ /* 0x000fe40000010000 */
[----:B------:R-:W-:Y:S02]  /*4710*/  FMUL.FTZ R41, R9, R41 ;  /* 0x0000002909297220 */ /* 0x000fe40000410000 */
[----:B------:R-:W-:Y:S01]  /*4720*/  FMUL.FTZ R42, R10, R42 ;  /* 0x0000002a0a2a7220 */ /* 0x000fe20000410000 */
[----:B--2---:R-:W-:Y:S01]  /*4730*/  F2FP.BF16.PACK_AB R2, R238, R30 ;  /* 0x0000001eee02723e */ /* 0x004fe200000010ff */
[----:B------:R-:W-:Y:S01]  /*4740*/  FMUL.FTZ R43, R11, R43 ;  /* 0x0000002b0b2b7220 */ /* 0x000fe20000410000 */
[----:B------:R-:W-:Y:S01]  /*4750*/  F2FP.BF16.PACK_AB R40, R41, R40 ;  /* 0x000000282928723e */ /* 0x000fe200000010ff */
[--C-:B------:R-:W-:Y:S02]  /*4760*/  FADD.FTZ R46, R46, -R239.reuse ;  /* 0x800000ef2e2e7221 */ /* 0x100fe40000010000 */
[----:B------:R1:W-:Y:S01]  /*4770*/  STS [R223+0x3400], R2 ;  /* 0x00340002df007388 */ /* 0x0003e20000000800 */
[--C-:B------:R-:W-:Y:S01]  /*4780*/  FADD.FTZ R47, R47, -R239.reuse ;  /* 0x800000ef2f2f7221 */ /* 0x100fe20000010000 */
[----:B------:R-:W-:Y:S01]  /*4790*/  F2FP.BF16.PACK_AB R42, R43, R42 ;  /* 0x0000002a2b2a723e */ /* 0x000fe200000010ff */
[--C-:B------:R-:W-:Y:S01]  /*47a0*/  FADD.FTZ R53, R53, -R20.reuse ;  /* 0x8000001435357221 */ /* 0x100fe20000010000 */
[----:B------:R-:W-:Y:S01]  /*47b0*/  BAR.SYNC.DEFER_BLOCKING 0x0 ;  /* 0x0000000000007b1d */ /* 0x000fe20000010000 */
[----:B------:R-:W-:Y:S02]  /*47c0*/  FMUL.FTZ R45, R13, R45 ;  /* 0x0000002d0d2d7220 */ /* 0x000fe40000410000 */
[----:B------:R-:W-:Y:S02]  /*47d0*/  FMUL.FTZ R46, R14, R46 ;  /* 0x0000002e0e2e7220 */ /* 0x000fe40000410000 */
[----:B------:R-:W-:Y:S01]  /*47e0*/  FMUL.FTZ R47, R15, R47 ;  /* 0x0000002f0f2f7220 */ /* 0x000fe20000410000 */
[----:B------:R-:W-:Y:S01]  /*47f0*/  F2FP.BF16.PACK_AB R44, R45, R44 ;  /* 0x0000002c2d2c723e */ /* 0x000fe200000010ff */
[----:B------:R-:W-:Y:S02]  /*4800*/  FADD.FTZ R65, R65, -R20 ;  /* 0x8000001441417221 */ /* 0x000fe40000010000 */
[----:B------:R-:W-:Y:S01]  /*4810*/  FMUL.FTZ R53, R193, R53 ;  /* 0x00000035c1357220 */ /* 0x000fe20000410000 */
[----:B------:R-:W-:Y:S01]  /*4820*/  F2FP.BF16.PACK_AB R46, R47, R46 ;  /* 0x0000002e2f2e723e */ /* 0x000fe200000010ff */
[----:B------:R-:W-:Y:S02]  /*4830*/  FMUL.FTZ R55, R171, R55 ;  /* 0x00000037ab377220 */ /* 0x000fe40000410000 */
[----:B------:R-:W-:Y:S01]  /*4840*/  FMUL.FTZ R65, R247, R65 ;  /* 0x00000041f7417220 */ /* 0x000fe20000410000 */
[----:B------:R-:W-:Y:S01]  /*4850*/  F2FP.BF16.PACK_AB R52, R53, R52 ;  /* 0x000000343534723e */ /* 0x000fe200000010ff */
[--C-:B------:R-:W-:Y:S01]  /*4860*/  FADD.FTZ R57, R57, -R6.reuse ;  /* 0x8000000639397221 */ /* 0x100fe20000010000 */
[----:B------:R-:W-:Y:S01]  /*4870*/  F2FP.BF16.PACK_AB R54, R55, R54 ;  /* 0x000000363736723e */ /* 0x000fe200000010ff */
[--C-:B------:R-:W-:Y:S01]  /*4880*/  FADD.FTZ R58, R58, -R239.reuse ;  /* 0x800000ef3a3a7221 */ /* 0x100fe20000010000 */
[----:B------:R-:W-:Y:S01]  /*4890*/  F2FP.BF16.PACK_AB R64, R65, R64 ;  /* 0x000000404140723e */ /* 0x000fe200000010ff */
[--C-:B------:R-:W-:Y:S02]  /*48a0*/  FADD.FTZ R59, R59, -R239.reuse ;  /* 0x800000ef3b3b7221 */ /* 0x100fe40000010000 */
[----:B------:R-:W-:Y:S02]  /*48b0*/  FMUL.FTZ R67, R241, R67 ;  /* 0x00000043f1437220 */ /* 0x000fe40000410000 */
[----:B------:R-:W-:Y:S01]  /*48c0*/  FADD.FTZ R61, R61, -R6 ;  /* 0x800000063d3d7221 */ /* 0x000fe20000010000 */
        /* <DEDUP_REMOVED lines=16> */
[----:B-1----:R-:W-:Y:S01]  /*49d0*/  IMAD.U32 R2, RZ, RZ, UR4 ;  /* 0x00000004ff027e24 */ /* 0x002fe2000f8e00ff */
[----:B------:R-:W-:Y:S02]  /*49e0*/  F2FP.BF16.PACK_AB R60, R61, R60 ;  /* 0x0000003c3d3c723e */ /* 0x000fe400000010ff */
[----:B------:R-:W-:Y:S01]  /*49f0*/  STS [R222+0x1d880], R42 ;  /* 0x01d8802ade007388 */ /* 0x000fe20000000800 */
[----:B------:R-:W-:Y:S01]  /*4a00*/  IMAD R2, R2, 0x1800, R206 ;  /* 0x0000180002027824 */ /* 0x000fe200078e02ce */
[----:B------:R-:W-:Y:S02]  /*4a10*/  F2FP.BF16.PACK_AB R62, R63, R62 ;  /* 0x0000003e3f3e723e */ /* 0x000fe400000010ff */
        /* <DEDUP_REMOVED lines=83> */
[C---:B------:R-:W-:Y:S07]  /*4f50*/  HMMA.16816.F32.BF16 R88, R36.reuse, R8, R88 ;  /* 0x000000082458723c */ /* 0x040fee0000041858 */
[----:B------:R-:W-:Y:S01]  /*4f60*/  IADD3 R9, R237, 0x2, RZ ;  /* 0x00000002ed097810 */ /* 0x000fe20007ffe0ff */
[-C--:B------:R-:W-:Y:S03]  /*4f70*/  HMMA.16816.F32.BF16 R92, R36, R10.reuse, R92 ;  /* 0x0000000a245c723c */ /* 0x080fe6000004185c */
[----:B------:R-:W-:Y:S05]  /*4f80*/  ISETP.GE.AND P0, PT, R9, UR13, PT ;  /* 0x0000000d09007c0c */ /* 0x000fea000bf06270 */
[C---:B------:R-:W-:Y:S08]  /*4f90*/  HMMA.16816.F32.BF16 R96, R40.reuse, R10, R96 ;  /* 0x0000000a2860723c */ /* 0x040ff00000041860 */
[-C--:B---3--:R-:W-:Y:S08]  /*4fa0*/  HMMA.16816.F32.BF16 R100, R40, R16.reuse, R100 ;  /* 0x000000102864723c */ /* 0x088ff00000041864 */
[C---:B------:R-:W-:Y:S08]  /*4fb0*/  HMMA.16816.F32.BF16 R104, R36.reuse, R16, R104 ;  /* 0x000000102468723c */ /* 0x040ff00000041868 */
[-C--:B------:R-:W-:Y:S08]  /*4fc0*/  HMMA.16816.F32.BF16 R108, R36, R18.reuse, R108 ;  /* 0x00000012246c723c */ /* 0x080ff0000004186c */
[----:B------:R-:W-:Y:S01]  /*4fd0*/  HMMA.16816.F32.BF16 R112, R40, R18, R112 ;  /* 0x000000122870723c */ /* 0x000fe20000041870 */
[----:B------:R-:W-:-:S07]  /*4fe0*/  @P0 BRA `(.L_x_915) ;  /* 0x0000025000000947 */ /* 0x000fce0003800000 */
[----:B-12-45:R-:W-:Y:S01]  /*4ff0*/  IMAD.WIDE.U32 R10, R9, c[0x0][0x208], RZ ;  /* 0x00008200090a7a25 */ /* 0x036fe200078e00ff */
[----:B------:R-:W-:Y:S01]  /*5000*/  SHF.R.S32.HI R5, RZ, 0x1f, R9 ;  /* 0x0000001fff057819 */ /* 0x000fe20000011409 */
[----:B------:R-:W1:Y:S04]  /*5010*/  S2R R6, SR_CTAID.Y ;  /* 0x0000000000067919 */ /* 0x000e680000002600 */
[----:B------:R-:W-:Y:S04]  /*5020*/  IMAD R5, R5, c[0x0][0x208], RZ ;  /* 0x0000820005057a24 */ /* 0x000fe800078e02ff */
[C---:B------:R-:W-:Y:S02]  /*5030*/  IMAD R5, R9.reuse, c[0x0][0x20c], R5 ;  /* 0x0000830009057a24 */ /* 0x040fe400078e0205 */
[----:B------:R-:W-:Y:S02]  /*5040*/  IMAD.SHL.U32 R9, R9, 0x40, RZ ;  /* 0x0000004009097824 */ /* 0x000fe400078e00ff */
[----:B------:R-:W-:Y:S03]  /*5050*/  IMAD.IADD R5, R11, 0x1, R5 ;  /* 0x000000010b057824 */ /* 0x000fe600078e0205 */
[----:B------:R-:W-:Y:S02]  /*5060*/  SHF.R.S32.HI R8, RZ, 0x1f, R9 ;  /* 0x0000001fff087819 */ /* 0x000fe40000011409 */
[----:B-1----:R-:W-:Y:S01]  /*5070*/  SHF.R.S32.HI R4, RZ, 0x1f, R6 ;  /* 0x0000001fff047819 */ /* 0x002fe20000011406 */
[----:B------:R-:W-:Y:S04]  /*5080*/  IMAD.WIDE.U32 R12, R6, c[0x0][0x288], R226 ;  /* 0x0000a200060c7a25 */ /* 0x000fe800078e00e2 */
[----:B------:R-:W-:Y:S01]  /*5090*/  IMAD R4, R4, c[0x0][0x288], RZ ;  /* 0x0000a20004047a24 */ /* 0x000fe200078e02ff */
[C---:B------:R-:W-:Y:S02]  /*50a0*/  IADD3 R7, P5, P0, R9.reuse, UR14, R12 ;  /* 0x0000000e09077c10 */ /* 0x040fe4000f8be00c */
[----:B------:R-:W-:Y:S01]  /*50b0*/  IADD3 R9, -R9, c[0x0][0x168], RZ ;  /* 0x00005a0009097a10 */ /* 0x000fe20007ffe1ff */
[----:B------:R-:W-:Y:S01]  /*50c0*/  IMAD R4, R6, c[0x0][0x28c], R4 ;  /* 0x0000a30006047a24 */ /* 0x000fe200078e0204 */
[C---:B------:R-:W-:Y:S03]  /*50d0*/  LEA R6, P6, R10.reuse, R218, 0x6 ;  /* 0x000000da0a067211 */ /* 0x040fe600078c30ff */
[----:B------:R-:W-:Y:S01]  /*50e0*/  IMAD.IADD R4, R13, 0x1, R4 ;  /* 0x000000010d047824 */ /* 0x000fe200078e0204 */
[----:B------:R-:W-:Y:S02]  /*50f0*/  LEA.HI.X R5, R10, R215, R5, 0x6, P6 ;  /* 0x000000d70a057211 */ /* 0x000fe400030f3405 */
[----:B------:R-:W-:Y:S02]  /*5100*/  LEA R10, P6, R6, c[0x0][0x1f0], 0x1 ;  /* 0x00007c00060a7a11 */ /* 0x000fe400078c08ff */
[----:B------:R-:W-:Y:S02]  /*5110*/  IADD3.X R4, R8, UR9, R4, P5, P0 ;  /* 0x0000000908047c10 */ /* 0x000fe4000afe0404 */
[CC--:B------:R-:W-:Y:S02]  /*5120*/  ISETP.LE.OR P5, PT, R9.reuse, R216.reuse, !P4 ;  /* 0x000000d80900720c */ /* 0x0c0fe400067a3670 */
[----:B------:R-:W-:Y:S01]  /*5130*/  LEA.HI.X R11, R6, c[0x0][0x1f4], R5, 0x1, P6 ;  /* 0x00007d00060b7a11 */ /* 0x000fe200030f0c05 */
[----:B------:R-:W-:Y:S01]  /*5140*/  IMAD.U32 R5, RZ, RZ, UR17 ;  /* 0x00000011ff057e24 */ /* 0x000fe2000f8e00ff */
[-C--:B------:R-:W-:Y:S02]  /*5150*/  ISETP.LE.OR P6, PT, R9, R216.reuse, !P3 ;  /* 0x000000d80900720c */ /* 0x080fe40005fc3670 */
[----:B------:R-:W-:Y:S01]  /*5160*/  LEA R12, P0, R7, c[0x0][0x280], 0x2 ;  /* 0x0000a000070c7a11 */ /* 0x000fe200078010ff */
[----:B------:R-:W-:Y:S03]  /*5170*/  IMAD R5, R5, 0x3000, R220 ;  /* 0x0000300005057824 */ /* 0x000fe600078e02dc */
[----:B------:R-:W-:Y:S01]  /*5180*/  LEA.HI.X R13, R7, c[0x0][0x284], R4, 0x2, P0 ;  /* 0x0000a100070d7a11 */ /* 0x000fe200000f1404 */
[----:B------:R-:W-:Y:S01]  /*5190*/  IMAD.U32 R4, RZ, RZ, UR17 ;  /* 0x00000011ff047e24 */ /* 0x000fe2000f8e00ff */
[----:B------:R-:W-:Y:S01]  /*51a0*/  ISETP.LE.OR P0, PT, R9, R216, !P2 ;  /* 0x000000d80900720c */ /* 0x000fe20005703670 */
[----:B------:R-:W-:Y:S01]  /*51b0*/  @!PT LDS RZ, [RZ] ;  /* 0x00000000fffff984 */ /* 0x000fe20000000800 */
[----:B------:R-:W-:Y:S01]  /*51c0*/  @!PT LDS RZ, [RZ] ;  /* 0x00000000fffff984 */ /* 0x000fe20000000800 */
[----:B------:R-:W-:Y:S01]  /*51d0*/  @!PT LDS RZ, [RZ] ;  /* 0x00000000fffff984 */ /* 0x000fe20000000800 */
[----:B------:R1:W-:Y:S02]  /*51e0*/  LDGSTS.E.BYPASS.LTC128B.128 [R5], [R10.64], !P5 ;  /* 0x000000000a057fae */ /* 0x0003e4000e901d54 */
[----:B------:R-:W-:Y:S03]  /*51f0*/  @!P1 IMAD R4, R4, 0x40, R226 ;  /* 0x0000004004049824 */ /* 0x000fe600078e02e2 */
[----:B------:R1:W-:Y:S01]  /*5200*/  LDGSTS.E.BYPASS.LTC128B.128 [R5+0x1000], [R10.64+0x40], !P6 ;  /* 0x010000400a057fae */ /* 0x0003e2000f101d54 */
[----:B------:R-:W-:Y:S06]  /*5210*/  @!P1 IMAD.SHL.U32 R4, R4, 0x4, RZ ;  /* 0x0000000404049824 */ /* 0x000fec00078e00ff */
[----:B------:R1:W-:Y:S05]  /*5220*/  LDGSTS.E.BYPASS.LTC128B.128 [R5+0x2000], [R10.64+0x80], !P0 ;  /* 0x020000800a057fae */ /* 0x0003ea000c101d54 */
[----:B------:R1:W-:Y:S02]  /*5230*/  @!P1 LDGSTS.E.BYPASS.LTC128B.128 [R4+0x18280], [R12.64] ;  /* 0x182800000c049fae */ /* 0x0003e4000b901d54 */
.L_x_915:
        /* <DEDUP_REMOVED lines=96> */
[----:B------:R-:W-:Y:S01]  /*5840*/  ISETP.GE.AND P0, PT, R236, UR13, PT ;  /* 0x0000000dec007c0c */ /* 0x000fe2000bf06270 */
        /* <DEDUP_REMOVED lines=140> */
.L_x_895:
[----:B------:R-:W-:Y:S05]  /*6110*/  @P1 EXIT ;  /* 0x000000000000194d */ /* 0x000fea0003800000 */
[----:B------:R-:W1:Y:S01]  /*6120*/  S2R R2, SR_CTAID.Y ;  /* 0x0000000000027919 */ /* 0x000e620000002600 */
[----:B------:R-:W-:Y:S01]  /*6130*/  MOV R0, 0x1 ;  /* 0x0000000100007802 */ /* 0x000fe20000000f00 */
[----:B------:R-:W-:Y:S02]  /*6140*/  UIMAD UR5, UR10, 0x3000, URZ ;  /* 0x000030000a0578a4 */ /* 0x000fe4000f8e023f */
[----:B------:R-:W-:Y:S01]  /*6150*/  BAR.SYNC.DEFER_BLOCKING 0x1, 0x100 ;  /* 0x0044000000007b1d */ /* 0x000fe20000010000 */
[----:B------:R-:W-:Y:S01]  /*6160*/  ISETP.NE.AND P1, PT, R0, c[0x0][0x338], PT ;  /* 0x0000ce0000007a0c */ /* 0x000fe20003f25270 */
[----:B------:R-:W-:-:S02]  /*6170*/  USHF.R.S32.HI UR4, URZ, 0x1f, UR5 ;  /* 0x0000001f3f047899 */ /* 0x000fc40008011405 */
[C---:B------:R-:W-:Y:S02]  /*6180*/  IADD3 R6, P0, R212.reuse, UR5, RZ ;  /* 0x00000005d4067c10 */ /* 0x040fe4000ff1e0ff */
[----:B------:R-:W2:Y:S02]  /*6190*/  S2R R0, SR_CTAID.Z ;  /* 0x0000000000007919 */ /* 0x000ea40000002700 */
[----:B------:R-:W-:-:S06]  /*61a0*/  LEA.HI.X.SX32 R7, R212, UR4, 0x1, P0 ;  /* 0x00000004d4077c11 */ /* 0x000fcc00080f0eff */
[----:B-1----:R-:W-:-:S05]  /*61b0*/  @P1 IMAD.HI.U32 R3, R2, c[0x0][0x33c], RZ ;  /* 0x0000cf0002031a27 */ /* 0x002fca00078e00ff */
[----:B------:R-:W-:-:S04]  /*61c0*/  @P1 SHF.R.U32.HI R2, RZ, c[0x0][0x340], R3 ;  /* 0x0000d000ff021a19 */ /* 0x000fc80000011603 */
[----:B------:R-:W-:Y:S01]  /*61d0*/  SHF.R.S32.HI R4, RZ, 0x1f, R2 ;  /* 0x0000001fff047819 */ /* 0x000fe20000011402 */
[----:B------:R-:W-:-:S04]  /*61e0*/  IMAD.WIDE.U32 R8, R2, c[0x0][0x328], R6 ;  /* 0x0000ca0002087a25 */ /* 0x000fc800078e0006 */
[C---:B------:R-:W-:Y:S02]  /*61f0*/  IMAD R3, R4.reuse, c[0x0][0x328], RZ ;  /* 0x0000ca0004037a24 */ /* 0x040fe400078e02ff */
[----:B------:R-:W-:Y:S02]  /*6200*/  IMAD R4, R4, c[0x0][0x300], RZ ;  /* 0x0000c00004047a24 */ /* 0x000fe400078e02ff */
[----:B------:R-:W-:-:S04]  /*6210*/  IMAD.WIDE.U32 R6, R2, c[0x0][0x300], R6 ;  /* 0x0000c00002067a25 */ /* 0x000fc800078e0006 */
[C---:B------:R-:W-:Y:S02]  /*6220*/  IMAD R3, R2.reuse, c[0x0][0x32c], R3 ;  /* 0x0000cb0002037a24 */ /* 0x040fe400078e0203 */
[----:B------:R-:W-:Y:S01]  /*6230*/  IMAD R4, R2, c[0x0][0x304], R4 ;  /* 0x0000c10002047a24 */ /* 0x000fe200078e0204 */
[----:B--2---:R-:W-:Y:S02]  /*6240*/  SHF.R.S32.HI R2, RZ, 0x1f, R0 ;  /* 0x0000001fff027819 */ /* 0x004fe40000011400 */
[----:B------:R-:W-:Y:S02]  /*6250*/  IADD3 R9, R9, R3, RZ ;  /* 0x0000000309097210 */ /* 0x000fe40007ffe0ff */
[----:B------:R-:W-:Y:S01]  /*6260*/  IADD3 R5, R7, R4, RZ ;  /* 0x0000000407057210 */ /* 0x000fe20007ffe0ff */
[----:B------:R-:W-:Y:S01]  /*6270*/  IMAD R3, R2, c[0x0][0x330], RZ ;  /* 0x0000cc0002037a24 */ /* 0x000fe200078e02ff */
[----:B------:R-:W-:Y:S01]  /*6280*/  MOV R4, R6 ;  /* 0x0000000600047202 */ /* 0x000fe20000000f00 */
        /* <DEDUP_REMOVED lines=108> */
.L_x_917:
        /* <DEDUP_REMOVED lines=11> */
.L_x_1423:


//--------------------- .text._ZN7cutlass13device_kernelIN5flash19enable_sm80_to_sm89INS1_16FlashAttnBwdSm80INS1_25CollectiveMainloopBwdSm80ILi2ELi2EN4cute5tupleIJNS5_1CILi64EEENS7_ILi128EEENS7_ILi96EEEEEENS_10bfloat16_tEfNS_4arch4Sm80ELb0ELb1ELb0ELb0ELb1ELb0ELb0ELb0ELi2ELi2ELi4ELi2ELb0EEENS1_24CollectiveEpilogueBwdGQAISB_fSE_Li256ELb0ELb1EEENS1_19SingleTileSchedulerILb0ELb0ELb0ELi128EEEEEEEEEvNT_6ParamsE --------------------------
	.section	.text._ZN7cutlass13device_kernelIN5flash19enable_sm80_to_sm89INS1_16FlashAttnBwdSm80INS1_25CollectiveMainloopBwdSm80ILi2ELi2EN4cute5tupleIJNS5_1CILi64EEENS7_ILi128EEENS7_ILi96EEEEEENS_10bfloat16_tEfNS_4arch4Sm80ELb0ELb1ELb0ELb0ELb1ELb0ELb0ELb0ELi2ELi2ELi4ELi2ELb0EEENS1_24CollectiveEpilogueBwdGQAISB_fSE_Li256ELb0ELb1EEENS1_19SingleTileSchedulerILb0ELb0ELb0ELi128EEEEEEEEEvNT_6ParamsE,"ax",@progbits
	.sectioninfo	@"SHI_REGISTERS=253"
	.align	128
.text._ZN7cutlass13device_kernelIN5flash19enable_sm80_to_sm89INS1_16FlashAttnBwdSm80INS1_25CollectiveMainloopBwdSm80ILi2ELi2EN4cute5tupleIJNS5_1CILi64EEENS7_ILi128EEENS7_ILi96EEEEEENS_10bfloat16_tEfNS_4arch4Sm80ELb0ELb1ELb0ELb0ELb1ELb0ELb0ELb0ELi2ELi2ELi4ELi2ELb0EEENS1_24CollectiveEpilogueBwdGQAISB_fSE_Li256ELb0ELb1EEENS1_19SingleTileSchedulerILb0ELb0ELb0ELi128EEEEEEEEEvNT_6ParamsE:
        .type           _ZN7cutlass13device_kernelIN5flash19enable_sm80_to_sm89INS1_16FlashAttnBwdSm80INS1_25CollectiveMainloopBwdSm80ILi2ELi2EN4cute5tupleIJNS5_1CILi64EEENS7_ILi128EEENS7_ILi96EEEEEENS_10bfloat16_tEfNS_4arch4Sm80ELb0ELb1ELb0ELb0ELb1ELb0ELb0ELb0ELi2ELi2ELi4ELi2ELb0EEENS1_24CollectiveEpilogueBwdGQAISB_fSE_Li256ELb0ELb1EEENS1_19SingleTileSchedulerILb0ELb0ELb0ELi128EEEEEEEEEvNT_6ParamsE,@function
        .size           _ZN7cutlass13device_kernelIN5flash19enable_sm80_to_sm89INS1_16FlashAttnBwdSm80INS1_25CollectiveMainloopBwdSm80ILi2ELi2EN4cute5tupleIJNS5_1CILi64EEENS7_ILi128EEENS7_ILi96EEEEEENS_10bfloat16_tEfNS_4arch4Sm80ELb0ELb1ELb0ELb0ELb1ELb0ELb0ELb0ELi2ELi2ELi4ELi2ELb0EEENS1_24CollectiveEpilogueBwdGQAISB_fSE_Li256ELb0ELb1EEENS1_19SingleTileSchedulerILb0ELb0ELb0ELi128EEEEEEEEEvNT_6ParamsE,(.L_x_1424 - _ZN7cutlass13device_kernelIN5flash19enable_sm80_to_sm89INS1_16FlashAttnBwdSm80INS1_25CollectiveMainloopBwdSm80ILi2ELi2EN4cute5tupleIJNS5_1CILi64EEENS7_ILi128EEENS7_ILi96EEEEEENS_10bfloat16_tEfNS_4arch4Sm80ELb0ELb1ELb0ELb0ELb1ELb0ELb0ELb0ELi2ELi2ELi4ELi2ELb0EEENS1_24CollectiveEpilogueBwdGQAISB_fSE_Li256ELb0ELb1EEENS1_19SingleTileSchedulerILb0ELb0ELb0ELi128EEEEEEEEEvNT_6ParamsE)
        .other          _ZN7cutlass13device_kernelIN5flash19enable_sm80_to_sm89INS1_16FlashAttnBwdSm80INS1_25CollectiveMainloopBwdSm80ILi2ELi2EN4cute5tupleIJNS5_1CILi64EEENS7_ILi128EEENS7_ILi96EEEEEENS_10bfloat16_tEfNS_4arch4Sm80ELb0ELb1ELb0ELb0ELb1ELb0ELb0ELb0ELi2ELi2ELi4ELi2ELb0EEENS1_24CollectiveEpilogueBwdGQAISB_fSE_Li256ELb0ELb1EEENS1_19SingleTileSchedulerILb0ELb0ELb0ELi128EEEEEEEEEvNT_6ParamsE,@"STO_CUDA_ENTRY STV_DEFAULT"
_ZN7cutlass13device_kernelIN5flash19enable_sm80_to_sm89INS1_16FlashAttnBwdSm80INS1_25CollectiveMainloopBwdSm80ILi2ELi2EN4cute5tupleIJNS5_1CILi64EEENS7_ILi128EEENS7_ILi96EEEEEENS_10bfloat16_tEfNS_4arch4Sm80ELb0ELb1ELb0ELb0ELb1ELb0ELb0ELb0ELi2ELi2ELi4ELi2ELb0EEENS1_24CollectiveEpilogueBwdGQAISB_fSE_Li256ELb0ELb1EEENS1_19SingleTileSchedulerILb0ELb0ELb0ELi128EEEEEEEEEvNT_6ParamsE:
        /* <DEDUP_REMOVED lines=26> */
.L_x_918:
        /* <DEDUP_REMOVED lines=436> */
.L_x_921:
[----:B------:R-:W-:Y:S05]  /*1ce0*/  BSYNC B0 ;  /* 0x0000000000007941 */ /* 0x000fea0003800000 */
.L_x_920:
        /* <DEDUP_REMOVED lines=91> */
[----:B------:R-:W-:Y:S01]  /*22a0*/  ULDC UR5, c[0x0][0x2a0] ;  /* 0x0000a80000057ab9 */ /* 0x000fe20000000800 */
[----:B------:R-:W-:Y:S01]  /*22b0*/  IADD3 R233, R229, UR17, RZ ;  /* 0x00000011e5e97c10 */ /* 0x000fe2000fffe0ff */
[----:B------:R-:W-:-:S02]  /*22c0*/  UMOV UR4, URZ ;  /* 0x0000003f00047c82 */ /* 0x000fc40008000000 */
[----:B------:R-:W-:Y:S02]  /*22d0*/  UMOV UR25, 0x1 ;  /* 0x0000000100197882 */ /* 0x000fe40000000000 */
[----:B------:R-:W-:Y:S02]  /*22e0*/  UISETP.GT.AND UP4, UPT, UR10, -0x1, UPT ;  /* 0xffffffff0a00788c */ /* 0x000fe4000bf84270 */
[----:B------:R-:W-:Y:S02]  /*22f0*/  UISETP.LE.AND UP3, UPT, UR23, UR16, UPT ;  /* 0x000000101700728c */ /* 0x000fe4000bf63270 */
[----:B------:R-:W-:Y:S02]  /*2300*/  ULOP3.LUT UR7, URZ, UR7, URZ, 0x33, !UPT ;  /* 0x000000073f077292 */ /* 0x000fe4000f8e333f */
[----:B------:R-:W-:Y:S02]  /*2310*/  ULOP3.LUT UR5, URZ, UR5, URZ, 0x33, !UPT ;  /* 0x000000053f057292 */ /* 0x000fe4000f8e333f */
[----:B------:R-:W-:-:S02]  /*2320*/  UMOV UR22, URZ ;  /* 0x0000003f00167c82 */ /* 0x000fc40008000000 */
.L_x_940:
[----:B------:R-:W-:Y:S04]  /*2330*/  DEPBAR.LE SB0, 0x1 ;  /* 0x000080400000791a */ /* 0x000fe80000000000 */
[----:B------:R-:W-:Y:S01]  /*2340*/  BAR.SYNC.DEFER_BLOCKING 0x0 ;  /* 0x0000000000007b1d */ /* 0x000fe20000010000 */
[----:B------:R-:W-:Y:S01]  /*2350*/  MOV R3, UR4 ;  /* 0x0000000400037c02 */ /* 0x000fe20008000f00 */
[----:B------:R-:W-:Y:S01]  /*2360*/  IMAD.U32 R239, RZ, RZ, UR4 ;  /* 0x00000004ffef7e24 */ /* 0x000fe2000f8e00ff */
[----:B------:R-:W-:Y:S01]  /*2370*/  MOV R2, UR4 ;  /* 0x0000000400027c02 */ /* 0x000fe20008000f00 */
[----:B------:R-:W-:Y:S01]  /*2380*/  IMAD.U32 R169, RZ, RZ, UR4 ;  /* 0x00000004ffa97e24 */ /* 0x000fe2000f8e00ff */
[----:B------:R-:W-:Y:S01]  /*2390*/  PLOP3.LUT P0, PT, PT, PT, UP3, 0x80, 0x0 ;  /* 0x000000000000781c */ /* 0x000fe20003f0f038 */
        /* <DEDUP_REMOVED lines=103> */
.L_x_924:
[----:B------:R-:W-:Y:S04]  /*2a10*/  MOV R36, 0x1 ;  /* 0x0000000100247802 */ /* 0x000fe80000000f00 */
[----:B------:R-:W-:Y:S11]  /*2a20*/  ISETP.NE.AND P5, PT, R36, c[0x0][0x2a8], PT ;  /* 0x0000aa0024007a0c */ /* 0x000ff60003fa5270 */
[----:B------:R-:W-:Y:S02]  /*2a30*/  @!UPT UIADD3 URZ, URZ, URZ, URZ ;  /* 0x0000003f3f3ff290 */ /* 0x000fe4000fffe03f */
[----:B------:R-:W-:Y:S05]  /*2a40*/  @P5 IMAD.HI.U32 R36, R38, c[0x0][0x2ac], RZ ;  /* 0x0000ab0026245a27 */ /* 0x000fea00078e00ff */
[----:B------:R-:W-:Y:S02]  /*2a50*/  @P5 SHF.R.U32.HI R38, RZ, c[0x0][0x2b0], R36 ;  /* 0x0000ac00ff265a19 */ /* 0x000fe40000011624 */
.L_x_925:
[----:B------:R-:W-:Y:S05]  /*2a60*/  BSYNC B0 ;  /* 0x0000000000007941 */ /* 0x000fea0003800000 */
.L_x_923:
        /* <DEDUP_REMOVED lines=9> */
.L_x_922:
        /* <DEDUP_REMOVED lines=19> */
.L_x_928:
[----:B------:R-:W-:Y:S04]  /*2c30*/  MOV R36, 0x1 ;  /* 0x0000000100247802 */ /* 0x000fe80000000f00 */
[----:B------:R-:W-:Y:S11]  /*2c40*/  ISETP.NE.AND P5, PT, R36, c[0x0][0x2a8], PT ;  /* 0x0000aa0024007a0c */ /* 0x000ff60003fa5270 */
[----:B------:R-:W-:Y:S02]  /*2c50*/  @!UPT UIADD3 URZ, URZ, URZ, URZ ;  /* 0x0000003f3f3ff290 */ /* 0x000fe4000fffe03f */
[----:B------:R-:W-:Y:S05]  /*2c60*/  @P5 IMAD.HI.U32 R36, R38, c[0x0][0x2ac], RZ ;  /* 0x0000ab0026245a27 */ /* 0x000fea00078e00ff */
[----:B------:R-:W-:Y:S02]  /*2c70*/  @P5 SHF.R.U32.HI R38, RZ, c[0x0][0x2b0], R36 ;  /* 0x0000ac00ff265a19 */ /* 0x000fe40000011624 */
.L_x_929:
[----:B------:R-:W-:Y:S05]  /*2c80*/  BSYNC B0 ;  /* 0x0000000000007941 */ /* 0x000fea0003800000 */
.L_x_927:
[----:B------:R-:W-:Y:S04]  /*2c90*/  IMAD.MOV.U32 R36, RZ, RZ, c[0x0][0x2a8] ;  /* 0x0000aa00ff247624 */ /* 0x000fe800078e00ff */
[----:B------:R-:W-:Y:S04]  /*2ca0*/  IMAD R38, R38, R36, -UR12 ;  /* 0x8000000c26267e24 */ /* 0x000fe8000f8e0224 */
[----:B------:R-:W-:Y:S05]  /*2cb0*/  IMAD.IADD R38, R38, 0x1, -R228 ;  /* 0x0000000126267824 */ /* 0x000fea00078e0ae4 */
[----:B------:R-:W-:Y:S02]  /*2cc0*/  IADD3 R36, R38, c[0x0][0x2a8], RZ ;  /* 0x0000aa0026247a10 */ /* 0x000fe40007ffe0ff */
[----:B------:R-:W-:Y:S02]  /*2cd0*/  IMNMX R248, R248, R38, !PT ;  /* 0x00000026f8f87217 */ /* 0x000fe40007800200 */
[----:B------:R-:W-:Y:S02]  /*2ce0*/  IMNMX R246, R246, R36, PT ;  /* 0x00000024f6f67217 */ /* 0x000fe40003800200 */
.L_x_926:
        /* <DEDUP_REMOVED lines=19> */
.L_x_932:
[----:B------:R-:W-:Y:S04]  /*2e20*/  MOV R36, 0x1 ;  /* 0x0000000100247802 */ /* 0x000fe80000000f00 */
[----:B------:R-:W-:Y:S11]  /*2e30*/  ISETP.NE.AND P5, PT, R36, c[0x0][0x2a8], PT ;  /* 0x0000aa0024007a0c */ /* 0x000ff60003fa5270 */
[----:B------:R-:W-:Y:S02]  /*2e40*/  @!UPT UIADD3 URZ, URZ, URZ, URZ ;  /* 0x0000003f3f3ff290 */ /* 0x000fe4000fffe03f */
[----:B------:R-:W-:Y:S05]  /*2e50*/  @P5 IMAD.HI.U32 R36, R38, c[0x0][0x2ac], RZ ;  /* 0x0000ab0026245a27 */ /* 0x000fea00078e00ff */
[----:B------:R-:W-:Y:S02]  /*2e60*/  @P5 SHF.R.U32.HI R38, RZ, c[0x0][0x2b0], R36 ;  /* 0x0000ac00ff265a19 */ /* 0x000fe40000011624 */
.L_x_933:
[----:B------:R-:W-:Y:S05]  /*2e70*/  BSYNC B0 ;  /* 0x0000000000007941 */ /* 0x000fea0003800000 */
.L_x_931:
[----:B------:R-:W-:Y:S04]  /*2e80*/  IMAD.MOV.U32 R36, RZ, RZ, c[0x0][0x2a8] ;  /* 0x0000aa00ff247624 */ /* 0x000fe800078e00ff */
[----:B------:R-:W-:Y:S04]  /*2e90*/  IMAD R38, R38, R36, -UR12 ;  /* 0x8000000c26267e24 */ /* 0x000fe8000f8e0224 */
[----:B------:R-:W-:Y:S05]  /*2ea0*/  IMAD.IADD R38, R38, 0x1, -R228 ;  /* 0x0000000126267824 */ /* 0x000fea00078e0ae4 */
[----:B------:R-:W-:Y:S02]  /*2eb0*/  IADD3 R36, R38, c[0x0][0x2a8], RZ ;  /* 0x0000aa0026247a10 */ /* 0x000fe40007ffe0ff */
[----:B------:R-:W-:Y:S02]  /*2ec0*/  IMNMX R244, R244, R38, !PT ;  /* 0x00000026f4f47217 */ /* 0x000fe40007800200 */
[----:B------:R-:W-:Y:S02]  /*2ed0*/  IMNMX R245, R245, R36, PT ;  /* 0x00000024f5f57217 */ /* 0x000fe40003800200 */
.L_x_930:
        /* <DEDUP_REMOVED lines=19> */
.L_x_936:
[----:B------:R-:W-:Y:S04]  /*3010*/  MOV R36, 0x1 ;  /* 0x0000000100247802 */ /* 0x000fe80000000f00 */
[----:B------:R-:W-:Y:S11]  /*3020*/  ISETP.NE.AND P0, PT, R36, c[0x0][0x2a8], PT ;  /* 0x0000aa0024007a0c */ /* 0x000ff60003f05270 */
[----:B------:R-:W-:Y:S02]  /*3030*/  @!UPT UIADD3 URZ, URZ, URZ, URZ ;  /* 0x0000003f3f3ff290 */ /* 0x000fe4000fffe03f */
[----:B------:R-:W-:Y:S05]  /*3040*/  @P0 IMAD.HI.U32 R36, R37, c[0x0][0x2ac], RZ ;  /* 0x0000ab0025240a27 */ /* 0x000fea00078e00ff */
[----:B------:R-:W-:Y:S02]  /*3050*/  @P0 SHF.R.U32.HI R37, RZ, c[0x0][0x2b0], R36 ;  /* 0x0000ac00ff250a19 */ /* 0x000fe40000011624 */
.L_x_937:
[----:B------:R-:W-:Y:S05]  /*3060*/  BSYNC B0 ;  /* 0x0000000000007941 */ /* 0x000fea0003800000 */
.L_x_935:
[----:B------:R-:W-:Y:S04]  /*3070*/  IMAD.MOV.U32 R36, RZ, RZ, c[0x0][0x2a8] ;  /* 0x0000aa00ff247624 */ /* 0x000fe800078e00ff */
[----:B------:R-:W-:Y:S04]  /*3080*/  IMAD R37, R37, R36, -UR12 ;  /* 0x8000000c25257e24 */ /* 0x000fe8000f8e0224 */
[----:B------:R-:W-:Y:S05]  /*3090*/  IMAD.IADD R37, R37, 0x1, -R228 ;  /* 0x0000000125257824 */ /* 0x000fea00078e0ae4 */
[----:B------:R-:W-:Y:S02]  /*30a0*/  IADD3 R36, R37, c[0x0][0x2a8], RZ ;  /* 0x0000aa0025247a10 */ /* 0x000fe40007ffe0ff */
[----:B------:R-:W-:Y:S02]  /*30b0*/  IMNMX R243, R243, R37, !PT ;  /* 0x00000025f3f37217 */ /* 0x000fe40007800200 */
[----:B------:R-:W-:Y:S02]  /*30c0*/  IMNMX R242, R242, R36, PT ;  /* 0x00000024f2f27217 */ /* 0x000fe40003800200 */
.L_x_934:
[----:B------:R-:W-:Y:S04]  /*30d0*/  DEPBAR.LE SB0, 0x1 ;  /* 0x000080400000791a */ /* 0x000fe80000000000 */
[----:B------:R-:W-:Y:S01]  /*30e0*/  BAR.SYNC.DEFER_BLOCKING 0x0 ;  /* 0x0000000000007b1d */ /* 0x000fe20000010000 */
[----:B------:R-:W-:Y:S02]  /*30f0*/  IADD3 R236, R237, 0x1, RZ ;  /* 0x00000001edec7810 */ /* 0x000fe40007ffe0ff */
[----:B------:R-:W-:Y:S02]  /*3100*/  LEA R3, R3, 0x12080, 0x1 ;  /* 0x0001208003037811 */ /* 0x000fe400078e08ff */
[----:B------:R-:W-:Y:S02]  /*3110*/  ISETP.GE.AND P0, PT, R236, UR13, PT ;  /* 0x0000000dec007c0c */ /* 0x000fe4000bf06270 */
[----:B------:R-:W-:Y:S01]  /*3120*/  LEA R2, R2, 0x12080, 0x1 ;  /* 0x0001208002027811 */ /* 0x000fe200078e08ff */
[----:B------:R1:W2:Y:S04]  /*3130*/  LDSM.16.M88.4 R64, [R168+0x12080] ;  /* 0x01208000a840783b */ /* 0x0002a80000000200 */
[----:B------:R1:W3:Y:S04]  /*3140*/  LDSM.16.M88.4 R60, [R168+0x12880] ;  /* 0x01288000a83c783b */ /* 0x0002e80000000200 */
[----:B------:R1:W4:Y:S04]  /*3150*/  LDSM.16.M88.4 R168, [R176+0x12080] ;  /* 0x01208000b0a8783b */ /* 0x0003280000000200 */
[----:B------:R-:W1:Y:S04]  /*3160*/  LDSM.16.M88.4 R176, [R176+0x12880] ;  /* 0x01288000b0b0783b */ /* 0x000e680000000200 */
        /* <DEDUP_REMOVED lines=46> */
.L_x_938:
[-C--:B-12-4-:R-:W-:Y:S01]  /*3450*/  HMMA.16816.F32.BF16 R36, R64, R48.reuse, RZ ;  /* 0x000000304024723c */ /* 0x096fe200000418ff */
[----:B------:R-:W-:Y:S01]  /*3460*/  LDSM.16.M88.4 R184, [R3+0x1000] ;  /* 0x0010000003b8783b */ /* 0x000fe20000000200 */
[----:B------:R-:W-:Y:S04]  /*3470*/  PLOP3.LUT P0, PT, PT, PT, UP4, 0x80, 0x0 ;  /* 0x000000000000781c */ /* 0x000fe80003f0f048 */
[C---:B------:R-:W-:Y:S02]  /*3480*/  ISETP.GT.AND P5, PT, R250.reuse, RZ, P0 ;  /* 0x000000fffa00720c */ /* 0x040fe400007a4270 */
[C---:B---3--:R-:W-:Y:S01]  /*3490*/  HMMA.16816.F32.BF16 R40, R60.reuse, R48, RZ ;  /* 0x000000303c28723c */ /* 0x048fe200000418ff */
[----:B------:R-:W1:Y:S01]  /*34a0*/  LDSM.16.M88.4 R188, [R204+0x8080] ;  /* 0x00808000ccbc783b */ /* 0x000e620000000200 */
[C---:B------:R-:W-:Y:S02]  /*34b0*/  ISETP.LT.OR P5, PT, R249.reuse, 0x1, P5 ;  /* 0x00000001f900780c */ /* 0x040fe40002fa1670 */
[----:B------:R-:W-:Y:S02]  /*34c0*/  ISETP.GT.AND P6, PT, R250, 0x60, P0 ;  /* 0x00000060fa00780c */ /* 0x000fe400007c4270 */
[----:B------:R-:W-:Y:S02]  /*34d0*/  FSEL R4, R4, -INF , !P5 ;  /* 0xff80000004047808 */ /* 0x000fe40006800000 */
[-C--:B------:R-:W-:Y:S01]  /*34e0*/  HMMA.16816.F32.BF16 R44, R60, R50.reuse, RZ ;  /* 0x000000323c2c723c */ /* 0x080fe200000418ff */
[----:B------:R-:W2:Y:S01]  /*34f0*/  LDSM.16.M88.4 R192, [R3+0x1800] ;  /* 0x0018000003c0783b */ /* 0x000ea20000000200 */
        /* <DEDUP_REMOVED lines=25> */
[----:B------:R-:W3:Y:S01]  /*3690*/  LDSM.16.M88.4 R164, [R204+0x9080] ;  /* 0x00908000cca4783b */ /* 0x000ee20000000200 */
[----:B------:R-:W-:Y:S02]  /*36a0*/  ISETP.LT.OR P6, PT, R245, 0x22, P6 ;  /* 0x00000022f500780c */ /* 0x000fe400037c1670 */
[----:B------:R-:W-:Y:S02]  /*36b0*/  ISETP.LT.OR P5, PT, R249, 0x41, P5 ;  /* 0x00000041f900780c */ /* 0x000fe40002fa1670 */
[----:B------:R-:W-:Y:S02]  /*36c0*/  FSEL R13, R13, -INF , !P6 ;  /* 0xff8000000d0d7808 */ /* 0x000fe40007000000 */
[-C--:B------:R-:W-:Y:S05]  /*36d0*/  HMMA.16816.F32.BF16 R36, R168, R172.reuse, R36 ;  /* 0x000000aca824723c */ /* 0x080fea0000041824 */
        /* <DEDUP_REMOVED lines=29> */
[----:B------:R-:W4:Y:S03]  /*38b0*/  LDSM.16.M88.4 R168, [R2+0x1000] ;  /* 0x0010000002a8783b */ /* 0x000f260000000200 */
[----:B------:R-:W-:Y:S04]  /*38c0*/  ISETP.GT.AND P5, PT, R248, 0x1, P0 ;  /* 0x00000001f800780c */ /* 0x000fe800007a4270 */
[-C--:B-1----:R-:W-:Y:S01]  /*38d0*/  HMMA.16816.F32.BF16 R36, R184, R188.reuse, R36 ;  /* 0x000000bcb824723c */ /* 0x082fe20000041824 */
[----:B------:R-:W-:Y:S04]  /*38e0*/  LDSM.16.M88.4 R180, [R3+0x2000] ;  /* 0x0020000003b4783b */ /* 0x000fe80000000200 */
[----:B------:R-:W-:Y:S03]  /*38f0*/  ISETP.LT.OR P5, PT, R246, 0x2, P5 ;  /* 0x00000002f600780c */ /* 0x000fe60002fa1670 */
[C---:B--2---:R-:W-:Y:S04]  /*3900*/  HMMA.16816.F32.BF16 R40, R192.reuse, R188, R40 ;  /* 0x000000bcc028723c */ /* 0x044fe80000041828 */
[----:B------:R-:W-:Y:S02]  /*3910*/  FSEL R7, R7, -INF , !P5 ;  /* 0xff80000007077808 */ /* 0x000fe40006800000 */
[----:B------:R-:W-:Y:S01]  /*3920*/  ISETP.GT.AND P5, PT, R248, 0x20, P0 ;  /* 0x00000020f800780c */ /* 0x000fe200007a4270 */
[----:B------:R-:W-:Y:S01]  /*3930*/  FFMA.FTZ R188, R4, c[0x0][0x29c], -R247 ;  /* 0x0000a70004bc7a23 */ /* 0x000fe200000108f7 */
[-C--:B------:R-:W-:Y:S03]  /*3940*/  HMMA.16816.F32.BF16 R44, R192, R190.reuse, R44 ;  /* 0x000000bec02c723c */ /* 0x080fe6000004182c */
[----:B------:R-:W-:Y:S01]  /*3950*/  ISETP.LT.OR P5, PT, R246, 0x21, P5 ;  /* 0x00000021f600780c */ /* 0x000fe20002fa1670 */
[----:B------:R-:W-:Y:S01]  /*3960*/  FFMA.FTZ R7, R7, c[0x0][0x29c], -R241 ;  /* 0x0000a70007077a23 */ /* 0x000fe200000108f1 */
[----:B------:R-:W1:Y:S01]  /*3970*/  MUFU.EX2 R188, R188 ;  /* 0x000000bc00bc7308 */ /* 0x000e620000000800 */
[--C-:B------:R-:W-:Y:S01]  /*3980*/  FFMA.FTZ R189, R5, c[0x0][0x29c], -R247.reuse ;  /* 0x0000a70005bd7a23 */ /* 0x100fe200000108f7 */
[----:B------:R-:W-:Y:S01]  /*3990*/  FSEL R18, R18, -INF , !P5 ;  /* 0xff80000012127808 */ /* 0x000fe20006800000 */
[C---:B------:R-:W-:Y:S04]  /*39a0*/  HMMA.16816.F32.BF16 R48, R184.reuse, R190, R48 ;  /* 0x000000beb830723c */ /* 0x040fe80000041830 */
[----:B------:R-:W-:Y:S03]  /*39b0*/  ISETP.GT.AND P5, PT, R248, 0x40, P0 ;  /* 0x00000040f800780c */ /* 0x000fe600007a4270 */
[--C-:B------:R-:W-:Y:S01]  /*39c0*/  FFMA.FTZ R190, R16, c[0x0][0x29c], -R247.reuse ;  /* 0x0000a70010be7a23 */ /* 0x100fe200000108f7 */
[-C--:B---3--:R-:W-:Y:S01]  /*39d0*/  HMMA.16816.F32.BF16 R52, R184, R164.reuse, R52 ;  /* 0x000000a4b834723c */ /* 0x088fe20000041834 */
[----:B------:R-:W2:Y:S02]  /*39e0*/  MUFU.EX2 R189, R189 ;  /* 0x000000bd00bd7308 */ /* 0x000ea40000000800 */
[----:B------:R-:W-:Y:S01]  /*39f0*/  ISETP.LT.OR P5, PT, R246, 0x41, P5 ;  /* 0x00000041f600780c */ /* 0x000fe20002fa1670 */
[--C-:B------:R-:W-:Y:S03]  /*3a00*/  FFMA.FTZ R191, R17, c[0x0][0x29c], -R247.reuse ;  /* 0x0000a70011bf7a23 */ /* 0x100fe600000108f7 */
[----:B------:R-:W-:Y:S01]  /*3a10*/  FSEL R22, R22, -INF , !P5 ;  /* 0xff80000016167808 */ /* 0x000fe20006800000 */
[C---:B------:R-:W-:Y:S03]  /*3a20*/  HMMA.16816.F32.BF16 R56, R192.reuse, R164, R56 ;  /* 0x000000a4c038723c */ /* 0x040fe60000041838 */
[----:B------:R-:W3:Y:S01]  /*3a30*/  MUFU.EX2 R190, R190 ;  /* 0x000000be00be7308 */ /* 0x000ee20000000800 */
        /* <DEDUP_REMOVED lines=11> */
[-C--:B----4-:R-:W-:Y:S01]  /*3af0*/  HMMA.16816.F32.BF16 R36, R168, R172.reuse, R36 ;  /* 0x000000aca824723c */ /* 0x090fe20000041824 */
[----:B------:R-:W4:Y:S04]  /*3b00*/  LDSM.16.M88.4 R184, [R204+0xa080] ;  /* 0x00a08000ccb8783b */ /* 0x000f280000000200 */
        /* <DEDUP_REMOVED lines=10> */
[----:B------:R1:W2:Y:S03]  /*3bb0*/  LDSM.16.M88.4 R172, [R3+0x2800] ;  /* 0x0028000003ac783b */ /* 0x0002a60000000200 */
[----:B------:R-:W-:Y:S02]  /*3bc0*/  ISETP.GT.AND P5, PT, R244, RZ, P0 ;  /* 0x000000fff400720c */ /* 0x000fe400007a4270 */
[----:B------:R-:W2:Y:S02]  /*3bd0*/  MUFU.EX2 R192, R192 ;  /* 0x000000c000c07308 */ /* 0x000ea40000000800 */
        /* <DEDUP_REMOVED lines=9> */
[----:B------:R-:W1:Y:S01]  /*3c70*/  LDSM.16.M88.4 R4, [R204+0xb080] ;  /* 0x00b08000cc04783b */ /* 0x000e620000000200 */
        /* <DEDUP_REMOVED lines=9> */
[-C--:B----4-:R-:W-:Y:S05]  /*3d10*/  HMMA.16816.F32.BF16 R36, R180, R184.reuse, R36 ;  /* 0x000000b8b424723c */ /* 0x090fea0000041824 */
[--C-:B------:R-:W-:Y:S01]  /*3d20*/  FFMA.FTZ R170, R22, c[0x0][0x29c], -R241.reuse ;  /* 0x0000a70016aa7a23 */ /* 0x100fe200000108f1 */
[----:B------:R-:W-:Y:S01]  /*3d30*/  MUFU.EX2 R9, R9 ;  /* 0x0000000900097308 */ /* 0x000fe20000000800 */
[--C-:B------:R-:W-:Y:S01]  /*3d40*/  FFMA.FTZ R171, R23, c[0x0][0x29c], -R241.reuse ;  /* 0x0000a70017ab7a23 */ /* 0x100fe200000108f1 */
[C---:B--2---:R-:W-:Y:S01]  /*3d50*/  HMMA.16816.F32.BF16 R40, R172.reuse, R184, R40 ;  /* 0x000000b8ac28723c */ /* 0x044fe20000041828 */
[----:B------:R-:W-:Y:S03]  /*3d60*/  LDSM.16.M88.4 R20, [R196+0xa080] ;  /* 0x00a08000c414783b */ /* 0x000fe60000000200 */
[----:B------:R-:W-:Y:S02]  /*3d70*/  FSEL R12, R12, -INF , !P5 ;  /* 0xff8000000c0c7808 */ /* 0x000fe40006800000 */
[----:B------:R-:W-:Y:S02]  /*3d80*/  ISETP.GT.AND P5, PT, R244, 0x40, P0 ;  /* 0x00000040f400780c */ /* 0x000fe400007a4270 */
[-C--:B------:R-:W-:Y:S01]  /*3d90*/  HMMA.16816.F32.BF16 R44, R172, R186.reuse, R44 ;  /* 0x000000baac2c723c */ /* 0x080fe2000004182c */
[----:B------:R-:W2:Y:S02]  /*3da0*/  MUFU.EX2 R3, R3 ;  /* 0x0000000300037308 */ /* 0x000ea40000000800 */
[----:B------:R-:W-:Y:S01]  /*3db0*/  ISETP.LT.OR P5, PT, R245, 0x41, P5 ;  /* 0x00000041f500780c */ /* 0x000fe20002fa1670 */
[----:B-----5:R4:W5:Y:S01]  /*3dc0*/  LDSM.16.M88.4 R16, [R2+0x2000] ;  /* 0x002000000210783b */ /* 0x0209620000000200 */
        /* <DEDUP_REMOVED lines=10> */
[--C-:B----4-:R-:W-:Y:S01]  /*3e70*/  FFMA.FTZ R2, R34, c[0x0][0x29c], -R241.reuse ;  /* 0x0000a70022027a23 */ /* 0x110fe200000108f1 */
        /* <DEDUP_REMOVED lines=8> */
[----:B------:R-:W4:Y:S01]  /*3f00*/  LDSM.16.M88.4 R4, [R196+0xb080] ;  /* 0x00b08000c404783b */ /* 0x000f220000000200 */
[----:B------:R-:W-:Y:S02]  /*3f10*/  MUFU.EX2 R11, R11 ;  /* 0x0000000b000b7308 */ /* 0x000fe40000000800 */
[----:B------:R-:W-:Y:S04]  /*3f20*/  ISETP.GT.AND P5, PT, R243, 0x21, P0 ;  /* 0x00000021f300780c */ /* 0x000fe800007a4270 */
[-C--:B-----5:R-:W-:Y:S04]  /*3f30*/  HMMA.16816.F32.BF16 R36, R16, R20.reuse, R36 ;  /* 0x000000141024723c */ /* 0x0a0fe80000041824 */
[----:B------:R-:W-:Y:S01]  /*3f40*/  MUFU.EX2 R2, R2 ;  /* 0x0000000200027308 */ /* 0x000fe20000000800 */
[----:B------:R-:W-:Y:S03]  /*3f50*/  ISETP.LT.OR P5, PT, R242, 0x22, P5 ;  /* 0x00000022f200780c */ /* 0x000fe60002fa1670 */
[C---:B------:R-:W-:Y:S01]  /*3f60*/  HMMA.16816.F32.BF16 R40, R164.reuse, R20, R40 ;  /* 0x00000014a428723c */ /* 0x040fe20000041828 */
[----:B------:R-:W5:Y:S03]  /*3f70*/  LDS R20, [R239.X4+0x18280] ;  /* 0x01828000ef147984 */ /* 0x000f660000004800 */
        /* <DEDUP_REMOVED lines=12> */
[-C--:B----4-:R-:W-:Y:S02]  /*4040*/  HMMA.16816.F32.BF16 R52, R16, R4.reuse, R52 ;  /* 0x000000041034723c */ /* 0x090fe40000041834 */
[----:B------:R-:W-:Y:S01]  /*4050*/  MUFU.EX2 R15, R15 ;  /* 0x0000000f000f7308 */ /* 0x000fe20000000800 */
[----:B------:R-:W-:Y:S01]  /*4060*/  FFMA.FTZ R26, R26, c[0x0][0x29c], -R238 ;  /* 0x0000a7001a1a7a23 */ /* 0x000fe200000108ee */
[----:B------:R-:W-:Y:S01]  /*4070*/  ISETP.GT.AND P6, PT, R243, 0x20, P0 ;  /* 0x00000020f300780c */ /* 0x000fe200007c4270 */
[--C-:B------:R-:W-:Y:S01]  /*4080*/  FFMA.FTZ R22, R22, c[0x0][0x29c], -R240.reuse ;  /* 0x0000a70016167a23 */ /* 0x100fe200000108f0 */
[----:B------:R-:W-:Y:S02]  /*4090*/  ISETP.LT.OR P5, PT, R242, 0x61, P5 ;  /* 0x00000061f200780c */ /* 0x000fe40002fa1670 */
[C---:B------:R-:W-:Y:S01]  /*40a0*/  HMMA.16816.F32.BF16 R56, R164.reuse, R4, R56 ;  /* 0x00000004a438723c */ /* 0x040fe20000041838 */
[----:B------:R-:W4:Y:S03]  /*40b0*/  LDS R5, [R239.X4+0x182a0] ;  /* 0x0182a000ef057984 */ /* 0x000f260000004800 */
        /* <DEDUP_REMOVED lines=9> */
[----:B------:R-:W5:Y:S03]  /*4150*/  LDS R6, [R239.X4+0x18300] ;  /* 0x01830000ef067984 */ /* 0x000f660000004800 */
[----:B------:R-:W-:Y:S01]  /*4160*/  FSEL R14, R14, -INF , !P6 ;  /* 0xff8000000e0e7808 */ /* 0x000fe20007000000 */
[----:B------:R-:W5:Y:S01]  /*4170*/  LDS R239, [R239.X4+0x18320] ;  /* 0x01832000efef7984 */ /* 0x000f620000004800 */
[----:B------:R-:W-:Y:S01]  /*4180*/  ISETP.GT.AND P6, PT, R244, 0x61, P0 ;  /* 0x00000061f400780c */ /* 0x000fe200007c4270 */
[----:B------:R-:W-:Y:S01]  /*4190*/  FMUL.FTZ R36, R188, R36 ;  /* 0x00000024bc247220 */ /* 0x000fe20000410000 */
[----:B------:R-:W-:Y:S01]  /*41a0*/  F2FP.BF16.PACK_AB R188, R189, R188 ;  /* 0x000000bcbdbc723e */ /* 0x000fe200000010ff */
[----:B------:R-:W-:Y:S01]  /*41b0*/  FFMA.FTZ R14, R14, c[0x0][0x29c], -R238 ;  /* 0x0000a7000e0e7a23 */ /* 0x000fe200000108ee */
[----:B------:R-:W-:Y:S01]  /*41c0*/  MUFU.EX2 R171, R171 ;  /* 0x000000ab00ab7308 */ /* 0x000fe20000000800 */
[----:B------:R-:W-:Y:S01]  /*41d0*/  ISETP.LT.OR P6, PT, R245, 0x62, P6 ;  /* 0x00000062f500780c */ /* 0x000fe200037c1670 */
[----:B---3--:R-:W-:Y:S01]  /*41e0*/  FMUL.FTZ R48, R190, R48 ;  /* 0x00000030be307220 */ /* 0x008fe20000410000 */
[----:B------:R-:W-:Y:S01]  /*41f0*/  F2FP.BF16.PACK_AB R190, R191, R190 ;  /* 0x000000bebfbe723e */ /* 0x000fe200000010ff */
[----:B------:R-:W-:Y:S01]  /*4200*/  STS [R222+0x18480], R188 ;  /* 0x018480bcde007388 */ /* 0x000fe20000000800 */
[----:B------:R-:W-:Y:S01]  /*4210*/  FSEL R29, R29, -INF , !P6 ;  /* 0xff8000001d1d7808 */ /* 0x000fe20007000000 */
[----:B------:R-:W-:Y:S01]  /*4220*/  FADD.FTZ R52, R52, -R20 ;  /* 0x8000001434347221 */ /* 0x000fe20000010000 */
[C---:B------:R-:W-:Y:S01]  /*4230*/  ISETP.GT.AND P6, PT, R243.reuse, 0x41, P0 ;  /* 0x00000041f300780c */ /* 0x040fe200007c4270 */
[----:B------:R-:W-:Y:S01]  /*4240*/  FFMA.FTZ R30, R30, c[0x0][0x29c], -R238 ;  /* 0x0000a7001e1e7a23 */ /* 0x000fe200000108ee */
[----:B------:R-:W-:Y:S01]  /*4250*/  ISETP.GT.AND P0, PT, R243, 0x61, P0 ;  /* 0x00000061f300780c */ /* 0x000fe20000704270 */
[----:B------:R-:W3:Y:S01]  /*4260*/  MUFU.EX2 R14, R14 ;  /* 0x0000000e000e7308 */ /* 0x000ee20000000800 */
[----:B------:R-:W-:Y:S01]  /*4270*/  ISETP.LT.OR P6, PT, R242, 0x42, P6 ;  /* 0x00000042f200780c */ /* 0x000fe200037c1670 */
[----:B------:R-:W-:Y:S01]  /*4280*/  FMUL.FTZ R52, R192, R52 ;  /* 0x00000034c0347220 */ /* 0x000fe20000410000 */
[----:B------:R-:W-:Y:S01]  /*4290*/  ISETP.LT.OR P0, PT, R242, 0x62, P0 ;  /* 0x00000062f200780c */ /* 0x000fe20000701670 */
[----:B------:R-:W-:Y:S01]  /*42a0*/  FFMA.FTZ R240, R29, c[0x0][0x29c], -R240 ;  /* 0x0000a7001df07a23 */ /* 0x000fe200000108f0 */
[----:B------:R-:W-:Y:S01]  /*42b0*/  FSEL R27, R27, -INF , !P6 ;  /* 0xff8000001b1b7808 */ /* 0x000fe20007000000 */
[--C-:B----4-:R-:W-:Y:S01]  /*42c0*/  FADD.FTZ R38, R38, -R5.reuse ;  /* 0x8000000526267221 */ /* 0x110fe20000010000 */
[----:B------:R-:W-:Y:S01]  /*42d0*/  FSEL R31, R31, -INF , !P0 ;  /* 0xff8000001f1f7808 */ /* 0x000fe20004000000 */
[--C-:B------:R-:W-:Y:S01]  /*42e0*/  FADD.FTZ R50, R50, -R5.reuse ;  /* 0x8000000532327221 */ /* 0x100fe20000010000 */
[----:B------:R-:W-:Y:S01]  /*42f0*/  F2FP.BF16.PACK_AB R192, R193, R192 ;  /* 0x000000c0c1c0723e */ /* 0x000fe200000010ff */
[----:B--2---:R-:W-:Y:S01]  /*4300*/  FMUL.FTZ R38, R3, R38 ;  /* 0x0000002603267220 */ /* 0x004fe20000410000 */
        /* <DEDUP_REMOVED lines=18> */
[----:B---3--:R-:W-:Y:S01]  /*4430*/  F2FP.BF16.PACK_AB R5, R15, R14 ;  /* 0x0000000e0f05723e */ /* 0x008fe200000010ff */
        /* <DEDUP_REMOVED lines=189> */
[----:B-12-4-:R-:W-:Y:S01]  /*5010*/  IMAD.WIDE.U32 R10, R9, c[0x0][0x208], RZ ;  /* 0x00008200090a7a25 */ /* 0x016fe200078e00ff */
        /* <DEDUP_REMOVED lines=36> */
.L_x_939:
[-C--:B-12-4-:R-:W-:Y:S01]  /*5260*/  HMMA.16816.F32.BF16 R4, R20, R2.reuse, RZ ;  /* 0x000000021404723c */ /* 0x096fe200000418ff */
        /* <DEDUP_REMOVED lines=236> */
.L_x_919:
[----:B------:R-:W-:Y:S05]  /*6130*/  @P1 EXIT ;  /* 0x000000000000194d */ /* 0x000fea0003800000 */
[----:B------:R-:W1:Y:S01]  /*6140*/  S2R R0, SR_CTAID.Y ;  /* 0x0000000000007919 */ /* 0x000e620000002600 */
[----:B------:R-:W-:Y:S01]  /*6150*/  IMAD.MOV.U32 R3, RZ, RZ, 0x1 ;  /* 0x00000001ff037424 */ /* 0x000fe200078e00ff */
[----:B------:R-:W-:Y:S01]  /*6160*/  ULDC UR5, c[0x0][0x358] ;  /* 0x0000d60000057ab9 */ /* 0x000fe20000000800 */
[----:B------:R-:W-:Y:S01]  /*6170*/  BSSY B0, `(.L_x_941) ;  /* 0x000001e000007945 */ /* 0x000fe20003800000 */
[----:B------:R-:W2:Y:S01]  /*6180*/  S2R R2, SR_CTAID.Z ;  /* 0x0000000000027919 */ /* 0x000ea20000002700 */
[----:B------:R-:W-:-:S03]  /*6190*/  UIMAD UR5, UR10, UR5, URZ ;  /* 0x000000050a0572a4 */ /* 0x000fc6000f8e023f */
[----:B------:R-:W-:Y:S01]  /*61a0*/  BAR.SYNC.DEFER_BLOCKING 0x1, 0x100 ;  /* 0x0044000000007b1d */ /* 0x000fe20000010000 */
[----:B------:R-:W-:-:S05]  /*61b0*/  ISETP.NE.AND P0, PT, R3, c[0x0][0x338], PT ;  /* 0x0000ce0003007a0c */ /* 0x000fca0003f05270 */
[----:B------:R-:W-:Y:S02]  /*61c0*/  ULDC UR4, c[0x0][0x2f4] ;  /* 0x0000bd0000047ab9 */ /* 0x000fe40000000800 */
[----:B------:R-:W-:-:S04]  /*61d0*/  UIMAD UR5, UR5, UR4, URZ ;  /* 0x00000004050572a4 */ /* 0x000fc8000f8e023f */
[----:B------:R-:W-:Y:S02]  /*61e0*/  USHF.R.S32.HI UR4, URZ, 0x1f, UR5 ;  /* 0x0000001f3f047899 */ /* 0x000fe40008011405 */
[----:B-1----:R-:W-:-:S04]  /*61f0*/  @P0 IMAD.HI.U32 R3, R0, c[0x0][0x33c], RZ ;  /* 0x0000cf0000030a27 */ /* 0x002fc800078e00ff */
[----:B--2---:R-:W-:Y:S02]  /*6200*/  IMAD R6, R2, c[0x0][0x2f4], RZ ;  /* 0x0000bd0002067a24 */ /* 0x004fe400078e02ff */
[----:B------:R-:W-:Y:S01]  /*6210*/  IMAD.MOV.U32 R9, RZ, RZ, R0 ;  /* 0x000000ffff097224 */ /* 0x000fe200078e0000 */
[----:B------:R-:W-:Y:S02]  /*6220*/  @P0 SHF.R.U32.HI R9, RZ, c[0x0][0x340], R3 ;  /* 0x0000d000ff090a19 */ /* 0x000fe40000011603 */
[----:B------:R-:W-:Y:S02]  /*6230*/  SHF.R.S32.HI R4, RZ, 0x1f, R6 ;  /* 0x0000001fff047819 */ /* 0x000fe40000011406 */
[--C-:B------:R-:W-:Y:S02]  /*6240*/  IADD3 R6, P1, P0, R6, UR5, R9.reuse ;  /* 0x0000000506067c10 */ /* 0x100fe4000f83e009 */
[----:B------:R-:W-:-:S03]  /*6250*/  SHF.R.S32.HI R5, RZ, 0x1f, R9 ;  /* 0x0000001fff057819 */ /* 0x000fc60000011409 */
[----:B------:R-:W-:Y:S01]  /*6260*/  IMAD.SHL.U32 R3, R6, 0x4, RZ ;  /* 0x0000000406037824 */ /* 0x000fe200078e00ff */
[----:B------:R-:W-:Y:S02]  /*6270*/  IADD3.X R4, R4, UR4, R5, P1, P0 ;  /* 0x0000000404047c10 */ /* 0x000fe40008fe0405 */
[----:B------:R-:W-:Y:S02]  /*6280*/  ISETP.NE.AND P1, PT, R212, RZ, PT ;  /* 0x000000ffd400720c */ /* 0x000fe40003f25270 */
[----:B------:R-:W-:Y:S01]  /*6290*/  SHF.L.U64.HI R4, R6, 0x2, R4 ;  /* 0x0000000206047819 */ /* 0x000fe20000010204 */
[----:B------:R-:W-:Y:S01]  /*62a0*/  IMAD.MOV R6, RZ, RZ, -R9 ;  /* 0x000000ffff067224 */ /* 0x000fe200078e0a09 */
[----:B------:R-:W-:-:S03]  /*62b0*/  IADD3 R10, P0, R3, c[0x0][0x350], RZ ;  /* 0x0000d400030a7a10 */ /* 0x000fc60007f1e0ff */
[----:B------:R-:W-:Y:S01]  /*62c0*/  IMAD R6, R6, c[0x0][0x338], R0 ;  /* 0x0000ce0006067a24 */ /* 0x000fe200078e0200 */
[----:B------:R-:W-:Y:S02]  /*62d0*/  IADD3.X R11, R4, c[0x0][0x354], RZ, P0, !PT ;  /* 0x0000d500040b7a10 */ /* 0x000fe400007fe4ff */
[----:B------:R-:W-:-:S03]  /*62e0*/  SHF.R.S32.HI R0, RZ, 0x1f, R2 ;  /* 0x0000001fff007819 */ /* 0x000fc60000011402 */
[----:B------:R-:W-:Y:S05]  /*62f0*/  @P1 BRA `(.L_x_942) ;  /* 0x0000005000001947 */ /* 0x000fea0003800000 */
.L_x_943:
[----:B------:R-:W2:Y:S01]  /*6300*/  LDG.E.STRONG.GPU R7, [R10.64] ;  /* 0x000000140a077981 */ /* 0x000ea2000c1ef900 */
[----:B------:R-:W-:Y:S01]  /*6310*/  YIELD ;  /* 0x0000000000007946 */ /* 0x000fe20003800000 */
[----:B--2---:R-:W-:Y:S01]  /*6320*/  ISETP.NE.AND P0, PT, R7, R6, PT ;  /* 0x000000060700720c */ /* 0x004fe20003f05270 */
[----:B------:R-:W-:-:S12]  /*6330*/  CCTL.IVALL ;  /* 0x00000000ff00798f */ /* 0x000fd80002000000 */
[----:B------:R-:W-:Y:S05]  /*6340*/  @P0 BRA `(.L_x_943) ;  /* 0xffffffb000000947 */ /* 0x000fea000383ffff */
.L_x_942:
[----:B------:R-:W-:Y:S05]  /*6350*/  BSYNC B0 ;  /* 0x0000000000007941 */ /* 0x000fea0003800000 */
.L_x_941:
[----:B------:R-:W-:Y:S01]  /*6360*/  MOV R8, 0xffffffff ;  /* 0xffffffff00087802 */ /* 0x000fe20000000f00 */
[----:B------:R-:W-:Y:S05]  /*6370*/  BRA.CONV ~URZ, `(.L_x_944) ;  /* 0x000000237f007947 */ /* 0x000fea000b800000 */
[----:B------:R-:W-:Y:S02]  /*6380*/  MOV R7, 0x63a0 ;  /* 0x000063a000077802 */ /* 0x000fe40000000f00 */
[----:B------:R-:W-:Y:S05]  /*6390*/  CALL.REL.NOINC `($__internal_8_$__cuda_sm70_warpsync) ;  /* 0x00000a9000007944 */ /* 0x000fea0003c00000 */
.L_x_944:
[----:B------:R-:W-:Y:S01]  /*63a0*/  UIMAD UR5, UR10, 0x3000, URZ ;  /* 0x000030000a0578a4 */ /* 0x000fe2000f8e023f */
[----:B------:R-:W-:Y:S01]  /*63b0*/  IMAD R7, R5, c[0x0][0x328], RZ ;  /* 0x0000ca0005077a24 */ /* 0x000fe200078e02ff */
[----:B------:R-:W-:-:S06]  /*63c0*/  NOP ;  /* 0x0000000000007918 */ /* 0x000fcc0000000000 */
[----:B------:R-:W-:Y:S01]  /*63d0*/  USHF.R.S32.HI UR4, URZ, 0x1f, UR5 ;  /* 0x0000001f3f047899 */ /* 0x000fe20008011405 */
[----:B------:R-:W-:Y:S01]  /*63e0*/  IADD3 R12, P0, R212, UR5, RZ ;  /* 0x00000005d40c7c10 */ /* 0x000fe2000ff1e0ff */
[----:B------:R-:W-:Y:S02]  /*63f0*/  IMAD R14, R9, c[0x0][0x32c], R7 ;  /* 0x0000cb00090e7a24 */ /* 0x000fe400078e0207 */
[----:B------:R-:W-:Y:S02]  /*6400*/  IMAD R7, R0, c[0x0][0x330], RZ ;  /* 0x0000cc0000077a24 */ /* 0x000fe400078e02ff */
[----:B------:R-:W-:Y:S02]  /*6410*/  LEA.HI.X.SX32 R13, R212, UR4, 0x1, P0 ;  /* 0x00000004d40d7c11 */ /* 0x000fe400080f0eff */
[----:B------:R-:W-:-:S03]  /*6420*/  IMAD R7, R2, c[0x0][0x334], R7 ;  /* 0x0000cd0002077a24 */ /* 0x000fc600078e0207 */
[----:B------:R-:W-:-:S05]  /*6430*/  IMAD.WIDE.U32 R16, R9, c[0x0][0x328], R12 ;  /* 0x0000ca0009107a25 */ /* 0x000fca00078e000c */
[----:B------:R-:W-:Y:S02]  /*6440*/  IADD3 R15, R17, R14, RZ ;  /* 0x0000000e110f7210 */ /* 0x000fe40007ffe0ff */
[----:B------:R-:W-:-:S05]  /*6450*/  MOV R14, R16 ;  /* 0x00000010000e7202 */ /* 0x000fca0000000f00 */
        /* <DEDUP_REMOVED lines=54> */
[----:B-1----:R-:W-:Y:S05]  /*67c0*/  CALL.REL.NOINC `($__internal_8_$__cuda_sm70_warpsync) ;  /* 0x0000066000007944 */ /* 0x002fea0003c00000 */
.L_x_945:
        /* <DEDUP_REMOVED lines=12> */
.L_x_947:
[----:B------:R-:W-:Y:S05]  /*6890*/  BSYNC B0 ;  /* 0x0000000000007941 */ /* 0x000fea0003800000 */
.L_x_946:
[----:B--2---:R-:W-:Y:S01]  /*68a0*/  IADD3 R10, P0, R3, c[0x0][0x348], RZ ;  /* 0x0000d200030a7a10 */ /* 0x004fe20007f1e0ff */
[----:B------:R-:W-:Y:S03]  /*68b0*/  BSSY B0, `(.L_x_948) ;  /* 0x0000008000007945 */ /* 0x000fe60003800000 */
[----:B------:R-:W-:Y:S01]  /*68c0*/  IADD3.X R11, R4, c[0x0][0x34c], RZ, P0, !PT ;  /* 0x0000d300040b7a10 */ /* 0x000fe200007fe4ff */
[----:B------:R-:W-:Y:S05]  /*68d0*/  @P1 BRA `(.L_x_949) ;  /* 0x0000005000001947 */ /* 0x000fea0003800000 */
.L_x_950:
[----:B------:R-:W2:Y:S01]  /*68e0*/  LDG.E.STRONG.GPU R3, [R10.64] ;  /* 0x000000140a037981 */ /* 0x000ea2000c1ef900 */
[----:B------:R-:W-:Y:S01]  /*68f0*/  YIELD ;  /* 0x0000000000007946 */ /* 0x000fe20003800000 */
[----:B--2---:R-:W-:Y:S01]  /*6900*/  ISETP.NE.AND P0, PT, R3, R6, PT ;  /* 0x000000060300720c */ /* 0x004fe20003f05270 */
[----:B------:R-:W-:-:S12]  /*6910*/  CCTL.IVALL ;  /* 0x00000000ff00798f */ /* 0x000fd80002000000 */
[----:B------:R-:W-:Y:S05]  /*6920*/  @P0 BRA `(.L_x_950) ;  /* 0xffffffb000000947 */ /* 0x000fea000383ffff */
.L_x_949:
[----:B------:R-:W-:Y:S05]  /*6930*/  BSYNC B0 ;  /* 0x0000000000007941 */ /* 0x000fea0003800000 */
.L_x_948:
[----:B------:R-:W-:Y:S05]  /*6940*/  BRA.CONV ~URZ, `(.L_x_951) ;  /* 0x000000237f007947 */ /* 0x000fea000b800000 */
[----:B------:R-:W-:Y:S02]  /*6950*/  MOV R7, 0x6970 ;  /* 0x0000697000077802 */ /* 0x000fe40000000f00 */
[----:B-1----:R-:W-:Y:S05]  /*6960*/  CALL.REL.NOINC `($__internal_8_$__cuda_sm70_warpsync) ;  /* 0x000004c000007944 */ /* 0x002fea0003c00000 */
.L_x_951:
        /* <DEDUP_REMOVED lines=63> */
[----:B-12---:R-:W-:Y:S05]  /*6d60*/  CALL.REL.NOINC `($__internal_8_$__cuda_sm70_warpsync) ;  /* 0x000000c000007944 */ /* 0x006fea0003c00000 */
.L_x_952:
        /* <DEDUP_REMOVED lines=12> */
        .weak           $__internal_8_$__cuda_sm70_warpsync
        .type           $__internal_8_$__cuda_sm70_warpsync,@function
        .size           $__internal_8_$__cuda_sm70_warpsync,(.L_x_1424 - $__internal_8_$__cuda_sm70_warpsync)
$__internal_8_$__cuda_sm70_warpsync:
[----:B------:R-:W-:Y:S01]  /*6e30*/  MOV R14, R7 ;  /* 0x00000007000e7202 */ /* 0x000fe20000000f00 */
[----:B------:R-:W-:Y:S04]  /*6e40*/  WARPSYNC R8 ;  /* 0x0000000800007348 */ /* 0x000fe80003800000 */
[----:B------:R-:W-:-:S04]  /*6e50*/  MOV R15, 0x0 ;  /* 0x00000000000f7802 */ /* 0x000fc80000000f00 */
[----:B------:R-:W-:Y:S05]  /*6e60*/  RET.REL.NODEC R14 `(_ZN7cutlass13device_kernelIN5flash19enable_sm80_to_sm89INS1_16FlashAttnBwdSm80INS1_25CollectiveMainloopBwdSm80ILi2ELi2EN4cute5tupleIJNS5_1CILi64EEENS7_ILi128EEENS7_ILi96EEEEEENS_10bfloat16_tEfNS_4arch4Sm80ELb0ELb1ELb0ELb0ELb1ELb0ELb0ELb0ELi2ELi2ELi4ELi2ELb0EEENS1_24CollectiveEpilogueBwdGQAISB_fSE_Li256ELb0ELb1EEENS1_19SingleTileSchedulerILb0ELb0ELb0ELi128EEEEEEEEEvNT_6ParamsE) ;  /* 0xffff91900e007950 */ /* 0x000fea0003c3ffff */
.L_x_953:
        /* <DEDUP_REMOVED lines=9> */
.L_x_1424:


//--------------------- .text._ZN7cutlass13device_kernelIN5flash19enable_sm80_to_sm89INS1_16FlashAttnBwdSm80INS1_25CollectiveMainloopBwdSm80ILi2ELi2EN4cute5tupleIJNS5_1CILi64EEENS7_ILi128EEENS7_ILi96EEEEEENS_10bfloat16_tEfNS_4arch4Sm80ELb0ELb1ELb0ELb1ELb0ELb0ELb0ELb0ELi2ELi2ELi4ELi2ELb0EEENS1_21CollectiveEpilogueBwdISB_SC_SE_Li256ELb1ELb0ELi2EEENS1_19SingleTileSchedulerILb1ELb0ELb0ELi128EEEEEEEEEvNT_6ParamsE --------------------------
	.section	.text._ZN7cutlass13device_kernelIN5flash19enable_sm80_to_sm89INS1_16FlashAttnBwdSm80INS1_25CollectiveMainloopBwdSm80ILi2ELi2EN4cute5tupleIJNS5_1CILi64EEENS7_ILi128EEENS7_ILi96EEEEEENS_10bfloat16_tEfNS_4arch4Sm80ELb0ELb1ELb0ELb1ELb0ELb0ELb0ELb0ELi2ELi2ELi4ELi2ELb0EEENS1_21CollectiveEpilogueBwdISB_SC_SE_Li256ELb1ELb0ELi2EEENS1_19SingleTileSchedulerILb1ELb0ELb0ELi128EEEEEEEEEvNT_6ParamsE,"ax",@progbits
	.sectioninfo	@"SHI_REGISTERS=255"
	.align	128
.text._ZN7cutlass13device_kernelIN5flash19enable_sm80_to_sm89INS1_16FlashAttnBwdSm80INS1_25CollectiveMainloopBwdSm80ILi2ELi2EN4cute5tupleIJNS5_1CILi64EEENS7_ILi128EEENS7_ILi96EEEEEENS_10bfloat16_tEfNS_4arch4Sm80ELb0ELb1ELb0ELb1ELb0ELb0ELb0ELb0ELi2ELi2ELi4ELi2ELb0EEENS1_21CollectiveEpilogueBwdISB_SC_SE_Li256ELb1ELb0ELi2EEENS1_19SingleTileSchedulerILb1ELb0ELb0ELi128EEEEEEEEEvNT_6ParamsE:
        .type           _ZN7cutlass13device_kernelIN5flash19enable_sm80_to_sm89INS1_16FlashAttnBwdSm80INS1_25CollectiveMainloopBwdSm80ILi2ELi2EN4cute5tupleIJNS5_1CILi64EEENS7_ILi128EEENS7_ILi96EEEEEENS_10bfloat16_tEfNS_4arch4Sm80ELb0ELb1ELb0ELb1ELb0ELb0ELb0ELb0ELi2ELi2ELi4ELi2ELb0EEENS1_21CollectiveEpilogueBwdISB_SC_SE_Li256ELb1ELb0ELi2EEENS1_19SingleTileSchedulerILb1ELb0ELb0ELi128EEEEEEEEEvNT_6ParamsE,@function
        .size           _ZN7cutlass13device_kernelIN5flash19enable_sm80_to_sm89INS1_16FlashAttnBwdSm80INS1_25CollectiveMainloopBwdSm80ILi2ELi2EN4cute5tupleIJNS5_1CILi64EEENS7_ILi128EEENS7_ILi96EEEEEENS_10bfloat16_tEfNS_4arch4Sm80ELb0ELb1ELb0ELb1ELb0ELb0ELb0ELb0ELi2ELi2ELi4ELi2ELb0EEENS1_21CollectiveEpilogueBwdISB_SC_SE_Li256ELb1ELb0ELi2EEENS1_19SingleTileSchedulerILb1ELb0ELb0ELi128EEEEEEEEEvNT_6ParamsE,(.L_x_1426 - _ZN7cutlass13device_kernelIN5flash19enable_sm80_to_sm89INS1_16FlashAttnBwdSm80INS1_25CollectiveMainloopBwdSm80ILi2ELi2EN4cute5tupleIJNS5_1CILi64EEENS7_ILi128EEENS7_ILi96EEEEEENS_10bfloat16_tEfNS_4arch4Sm80ELb0ELb1ELb0ELb1ELb0ELb0ELb0ELb0ELi2ELi2ELi4ELi2ELb0EEENS1_21CollectiveEpilogueBwdISB_SC_SE_Li256ELb1ELb0ELi2EEENS1_19SingleTileSchedulerILb1ELb0ELb0ELi128EEEEEEEEEvNT_6ParamsE)
        .other          _ZN7cutlass13device_kernelIN5flash19enable_sm80_to_sm89INS1_16FlashAttnBwdSm80INS1_25CollectiveMainloopBwdSm80ILi2ELi2EN4cute5tupleIJNS5_1CILi64EEENS7_ILi128EEENS7_ILi96EEEEEENS_10bfloat16_tEfNS_4arch4Sm80ELb0ELb1ELb0ELb1ELb0ELb0ELb0ELb0ELi2ELi2ELi4ELi2ELb0EEENS1_21CollectiveEpilogueBwdISB_SC_SE_Li256ELb1ELb0ELi2EEENS1_19SingleTileSchedulerILb1ELb0ELb0ELi128EEEEEEEEEvNT_6ParamsE,@"STO_CUDA_ENTRY STV_DEFAULT"
_ZN7cutlass13device_kernelIN5flash19enable_sm80_to_sm89INS1_16FlashAttnBwdSm80INS1_25CollectiveMainloopBwdSm80ILi2ELi2EN4cute5tupleIJNS5_1CILi64EEENS7_ILi128EEENS7_ILi96EEEEEENS_10bfloat16_tEfNS_4arch4Sm80ELb0ELb1ELb0ELb1ELb0ELb0ELb0ELb0ELi2ELi2ELi4ELi2ELb0EEENS1_21CollectiveEpilogueBwdISB_SC_SE_Li256ELb1ELb0ELi2EEENS1_19SingleTileSchedulerILb1ELb0ELb0ELi128EEEEEEEEEvNT_6ParamsE:
        /* <DEDUP_REMOVED lines=18> */
.L_x_955:
        /* <DEDUP_REMOVED lines=8> */
.L_x_957:
[----:B------:R-:W-:Y:S02]  /*01a0*/  MOV R0, c[0x0][0x3a4] ;  /* 0x0000e90000007a02 */ /* 0x000fe40000000f00 */
.L_x_956:
[----:B------:R-:W-:-:S05]  /*01b0*/  IMAD.SHL.U32 R231, R29, 0x80, RZ ;  /* 0x000000801de77824 */ /* 0x000fca00078e00ff */
[----:B-----5:R-:W-:-:S04]  /*01c0*/  ISETP.GE.AND P0, PT, R231, R0, PT ;  /* 0x00000000e700720c */ /* 0x020fc80003f06270 */
[----:B------:R-:W-:-:S05]  /*01d0*/  SEL R0, R5, 0xffffffff, !P0 ;  /* 0xffffffff05007807 */ /* 0x000fca0004000000 */
[----:B------:R2:W-:Y:S01]  /*01e0*/  STL [R1+0x8], R0 ;  /* 0x0000080001007387 */ /* 0x0005e20000100800 */
[----:B------:R-:W-:Y:S05]  /*01f0*/  BRA `(.L_x_958) ;  /* 0x0000012000007947 */ /* 0x000fea0003800000 */
.L_x_954:
[----:B---34-:R-:W-:-:S04]  /*0200*/  ISETP.NE.U32.AND P0, PT, RZ, c[0x0][0x3c0], PT ;  /* 0x0000f000ff007a0c */ /* 0x018fc80003f05070 */
[----:B------:R-:W-:-:S13]  /*0210*/  ISETP.NE.AND.EX P0, PT, RZ, c[0x0][0x3c4], PT, P0 ;  /* 0x0000f100ff007a0c */ /* 0x000fda0003f05300 */
[----:B------:R-:W-:Y:S05]  /*0220*/  @!P0 BRA `(.L_x_959) ;  /* 0x0000002000008947 */ /* 0x000fea0003800000 */
[----:B------:R1:W5:Y:S01]  /*0230*/  LDG.E R0, [R2.64] ;  /* 0x0000000802007981 */ /* 0x000362000c1e1900 */
[----:B------:R-:W-:Y:S05]  /*0240*/  BRA `(.L_x_960) ;  /* 0x0000009000007947 */ /* 0x000fea0003800000 */
.L_x_959:
        /* <DEDUP_REMOVED lines=8> */
.L_x_961:
[----:B------:R-:W-:Y:S02]  /*02d0*/  MOV R0, c[0x0][0x3a4] ;  /* 0x0000e90000007a02 */ /* 0x000fe40000000f00 */
.L_x_960:
[----:B------:R-:W-:-:S05]  /*02e0*/  IMAD.SHL.U32 R231, R29, 0x80, RZ ;  /* 0x000000801de77824 */ /* 0x000fca00078e00ff */
[----:B-----5:R-:W-:-:S04]  /*02f0*/  ISETP.GE.AND P0, PT, R231, R0, PT ;  /* 0x00000000e700720c */ /* 0x020fc80003f06270 */
[----:B------:R-:W-:-:S05]  /*0300*/  SEL R0, R5, 0xffffffff, !P0 ;  /* 0xffffffff05007807 */ /* 0x000fca0004000000 */
[----:B------:R2:W-:Y:S04]  /*0310*/  STL [R1+0x8], R0 ;  /* 0x0000080001007387 */ /* 0x0005e80000100800 */
.L_x_958:
[----:B------:R-:W3:Y:S02]  /*0320*/  LDL R30, [R1+0x8] ;  /* 0x00000800011e7983 */ /* 0x000ee40000100800 */
[----:B---3--:R-:W-:-:S13]  /*0330*/  ISETP.GE.AND P0, PT, R30, RZ, PT ;  /* 0x000000ff1e00720c */ /* 0x008fda0003f06270 */
[----:B------:R-:W-:Y:S05]  /*0340*/  @!P0 EXIT ;  /* 0x000000000000894d */ /* 0x000fea0003800000 */
[----:B------:R-:W-:Y:S01]  /*0350*/  ISETP.NE.U32.AND P1, PT, RZ, c[0x0][0x2c8], PT ;  /* 0x0000b200ff007a0c */ /* 0x000fe20003f25070 */
[----:B------:R-:W-:Y:S01]  /*0360*/  IMAD.WIDE R4, R30, R8, c[0x0][0x2c8] ;  /* 0x0000b2001e047625 */ /* 0x000fe200078e0208 */
[----:B------:R-:W-:Y:S02]  /*0370*/  ISETP.NE.U32.AND P0, PT, RZ, c[0x0][0x2d8], PT ;  /* 0x0000b600ff007a0c */ /* 0x000fe40003f05070 */
[----:B------:R-:W-:Y:S02]  /*0380*/  ISETP.NE.AND.EX P1, PT, RZ, c[0x0][0x2cc], PT, P1 ;  /* 0x0000b300ff007a0c */ /* 0x000fe40003f25310 */
[----:B------:R-:W-:-:S04]  /*0390*/  ISETP.NE.U32.AND P3, PT, RZ, c[0x0][0x2d0], PT ;  /* 0x0000b400ff007a0c */ /* 0x000fc80003f65070 */
[----:B------:R-:W-:-:S07]  /*03a0*/  ISETP.NE.AND.EX P3, PT, RZ, c[0x0][0x2d4], PT, P3 ;  /* 0x0000b500ff007a0c */ /* 0x000fce0003f65330 */
[----:B--2---:R-:W2:Y:S01]  /*03b0*/  @P1 LDG.E R0, [R4.64] ;  /* 0x0000000804001981 */ /* 0x004ea2000c1e1900 */
[----:B------:R-:W-:Y:S01]  /*03c0*/  IMAD.MOV.U32 R21, RZ, RZ, RZ ;  /* 0x000000ffff157224 */ /* 0x000fe200078e00ff */
[----:B------:R-:W-:Y:S01]  /*03d0*/  ISETP.NE.AND.EX P0, PT, RZ, c[0x0][0x2dc], PT, P0 ;  /* 0x0000b700ff007a0c */ /* 0x000fe20003f05300 */
[----:B------:R-:W-:Y:S02]  /*03e0*/  IMAD.MOV.U32 R9, RZ, RZ, RZ ;  /* 0x000000ffff097224 */ /* 0x000fe400078e00ff */
[CC--:B-1----:R-:W-:Y:S02]  /*03f0*/  IMAD.WIDE R2, R30.reuse, R8.reuse, c[0x0][0x2d0] ;  /* 0x0000b4001e027625 */ /* 0x0c2fe400078e0208 */
[----:B------:R1:W5:Y:S02]  /*0400*/  @P1 LDG.E R21, [R4.64] ;  /* 0x0000000804151981 */ /* 0x000364000c1e1900 */
[----:B------:R-:W-:Y:S02]  /*0410*/  IMAD.MOV.U32 R233, RZ, RZ, c[0x0][0x168] ;  /* 0x00005a00ffe97624 */ /* 0x000fe400078e00ff */
[----:B------:R1:W5:Y:S04]  /*0420*/  @P3 LDG.E R9, [R2.64] ;  /* 0x0000000802093981 */ /* 0x000368000c1e1900 */
[----:B------:R-:W-:-:S05]  /*0430*/  @P0 IMAD.WIDE R6, R30, R8, c[0x0][0x2d8] ;  /* 0x0000b6001e060625 */ /* 0x000fca00078e0208 */
[----:B------:R3:W5:Y:S01]  /*0440*/  @P0 LDG.E R233, [R6.64] ;  /* 0x0000000806e90981 */ /* 0x000762000c1e1900 */
[----:B------:R-:W-:Y:S02]  /*0450*/  IMAD.MOV.U32 R230, RZ, RZ, c[0x0][0x198] ;  /* 0x00006600ffe67624 */ /* 0x000fe400078e00ff */
[----:B---3--:R-:W-:Y:S02]  /*0460*/  IMAD.MOV.U32 R7, RZ, RZ, RZ ;  /* 0x000000ffff077224 */ /* 0x008fe400078e00ff */
[----:B--2---:R-:W-:-:S05]  /*0470*/  @P1 IMAD R0, R30, 0x40, R0 ;  /* 0x000000401e001824 */ /* 0x004fca00078e0200 */
[----:B------:R-:W-:-:S04]  /*0480*/  @P1 SHF.R.S32.HI R6, RZ, 0x1f, R0 ;  /* 0x0000001fff061819 */ /* 0x000fc80000011400 */
[----:B------:R-:W-:-:S04]  /*0490*/  @P1 LEA.HI R0, R6, R0, RZ, 0x6 ;  /* 0x0000000006001211 */ /* 0x000fc800078f30ff */
[----:B------:R-:W-:Y:S01]  /*04a0*/  @P1 LOP3.LUT R7, R0, 0xffffffc0, RZ, 0xc0, !PT ;  /* 0xffffffc000071812 */ /* 0x000fe200078ec0ff */
[----:B------:R-:W-:Y:S05]  /*04b0*/  @P0 BRA `(.L_x_962) ;  /* 0x0000004000000947 */ /* 0x000fea0003800000 */
[----:B-1----:R-:W-:Y:S05]  /*04c0*/  @!P1 BRA `(.L_x_962) ;  /* 0x0000003000009947 */ /* 0x002fea0003800000 */
[----:B------:R1:W2:Y:S04]  /*04d0*/  LDG.E R0, [R4.64] ;  /* 0x0000000804007981 */ /* 0x0002a8000c1e1900 */
[----:B-1----:R-:W2:Y:S02]  /*04e0*/  LDG.E R4, [R4.64+0x4] ;  /* 0x0000040804047981 */ /* 0x002ea4000c1e1900 */
[----:B--2--5:R-:W-:Y:S02]  /*04f0*/  IADD3 R233, -R0, R4, RZ ;  /* 0x0000000400e97210 */ /* 0x024fe40007ffe1ff */
.L_x_962:
[----:B-1----:R-:W-:-:S04]  /*0500*/  ISETP.NE.U32.AND P0, PT, RZ, c[0x0][0x2e0], PT ;  /* 0x0000b800ff007a0c */ /* 0x002fc80003f05070 */
[----:B------:R-:W-:-:S13]  /*0510*/  ISETP.NE.AND.EX P0, PT, RZ, c[0x0][0x2e4], PT, P0 ;  /* 0x0000b900ff007a0c */ /* 0x000fda0003f05300 */
[----:B------:R-:W-:Y:S05]  /*0520*/  @!P0 BRA `(.L_x_963) ;  /* 0x0000003000008947 */ /* 0x000fea0003800000 */
[----:B------:R-:W-:-:S05]  /*0530*/  IMAD.WIDE R2, R30, R8, c[0x0][0x2e0] ;  /* 0x0000b8001e027625 */ /* 0x000fca00078e0208 */
[----:B------:R1:W5:Y:S01]  /*0540*/  LDG.E R230, [R2.64] ;  /* 0x0000000802e67981 */ /* 0x000362000c1e1900 */
[----:B------:R-:W-:Y:S05]  /*0550*/  BRA `(.L_x_964) ;  /* 0x0000004000007947 */ /* 0x000fea0003800000 */
.L_x_963:
[----:B------:R-:W-:Y:S05]  /*0560*/  @!P3 BRA `(.L_x_964) ;  /* 0x000000300000b947 */ /* 0x000fea0003800000 */
[----:B------:R1:W2:Y:S04]  /*0570*/  LDG.E R0, [R2.64] ;  /* 0x0000000802007981 */ /* 0x0002a8000c1e1900 */
[----:B-1----:R-:W2:Y:S02]  /*0580*/  LDG.E R2, [R2.64+0x4] ;  /* 0x0000040802027981 */ /* 0x002ea4000c1e1900 */
[----:B--2---:R-:W-:Y:S02]  /*0590*/  IADD3 R230, -R0, R2, RZ ;  /* 0x0000000200e67210 */ /* 0x004fe40007ffe1ff */
.L_x_964:
[----:B------:R-:W-:Y:S02]  /*05a0*/  ISETP.GE.AND P0, PT, R29, RZ, PT ;  /* 0x000000ff1d00720c */ /* 0x000fe40003f06270 */
[----:B-----5:R-:W-:-:S04]  /*05b0*/  IADD3 R0, R233, 0x3f, RZ ;  /* 0x0000003fe9007810 */ /* 0x020fc80007ffe0ff */
[----:B-1----:R-:W-:-:S04]  /*05c0*/  SHF.R.S32.HI R2, RZ, 0x1f, R0 ;  /* 0x0000001fff027819 */ /* 0x002fc80000011400 */
[----:B------:R-:W-:-:S04]  /*05d0*/  LEA.HI R0, R2, R0, RZ, 0x6 ;  /* 0x0000000002007211 */ /* 0x000fc800078f30ff */
[----:B------:R-:W-:Y:S01]  /*05e0*/  SHF.R.S32.HI R232, RZ, 0x6, R0 ;  /* 0x00000006ffe87819 */ /* 0x000fe20000011400 */
[----:B------:R-:W-:Y:S05]  /*05f0*/  @!P0 BRA `(.L_x_965) ;  /* 0x0000007000008947 */ /* 0x000fea0003800000 */
[----:B------:R-:W-:-:S05]  /*0600*/  IADD3 R0, -R230, 0xbf, R233 ;  /* 0x000000bfe6007810 */ /* 0x000fca0007ffe1e9 */
[----:B------:R-:W-:-:S05]  /*0610*/  IMAD R0, R29, 0x80, R0 ;  /* 0x000000801d007824 */ /* 0x000fca00078e0200 */
[----:B------:R-:W-:-:S04]  /*0620*/  IADD3 R0, R0, c[0x0][0x2a0], RZ ;  /* 0x0000a80000007a10 */ /* 0x000fc80007ffe0ff */
[----:B------:R-:W-:-:S04]  /*0630*/  SHF.R.S32.HI R2, RZ, 0x1f, R0 ;  /* 0x0000001fff027819 */ /* 0x000fc80000011400 */
[----:B------:R-:W-:-:S04]  /*0640*/  LEA.HI R0, R2, R0, RZ, 0x6 ;  /* 0x0000000002007211 */ /* 0x000fc800078f30ff */
[----:B------:R-:W-:-:S04]  /*0650*/  SHF.R.S32.HI R0, RZ, 0x6, R0 ;  /* 0x00000006ff007819 */ /* 0x000fc80000011400 */
[----:B------:R-:W-:Y:S02]  /*0660*/  IMNMX R232, R232, R0, PT ;  /* 0x00000000e8e87217 */ /* 0x000fe40003800200 */
.L_x_965:
[----:B------:R-:W-:Y:S01]  /*0670*/  IADD3 R0, R231, R233, -R230 ;  /* 0x000000e9e7007210 */ /* 0x000fe20007ffe8e6 */
[----:B------:R-:W-:Y:S01]  /*0680*/  IMAD.MOV.U32 R159, RZ, RZ, RZ ;  /* 0x000000ffff9f7224 */ /* 0x000fe200078e00ff */
[----:B------:R-:W-:Y:S01]  /*0690*/  PLOP3.LUT P2, PT, PT, PT, PT, 0x80, 0x0 ;  /* 0x000000000000781c */ /* 0x000fe20003f4f070 */
[----:B------:R-:W-:Y:S01]  /*06a0*/  CS2R R10, SRZ ;  /* 0x00000000000a7805 */ /* 0x000fe2000001ff00 */
[----:B------:R-:W-:Y:S01]  /*06b0*/  IADD3 R0, R0, -c[0x0][0x2a4], RZ ;  /* 0x8000a90000007a10 */ /* 0x000fe20007ffe0ff */
[----:B------:R-:W-:Y:S01]  /*06c0*/  IMAD.MOV.U32 R156, RZ, RZ, RZ ;  /* 0x000000ffff9c7224 */ /* 0x000fe200078e00ff */
[----:B------:R-:W-:Y:S01]  /*06d0*/  CS2R R162, SRZ ;  /* 0x0000000000a27805 */ /* 0x000fe2000001ff00 */
[----:B------:R-:W-:Y:S01]  /*06e0*/  CS2R R160, SRZ ;  /* 0x0000000000a07805 */ /* 0x000fe2000001ff00 */
[----:B------:R-:W-:Y:S01]  /*06f0*/  SHF.R.S32.HI R2, RZ, 0x1f, R0 ;  /* 0x0000001fff027819 */ /* 0x000fe20000011400 */
[----:B------:R-:W-:Y:S01]  /*0700*/  CS2R R12, SRZ ;  /* 0x00000000000c7805 */ /* 0x000fe2000001ff00 */
[----:B------:R-:W-:Y:S01]  /*0710*/  MOV R154, RZ ;  /* 0x000000ff009a7202 */ /* 0x000fe20000000f00 */
[----:B------:R-:W-:Y:S01]  /*0720*/  CS2R R152, SRZ ;  /* 0x0000000000987805 */ /* 0x000fe2000001ff00 */
[----:B------:R-:W-:Y:S01]  /*0730*/  LEA.HI R2, R2, R0, RZ, 0x6 ;  /* 0x0000000002027211 */ /* 0x000fe200078f30ff */
[----:B------:R-:W-:Y:S01]  /*0740*/  CS2R R150, SRZ ;  /* 0x0000000000967805 */ /* 0x000fe2000001ff00 */
[----:B------:R-:W-:Y:S01]  /*0750*/  CS2R R148, SRZ ;  /* 0x0000000000947805 */ /* 0x000fe2000001ff00 */
[----:B------:R-:W-:Y:S01]  /*0760*/  IMAD.MOV.U32 R8, RZ, RZ, RZ ;  /* 0x000000ffff087224 */ /* 0x000fe200078e00ff */
[----:B------:R-:W-:Y:S01]  /*0770*/  SHF.R.S32.HI R2, RZ, 0x6, R2 ;  /* 0x00000006ff027819 */ /* 0x000fe20000011402 */
[----:B------:R-:W-:Y:S01]  /*0780*/  IMAD.MOV.U32 R142, RZ, RZ, RZ ;  /* 0x000000ffff8e7224 */ /* 0x000fe200078e00ff */
[----:B------:R-:W-:Y:S01]  /*0790*/  CS2R R140, SRZ ;  /* 0x00000000008c7805 */ /* 0x000fe2000001ff00 */
[----:B------:R-:W-:Y:S01]  /*07a0*/  MOV R146, RZ ;  /* 0x000000ff00927202 */ /* 0x000fe20000000f00 */
[----:B------:R-:W-:Y:S01]  /*07b0*/  CS2R R14, SRZ ;  /* 0x00000000000e7805 */ /* 0x000fe2000001ff00 */
[----:B------:R-:W-:Y:S01]  /*07c0*/  IMNMX R216, RZ, R2, !PT ;  /* 0x00000002ffd87217 */ /* 0x000fe20007800200 */
[----:B------:R-:W-:Y:S01]  /*07d0*/  IMAD.MOV.U32 R144, RZ, RZ, RZ ;  /* 0x000000ffff907224 */ /* 0x000fe200078e00ff */
[----:B------:R-:W-:Y:S01]  /*07e0*/  CS2R R16, SRZ ;  /* 0x0000000000107805 */ /* 0x000fe2000001ff00 */
[----:B------:R-:W-:Y:S01]  /*07f0*/  IMAD.MOV.U32 R138, RZ, RZ, RZ ;  /* 0x000000ffff8a7224 */ /* 0x000fe200078e00ff */
[----:B------:R-:W-:Y:S01]  /*0800*/  ISETP.GT.AND P0, PT, R232, R216, PT ;  /* 0x000000d8e800720c */ /* 0x000fe20003f04270 */
[----:B------:R-:W-:Y:S01]  /*0810*/  IMAD.MOV.U32 R134, RZ, RZ, RZ ;  /* 0x000000ffff867224 */ /* 0x000fe200078e00ff */
[----:B------:R-:W-:Y:S01]  /*0820*/  MOV R136, RZ ;  /* 0x000000ff00887202 */ /* 0x000fe20000000f00 */
[----:B------:R-:W-:Y:S01]  /*0830*/  CS2R R18, SRZ ;  /* 0x0000000000127805 */ /* 0x000fe2000001ff00 */
[----:B------:R-:W-:Y:S01]  /*0840*/  IMAD.MOV.U32 R132, RZ, RZ, RZ ;  /* 0x000000ffff847224 */ /* 0x000fe200078e00ff */
[----:B------:R-:W-:Y:S01]  /*0850*/  MOV R126, RZ ;  /* 0x000000ff007e7202 */ /* 0x000fe20000000f00 */
[----:B------:R-:W-:Y:S01]  /*0860*/  IMAD.MOV.U32 R20, RZ, RZ, RZ ;  /* 0x000000ffff147224 */ /* 0x000fe200078e00ff */
[----:B------:R-:W-:Y:S01]  /*0870*/  CS2R R130, SRZ ;  /* 0x0000000000827805 */ /* 0x000fe2000001ff00 */
[----:B------:R-:W-:Y:S01]  /*0880*/  IMAD.MOV.U32 R124, RZ, RZ, RZ ;  /* 0x000000ffff7c7224 */ /* 0x000fe200078e00ff */
[----:B------:R-:W-:Y:S01]  /*0890*/  CS2R R22, SRZ ;  /* 0x0000000000167805 */ /* 0x000fe2000001ff00 */
[----:B------:R-:W-:Y:S01]  /*08a0*/  MOV R128, RZ ;  /* 0x000000ff00807202 */ /* 0x000fe20000000f00 */
[----:B------:R-:W-:Y:S01]  /*08b0*/  IMAD.MOV.U32 R122, RZ, RZ, RZ ;  /* 0x000000ffff7a7224 */ /* 0x000fe200078e00ff */
[----:B------:R-:W-:Y:S01]  /*08c0*/  CS2R R24, SRZ ;  /* 0x0000000000187805 */ /* 0x000fe2000001ff00 */
[----:B------:R-:W-:Y:S01]  /*08d0*/  IMAD.MOV.U32 R120, RZ, RZ, RZ ;  /* 0x000000ffff787224 */ /* 0x000fe200078e00ff */
[----:B------:R-:W-:Y:S01]  /*08e0*/  MOV R118, RZ ;  /* 0x000000ff00767202 */ /* 0x000fe20000000f00 */
        /* <DEDUP_REMOVED lines=31> */
[----:B------:R-:W-:Y:S01]  /*0ae0*/  IMAD.SHL.U32 R14, R48, 0x4, RZ ;  /* 0x00000004300e7824 */ /* 0x000fe200078e00ff */
[----:B------:R-:W-:Y:S01]  /*0af0*/  ISETP.NE.AND P0, PT, R0, 0x1, PT ;  /* 0x000000010000780c */ /* 0x000fe20003f05270 */
[----:B------:R-:W-:Y:S01]  /*0b00*/  IMAD.MOV.U32 R23, RZ, RZ, c[0x0][0x1d8] ;  /* 0x00007600ff177624 */ /* 0x000fe200078e00ff */
[CC--:B------:R-:W-:Y:S01]  /*0b10*/  LEA.HI R42, R45.reuse, R48.reuse, RZ, 0x2 ;  /* 0x000000302d2a7211 */ /* 0x0c0fe200078f10ff */
[----:B------:R-:W-:Y:S01]  /*0b20*/  IMAD.IADD R229, R230, 0x1, -R231 ;  /* 0x00000001e6e57824 */ /* 0x000fe200078e0ae7 */
[-C--:B------:R-:W-:Y:S01]  /*0b30*/  LEA.HI R27, R45, R48.reuse, RZ, 0x4 ;  /* 0x000000302d1b7211 */ /* 0x080fe200078f20ff */
[----:B------:R-:W-:Y:S01]  /*0b40*/  UMOV UR6, 0x6 ;  /* 0x0000000600067882 */ /* 0x000fe20000000000 */
[----:B------:R-:W-:Y:S01]  /*0b50*/  LOP3.LUT R0, R42, 0xfffffffc, RZ, 0xc0, !PT ;  /* 0xfffffffc2a007812 */ /* 0x000fe200078ec0ff */
[----:B------:R-:W-:Y:S01]  /*0b60*/  ULDC.64 UR4, c[0x0][0x208] ;  /* 0x0000820000047ab9 */ /* 0x000fe20000000a00 */
[----:B------:R-:W-:Y:S01]  /*0b70*/  SHF.R.S32.HI R5, RZ, 0x4, R27 ;  /* 0x00000004ff057819 */ /* 0x000fe2000001141b */
[----:B------:R-:W-:Y:S01]  /*0b80*/  USHF.L.U64.HI UR5, UR4, UR6, UR5 ;  /* 0x0000000604057299 */ /* 0x000fe20008010205 */
[----:B------:R-:W-:Y:S01]  /*0b90*/  SHF.R.S32.HI R223, RZ, 0x2, R42 ;  /* 0x00000002ffdf7819 */ /* 0x000fe2000001142a */
[----:B------:R-:W-:Y:S01]  /*0ba0*/  IMAD.IADD R34, R48, 0x1, -R0 ;  /* 0x0000000130227824 */ /* 0x000fe200078e0a00 */
[----:B------:R-:W-:Y:S01]  /*0bb0*/  LEA.HI R4, R27, R5, RZ, 0x1 ;  /* 0x000000051b047211 */ /* 0x000fe200078f08ff */
[----:B------:R-:W-:Y:S01]  /*0bc0*/  @P0 IMAD.HI.U32 R2, R51, c[0x0][0x24c], RZ ;  /* 0x0000930033020a27 */ /* 0x000fe200078e00ff */
[----:B------:R-:W-:Y:S01]  /*0bd0*/  SHF.R.S32.HI R6, RZ, 0x1f, R223 ;  /* 0x0000001fff067819 */ /* 0x000fe200000114df */
[----:B------:R-:W-:Y:S01]  /*0be0*/  USHF.L.U32 UR4, UR4, 0x6, URZ ;  /* 0x0000000604047899 */ /* 0x000fe2000800063f */
[----:B------:R-:W-:Y:S01]  /*0bf0*/  LOP3.LUT R4, R4, 0xfffffffe, RZ, 0xc0, !PT ;  /* 0xfffffffe04047812 */ /* 0x000fe200078ec0ff */
[----:B------:R-:W-:Y:S01]  /*0c00*/  IMAD R0, R7, 0x60, RZ ;  /* 0x0000006007007824 */ /* 0x000fe200078e02ff */
[----:B------:R-:W-:Y:S01]  /*0c10*/  @P0 SHF.R.U32.HI R11, RZ, c[0x0][0x250], R2 ;  /* 0x00009400ff0b0a19 */ /* 0x000fe20000011602 */
[----:B------:R-:W-:Y:S01]  /*0c20*/  IMAD.SHL.U32 R18, R34, 0x8, RZ ;  /* 0x0000000822127824 */ /* 0x000fe200078e00ff */
[----:B------:R-:W-:Y:S01]  /*0c30*/  SHF.R.S32.HI R50, RZ, 0x1f, R51 ;  /* 0x0000001fff327819 */ /* 0x000fe20000011433 */
[----:B------:R-:W-:Y:S01]  /*0c40*/  IMAD.IADD R36, R5, 0x1, -R4 ;  /* 0x0000000105247824 */ /* 0x000fe200078e0a04 */
[----:B------:R-:W-:Y:S01]  /*0c50*/  SHF.R.S32.HI R17, RZ, 0x1f, R11 ;  /* 0x0000001fff117819 */ /* 0x000fe2000001140b */
[----:B------:R-:W-:Y:S01]  /*0c60*/  IMAD.MOV.U32 R196, RZ, RZ, 0x10 ;  /* 0x00000010ffc47424 */ /* 0x000fe200078e00ff */
[----:B------:R-:W-:Y:S01]  /*0c70*/  IADD3 R12, P0, R0, R48, RZ ;  /* 0x00000030000c7210 */ /* 0x000fe20007f1e0ff */
[----:B------:R-:W-:Y:S01]  /*0c80*/  IMAD R10, R50, c[0x0][0x270], RZ ;  /* 0x00009c00320a7a24 */ /* 0x000fe200078e02ff */
[----:B------:R-:W-:Y:S01]  /*0c90*/  SHF.R.S32.HI R19, RZ, 0x1f, R18 ;  /* 0x0000001fff137819 */ /* 0x000fe20000011412 */
[----:B------:R-:W-:Y:S01]  /*0ca0*/  IMAD R2, R17, c[0x0][0x1e0], RZ ;  /* 0x0000780011027a24 */ /* 0x000fe200078e02ff */
[----:B------:R-:W-:Y:S01]  /*0cb0*/  LEA.HI.X.SX32 R13, R0, R3, 0x1, P0 ;  /* 0x00000003000d7211 */ /* 0x000fe200000f0eff */
[----:B------:R-:W-:Y:S01]  /*0cc0*/  IMAD R10, R51, c[0x0][0x274], R10 ;  /* 0x00009d00330a7a24 */ /* 0x000fe200078e020a */
[----:B------:R-:W-:Y:S01]  /*0cd0*/  IADD3 R8, P0, R223, R9, RZ ;  /* 0x00000009df087210 */ /* 0x000fe20007f1e0ff */
[C---:B------:R-:W-:Y:S01]  /*0ce0*/  IMAD R0, R11.reuse, c[0x0][0x1e4], R2 ;  /* 0x000079000b007a24 */ /* 0x040fe200078e0202 */
[----:B------:R-:W-:Y:S01]  /*0cf0*/  SHF.R.S32.HI R26, RZ, 0x1f, R30 ;  /* 0x0000001fff1a7819 */ /* 0x000fe2000001141e */
[----:B------:R-:W-:Y:S01]  /*0d00*/  IMAD.WIDE.U32 R2, R11, c[0x0][0x1e0], R18 ;  /* 0x000078000b027a25 */ /* 0x000fe200078e0012 */
[----:B------:R-:W-:-:S02]  /*0d10*/  LEA.HI.X.SX32 R9, R9, R6, 0x1, P0 ;  /* 0x0000000609097211 */ /* 0x000fc400000f0eff */
[C---:B------:R-:W-:Y:S01]  /*0d20*/  IADD3 R4, P0, R14.reuse, R7, RZ ;  /* 0x000000070e047210 */ /* 0x040fe20007f1e0ff */
[----:B------:R-:W-:Y:S01]  /*0d30*/  IMAD.IADD R3, R3, 0x1, R0 ;  /* 0x0000000103037824 */ /* 0x000fe200078e0200 */
[----:B------:R-:W-:Y:S01]  /*0d40*/  SHF.R.S32.HI R0, RZ, 0x1f, R7 ;  /* 0x0000001fff007819 */ /* 0x000fe20000011407 */
[----:B------:R-:W-:Y:S01]  /*0d50*/  IMAD.WIDE R8, R29, 0x80, R8 ;  /* 0x000000801d087825 */ /* 0x000fe200078e0208 */
[----:B------:R-:W-:Y:S02]  /*0d60*/  IADD3 R16, P2, R223, R21, RZ ;  /* 0x00000015df107210 */ /* 0x000fe40007f5e0ff */
[----:B------:R-:W-:Y:S01]  /*0d70*/  LEA.HI.X.SX32 R5, R14, R0, 0x1, P0 ;  /* 0x000000000e057211 */ /* 0x000fe200000f0eff */
[----:B------:R-:W-:Y:S01]  /*0d80*/  IMAD R14, R50, c[0x0][0x288], RZ ;  /* 0x0000a200320e7a24 */ /* 0x000fe200078e02ff */
[----:B------:R-:W-:Y:S02]  /*0d90*/  SEL R15, R26, RZ, !P3 ;  /* 0x000000ff1a0f7207 */ /* 0x000fe40005800000 */
[----:B------:R-:W-:Y:S01]  /*0da0*/  LEA.HI R49, R45, R48, RZ, 0x3 ;  /* 0x000000302d317211 */ /* 0x000fe200078f18ff */
[----:B------:R-:W-:Y:S01]  /*0db0*/  IMAD R14, R51, c[0x0][0x28c], R14 ;  /* 0x0000a300330e7a24 */ /* 0x000fe200078e020e */
[----:B------:R-:W-:Y:S01]  /*0dc0*/  LEA.HI.X.SX32 R21, R21, R6, 0x1, P2 ;  /* 0x0000000615157211 */ /* 0x000fe200010f0eff */
[----:B------:R-:W-:Y:S01]  /*0dd0*/  IMAD.WIDE.U32 R6, R51, c[0x0][0x270], R4 ;  /* 0x00009c0033067a25 */ /* 0x000fe200078e0004 */
[----:B------:R-:W-:-:S02]  /*0de0*/  SEL R20, R30, RZ, !P3 ;  /* 0x000000ff1e147207 */ /* 0x000fc40005800000 */
[----:B------:R-:W-:Y:S01]  /*0df0*/  LEA.HI R46, R45, R48, RZ, 0x5 ;  /* 0x000000302d2e7211 */ /* 0x000fe200078f28ff */
[----:B------:R-:W-:Y:S01]  /*0e00*/  IMAD R0, R15, c[0x0][0x1e8], RZ ;  /* 0x00007a000f007a24 */ /* 0x000fe200078e02ff */
[C---:B------:R-:W-:Y:S01]  /*0e10*/  IADD3 R47, R18.reuse, 0x20, RZ ;  /* 0x00000020122f7810 */ /* 0x040fe20007ffe0ff */
[----:B------:R-:W-:Y:S01]  /*0e20*/  IMAD.SHL.U32 R22, R49, 0x8, RZ ;  /* 0x0000000831167824 */ /* 0x000fe200078e00ff */
[----:B------:R-:W-:Y:S01]  /*0e30*/  SHF.R.S32.HI R39, RZ, 0x5, R46 ;  /* 0x00000005ff277819 */ /* 0x000fe2000001142e */
[----:B------:R-:W-:Y:S01]  /*0e40*/  IMAD.IADD R25, R7, 0x1, R10 ;  /* 0x0000000107197824 */ /* 0x000fe200078e020a */
[C---:B------:R-:W-:Y:S01]  /*0e50*/  IADD3 R238, R18.reuse, 0x40, RZ ;  /* 0x0000004012ee7810 */ /* 0x040fe20007ffe0ff */
[----:B------:R-:W-:Y:S01]  /*0e60*/  IMAD.WIDE.U32 R4, R51, c[0x0][0x288], R4 ;  /* 0x0000a20033047a25 */ /* 0x000fe200078e0004 */
[----:B------:R-:W-:Y:S02]  /*0e70*/  ISETP.GE.AND P5, PT, R18, c[0x0][0x1cc], PT ;  /* 0x0000730012007a0c */ /* 0x000fe40003fa6270 */
[----:B------:R-:W-:Y:S01]  /*0e80*/  ISETP.GE.AND P6, PT, R47, c[0x0][0x1cc], PT ;  /* 0x000073002f007a0c */ /* 0x000fe20003fc6270 */
[----:B------:R-:W-:Y:S01]  /*0e90*/  IMAD R7, R20, c[0x0][0x1ec], R0 ;  /* 0x00007b0014077a24 */ /* 0x000fe200078e0200 */
[----:B------:R-:W-:Y:S01]  /*0ea0*/  LOP3.LUT R0, R22, 0xc0, RZ, 0xc0, !PT ;  /* 0x000000c016007812 */ /* 0x000fe200078ec0ff */
[----:B------:R-:W-:Y:S01]  /*0eb0*/  IMAD.IADD R33, R5, 0x1, R14 ;  /* 0x0000000105217824 */ /* 0x000fe200078e020e */
[----:B------:R-:W-:Y:S01]  /*0ec0*/  LEA.HI R22, R42, R223, RZ, 0x1 ;  /* 0x000000df2a167211 */ /* 0x000fe200078f08ff */
[----:B------:R-:W-:Y:S01]  /*0ed0*/  IMAD.WIDE.U32 R2, R20, c[0x0][0x1e8], R2 ;  /* 0x00007a0014027a25 */ /* 0x000fe200078e0002 */
[----:B------:R-:W-:-:S02]  /*0ee0*/  SHF.R.U32.HI R5, RZ, 0x3, R0 ;  /* 0x00000003ff057819 */ /* 0x000fc40000011600 */
[----:B------:R-:W-:Y:S01]  /*0ef0*/  LOP3.LUT R0, R0, 0x18, R18, 0xf8, !PT ;  /* 0x0000001800007812 */ /* 0x000fe200078ef812 */
[----:B------:R-:W-:Y:S01]  /*0f00*/  IMAD.IADD R3, R3, 0x1, R7 ;  /* 0x0000000103037824 */ /* 0x000fe200078e0207 */
[----:B------:R-:W-:Y:S01]  /*0f10*/  SEL R30, R30, RZ, !P1 ;  /* 0x000000ff1e1e7207 */ /* 0x000fe20004800000 */
[----:B------:R-:W-:Y:S01]  /*0f20*/  IMAD.MOV.U32 R24, RZ, RZ, R6 ;  /* 0x000000ffff187224 */ /* 0x000fe200078e0006 */
[----:B------:R-:W-:Y:S01]  /*0f30*/  LOP3.LUT R14, R0, R5, RZ, 0x3c, !PT ;  /* 0x00000005000e7212 */ /* 0x000fe200078e3cff */
[----:B------:R-:W-:Y:S02]  /*0f40*/  IMAD R0, R9, c[0x0][0x1d8], RZ ;  /* 0x0000760009007a24 */ /* 0x000fe400078e02ff */
[----:B------:R-:W-:Y:S02]  /*0f50*/  IMAD.MOV.U32 R32, RZ, RZ, R4 ;  /* 0x000000ffff207224 */ /* 0x000fe400078e0004 */
[----:B------:R-:W-:Y:S02]  /*0f60*/  IMAD R6, R50, c[0x0][0x238], RZ ;  /* 0x00008e0032067a24 */ /* 0x000fe400078e02ff */
[----:B------:R-:W-:Y:S01]  /*0f70*/  IMAD R10, R8, c[0x0][0x1dc], R0 ;  /* 0x00007700080a7a24 */ /* 0x000fe200078e0200 */
[----:B------:R-:W-:Y:S01]  /*0f80*/  LOP3.LUT R0, R22, 0x7fffffe, RZ, 0xc0, !PT ;  /* 0x07fffffe16007812 */ /* 0x000fe200078ec0ff */
[----:B------:R-:W-:-:S04]  /*0f90*/  IMAD.WIDE.U32 R4, R8, c[0x0][0x1d8], R2 ;  /* 0x0000760008047a25 */ /* 0x000fc800078e0002 */
[C---:B------:R-:W-:Y:S01]  /*0fa0*/  IMAD R3, R51.reuse, c[0x0][0x23c], R6 ;  /* 0x00008f0033037a24 */ /* 0x040fe200078e0206 */
[----:B------:R-:W-:Y:S01]  /*0fb0*/  LEA R2, P0, R4, c[0x0][0x1c0], 0x1 ;  /* 0x0000700004027a11 */ /* 0x000fe200078008ff */
[----:B------:R-:W-:-:S04]  /*0fc0*/  IMAD.WIDE.U32 R6, R51, c[0x0][0x238], R12 ;  /* 0x00008e0033067a25 */ /* 0x000fc800078e000c */
[----:B------:R-:W-:Y:S02]  /*0fd0*/  IMAD.IADD R5, R5, 0x1, R10 ;  /* 0x0000000105057824 */ /* 0x000fe400078e020a */
[----:B------:R-:W-:Y:S02]  /*0fe0*/  IMAD.IADD R29, R7, 0x1, R3 ;  /* 0x00000001071d7824 */ /* 0x000fe400078e0203 */
[----:B------:R-:W-:Y:S01]  /*0ff0*/  IMAD.IADD R0, R223, 0x1, -R0 ;  /* 0x00000001df007824 */ /* 0x000fe200078e0a00 */
[----:B------:R-:W-:Y:S01]  /*1000*/  LEA.HI.X R3, R4, c[0x0][0x1c4], R5, 0x1, P0 ;  /* 0x0000710004037a11 */ /* 0x000fe200000f0c05 */
[----:B------:R-:W-:Y:S01]  /*1010*/  IMAD.MOV.U32 R4, RZ, RZ, c[0x0][0x1dc] ;  /* 0x00007700ff047624 */ /* 0x000fe200078e00ff */
[----:B------:R-:W-:Y:S01]  /*1020*/  LEA R12, P0, R23, R2, 0x7 ;  /* 0x00000002170c7211 */ /* 0x000fe200078038ff */
[----:B------:R-:W-:Y:S02]  /*1030*/  IMAD R0, R39, 0x8, R0 ;  /* 0x0000000827007824 */ /* 0x000fe400078e0200 */
[----:B------:R-:W-:Y:S01]  /*1040*/  IMAD.MOV.U32 R28, RZ, RZ, R6 ;  /* 0x000000ffff1c7224 */ /* 0x000fe200078e0006 */
[----:B------:R-:W-:Y:S01]  /*1050*/  LEA.HI.X R13, R23, R3, R4, 0x7, P0 ;  /* 0x00000003170d7211 */ /* 0x000fe200000f3c04 */
[----:B------:R-:W-:Y:S01]  /*1060*/  IMAD R4, R17, c[0x0][0x1b0], RZ ;  /* 0x00006c0011047a24 */ /* 0x000fe200078e02ff */
[----:B------:R-:W-:Y:S01]  /*1070*/  ISETP.GE.AND P0, PT, R238, c[0x0][0x1cc], PT ;  /* 0x00007300ee007a0c */ /* 0x000fe20003f06270 */
[----:B------:R-:W-:-:S02]  /*1080*/  IMAD.U32 R14, R0, 0x20, R14 ;  /* 0x00000020000e7824 */ /* 0x000fc400078e000e */
[----:B------:R-:W-:Y:S02]  /*1090*/  IMAD.IADD R0, R229, 0x1, -R223 ;  /* 0x00000001e5007824 */ /* 0x000fe400078e0adf */
[C---:B------:R-:W-:Y:S02]  /*10a0*/  IMAD R6, R11.reuse, c[0x0][0x1b4], R4 ;  /* 0x00006d000b067a24 */ /* 0x040fe400078e0204 */
[----:B------:R-:W-:Y:S01]  /*10b0*/  IMAD.WIDE.U32 R4, R11, c[0x0][0x1b0], R18 ;  /* 0x00006c000b047a25 */ /* 0x000fe200078e0012 */
[C---:B------:R-:W-:Y:S02]  /*10c0*/  ISETP.LT.OR P4, PT, R0.reuse, 0x1, P5 ;  /* 0x000000010000780c */ /* 0x040fe40002f81670 */
[C---:B------:R-:W-:Y:S01]  /*10d0*/  ISETP.LT.OR P3, PT, R0.reuse, 0x1, P6 ;  /* 0x000000010000780c */ /* 0x040fe20003761670 */
[----:B------:R-:W-:Y:S01]  /*10e0*/  IMAD R7, R21, c[0x0][0x208], RZ ;  /* 0x0000820015077a24 */ /* 0x000fe200078e02ff */
[C---:B------:R-:W-:Y:S01]  /*10f0*/  ISETP.LT.OR P2, PT, R0.reuse, 0x1, P0 ;  /* 0x000000010000780c */ /* 0x040fe20000741670 */
[----:B------:R-:W-:Y:S01]  /*1100*/  IMAD R15, R15, c[0x0][0x1b8], RZ ;  /* 0x00006e000f0f7a24 */ /* 0x000fe200078e02ff */
[C---:B------:R-:W-:Y:S01]  /*1110*/  ISETP.LT.OR P6, PT, R0.reuse, 0x41, P6 ;  /* 0x000000410000780c */ /* 0x040fe200037c1670 */
[----:B------:R-:W-:Y:S01]  /*1120*/  IMAD.IADD R5, R5, 0x1, R6 ;  /* 0x0000000105057824 */ /* 0x000fe200078e0206 */
[----:B------:R-:W-:Y:S01]  /*1130*/  ISETP.LT.OR P0, PT, R0, 0x41, P0 ;  /* 0x000000410000780c */ /* 0x000fe20000701670 */
[----:B------:R-:W-:-:S02]  /*1140*/  IMAD R38, R16, c[0x0][0x20c], R7 ;  /* 0x0000830010267a24 */ /* 0x000fc400078e0207 */
[C---:B------:R-:W-:Y:S02]  /*1150*/  IMAD R15, R20.reuse, c[0x0][0x1bc], R15 ;  /* 0x00006f00140f7a24 */ /* 0x040fe400078e020f */
[----:B------:R-:W-:Y:S01]  /*1160*/  IMAD.WIDE.U32 R6, R20, c[0x0][0x1b8], R4 ;  /* 0x00006e0014067a25 */ /* 0x000fe200078e0004 */
[----:B------:R-:W-:-:S03]  /*1170*/  LOP3.LUT R20, R49, 0xfffffff8, RZ, 0xc0, !PT ;  /* 0xfffffff831147812 */ /* 0x000fc600078ec0ff */
[----:B------:R-:W-:Y:S02]  /*1180*/  IMAD.SHL.U32 R14, R14, 0x2, RZ ;  /* 0x000000020e0e7824 */ /* 0x000fe400078e00ff */
[----:B------:R-:W-:Y:S02]  /*1190*/  IMAD.IADD R20, R48, 0x1, -R20 ;  /* 0x0000000130147824 */ /* 0x000fe400078e0a14 */
[----:B------:R-:W-:Y:S01]  /*11a0*/  IMAD R10, R21, c[0x0][0x178], RZ ;  /* 0x00005e00150a7a24 */ /* 0x000fe200078e02ff */
[----:B------:R-:W-:Y:S01]  /*11b0*/  @!PT LDS RZ, [RZ] ;  /* 0x00000000fffff984 */ /* 0x000fe20000000800 */
[----:B------:R-:W-:Y:S01]  /*11c0*/  @!PT LDS RZ, [RZ] ;  /* 0x00000000fffff984 */ /* 0x000fe20000000800 */
[----:B------:R-:W-:Y:S01]  /*11d0*/  @!PT LDS RZ, [RZ] ;  /* 0x00000000fffff984 */ /* 0x000fe20000000800 */
[----:B------:R1:W-:Y:S01]  /*11e0*/  LDGSTS.E.BYPASS.LTC128B.128 [R14+0x6080], [R2.64], !P4 ;  /* 0x06080000020e7fae */ /* 0x0003e2000e101d48 */
[----:B------:R-:W-:Y:S01]  /*11f0*/  ISETP.GE.AND P4, PT, R238, c[0x0][0x19c], PT ;  /* 0x00006700ee007a0c */ /* 0x000fe20003f86270 */
[----:B------:R-:W-:Y:S01]  /*1200*/  IMAD.WIDE.U32 R22, R16, c[0x0][0x208], R18 ;  /* 0x0000820010167a25 */ /* 0x000fe200078e0012 */
[----:B------:R-:W-:Y:S01]  /*1210*/  LEA.HI R37, R20, R20, RZ, 0x1 ;  /* 0x0000001414257211 */ /* 0x000fe200078f08ff */
[----:B------:R1:W-:Y:S01]  /*1220*/  LDGSTS.E.BYPASS.LTC128B.128 [R14+0x8080], [R2.64+0x40], !P3 ;  /* 0x08080040020e7fae */ /* 0x0003e2000d901d48 */
[----:B------:R-:W-:Y:S01]  /*1230*/  ISETP.LT.OR P3, PT, R0, 0x41, P5 ;  /* 0x000000410000780c */ /* 0x000fe20002f61670 */
[----:B------:R-:W-:Y:S01]  /*1240*/  IMAD R17, R16, c[0x0][0x17c], R10 ;  /* 0x00005f0010117a24 */ /* 0x000fe200078e020a */
[----:B------:R-:W-:Y:S01]  /*1250*/  ISETP.GE.AND P5, PT, R18, c[0x0][0x19c], PT ;  /* 0x0000670012007a0c */ /* 0x000fe20003fa6270 */
[----:B------:R1:W-:Y:S01]  /*1260*/  LDGSTS.E.BYPASS.LTC128B.128 [R14+0xa080], [R2.64+0x80], !P2 ;  /* 0x0a080080020e7fae */ /* 0x0003e2000d101d48 */
[----:B------:R-:W-:Y:S01]  /*1270*/  ISETP.GE.AND P2, PT, R47, c[0x0][0x19c], PT ;  /* 0x000067002f007a0c */ /* 0x000fe20003f46270 */
[----:B------:R-:W-:Y:S01]  /*1280*/  IMAD.WIDE.U32 R10, R16, c[0x0][0x178], R18 ;  /* 0x00005e00100a7a25 */ /* 0x000fe200078e0012 */
[----:B------:R-:W-:-:S02]  /*1290*/  SEL R21, R26, RZ, !P1 ;  /* 0x000000ff1a157207 */ /* 0x000fc40004800000 */
[C---:B------:R-:W-:Y:S01]  /*12a0*/  ISETP.LT.OR P1, PT, R0.reuse, 0x1, P5 ;  /* 0x000000010000780c */ /* 0x040fe20002f21670 */
[----:B------:R-:W-:Y:S01]  /*12b0*/  IMAD.IADD R5, R11, 0x1, R17 ;  /* 0x000000010b057824 */ /* 0x000fe200078e0211 */
[----:B------:R-:W-:Y:S01]  /*12c0*/  ISETP.LT.OR P5, PT, R0, 0x41, P5 ;  /* 0x000000410000780c */ /* 0x000fe20002fa1670 */
[----:B------:R-:W-:Y:S01]  /*12d0*/  IMAD.MOV.U32 R4, RZ, RZ, R10 ;  /* 0x000000ffff047224 */ /* 0x000fe200078e000a */
[----:B------:R-:W-:Y:S01]  /*12e0*/  IADD3 R251, R14, 0xc080, RZ ;  /* 0x0000c0800efb7810 */ /* 0x000fe20007ffe0ff */
[----:B------:R2:W-:Y:S01]  /*12f0*/  LDGSTS.E.BYPASS.LTC128B.128 [R14+0x7080], [R12.64], !P3 ;  /* 0x070800000c0e7fae */ /* 0x0005e2000d901d48 */
[C---:B------:R-:W-:Y:S01]  /*1300*/  ISETP.LT.OR P3, PT, R0.reuse, 0x1, P2 ;  /* 0x000000010000780c */ /* 0x040fe20001761670 */
[----:B------:R-:W-:Y:S01]  /*1310*/  IMAD.WIDE.U32 R4, R51, c[0x0][0x180], R4 ;  /* 0x0000600033047a25 */ /* 0x000fe200078e0004 */
[C---:B------:R-:W-:Y:S01]  /*1320*/  ISETP.LT.OR P2, PT, R0.reuse, 0x41, P2 ;  /* 0x000000410000780c */ /* 0x040fe20001741670 */
[----:B------:R2:W-:Y:S01]  /*1330*/  LDGSTS.E.BYPASS.LTC128B.128 [R14+0x9080], [R12.64+0x40], !P6 ;  /* 0x090800400c0e7fae */ /* 0x0005e2000f101d48 */
[----:B------:R-:W-:Y:S01]  /*1340*/  ISETP.LT.OR P6, PT, R0, 0x1, P4 ;  /* 0x000000010000780c */ /* 0x000fe200027c1670 */
[----:B------:R-:W-:Y:S01]  /*1350*/  IMAD.WIDE.U32 R244, R30, c[0x0][0x278], R24 ;  /* 0x00009e001ef47a25 */ /* 0x000fe200078e0018 */
[----:B------:R-:W-:Y:S01]  /*1360*/  ISETP.LT.OR P4, PT, R0, 0x41, P4 ;  /* 0x000000410000780c */ /* 0x000fe20002781670 */
[----:B------:R2:W-:Y:S01]  /*1370*/  LDGSTS.E.BYPASS.LTC128B.128 [R14+0xb080], [R12.64+0x80], !P0 ;  /* 0x0b0800800c0e7fae */ /* 0x0005e2000c101d48 */
[----:B------:R-:W-:Y:S01]  /*1380*/  IADD3 R250, R14, 0x12080, RZ ;  /* 0x000120800efa7810 */ /* 0x000fe20007ffe0ff */
[----:B------:R-:W-:-:S02]  /*1390*/  IMAD R0, R50, c[0x0][0x180], RZ ;  /* 0x0000600032007a24 */ /* 0x000fc400078e02ff */
[----:B------:R-:W-:-:S04]  /*13a0*/  IMAD.WIDE.U32 R240, R30, c[0x0][0x290], R32 ;  /* 0x0000a4001ef07a25 */ /* 0x000fc800078e0020 */
[----:B------:R-:W-:Y:S01]  /*13b0*/  IMAD R0, R51, c[0x0][0x184], R0 ;  /* 0x0000610033007a24 */ /* 0x000fe200078e0200 */
[----:B-1----:R-:W-:Y:S01]  /*13c0*/  LEA.HI R2, R45, R48, RZ, 0x6 ;  /* 0x000000302d027211 */ /* 0x002fe200078f30ff */
[----:B------:R-:W-:-:S03]  /*13d0*/  IMAD.WIDE.U32 R248, R30, c[0x0][0x240], R28 ;  /* 0x000090001ef87a25 */ /* 0x000fc600078e001c */
[----:B------:R-:W-:Y:S01]  /*13e0*/  SHF.R.S32.HI R31, RZ, 0x6, R2 ;  /* 0x00000006ff1f7819 */ /* 0x000fe20000011402 */
[----:B------:R-:W-:Y:S01]  /*13f0*/  IMAD.IADD R5, R5, 0x1, R0 ;  /* 0x0000000105057824 */ /* 0x000fe200078e0200 */
[----:B------:R-:W-:-:S03]  /*1400*/  LOP3.LUT R2, R37, 0x7fffffe, RZ, 0xc0, !PT ;  /* 0x07fffffe25027812 */ /* 0x000fc600078ec0ff */
[----:B------:R-:W-:-:S04]  /*1410*/  IMAD.WIDE.U32 R246, R30, c[0x0][0x188], R4 ;  /* 0x000062001ef67a25 */ /* 0x000fc800078e0004 */
[----:B------:R-:W-:Y:S02]  /*1420*/  IMAD.IADD R3, R20, 0x1, -R2 ;  /* 0x0000000114037824 */ /* 0x000fe400078e0a02 */
[----:B------:R-:W-:Y:S02]  /*1430*/  IMAD R2, R36, 0x4, R31 ;  /* 0x0000000424027824 */ /* 0x000fe400078e021f */
[----:B--2---:R-:W-:Y:S02]  /*1440*/  IMAD.MOV.U32 R12, RZ, RZ, c[0x0][0x1a8] ;  /* 0x00006a00ff0c7624 */ /* 0x004fe400078e00ff */
[----:B------:R-:W-:Y:S02]  /*1450*/  IMAD R44, R2, 0x8, R3 ;  /* 0x00000008022c7824 */ /* 0x000fe400078e0203 */
[----:B------:R-:W-:Y:S02]  /*1460*/  IMAD.IADD R3, R7, 0x1, R15 ;  /* 0x0000000107037824 */ /* 0x000fe400078e020f */
[----:B------:R-:W-:-:S02]  /*1470*/  IMAD R7, R9, c[0x0][0x1a8], RZ ;  /* 0x00006a0009077a24 */ /* 0x000fc400078e02ff */
[----:B------:R-:W-:Y:S02]  /*1480*/  IMAD.MOV.U32 R2, RZ, RZ, R6 ;  /* 0x000000ffff027224 */ /* 0x000fe400078e0006 */
[C---:B------:R-:W-:Y:S02]  /*1490*/  IMAD R6, R8.reuse, c[0x0][0x1ac], R7 ;  /* 0x00006b0008067a24 */ /* 0x040fe400078e0207 */
[----:B------:R-:W-:-:S04]  /*14a0*/  IMAD.WIDE.U32 R2, R8, c[0x0][0x1a8], R2 ;  /* 0x00006a0008027a25 */ /* 0x000fc800078e0002 */
[----:B------:R-:W-:Y:S01]  /*14b0*/  IMAD.IADD R0, R3, 0x1, R6 ;  /* 0x0000000103007824 */ /* 0x000fe200078e0206 */
[C---:B------:R-:W-:Y:S01]  /*14c0*/  LEA R8, P0, R2.reuse, c[0x0][0x190], 0x1 ;  /* 0x0000640002087a11 */ /* 0x040fe200078008ff */
[----:B------:R-:W-:Y:S01]  /*14d0*/  IMAD R7, R21, c[0x0][0x188], RZ ;  /* 0x0000620015077a24 */ /* 0x000fe200078e02ff */
[----:B------:R-:W-:Y:S01]  /*14e0*/  LOP3.LUT R3, R27, 0xfffffff0, RZ, 0xc0, !PT ;  /* 0xfffffff01b037812 */ /* 0x000fe200078ec0ff */
[----:B------:R-:W-:Y:S01]  /*14f0*/  IMAD.MOV.U32 R13, RZ, RZ, c[0x0][0x1ac] ;  /* 0x00006b00ff0d7624 */ /* 0x000fe200078e00ff */
[----:B------:R-:W-:Y:S01]  /*1500*/  LEA.HI.X R9, R2, c[0x0][0x194], R0, 0x1, P0 ;  /* 0x0000650002097a11 */ /* 0x000fe200000f0c00 */
[----:B------:R-:W-:Y:S01]  /*1510*/  IMAD R0, R216, UR5, RZ ;  /* 0x00000005d8007c24 */ /* 0x000fe2000f8e02ff */
[----:B------:R-:W-:Y:S01]  /*1520*/  SHF.R.S32.HI R2, RZ, 0x1f, R216 ;  /* 0x0000001fff027819 */ /* 0x000fe200000114d8 */
[----:B------:R-:W-:Y:S01]  /*1530*/  IMAD R10, R30, c[0x0][0x18c], R7 ;  /* 0x000063001e0a7a24 */ /* 0x000fe200078e0207 */
[----:B------:R-:W-:Y:S01]  /*1540*/  LEA R16, P0, R12, R8, 0x7 ;  /* 0x000000080c107211 */ /* 0x000fe200078038ff */
[----:B------:R1:W-:Y:S01]  /*1550*/  LDGSTS.E.BYPASS.LTC128B.128 [R14+0x80], [R8.64], !P1 ;  /* 0x00080000080e7fae */ /* 0x0003e2000c901d48 */
[----:B------:R-:W-:Y:S01]  /*1560*/  ISETP.GE.AND P1, PT, R238, c[0x0][0x16c], PT ;  /* 0x00005b00ee007a0c */ /* 0x000fe20003f26270 */
[----:B------:R-:W-:Y:S01]  /*1570*/  IMAD R40, R2, UR4, R0 ;  /* 0x0000000402287c24 */ /* 0x000fe2000f8e0200 */
[----:B------:R-:W-:Y:S01]  /*1580*/  LEA.HI.X R17, R12, R9, R13, 0x7, P0 ;  /* 0x000000090c117211 */ /* 0x000fe200000f3c0d */
[----:B------:R-:W-:Y:S01]  /*1590*/  IMAD.IADD R0, R48, 0x1, -R3 ;  /* 0x0000000130007824 */ /* 0x000fe200078e0a03 */
[----:B------:R1:W-:Y:S01]  /*15a0*/  LDGSTS.E.BYPASS.LTC128B.128 [R14+0x2080], [R8.64+0x40], !P3 ;  /* 0x02080040080e7fae */ /* 0x0003e2000d901d48 */
[----:B------:R-:W-:-:S02]  /*15b0*/  IMAD R6, R2, c[0x0][0x178], RZ ;  /* 0x00005e0002067a24 */ /* 0x000fc400078e02ff */
[----:B------:R-:W-:Y:S01]  /*15c0*/  IMAD.WIDE.U32 R2, R216, c[0x0][0x178], RZ ;  /* 0x00005e00d8027a25 */ /* 0x000fe200078e00ff */
[----:B------:R-:W-:Y:S01]  /*15d0*/  SHF.R.S32.HI R7, RZ, 0x1f, R0 ;  /* 0x0000001fff077819 */ /* 0x000fe20000011400 */
[----:B------:R1:W-:Y:S01]  /*15e0*/  LDGSTS.E.BYPASS.LTC128B.128 [R14+0x4080], [R8.64+0x80], !P6 ;  /* 0x04080080080e7fae */ /* 0x0003e2000f101d48 */
[-C--:B------:R-:W-:Y:S01]  /*15f0*/  LEA.HI R11, R0, R0.reuse, RZ, 0x1 ;  /* 0x00000000000b7211 */ /* 0x080fe200078f08ff */
[----:B------:R-:W-:Y:S01]  /*1600*/  IMAD R6, R216, c[0x0][0x17c], R6 ;  /* 0x00005f00d8067a24 */ /* 0x000fe200078e0206 */
[----:B------:R-:W-:Y:S01]  /*1610*/  LEA.HI R7, R7, R0, RZ, 0x3 ;  /* 0x0000000007077211 */ /* 0x000fe200078f18ff */
[----:B------:R-:W-:Y:S01]  /*1620*/  IMAD.IADD R35, R247, 0x1, R10 ;  /* 0x00000001f7237824 */ /* 0x000fe200078e020a */
[----:B------:R-:W-:Y:S01]  /*1630*/  LOP3.LUT R4, R11, 0x7fffffe, RZ, 0xc0, !PT ;  /* 0x07fffffe0b047812 */ /* 0x000fe200078ec0ff */
[----:B------:R-:W-:Y:S01]  /*1640*/  IMAD.IADD R12, R3, 0x1, R6 ;  /* 0x00000001030c7824 */ /* 0x000fe200078e0206 */
[----:B------:R-:W-:Y:S01]  /*1650*/  LOP3.LUT R3, R7, 0xfffffff8, RZ, 0xc0, !PT ;  /* 0xfffffff807037812 */ /* 0x000fe200078ec0ff */
[----:B------:R2:W-:Y:S01]  /*1660*/  LDGSTS.E.BYPASS.LTC128B.128 [R14+0x1080], [R16.64], !P5 ;  /* 0x01080000100e7fae */ /* 0x0005e2000e901d48 */
[----:B------:R-:W-:Y:S01]  /*1670*/  LEA.HI R10, R46, R39, RZ, 0x1 ;  /* 0x000000272e0a7211 */ /* 0x000fe200078f08ff */
[----:B------:R-:W-:Y:S01]  /*1680*/  IMAD.IADD R6, R0, 0x1, -R4 ;  /* 0x0000000100067824 */ /* 0x000fe200078e0a04 */
[----:B------:R-:W-:Y:S01]  /*1690*/  LEA R5, P0, R2, R246, 0x6 ;  /* 0x000000f602057211 */ /* 0x000fe200078030ff */
[----:B------:R-:W-:Y:S01]  /*16a0*/  IMAD.IADD R26, R0, 0x1, -R3 ;  /* 0x00000001001a7824 */ /* 0x000fe200078e0a03 */
[----:B------:R-:W-:Y:S01]  /*16b0*/  LOP3.LUT R0, R10, 0xfffffffe, RZ, 0xc0, !PT ;  /* 0xfffffffe0a007812 */ /* 0x000fe200078ec0ff */
[----:B------:R3:W-:Y:S01]  /*16c0*/  STL [R1+0x4], R35 ;  /* 0x0000042301007387 */ /* 0x0007e20000100800 */
[----:B------:R-:W-:-:S02]  /*16d0*/  LEA.HI.X R4, R2, R35, R12, 0x6, P0 ;  /* 0x0000002302047211 */ /* 0x000fc400000f340c */
[----:B------:R-:W-:Y:S01]  /*16e0*/  ISETP.GE.AND P0, PT, R18, c[0x0][0x16c], PT ;  /* 0x00005b0012007a0c */ /* 0x000fe20003f06270 */
[----:B------:R-:W-:Y:S01]  /*16f0*/  IMAD.IADD R27, R39, 0x1, -R0 ;  /* 0x00000001271b7824 */ /* 0x000fe200078e0a00 */
[----:B------:R-:W-:Y:S01]  /*1700*/  SHF.R.S32.HI R2, RZ, 0x3, R7 ;  /* 0x00000003ff027819 */ /* 0x000fe20000011407 */
[----:B------:R2:W-:Y:S01]  /*1710*/  LDGSTS.E.BYPASS.LTC128B.128 [R14+0x3080], [R16.64+0x40], !P2 ;  /* 0x03080040100e7fae */ /* 0x0005e2000d101d48 */
[----:B------:R-:W-:Y:S01]  /*1720*/  SEL R3, RZ, 0x4, P1 ;  /* 0x00000004ff037807 */ /* 0x000fe20000800000 */
[----:B------:R-:W-:Y:S01]  /*1730*/  IMAD.SHL.U32 R0, R27, 0x400, RZ ;  /* 0x000004001b007824 */ /* 0x000fe200078e00ff */
[C---:B------:R-:W-:Y:S01]  /*1740*/  LEA R12, P1, R5.reuse, c[0x0][0x160], 0x1 ;  /* 0x00005800050c7a11 */ /* 0x040fe200078208ff */
[----:B------:R-:W-:Y:S01]  /*1750*/  IMAD R41, R2, 0x8, R6 ;  /* 0x0000000802297824 */ /* 0x000fe200078e0206 */
[----:B------:R2:W-:Y:S01]  /*1760*/  LDGSTS.E.BYPASS.LTC128B.128 [R14+0x5080], [R16.64+0x80], !P4 ;  /* 0x05080080100e7fae */ /* 0x0005e2000e101d48 */
[----:B------:R-:W-:Y:S01]  /*1770*/  IMAD R213, R34, 0x2, R0 ;  /* 0x0000000222d57824 */ /* 0x000fe200078e0200 */
[----:B------:R-:W-:Y:S01]  /*1780*/  LEA.HI.X R13, R5, c[0x0][0x164], R4, 0x1, P1 ;  /* 0x00005900050d7a11 */ /* 0x000fe200008f0c04 */
[----:B------:R-:W-:Y:S01]  /*1790*/  IMAD R43, R2, 0x200, R0 ;  /* 0x00000200022b7824 */ /* 0x000fe200078e0200 */
[----:B------:R-:W-:Y:S01]  /*17a0*/  ISETP.GT.AND P1, PT, R48, 0xf, PT ;  /* 0x0000000f3000780c */ /* 0x000fe20003f24270 */
[----:B------:R-:W-:Y:S01]  /*17b0*/  IMAD.SHL.U32 R0, R20, 0x40, RZ ;  /* 0x0000004014007824 */ /* 0x000fe200078e00ff */
[----:B------:R-:W-:Y:S01]  /*17c0*/  SHF.R.S32.HI R5, RZ, 0x1, R11 ;  /* 0x00000001ff057819 */ /* 0x000fe2000001140b */
[----:B------:R-:W-:Y:S01]  /*17d0*/  IMAD R2, R21, c[0x0][0x278], RZ ;  /* 0x00009e0015027a24 */ /* 0x000fe200078e02ff */
[----:B------:R-:W0:Y:S01]  /*17e0*/  LDGDEPBAR ;  /* 0x00000000000079af */ /* 0x000e220000000000 */
[----:B------:R-:W-:Y:S01]  /*17f0*/  IMAD.SHL.U32 R34, R216, 0x40, RZ ;  /* 0x00000040d8227824 */ /* 0x000fe200078e00ff */
[----:B------:R-:W-:Y:S01]  /*1800*/  LOP3.LUT R0, R0, 0x1c0, RZ, 0xc0, !PT ;  /* 0x000001c000007812 */ /* 0x000fe200078ec0ff */
[----:B------:R-:W-:-:S02]  /*1810*/  IMAD R4, R30, c[0x0][0x27c], R2 ;  /* 0x00009f001e047a24 */ /* 0x000fc400078e0202 */
[----:B------:R-:W-:Y:S01]  /*1820*/  IMAD R20, R50, c[0x0][0x210], RZ ;  /* 0x0000840032147a24 */ /* 0x000fe200078e02ff */
[----:B---3--:R-:W-:Y:S01]  /*1830*/  SEL R35, RZ, 0x1, P0 ;  /* 0x00000001ff237807 */ /* 0x008fe20000000000 */
[----:B------:R-:W-:Y:S01]  /*1840*/  IMAD.IADD R15, R245, 0x1, R4 ;  /* 0x00000001f50f7824 */ /* 0x000fe200078e0204 */
[----:B------:R-:W-:Y:S01]  /*1850*/  ISETP.GE.AND P0, PT, R47, c[0x0][0x16c], PT ;  /* 0x00005b002f007a0c */ /* 0x000fe20003f06270 */
[----:B------:R-:W-:Y:S01]  /*1860*/  IMAD R20, R51, c[0x0][0x214], R20 ;  /* 0x0000850033147a24 */ /* 0x000fe200078e0214 */
[----:B------:R-:W-:Y:S02]  /*1870*/  SHF.R.U32.HI R2, RZ, 0x3, R0 ;  /* 0x00000003ff027819 */ /* 0x000fe40000011600 */
[----:B------:R-:W-:Y:S01]  /*1880*/  SEL R7, RZ, 0x2, P0 ;  /* 0x00000002ff077807 */ /* 0x000fe20000000000 */
[----:B------:R3:W-:Y:S01]  /*1890*/  STL [R1], R15 ;  /* 0x0000000f01007387 */ /* 0x0007e20000100800 */
[----:B------:R-:W-:Y:S02]  /*18a0*/  SHF.R.S32.HI R25, RZ, 0x1f, R34 ;  /* 0x0000001fff197819 */ /* 0x000fe40000011422 */
[----:B------:R-:W-:Y:S01]  /*18b0*/  IADD3 R7, R3, R7, R35 ;  /* 0x0000000703077210 */ /* 0x000fe20007ffe023 */
[----:B------:R-:W-:Y:S01]  /*18c0*/  IMAD.SHL.U32 R3, R39, 0x10, RZ ;  /* 0x0000001027037824 */ /* 0x000fe200078e00ff */
[----:B------:R-:W-:-:S02]  /*18d0*/  @!P1 IADD3 R6, P3, R34, R244, RZ ;  /* 0x000000f422069210 */ /* 0x000fc40007f7e0ff */
[C---:B------:R-:W-:Y:S02]  /*18e0*/  LOP3.LUT P5, RZ, R7.reuse, 0x2, RZ, 0xc0, !PT ;  /* 0x0000000207ff7812 */ /* 0x040fe400078ac0ff */
[----:B------:R-:W-:Y:S02]  /*18f0*/  LOP3.LUT R3, R0, 0x30, R3, 0xf8, !PT ;  /* 0x0000003000037812 */ /* 0x000fe400078ef803 */
[----:B------:R-:W-:Y:S02]  /*1900*/  LOP3.LUT P6, RZ, R7, 0x4, RZ, 0xc0, !PT ;  /* 0x0000000407ff7812 */ /* 0x000fe400078cc0ff */
[----:B------:R-:W-:Y:S01]  /*1910*/  LOP3.LUT R0, R3, 0x8, R49, 0xf8, !PT ;  /* 0x0000000803007812 */ /* 0x000fe200078ef831 */
[----:B------:R-:W-:-:S03]  /*1920*/  IMAD.IADD R3, R23, 0x1, R38 ;  /* 0x0000000117037824 */ /* 0x000fc600078e0226 */
[----:B------:R-:W-:Y:S01]  /*1930*/  LOP3.LUT R38, R0, R2, RZ, 0x3c, !PT ;  /* 0x0000000200267212 */ /* 0x000fe200078e3cff */
[----:B------:R-:W-:Y:S01]  /*1940*/  IMAD.MOV.U32 R2, RZ, RZ, R22 ;  /* 0x000000ffff027224 */ /* 0x000fe200078e0016 */
[----:B------:R-:W-:Y:S01]  /*1950*/  SHF.R.S32.HI R0, RZ, 0x1f, R11 ;  /* 0x0000001fff007819 */ /* 0x000fe2000001140b */
[----:B------:R-:W-:Y:S01]  /*1960*/  @!P1 IMAD.X R22, R25, 0x1, R15, P3 ;  /* 0x0000000119169824 */ /* 0x000fe200018e060f */
[----:B------:R-:W-:Y:S01]  /*1970*/  ISETP.GE.AND P3, PT, R18, c[0x0][0x1fc], PT ;  /* 0x00007f0012007a0c */ /* 0x000fe20003f66270 */
[----:B------:R-:W-:Y:S01]  /*1980*/  IMAD.WIDE.U32 R2, R51, c[0x0][0x210], R2 ;  /* 0x0000840033027a25 */ /* 0x000fe200078e0002 */
[----:B------:R-:W-:Y:S02]  /*1990*/  LEA.HI R4, R0, R5, RZ, 0x2 ;  /* 0x0000000500047211 */ /* 0x000fe400078f10ff */
[----:B---3--:R-:W-:Y:S01]  /*19a0*/  SEL R15, RZ, 0x1, P3 ;  /* 0x00000001ff0f7807 */ /* 0x008fe20001800000 */
[----:B------:R-:W-:Y:S01]  /*19b0*/  IMAD.SHL.U32 R0, R36, 0x10, RZ ;  /* 0x0000001024007824 */ /* 0x000fe200078e00ff */
[----:B------:R-:W-:Y:S01]  /*19c0*/  ISETP.GE.AND P3, PT, R47, c[0x0][0x1fc], PT ;  /* 0x00007f002f007a0c */ /* 0x000fe20003f66270 */
[----:B------:R-:W-:Y:S01]  /*19d0*/  IMAD.IADD R3, R3, 0x1, R20 ;  /* 0x0000000103037824 */ /* 0x000fe200078e0214 */
[----:B------:R-:W-:-:S02]  /*19e0*/  LEA.HI R11, R45, R48, RZ, 0x7 ;  /* 0x000000302d0b7211 */ /* 0x000fc400078f38ff */
[----:B------:R-:W-:Y:S01]  /*19f0*/  SEL R10, RZ, 0xffffffff, P3 ;  /* 0xffffffffff0a7807 */ /* 0x000fe20001800000 */
[----:B------:R-:W-:Y:S01]  /*1a00*/  IMAD.WIDE.U32 R242, R30, c[0x0][0x218], R2 ;  /* 0x000086001ef27a25 */ /* 0x000fe200078e0002 */
[----:B------:R-:W-:Y:S02]  /*1a10*/  LOP3.LUT R4, R4, 0xfffffffc, RZ, 0xc0, !PT ;  /* 0xfffffffc04047812 */ /* 0x000fe400078ec0ff */
[----:B------:R-:W-:Y:S01]  /*1a20*/  SHF.R.U32.HI R11, RZ, 0x4, R11 ;  /* 0x00000004ff0b7819 */ /* 0x000fe2000001160b */
[----:B------:R-:W-:Y:S01]  /*1a30*/  IMAD.SHL.U32 R23, R10, 0x2, RZ ;  /* 0x000000020a177824 */ /* 0x000fe200078e00ff */
[----:B------:R-:W-:Y:S01]  /*1a40*/  LOP3.LUT R0, R0, 0x10, RZ, 0xc0, !PT ;  /* 0x0000001000007812 */ /* 0x000fe200078ec0ff */
[----:B------:R-:W-:Y:S01]  /*1a50*/  IMAD.IADD R24, R5, 0x1, -R4 ;  /* 0x0000000105187824 */ /* 0x000fe200078e0a04 */
[----:B------:R-:W-:Y:S01]  /*1a60*/  @!P1 LEA R10, P3, R6, c[0x0][0x258], 0x2 ;  /* 0x00009600060a9a11 */ /* 0x000fe200078610ff */
[C---:B------:R-:W-:Y:S01]  /*1a70*/  IMAD R4, R21.reuse, c[0x0][0x218], RZ ;  /* 0x0000860015047a24 */ /* 0x040fe200078e02ff */
[----:B------:R-:W-:Y:S01]  /*1a80*/  LOP3.LUT R39, R0, 0x8, R11, 0xf8, !PT ;  /* 0x0000000800277812 */ /* 0x000fe200078ef80b */
[C---:B------:R-:W-:Y:S01]  /*1a90*/  IMAD R0, R21.reuse, c[0x0][0x240], RZ ;  /* 0x0000900015007a24 */ /* 0x040fe200078e02ff */
[----:B------:R-:W-:Y:S01]  /*1aa0*/  @!P1 LEA.HI.X R11, R6, c[0x0][0x25c], R22, 0x2, P3 ;  /* 0x00009700060b9a11 */ /* 0x000fe200018f1416 */
[----:B------:R-:W-:Y:S01]  /*1ab0*/  IMAD R5, R21, c[0x0][0x290], RZ ;  /* 0x0000a40015057a24 */ /* 0x000fe200078e02ff */
[----:B------:R-:W-:Y:S01]  /*1ac0*/  ISETP.GE.AND P3, PT, R238, c[0x0][0x1fc], PT ;  /* 0x00007f00ee007a0c */ /* 0x000fe20003f66270 */
[C---:B------:R-:W-:Y:S01]  /*1ad0*/  IMAD R6, R30.reuse, c[0x0][0x21c], R4 ;  /* 0x000087001e067a24 */ /* 0x040fe200078e0204 */
[----:B------:R-:W-:Y:S01]  /*1ae0*/  LOP3.LUT R15, R23, 0x2, R15, 0xe2, !PT ;  /* 0x00000002170f7812 */ /* 0x000fe200078ee20f */
[----:B------:R-:W-:Y:S01]  /*1af0*/  IMAD R21, R30, c[0x0][0x244], R0 ;  /* 0x000091001e157a24 */ /* 0x000fe200078e0200 */
[----:B------:R-:W-:Y:S01]  /*1b00*/  SEL R0, RZ, 0x4, P3 ;  /* 0x00000004ff007807 */ /* 0x000fe20001800000 */
[----:B------:R-:W-:Y:S01]  /*1b10*/  IMAD.IADD R4, R233, 0x1, -R34 ;  /* 0x00000001e9047824 */ /* 0x000fe200078e0a22 */
[----:B------:R-:W-:Y:S01]  /*1b20*/  LOP3.LUT P3, RZ, R7, 0x1, RZ, 0xc0, !PT ;  /* 0x0000000107ff7812 */ /* 0x000fe2000786c0ff */
[----:B------:R-:W-:Y:S01]  /*1b30*/  IMAD.IADD R237, R243, 0x1, R6 ;  /* 0x00000001f3ed7824 */ /* 0x000fe200078e0206 */
[----:B------:R-:W-:Y:S01]  /*1b40*/  LOP3.LUT R0, R15, R0, RZ, 0xfc, !PT ;  /* 0x000000000f007212 */ /* 0x000fe200078efcff */
[----:B------:R-:W-:Y:S01]  /*1b50*/  IMAD.MOV.U32 R236, RZ, RZ, R242 ;  /* 0x000000ffffec7224 */ /* 0x000fe200078e00f2 */
[-C--:B------:R-:W-:Y:S01]  /*1b60*/  ISETP.LE.OR P3, PT, R4, R223.reuse, !P3 ;  /* 0x000000df0400720c */ /* 0x080fe20005f63670 */
[----:B------:R-:W-:Y:S01]  /*1b70*/  IMAD R20, R30, c[0x0][0x294], R5 ;  /* 0x0000a5001e147a24 */ /* 0x000fe200078e0205 */
[-C--:B------:R-:W-:Y:S01]  /*1b80*/  ISETP.LE.OR P2, PT, R4, R223.reuse, !P5 ;  /* 0x000000df0400720c */ /* 0x080fe20006f43670 */
[----:B------:R-:W-:Y:S01]  /*1b90*/  IMAD.WIDE.U32 R2, R216, UR4, R236 ;  /* 0x00000004d8027c25 */ /* 0x000fe2000f8e00ec */
[----:B------:R-:W-:-:S02]  /*1ba0*/  ISETP.LE.OR P6, PT, R4, R223, !P6 ;  /* 0x000000df0400720c */ /* 0x000fc400077c3670 */
[----:B------:R-:W-:Y:S01]  /*1bb0*/  SHF.R.S32.HI R5, RZ, 0x1f, R42 ;  /* 0x0000001fff057819 */ /* 0x000fe2000001142a */
[----:B------:R-:W-:Y:S01]  /*1bc0*/  IMAD.IADD R3, R3, 0x1, R40 ;  /* 0x0000000103037824 */ /* 0x000fe200078e0228 */
[----:B------:R-:W-:Y:S01]  /*1bd0*/  LOP3.LUT P4, RZ, R0, 0x1, RZ, 0xc0, !PT ;  /* 0x0000000100ff7812 */ /* 0x000fe2000788c0ff */
[----:B------:R-:W-:Y:S01]  /*1be0*/  IMAD.IADD R239, R241, 0x1, R20 ;  /* 0x00000001f1ef7824 */ /* 0x000fe200078e0214 */
[----:B-1----:R-:W-:Y:S01]  /*1bf0*/  LEA R8, P5, R2, c[0x0][0x1f0], 0x1 ;  /* 0x00007c0002087a11 */ /* 0x002fe200078a08ff */
[----:B------:R-:W-:Y:S02]  /*1c00*/  IMAD.IADD R252, R249, 0x1, R21 ;  /* 0x00000001f9fc7824 */ /* 0x000fe400078e0215 */
[----:B------:R1:W-:Y:S01]  /*1c10*/  LDGSTS.E.BYPASS.LTC128B.128 [R14+0xc080], [R12.64], !P3 ;  /* 0x0c0800000c0e7fae */ /* 0x0003e2000d901d48 */
[----:B------:R-:W-:Y:S02]  /*1c20*/  LOP3.LUT P3, RZ, R0, 0x2, RZ, 0xc0, !PT ;  /* 0x0000000200ff7812 */ /* 0x000fe4000786c0ff */
[----:B------:R-:W-:Y:S01]  /*1c30*/  LEA.HI.X R9, R2, c[0x0][0x1f4], R3, 0x1, P5 ;  /* 0x00007d0002097a11 */ /* 0x000fe200028f0c03 */
[----:B------:R1:W-:Y:S01]  /*1c40*/  LDGSTS.E.BYPASS.LTC128B.128 [R14+0xd080], [R12.64+0x40], !P2 ;  /* 0x0d0800400c0e7fae */ /* 0x0003e2000d101d48 */
[----:B------:R-:W-:Y:S01]  /*1c50*/  LOP3.LUT P2, RZ, R0, 0x4, RZ, 0xc0, !PT ;  /* 0x0000000400ff7812 */ /* 0x000fe2000784c0ff */
[----:B------:R-:W-:Y:S01]  /*1c60*/  @!P1 IMAD.SHL.U32 R3, R48, 0x10, RZ ;  /* 0x0000001030039824 */ /* 0x000fe200078e00ff */
[-C--:B------:R-:W-:Y:S01]  /*1c70*/  LEA.HI R0, R5, R223.reuse, RZ, 0x3 ;  /* 0x000000df05007211 */ /* 0x080fe200078f18ff */
[----:B------:R1:W-:Y:S01]  /*1c80*/  LDGSTS.E.BYPASS.LTC128B.128 [R14+0xe080], [R12.64+0x80], !P6 ;  /* 0x0e0800800c0e7fae */ /* 0x0003e2000f101d48 */
[----:B------:R-:W-:-:S02]  /*1c90*/  ISETP.LE.OR P6, PT, R4, R223, !P4 ;  /* 0x000000df0400720c */ /* 0x000fc400067c3670 */
[-C--:B------:R-:W-:Y:S01]  /*1ca0*/  ISETP.LE.OR P5, PT, R4, R223.reuse, !P3 ;  /* 0x000000df0400720c */ /* 0x080fe20005fa3670 */
[----:B------:R3:W-:Y:S01]  /*1cb0*/  @!P1 LDGSTS.E.BYPASS.LTC128B.128 [R3+0x18080], [R10.64] ;  /* 0x180800000a039fae */ /* 0x0007e2000b901d48 */
[----:B------:R-:W-:Y:S02]  /*1cc0*/  LOP3.LUT R2, R0, 0xfffffff8, RZ, 0xc0, !PT ;  /* 0xfffffff800027812 */ /* 0x000fe400078ec0ff */
[----:B------:R-:W-:Y:S01]  /*1cd0*/  SHF.R.S32.HI R0, RZ, 0x1, R37 ;  /* 0x00000001ff007819 */ /* 0x000fe20000011425 */
[----:B------:R-:W0:Y:S01]  /*1ce0*/  LDGDEPBAR ;  /* 0x00000000000079af */ /* 0x000e220000000000 */
[----:B------:R-:W-:Y:S01]  /*1cf0*/  SEL R5, RZ, 0xffffffff, P0 ;  /* 0xffffffffff057807 */ /* 0x000fe20000000000 */
[----:B--2---:R-:W-:Y:S01]  /*1d00*/  IMAD.IADD R17, R223, 0x1, -R2 ;  /* 0x00000001df117824 */ /* 0x004fe200078e0a02 */
[C---:B------:R-:W-:Y:S01]  /*1d10*/  LOP3.LUT P0, RZ, R0.reuse, 0x2, RZ, 0xc0, !PT ;  /* 0x0000000200ff7812 */ /* 0x040fe2000780c0ff */
[----:B------:R-:W-:Y:S02]  /*1d20*/  IMAD.SHL.U32 R0, R0, 0x40, RZ ;  /* 0x0000004000007824 */ /* 0x000fe400078e00ff */
[----:B------:R2:W-:Y:S01]  /*1d30*/  LDGSTS.E.BYPASS.LTC128B.128 [R14+0x12080], [R8.64], !P6 ;  /* 0x12080000080e7fae */ /* 0x0005e2000f101d48 */
[----:B------:R-:W-:Y:S01]  /*1d40*/  IMAD.SHL.U32 R2, R17, 0x40, RZ ;  /* 0x0000004011027824 */ /* 0x000fe200078e00ff */
[----:B------:R-:W-:Y:S01]  /*1d50*/  ISETP.LE.OR P6, PT, R4, R223, !P2 ;  /* 0x000000df0400720c */ /* 0x000fe200057c3670 */
[----:B------:R-:W-:Y:S01]  /*1d60*/  IMAD.SHL.U32 R7, R5, 0x2, RZ ;  /* 0x0000000205077824 */ /* 0x000fe200078e00ff */
[----:B------:R2:W-:Y:S01]  /*1d70*/  LDGSTS.E.BYPASS.LTC128B.128 [R14+0x13080], [R8.64+0x40], !P5 ;  /* 0x13080040080e7fae */ /* 0x0005e2000e901d48 */
[----:B------:R-:W-:-:S02]  /*1d80*/  SEL R187, R196, 0xfffffff0, !P0 ;  /* 0xfffffff0c4bb7807 */ /* 0x000fc40004000000 */
[----:B------:R-:W-:Y:S02]  /*1d90*/  LOP3.LUT R2, R2, 0x1c0, RZ, 0xc0, !PT ;  /* 0x000001c002027812 */ /* 0x000fe400078ec0ff */
[----:B------:R-:W-:Y:S01]  /*1da0*/  LOP3.LUT R234, R7, 0x2, R35, 0xe2, !PT ;  /* 0x0000000207ea7812 */ /* 0x000fe200078ee223 */
[C---:B------:R-:W-:Y:S01]  /*1db0*/  IMAD.SHL.U32 R7, R24.reuse, 0x40, RZ ;  /* 0x0000004018077824 */ /* 0x040fe200078e00ff */
[----:B------:R-:W-:-:S04]  /*1dc0*/  LOP3.LUT P0, RZ, R24, 0x2, RZ, 0xc0, !PT ;  /* 0x0000000218ff7812 */ /* 0x000fc8000780c0ff */
[----:B------:R-:W-:Y:S01]  /*1dd0*/  LOP3.LUT R7, R7, 0xc0, RZ, 0xc0, !PT ;  /* 0x000000c007077812 */ /* 0x000fe200078ec0ff */
[----:B------:R2:W-:Y:S01]  /*1de0*/  LDGSTS.E.BYPASS.LTC128B.128 [R14+0x14080], [R8.64+0x80], !P6 ;  /* 0x14080080080e7fae */ /* 0x0005e2000f101d48 */
[----:B---3--:R-:W-:Y:S01]  /*1df0*/  IMAD.SHL.U32 R3, R31, 0x8, RZ ;  /* 0x000000081f037824 */ /* 0x008fe200078e00ff */
[----:B------:R-:W-:-:S04]  /*1e00*/  LOP3.LUT P6, RZ, R26, 0x4, RZ, 0xc0, !PT ;  /* 0x000000041aff7812 */ /* 0x000fc800078cc0ff */
[----:B-1----:R-:W-:Y:S02]  /*1e10*/  LOP3.LUT R13, R3, 0x18, RZ, 0xc0, !PT ;  /* 0x00000018030d7812 */ /* 0x002fe400078ec0ff */
[----:B------:R-:W-:Y:S02]  /*1e20*/  LOP3.LUT R3, R0, 0xc0, RZ, 0xc0, !PT ;  /* 0x000000c000037812 */ /* 0x000fe400078ec0ff */
[----:B------:R-:W-:Y:S02]  /*1e30*/  IADD3 R0, P5, R34, R240, RZ ;  /* 0x000000f022007210 */ /* 0x000fe40007fbe0ff */
[----:B------:R-:W-:Y:S02]  /*1e40*/  LOP3.LUT R5, R3, 0x8, R49, 0xf8, !PT ;  /* 0x0000000803057812 */ /* 0x000fe400078ef831 */
[----:B------:R-:W-:Y:S01]  /*1e50*/  SHF.R.U32.HI R4, RZ, 0x3, R3 ;  /* 0x00000003ff047819 */ /* 0x000fe20000011603 */
[----:B------:R-:W-:Y:S01]  /*1e60*/  IMAD.X R6, R25, 0x1, R239, P5 ;  /* 0x0000000119067824 */ /* 0x000fe200028e06ef */
[----:B------:R-:W-:-:S02]  /*1e70*/  LEA R10, P5, R0, c[0x0][0x280], 0x2 ;  /* 0x0000a000000a7a11 */ /* 0x000fc400078a10ff */
[----:B------:R-:W-:Y:S02]  /*1e80*/  SHF.R.U32.HI R3, RZ, 0x3, R2 ;  /* 0x00000003ff037819 */ /* 0x000fe40000011602 */
[----:B------:R-:W-:Y:S02]  /*1e90*/  LEA.HI.X R11, R0, c[0x0][0x284], R6, 0x2, P5 ;  /* 0x0000a100000b7a11 */ /* 0x000fe400028f1406 */
[----:B------:R-:W-:Y:S02]  /*1ea0*/  LOP3.LUT R0, R46, 0xffffffe0, RZ, 0xc0, !PT ;  /* 0xffffffe02e007812 */ /* 0x000fe400078ec0ff */
[----:B------:R-:W-:Y:S01]  /*1eb0*/  LOP3.LUT R3, R3, R2, R13, 0x1e, !PT ;  /* 0x0000000203037212 */ /* 0x000fe200078e1e0d */
[----:B------:R-:W-:Y:S01]  /*1ec0*/  IMAD.SHL.U32 R2, R36, 0x8, RZ ;  /* 0x0000000824027824 */ /* 0x000fe200078e00ff */
[----:B------:R-:W-:Y:S01]  /*1ed0*/  LOP3.LUT R4, R5, R4, RZ, 0x3c, !PT ;  /* 0x0000000405047212 */ /* 0x000fe200078e3cff */
[----:B------:R-:W-:Y:S01]  /*1ee0*/  IMAD.IADD R12, R48, 0x1, -R0 ;  /* 0x00000001300c7824 */ /* 0x000fe200078e0a00 */
[----:B--2---:R-:W-:Y:S01]  /*1ef0*/  SHF.R.U32.HI R8, RZ, 0x3, R7 ;  /* 0x00000003ff087819 */ /* 0x004fe20000011607 */
[C---:B------:R-:W-:Y:S01]  /*1f00*/  IMAD.SHL.U32 R0, R26.reuse, 0x40, RZ ;  /* 0x000000401a007824 */ /* 0x040fe200078e00ff */
[----:B------:R-:W-:Y:S01]  /*1f10*/  LOP3.LUT P5, RZ, R26, 0x2, RZ, 0xc0, !PT ;  /* 0x000000021aff7812 */ /* 0x000fe200078ac0ff */
[----:B------:R-:W-:Y:S01]  /*1f20*/  IMAD.IADD R213, R213, 0x1, R3 ;  /* 0x00000001d5d57824 */ /* 0x000fe200078e0203 */
[----:B------:R-:W-:Y:S01]  /*1f30*/  LOP3.LUT R3, R2, 0x8, RZ, 0xc0, !PT ;  /* 0x0000000802037812 */ /* 0x000fe200078ec0ff */
[----:B------:R-:W-:Y:S01]  /*1f40*/  IMAD.U32 R6, R44, 0x20, R4 ;  /* 0x000000202c067824 */ /* 0x000fe200078e0004 */
[----:B------:R-:W-:Y:S01]  /*1f50*/  LOP3.LUT R0, R0, 0x1c0, RZ, 0xc0, !PT ;  /* 0x000001c000007812 */ /* 0x000fe200078ec0ff */
[----:B------:R-:W-:Y:S01]  /*1f60*/  @!P1 IMAD.SHL.U32 R4, R48, 0x10, RZ ;  /* 0x0000001030049824 */ /* 0x000fe200078e00ff */
[----:B------:R-:W-:Y:S01]  /*1f70*/  SHF.R.S32.HI R15, RZ, 0x1f, R12 ;  /* 0x0000001fff0f7819 */ /* 0x000fe2000001140c */
[----:B------:R-:W-:Y:S01]  /*1f80*/  IMAD.SHL.U32 R213, R213, 0x2, RZ ;  /* 0x00000002d5d57824 */ /* 0x000fe200078e00ff */
[----:B------:R-:W-:Y:S01]  /*1f90*/  SHF.R.U32.HI R2, RZ, 0x3, R0 ;  /* 0x00000003ff027819 */ /* 0x000fe20000011600 */
[----:B------:R-:W-:Y:S01]  /*1fa0*/  IMAD R5, R36, 0x200, R38 ;  /* 0x0000020024057824 */ /* 0x000fe200078e0226 */
[----:B------:R1:W-:Y:S01]  /*1fb0*/  @!P1 LDGSTS.E.BYPASS.LTC128B.128 [R4+0x18280], [R10.64] ;  /* 0x182800000a049fae */ /* 0x0003e2000b901d48 */
[----:B------:R-:W-:-:S02]  /*1fc0*/  LEA.HI R15, R15, R12, RZ, 0x2 ;  /* 0x0000000c0f0f7211 */ /* 0x000fc400078f10ff */
[--C-:B------:R-:W-:Y:S01]  /*1fd0*/  LOP3.LUT R9, R2, R0, R3.reuse, 0x1e, !PT ;  /* 0x0000000002097212 */ /* 0x100fe200078e1e03 */
[----:B------:R-:W-:Y:S01]  /*1fe0*/  IMAD.SHL.U32 R0, R41, 0x20, RZ ;  /* 0x0000002029007824 */ /* 0x000fe200078e00ff */
[C---:B------:R-:W-:Y:S01]  /*1ff0*/  LOP3.LUT R3, R8.reuse, R7, R3, 0x1e, !PT ;  /* 0x0000000708037212 */ /* 0x040fe200078e1e03 */
[----:B------:R-:W0:Y:S01]  /*2000*/  LDGDEPBAR ;  /* 0x00000000000079af */ /* 0x000e220000000000 */
[----:B------:R-:W-:Y:S02]  /*2010*/  SHF.R.S32.HI R2, RZ, 0x2, R15 ;  /* 0x00000002ff027819 */ /* 0x000fe4000001140f */
[----:B------:R-:W-:Y:S01]  /*2020*/  IADD3 R16, R213, 0x18480, RZ ;  /* 0x00018480d5107810 */ /* 0x000fe20007ffe0ff */
[----:B------:R-:W0:Y:S02]  /*2030*/  LDGDEPBAR ;  /* 0x00000000000079af */ /* 0x000e240000000000 */
[----:B------:R-:W-:Y:S01]  /*2040*/  IMAD R235, R27, 0x10, R2 ;  /* 0x000000101beb7824 */ /* 0x000fe200078e0202 */
[----:B------:R-:W-:-:S02]  /*2050*/  LOP3.LUT R2, R8, R39, R7, 0x1e, !PT ;  /* 0x0000002708027212 */ /* 0x000fc400078e1e07 */
[----:B------:R-:W-:Y:S01]  /*2060*/  LOP3.LUT R8, R8, R7, R13, 0x1e, !PT ;  /* 0x0000000708087212 */ /* 0x000fe200078e1e0d */
[----:B------:R-:W-:Y:S02]  /*2070*/  IMAD.IADD R7, R43, 0x1, R9 ;  /* 0x000000012b077824 */ /* 0x000fe400078e0209 */
[----:B------:R-:W-:Y:S02]  /*2080*/  IMAD.IADD R198, R0, 0x1, R2 ;  /* 0x0000000100c67824 */ /* 0x000fe400078e0202 */
[----:B------:R-:W-:-:S05]  /*2090*/  IMAD.MOV.U32 R2, RZ, RZ, 0x20 ;  /* 0x00000020ff027424 */ /* 0x000fca00078e00ff */
[----:B------:R-:W-:Y:S01]  /*20a0*/  SEL R2, R2, 0xffffffe0, !P6 ;  /* 0xffffffe002027807 */ /* 0x000fe20007000000 */
[----:B-1----:R-:W-:Y:S01]  /*20b0*/  IMAD R4, R27, 0x200, R0 ;  /* 0x000002001b047824 */ /* 0x002fe200078e0200 */
[----:B------:R-:W-:Y:S01]  /*20c0*/  IADD3 R10, R216, 0x1, RZ ;  /* 0x00000001d80a7810 */ /* 0x000fe20007ffe0ff */
[----:B------:R-:W-:Y:S02]  /*20d0*/  IMAD.IADD R0, R0, 0x1, R8 ;  /* 0x0000000100007824 */ /* 0x000fe400078e0208 */
[----:B------:R-:W-:Y:S01]  /*20e0*/  IMAD.IADD R193, R4, 0x1, R3 ;  /* 0x0000000104c17824 */ /* 0x000fe200078e0203 */
[----:B------:R-:W-:Y:S02]  /*20f0*/  SEL R3, R196, 0xfffffff0, !P5 ;  /* 0xfffffff0c4037807 */ /* 0x000fe40006800000 */
[----:B------:R-:W-:Y:S02]  /*2100*/  ISETP.GE.AND P5, PT, R10, R232, PT ;  /* 0x000000e80a00720c */ /* 0x000fe40003fa6270 */
[----:B------:R-:W-:-:S11]  /*2110*/  SEL R196, R196, 0xfffffff0, !P0 ;  /* 0xfffffff0c4c47807 */ /* 0x000fd60004000000 */
[----:B------:R-:W-:Y:S05]  /*2120*/  @P5 BRA `(.L_x_967) ;  /* 0x0000019000005947 */ /* 0x000fea0003800000 */
[----:B------:R-:W-:Y:S01]  /*2130*/  SHF.R.S32.HI R8, RZ, 0x1f, R10 ;  /* 0x0000001fff087819 */ /* 0x000fe2000001140a */
[C---:B------:R-:W-:Y:S01]  /*2140*/  IMAD R4, R10.reuse, UR5, RZ ;  /* 0x000000050a047c24 */ /* 0x040fe2000f8e02ff */
[----:B------:R-:W-:Y:S01]  /*2150*/  BSSY B0, `(.L_x_967) ;  /* 0x0000016000007945 */ /* 0x000fe20003800000 */
[C---:B------:R-:W-:Y:S02]  /*2160*/  IMAD.SHL.U32 R13, R10.reuse, 0x40, RZ ;  /* 0x000000400a0d7824 */ /* 0x040fe400078e00ff */
[----:B------:R-:W-:-:S04]  /*2170*/  IMAD.WIDE.U32 R10, R10, UR4, R236 ;  /* 0x000000040a0a7c25 */ /* 0x000fc8000f8e00ec */
[----:B------:R-:W-:Y:S01]  /*2180*/  IMAD R4, R8, UR4, R4 ;  /* 0x0000000408047c24 */ /* 0x000fe2000f8e0204 */
[----:B------:R-:W-:Y:S01]  /*2190*/  LEA R8, P5, R10, c[0x0][0x1f0], 0x1 ;  /* 0x00007c000a087a11 */ /* 0x000fe200078a08ff */
[----:B------:R-:W-:Y:S02]  /*21a0*/  IMAD.IADD R9, R233, 0x1, -R13 ;  /* 0x00000001e9097824 */ /* 0x000fe400078e0a0d */
[----:B------:R-:W-:-:S03]  /*21b0*/  IMAD.IADD R4, R11, 0x1, R4 ;  /* 0x000000010b047824 */ /* 0x000fc600078e0204 */
[----:B------:R-:W-:Y:S02]  /*21c0*/  ISETP.GT.AND P0, PT, R9, R223, PT ;  /* 0x000000df0900720c */ /* 0x000fe40003f04270 */
[----:B------:R-:W-:Y:S02]  /*21d0*/  LEA.HI.X R9, R10, c[0x0][0x1f4], R4, 0x1, P5 ;  /* 0x00007d000a097a11 */ /* 0x000fe400028f0c04 */
[----:B------:R-:W-:Y:S02]  /*21e0*/  ISETP.GE.OR P6, PT, R18, c[0x0][0x1fc], !P0 ;  /* 0x00007f0012007a0c */ /* 0x000fe400047c6670 */
[----:B------:R-:W-:Y:S02]  /*21f0*/  ISETP.GE.OR P5, PT, R47, c[0x0][0x1fc], !P0 ;  /* 0x00007f002f007a0c */ /* 0x000fe400047a6670 */
[----:B------:R-:W-:-:S09]  /*2200*/  ISETP.GE.OR P0, PT, R238, c[0x0][0x1fc], !P0 ;  /* 0x00007f00ee007a0c */ /* 0x000fd20004706670 */
[----:B------:R1:W-:Y:S04]  /*2210*/  LDGSTS.E.BYPASS.LTC128B.128 [R14+0x15080], [R8.64], !P6 ;  /* 0x15080000080e7fae */ /* 0x0003e8000f101d48 */
[----:B------:R1:W-:Y:S01]  /*2220*/  LDGSTS.E.BYPASS.LTC128B.128 [R14+0x16080], [R8.64+0x40], !P5 ;  /* 0x16080040080e7fae */ /* 0x0003e2000e901d48 */
[----:B------:R-:W-:-:S03]  /*2230*/  IADD3 R4, P5, R13, R240, RZ ;  /* 0x000000f00d047210 */ /* 0x000fc60007fbe0ff */
[----:B------:R1:W-:Y:S02]  /*2240*/  LDGSTS.E.BYPASS.LTC128B.128 [R14+0x17080], [R8.64+0x80], !P0 ;  /* 0x17080080080e7fae */ /* 0x0003e4000c101d48 */
[----:B-1----:R-:W-:Y:S02]  /*2250*/  LEA R8, P0, R4, c[0x0][0x280], 0x2 ;  /* 0x0000a00004087a11 */ /* 0x002fe400078010ff */
[----:B------:R-:W-:-:S04]  /*2260*/  LEA.HI.X.SX32 R9, R13, R239, 0x1, P5 ;  /* 0x000000ef0d097211 */ /* 0x000fc800028f0eff */
[----:B------:R-:W-:Y:S01]  /*2270*/  LEA.HI.X R9, R4, c[0x0][0x284], R9, 0x2, P0 ;  /* 0x0000a10004097a11 */ /* 0x000fe200000f1409 */
[----:B------:R-:W-:Y:S05]  /*2280*/  @P1 BRA `(.L_x_968) ;  /* 0x0000002000001947 */ /* 0x000fea0003800000 */
[----:B------:R-:W-:-:S05]  /*2290*/  SHF.L.U32 R48, R48, 0x4, RZ ;  /* 0x0000000430307819 */ /* 0x000fca00000006ff */
[----:B------:R1:W-:Y:S02]  /*22a0*/  LDGSTS.E.BYPASS.LTC128B.128 [R48+0x18380], [R8.64] ;  /* 0x1838000008307fae */ /* 0x0003e4000b901d48 */
.L_x_968:
[----:B------:R-:W-:Y:S05]  /*22b0*/  BSYNC B0 ;  /* 0x0000000000007941 */ /* 0x000fea0003800000 */
.L_x_967:
[----:B------:R-:W-:Y:S01]  /*22c0*/  SHF.R.S32.HI R4, RZ, 0x1f, R31 ;  /* 0x0000001fff047819 */ /* 0x000fe2000001141f */
[----:B------:R-:W0:Y:S01]  /*22d0*/  LDGDEPBAR ;  /* 0x00000000000079af */ /* 0x000e220000000000 */
[----:B-1----:R-:W-:Y:S01]  /*22e0*/  LOP3.LUT R8, R15, 0x7ffffffc, RZ, 0xc0, !PT ;  /* 0x7ffffffc0f087812 */ /* 0x002fe200078ec0ff */
[----:B------:R-:W-:Y:S01]  /*22f0*/  ULDC UR4, c[0x0][0x2a0] ;  /* 0x0000a80000047ab9 */ /* 0x000fe20000000800 */
[----:B------:R-:W-:Y:S01]  /*2300*/  LEA.HI R4, R4, R31, RZ, 0x2 ;  /* 0x0000001f04047211 */ /* 0x000fe200078f10ff */
[----:B------:R-:W-:Y:S01]  /*2310*/  ULOP3.LUT UR4, URZ, UR4, URZ, 0x33, !UPT ;  /* 0x000000043f047292 */ /* 0x000fe2000f8e333f */
[----:B------:R-:W-:Y:S01]  /*2320*/  LOP3.LUT P0, RZ, R17, 0x4, RZ, 0xc0, !PT ;  /* 0x0000000411ff7812 */ /* 0x000fe2000780c0ff */
[----:B------:R-:W-:Y:S01]  /*2330*/  IMAD.IADD R8, R12, 0x1, -R8 ;  /* 0x000000010c087824 */ /* 0x000fe200078e0a08 */
[----:B------:R-:W-:Y:S01]  /*2340*/  LOP3.LUT R4, R4, 0x1ffffffc, RZ, 0xc0, !PT ;  /* 0x1ffffffc04047812 */ /* 0x000fe200078ec0ff */
[----:B------:R-:W-:Y:S01]  /*2350*/  IMAD.MOV.U32 R9, RZ, RZ, 0x1 ;  /* 0x00000001ff097424 */ /* 0x000fe200078e00ff */
[----:B------:R-:W-:Y:S01]  /*2360*/  LEA R190, R7, 0x1c480, 0x1 ;  /* 0x0001c48007be7811 */ /* 0x000fe200078e08ff */
[----:B------:R-:W-:Y:S01]  /*2370*/  IMAD.SHL.U32 R186, R6, 0x2, RZ ;  /* 0x0000000206ba7824 */ /* 0x000fe200078e00ff */
[----:B------:R-:W-:Y:S01]  /*2380*/  IADD3 R224, R230, 0x1, -R231 ;  /* 0x00000001e6e07810 */ /* 0x000fe20007ffe8e7 */
[----:B------:R-:W-:Y:S01]  /*2390*/  IMAD.IADD R4, R31, 0x1, -R4 ;  /* 0x000000011f047824 */ /* 0x000fe200078e0a04 */
[----:B------:R-:W-:Y:S01]  /*23a0*/  IADD3 R212, R213, 0x184c0, RZ ;  /* 0x000184c0d5d47810 */ /* 0x000fe20007ffe0ff */
[----:B------:R-:W-:Y:S01]  /*23b0*/  IMAD R191, R2, 0x2, R190 ;  /* 0x0000000202bf7824 */ /* 0x000fe200078e02be */
[----:B------:R-:W-:Y:S01]  /*23c0*/  ISETP.LE.AND P5, PT, R9, c[0x0][0x2a8], PT ;  /* 0x0000aa0009007a0c */ /* 0x000fe20003fa3270 */
[----:B------:R-:W-:Y:S01]  /*23d0*/  IMAD R4, R4, 0x4, R8 ;  /* 0x0000000404047824 */ /* 0x000fe200078e0208 */
[----:B------:R-:W-:Y:S01]  /*23e0*/  LEA R184, R0, 0x80, 0x1 ;  /* 0x0000008000b87811 */ /* 0x000fe200078e08ff */
[----:B------:R-:W-:Y:S01]  /*23f0*/  IMAD R192, R3, 0x2, R190 ;  /* 0x0000000203c07824 */ /* 0x000fe200078e02be */
[----:B------:R-:W-:Y:S01]  /*2400*/  @P0 IADD3 R212, R16, -0x40, RZ ;  /* 0xffffffc010d40810 */ /* 0x000fe20007ffe0ff */
[----:B------:R-:W-:Y:S01]  /*2410*/  IMAD.SHL.U32 R228, R4, 0x2, RZ ;  /* 0x0000000204e47824 */ /* 0x000fe200078e00ff */
[----:B------:R-:W-:Y:S01]  /*2420*/  IADD3 R230, R230, -R233, RZ ;  /* 0x800000e9e6e67210 */ /* 0x000fe20007ffe0ff */
[----:B------:R-:W-:Y:S01]  /*2430*/  IMAD.SHL.U32 R185, R5, 0x2, RZ ;  /* 0x0000000205b97824 */ /* 0x000fe200078e00ff */
[----:B------:R-:W-:Y:S01]  /*2440*/  CS2R R162, SRZ ;  /* 0x0000000000a27805 */ /* 0x000fe2000001ff00 */
[----:B------:R-:W-:Y:S01]  /*2450*/  IMAD.MOV.U32 R189, RZ, RZ, RZ ;  /* 0x000000ffffbd7224 */ /* 0x000fe200078e00ff */
[----:B------:R-:W-:Y:S01]  /*2460*/  IADD3 R224, -R228, R224, -R233 ;  /* 0x000000e0e4e07210 */ /* 0x000fe20007ffe9e9 */
[----:B------:R-:W-:Y:S01]  /*2470*/  IMAD.MOV.U32 R226, RZ, RZ, 0x1 ;  /* 0x00000001ffe27424 */ /* 0x000fe200078e00ff */
[----:B------:R-:W-:Y:S01]  /*2480*/  CS2R R160, SRZ ;  /* 0x0000000000a07805 */ /* 0x000fe2000001ff00 */
[----:B------:R-:W-:Y:S01]  /*2490*/  IMAD.MOV.U32 R225, RZ, RZ, RZ ;  /* 0x000000ffffe17224 */ /* 0x000fe200078e00ff */
[----:B------:R-:W-:Y:S01]  /*24a0*/  IADD3 R227, R224, c[0x0][0x2a4], RZ ;  /* 0x0000a900e0e37a10 */ /* 0x000fe20007ffe0ff */
        /* <DEDUP_REMOVED lines=50> */
[----:B------:R-:W-:Y:S01]  /*27d0*/  IMAD.IADD R229, R229, 0x1, -R228 ;  /* 0x00000001e5e57824 */ /* 0x000fe200078e0ae4 */
[----:B------:R-:W-:-:S02]  /*27e0*/  IADD3 R224, R224, UR4, RZ ;  /* 0x00000004e0e07c10 */ /* 0x000fc4000fffe0ff */
.L_x_987:
[----:B------:R-:W-:Y:S04]  /*27f0*/  DEPBAR.LE SB0, 0x1 ;  /* 0x000080400000791a */ /* 0x000fe80000000000 */
[----:B------:R-:W-:Y:S01]  /*2800*/  BAR.SYNC.DEFER_BLOCKING 0x0 ;  /* 0x0000000000007b1d */ /* 0x000fe20000010000 */
[C---:B------:R-:W-:Y:S01]  /*2810*/  IMAD R188, R189.reuse, 0x1800, R193 ;  /* 0x00001800bdbc7824 */ /* 0x040fe200078e02c1 */
[C---:B------:R-:W-:Y:S01]  /*2820*/  LEA R211, R189.reuse, R235, 0x6 ;  /* 0x000000ebbdd37211 */ /* 0x040fe200078e30ff */
[C---:B------:R-:W-:Y:S02]  /*2830*/  IMAD R3, R189.reuse, 0x1800, R196 ;  /* 0x00001800bd037824 */ /* 0x040fe400078e02c4 */
[----:B------:R-:W-:Y:S01]  /*2840*/  IMAD R2, R189, 0x1800, R197 ;  /* 0x00001800bd027824 */ /* 0x000fe200078e02c5 */
[----:B------:R-:W-:Y:S01]  /*2850*/  SHF.L.U32 R0, R188, 0x1, RZ ;  /* 0x00000001bc007819 */ /* 0x000fe200000006ff */
[----:B------:R-:W-:Y:S02]  /*2860*/  IMAD.IADD R3, R193, 0x1, R3 ;  /* 0x00000001c1037824 */ /* 0x000fe400078e0203 */
[----:B------:R-:W-:Y:S03]  /*2870*/  IMAD.SHL.U32 R2, R2, 0x2, RZ ;  /* 0x0000000202027824 */ /* 0x000fe600078e00ff */
        /* <DEDUP_REMOVED lines=14> */
[-C--:B------:R-:W-:Y:S05]  /*2960*/  HMMA.16816.F32.BF16 R12, R28, R18.reuse, RZ ;  /* 0x000000121c0c723c */ /* 0x080fea00000418ff */
[----:B------:R-:W-:Y:S03]  /*2970*/  LDS R207, [R211.X4+0x18080] ;  /* 0x01808000d3cf7984 */ /* 0x000fe60000004800 */
[C---:B------:R-:W-:Y:S03]  /*2980*/  HMMA.16816.F32.BF16 R16, R32.reuse, R18, RZ ;  /* 0x000000122010723c */ /* 0x040fe600000418ff */
[----:B------:R-:W-:Y:S05]  /*2990*/  LDS R208, [R211.X4+0x180a0] ;  /* 0x0180a000d3d07984 */ /* 0x000fea0000004800 */
[-C--:B---3--:R-:W-:Y:S01]  /*29a0*/  HMMA.16816.F32.BF16 R20, R32, R36.reuse, RZ ;  /* 0x000000242014723c */ /* 0x088fe200000418ff */
[----:B------:R-:W-:Y:S06]  /*29b0*/  LDS R209, [R211.X4+0x18100] ;  /* 0x01810000d3d17984 */ /* 0x000fec0000004800 */
[----:B------:R-:W-:Y:S01]  /*29c0*/  LDS R210, [R211.X4+0x18120] ;  /* 0x01812000d3d27984 */ /* 0x000fe20000004800 */
        /* <DEDUP_REMOVED lines=14> */
[----:B------:R-:W2:Y:S06]  /*2ab0*/  LDSM.16.M88.4 R40, [R2+0xd080] ;  /* 0x00d080000228783b */ /* 0x000eac0000000200 */
[----:B------:R-:W3:Y:S01]  /*2ac0*/  LDSM.16.M88.4 R52, [R187+0x3080] ;  /* 0x00308000bb34783b */ /* 0x000ee20000000200 */
[-C--:B-1----:R-:W-:Y:S08]  /*2ad0*/  HMMA.16816.F32.BF16 R4, R36, R56.reuse, R4 ;  /* 0x000000382404723c */ /* 0x082ff00000041804 */
[C---:B------:R-:W-:Y:S08]  /*2ae0*/  HMMA.16816.F32.BF16 R8, R60.reuse, R56, R8 ;  /* 0x000000383c08723c */ /* 0x040ff00000041808 */
        /* <DEDUP_REMOVED lines=8> */
[----:B------:R-:W1:Y:S06]  /*2b70*/  LDSM.16.M88.4 R36, [R0+0xe080] ;  /* 0x00e080000024783b */ /* 0x000e6c0000000200 */
[----:B------:R-:W4:Y:S01]  /*2b80*/  LDSM.16.M88.4 R64, [R186+0x5080] ;  /* 0x00508000ba40783b */ /* 0x000f220000000200 */
[-C--:B--2---:R-:W-:Y:S08]  /*2b90*/  HMMA.16816.F32.BF16 R4, R40, R44.reuse, R4 ;  /* 0x0000002c2804723c */ /* 0x084ff00000041804 */
[C---:B------:R-:W-:Y:S08]  /*2ba0*/  HMMA.16816.F32.BF16 R8, R48.reuse, R44, R8 ;  /* 0x0000002c3008723c */ /* 0x040ff00000041808 */
        /* <DEDUP_REMOVED lines=8> */
[----:B------:R2:W3:Y:S06]  /*2c30*/  LDSM.16.M88.4 R40, [R2+0xe080] ;  /* 0x00e080000228783b */ /* 0x0004ec0000000200 */
[----:B------:R-:W5:Y:S01]  /*2c40*/  LDSM.16.M88.4 R52, [R187+0x5080] ;  /* 0x00508000bb34783b */ /* 0x000f620000000200 */
[-C--:B-1----:R-:W-:Y:S08]  /*2c50*/  HMMA.16816.F32.BF16 R4, R36, R56.reuse, R4 ;  /* 0x000000382404723c */ /* 0x082ff00000041804 */
[C---:B------:R-:W-:Y:S08]  /*2c60*/  HMMA.16816.F32.BF16 R8, R60.reuse, R56, R8 ;  /* 0x000000383c08723c */ /* 0x040ff00000041808 */
[-C--:B------:R-:W-:Y:S04]  /*2c70*/  HMMA.16816.F32.BF16 R12, R60, R58.reuse, R12 ;  /* 0x0000003a3c0c723c */ /* 0x080fe8000004180c */
[----:B--2---:R-:W-:Y:S04]  /*2c80*/  IMAD R2, R216, 0x40, R235 ;  /* 0x00000040d8027824 */ /* 0x004fe800078e02eb */
[C---:B------:R-:W-:Y:S04]  /*2c90*/  HMMA.16816.F32.BF16 R16, R36.reuse, R58, R16 ;  /* 0x0000003a2410723c */ /* 0x040fe80000041810 */
[-C--:B------:R-:W-:Y:S02]  /*2ca0*/  IADD3 R199, R227, R2.reuse, RZ ;  /* 0x00000002e3c77210 */ /* 0x080fe40007ffe0ff */
[----:B------:R-:W-:Y:S02]  /*2cb0*/  IADD3 R201, R224, R2, RZ ;  /* 0x00000002e0c97210 */ /* 0x000fe40007ffe0ff */
[-C--:B----4-:R-:W-:Y:S04]  /*2cc0*/  HMMA.16816.F32.BF16 R20, R36, R64.reuse, R20 ;  /* 0x000000402414723c */ /* 0x090fe80000041814 */
[----:B------:R-:W-:Y:S04]  /*2cd0*/  IMNMX R199, R229, R199, PT ;  /* 0x000000c7e5c77217 */ /* 0x000fe80003800200 */
[C---:B------:R-:W-:Y:S08]  /*2ce0*/  HMMA.16816.F32.BF16 R24, R60.reuse, R64, R24 ;  /* 0x000000403c18723c */ /* 0x040ff00000041818 */
[-C--:B------:R-:W-:Y:S08]  /*2cf0*/  HMMA.16816.F32.BF16 R28, R60, R66.reuse, R28 ;  /* 0x000000423c1c723c */ /* 0x080ff0000004181c */
[----:B------:R-:W-:Y:S08]  /*2d00*/  HMMA.16816.F32.BF16 R32, R36, R66, R32 ;  /* 0x000000422420723c */ /* 0x000ff00000041820 */
[-C--:B---3--:R-:W-:Y:S08]  /*2d10*/  HMMA.16816.F32.BF16 R4, R40, R44.reuse, R4 ;  /* 0x0000002c2804723c */ /* 0x088ff00000041804 */
[C---:B------:R-:W-:Y:S08]  /*2d20*/  HMMA.16816.F32.BF16 R8, R48.reuse, R44, R8 ;  /* 0x0000002c3008723c */ /* 0x040ff00000041808 */
[-C--:B------:R-:W-:Y:S08]  /*2d30*/  HMMA.16816.F32.BF16 R12, R48, R46.reuse, R12 ;  /* 0x0000002e300c723c */ /* 0x080ff0000004180c */
[C---:B------:R-:W-:Y:S08]  /*2d40*/  HMMA.16816.F32.BF16 R16, R40.reuse, R46, R16 ;  /* 0x0000002e2810723c */ /* 0x040ff00000041810 */
[-C--:B-----5:R-:W-:Y:S08]  /*2d50*/  HMMA.16816.F32.BF16 R20, R40, R52.reuse, R20 ;  /* 0x000000342814723c */ /* 0x0a0ff00000041814 */
[C---:B------:R-:W-:Y:S08]  /*2d60*/  HMMA.16816.F32.BF16 R24, R48.reuse, R52, R24 ;  /* 0x000000343018723c */ /* 0x040ff00000041818 */
[-C--:B------:R-:W-:Y:S08]  /*2d70*/  HMMA.16816.F32.BF16 R28, R48, R54.reuse, R28 ;  /* 0x00000036301c723c */ /* 0x080ff0000004181c */
[----:B------:R-:W-:Y:S01]  /*2d80*/  HMMA.16816.F32.BF16 R32, R40, R54, R32 ;  /* 0x000000362820723c */ /* 0x000fe20000041820 */
[----:B------:R-:W-:-:S07]  /*2d90*/  @!P5 BRA `(.L_x_969) ;  /* 0x000001900000d947 */ /* 0x000fce0003800000 */
[----:B------:R-:W-:Y:S01]  /*2da0*/  IADD3 R36, R230, R2, RZ ;  /* 0x00000002e6247210 */ /* 0x000fe20007ffe0ff */
        /* <DEDUP_REMOVED lines=12> */
.L_x_971:
[----:B------:R-:W-:Y:S04]  /*2e70*/  MOV R37, 0x1 ;  /* 0x0000000100257802 */ /* 0x000fe80000000f00 */
[----:B------:R-:W-:Y:S11]  /*2e80*/  ISETP.NE.AND P0, PT, R37, c[0x0][0x2a8], PT ;  /* 0x0000aa0025007a0c */ /* 0x000ff60003f05270 */
[----:B------:R-:W-:Y:S02]  /*2e90*/  @!UPT UIADD3 URZ, URZ, URZ, URZ ;  /* 0x0000003f3f3ff290 */ /* 0x000fe4000fffe03f */
[----:B------:R-:W-:Y:S05]  /*2ea0*/  @P0 IMAD.HI.U32 R37, R36, c[0x0][0x2ac], RZ ;  /* 0x0000ab0024250a27 */ /* 0x000fea00078e00ff */
[----:B------:R-:W-:Y:S02]  /*2eb0*/  @P0 SHF.R.U32.HI R36, RZ, c[0x0][0x2b0], R37 ;  /* 0x0000ac00ff240a19 */ /* 0x000fe40000011625 */
.L_x_972:
[----:B------:R-:W-:Y:S05]  /*2ec0*/  BSYNC B0 ;  /* 0x0000000000007941 */ /* 0x000fea0003800000 */
.L_x_970:
[----:B------:R-:W-:Y:S02]  /*2ed0*/  IMAD R201, R36, c[0x0][0x2a8], -R231 ;  /* 0x0000aa0024c97a24 */ /* 0x000fe400078e0ae7 */
[----:B------:R-:W-:Y:S02]  /*2ee0*/  IMAD.IADD R36, R224, 0x1, R2 ;  /* 0x00000001e0247824 */ /* 0x000fe400078e0202 */
[----:B------:R-:W-:Y:S05]  /*2ef0*/  IMAD.IADD R201, R201, 0x1, -R228 ;  /* 0x00000001c9c97824 */ /* 0x000fea00078e0ae4 */
[----:B------:R-:W-:Y:S02]  /*2f00*/  IADD3 R37, R201, c[0x0][0x2a8], RZ ;  /* 0x0000aa00c9257a10 */ /* 0x000fe40007ffe0ff */
[----:B------:R-:W-:Y:S02]  /*2f10*/  IMNMX R201, R36, R201, !PT ;  /* 0x000000c924c97217 */ /* 0x000fe40007800200 */
[----:B------:R-:W-:Y:S02]  /*2f20*/  IMNMX R199, R199, R37, PT ;  /* 0x00000025c7c77217 */ /* 0x000fe40003800200 */
.L_x_969:
[----:B------:R-:W-:Y:S05]  /*2f30*/  IADD3 R36, R2, 0x8, RZ ;  /* 0x0000000802247810 */ /* 0x000fea0007ffe0ff */
[--C-:B------:R-:W-:Y:S02]  /*2f40*/  IMAD.IADD R202, R227, 0x1, R36.reuse ;  /* 0x00000001e3ca7824 */ /* 0x100fe400078e0224 */
[----:B------:R-:W-:Y:S03]  /*2f50*/  IMAD.IADD R200, R224, 0x1, R36 ;  /* 0x00000001e0c87824 */ /* 0x000fe600078e0224 */
[----:B------:R-:W-:Y:S01]  /*2f60*/  IMNMX R202, R229, R202, PT ;  /* 0x000000cae5ca7217 */ /* 0x000fe20003800200 */
[----:B------:R-:W-:-:S05]  /*2f70*/  @!P5 BRA `(.L_x_973) ;  /* 0x000001800000d947 */ /* 0x000fca0003800000 */
        /* <DEDUP_REMOVED lines=13> */
.L_x_975:
[----:B------:R-:W-:Y:S04]  /*3050*/  MOV R37, 0x1 ;  /* 0x0000000100257802 */ /* 0x000fe80000000f00 */
[----:B------:R-:W-:Y:S11]  /*3060*/  ISETP.NE.AND P0, PT, R37, c[0x0][0x2a8], PT ;  /* 0x0000aa0025007a0c */ /* 0x000ff60003f05270 */
[----:B------:R-:W-:Y:S02]  /*3070*/  @!UPT UIADD3 URZ, URZ, URZ, URZ ;  /* 0x0000003f3f3ff290 */ /* 0x000fe4000fffe03f */
[----:B------:R-:W-:Y:S05]  /*3080*/  @P0 IMAD.HI.U32 R37, R36, c[0x0][0x2ac], RZ ;  /* 0x0000ab0024250a27 */ /* 0x000fea00078e00ff */
[----:B------:R-:W-:Y:S02]  /*3090*/  @P0 SHF.R.U32.HI R36, RZ, c[0x0][0x2b0], R37 ;  /* 0x0000ac00ff240a19 */ /* 0x000fe40000011625 */
.L_x_976:
[----:B------:R-:W-:Y:S05]  /*30a0*/  BSYNC B0 ;  /* 0x0000000000007941 */ /* 0x000fea0003800000 */
.L_x_974:
[----:B------:R-:W-:Y:S04]  /*30b0*/  IMAD R36, R36, c[0x0][0x2a8], -R231 ;  /* 0x0000aa0024247a24 */ /* 0x000fe800078e0ae7 */
[----:B------:R-:W-:Y:S05]  /*30c0*/  IMAD.IADD R36, R36, 0x1, -R228 ;  /* 0x0000000124247824 */ /* 0x000fea00078e0ae4 */
[----:B------:R-:W-:Y:S02]  /*30d0*/  IADD3 R37, R36, c[0x0][0x2a8], RZ ;  /* 0x0000aa0024257a10 */ /* 0x000fe40007ffe0ff */
[----:B------:R-:W-:Y:S02]  /*30e0*/  IMNMX R200, R200, R36, !PT ;  /* 0x00000024c8c87217 */ /* 0x000fe40007800200 */
[----:B------:R-:W-:Y:S02]  /*30f0*/  IMNMX R202, R202, R37, PT ;  /* 0x00000025caca7217 */ /* 0x000fe40003800200 */
.L_x_973:
        /* <DEDUP_REMOVED lines=18> */
.L_x_979:
[----:B------:R-:W-:Y:S04]  /*3220*/  MOV R37, 0x1 ;  /* 0x0000000100257802 */ /* 0x000fe80000000f00 */
[----:B------:R-:W-:Y:S11]  /*3230*/  ISETP.NE.AND P0, PT, R37, c[0x0][0x2a8], PT ;  /* 0x0000aa0025007a0c */ /* 0x000ff60003f05270 */
[----:B------:R-:W-:Y:S02]  /*3240*/  @!UPT UIADD3 URZ, URZ, URZ, URZ ;  /* 0x0000003f3f3ff290 */ /* 0x000fe4000fffe03f */
[----:B------:R-:W-:Y:S05]  /*3250*/  @P0 IMAD.HI.U32 R37, R36, c[0x0][0x2ac], RZ ;  /* 0x0000ab0024250a27 */ /* 0x000fea00078e00ff */
[----:B------:R-:W-:Y:S02]  /*3260*/  @P0 SHF.R.U32.HI R36, RZ, c[0x0][0x2b0], R37 ;  /* 0x0000ac00ff240a19 */ /* 0x000fe40000011625 */
.L_x_980:
[----:B------:R-:W-:Y:S05]  /*3270*/  BSYNC B0 ;  /* 0x0000000000007941 */ /* 0x000fea0003800000 */
.L_x_978:
[----:B------:R-:W-:Y:S04]  /*3280*/  IMAD R36, R36, c[0x0][0x2a8], -R231 ;  /* 0x0000aa0024247a24 */ /* 0x000fe800078e0ae7 */
[----:B------:R-:W-:Y:S05]  /*3290*/  IMAD.IADD R36, R36, 0x1, -R228 ;  /* 0x0000000124247824 */ /* 0x000fea00078e0ae4 */
[----:B------:R-:W-:Y:S02]  /*32a0*/  IADD3 R37, R36, c[0x0][0x2a8], RZ ;  /* 0x0000aa0024257a10 */ /* 0x000fe40007ffe0ff */
[----:B------:R-:W-:Y:S02]  /*32b0*/  IMNMX R203, R203, R36, !PT ;  /* 0x00000024cbcb7217 */ /* 0x000fe40007800200 */
[----:B------:R-:W-:Y:S02]  /*32c0*/  IMNMX R205, R205, R37, PT ;  /* 0x00000025cdcd7217 */ /* 0x000fe40003800200 */
.L_x_977:
        /* <DEDUP_REMOVED lines=18> */
.L_x_983:
[----:B------:R-:W-:Y:S04]  /*33f0*/  MOV R36, 0x1 ;  /* 0x0000000100247802 */ /* 0x000fe80000000f00 */
[----:B------:R-:W-:Y:S11]  /*3400*/  ISETP.NE.AND P0, PT, R36, c[0x0][0x2a8], PT ;  /* 0x0000aa0024007a0c */ /* 0x000ff60003f05270 */
[----:B------:R-:W-:Y:S02]  /*3410*/  @!UPT UIADD3 URZ, URZ, URZ, URZ ;  /* 0x0000003f3f3ff290 */ /* 0x000fe4000fffe03f */
[----:B------:R-:W-:Y:S05]  /*3420*/  @P0 IMAD.HI.U32 R36, R2, c[0x0][0x2ac], RZ ;  /* 0x0000ab0002240a27 */ /* 0x000fea00078e00ff */
[----:B------:R-:W-:Y:S02]  /*3430*/  @P0 SHF.R.U32.HI R2, RZ, c[0x0][0x2b0], R36 ;  /* 0x0000ac00ff020a19 */ /* 0x000fe40000011624 */
.L_x_984:
[----:B------:R-:W-:Y:S05]  /*3440*/  BSYNC B0 ;  /* 0x0000000000007941 */ /* 0x000fea0003800000 */
.L_x_982:
[----:B------:R-:W-:Y:S04]  /*3450*/  IMAD R2, R2, c[0x0][0x2a8], -R231 ;  /* 0x0000aa0002027a24 */ /* 0x000fe800078e0ae7 */
[----:B------:R-:W-:Y:S05]  /*3460*/  IMAD.IADD R2, R2, 0x1, -R228 ;  /* 0x0000000102027824 */ /* 0x000fea00078e0ae4 */
[----:B------:R-:W-:Y:S02]  /*3470*/  IADD3 R36, R2, c[0x0][0x2a8], RZ ;  /* 0x0000aa0002247a10 */ /* 0x000fe40007ffe0ff */
[----:B------:R-:W-:Y:S02]  /*3480*/  IMNMX R204, R204, R2, !PT ;  /* 0x00000002cccc7217 */ /* 0x000fe40007800200 */
[----:B------:R-:W-:Y:S02]  /*3490*/  IMNMX R206, R206, R36, PT ;  /* 0x00000024cece7217 */ /* 0x000fe40003800200 */
.L_x_981:
[----:B------:R-:W-:Y:S04]  /*34a0*/  DEPBAR.LE SB0, 0x1 ;  /* 0x000080400000791a */ /* 0x000fe80000000000 */
[----:B------:R-:W-:Y:S01]  /*34b0*/  BAR.SYNC.DEFER_BLOCKING 0x0 ;  /* 0x0000000000007b1d */ /* 0x000fe20000010000 */
[----:B------:R-:W-:Y:S02]  /*34c0*/  IADD3 R215, R216, 0x1, RZ ;  /* 0x00000001d8d77810 */ /* 0x000fe40007ffe0ff */
[----:B------:R-:W-:Y:S02]  /*34d0*/  LEA R2, R3, 0x12080, 0x1 ;  /* 0x0001208003027811 */ /* 0x000fe400078e08ff */
[----:B------:R-:W-:Y:S01]  /*34e0*/  ISETP.GE.AND P0, PT, R215, R232, PT ;  /* 0x000000e8d700720c */ /* 0x000fe20003f06270 */
[----:B------:R-:W1:Y:S04]  /*34f0*/  LDSM.16.M88.4 R64, [R0+0x12080] ;  /* 0x012080000040783b */ /* 0x000e680000000200 */
[----:B------:R2:W3:Y:S04]  /*3500*/  LDSM.16.M88.4 R60, [R0+0x12880] ;  /* 0x01288000003c783b */ /* 0x0004e80000000200 */
[----:B------:R4:W1:Y:S04]  /*3510*/  LDSM.16.M88.4 R168, [R176+0x12080] ;  /* 0x01208000b0a8783b */ /* 0x0008680000000200 */
[----:B------:R-:W1:Y:S04]  /*3520*/  LDSM.16.M88.4 R176, [R176+0x12880] ;  /* 0x01288000b0b0783b */ /* 0x000e680000000200 */
[----:B------:R4:W1:Y:S04]  /*3530*/  LDSM.16.M88.4 R48, [R186+0x6080] ;  /* 0x00608000ba30783b */ /* 0x0008680000000200 */
[----:B------:R4:W1:Y:S04]  /*3540*/  LDSM.16.M88.4 R164, [R186+0x7080] ;  /* 0x00708000baa4783b */ /* 0x0008680000000200 */
[----:B------:R4:W1:Y:S01]  /*3550*/  LDSM.16.M88.4 R172, [R187+0x6080] ;  /* 0x00608000bbac783b */ /* 0x0008620000000200 */
[----:B--2---:R-:W-:Y:S03]  /*3560*/  LEA R0, R188, 0x12080, 0x1 ;  /* 0x00012080bc007811 */ /* 0x004fe600078e08ff */
[----:B------:R4:W2:Y:S01]  /*3570*/  LDSM.16.M88.4 R180, [R187+0x7080] ;  /* 0x00708000bbb4783b */ /* 0x0008a20000000200 */
[----:B------:R-:W-:-:S05]  /*3580*/  @P0 BRA `(.L_x_985) ;  /* 0x0000023000000947 */ /* 0x000fca0003800000 */
[----:B------:R-:W-:Y:S01]  /*3590*/  SHF.R.S32.HI R36, RZ, 0x1f, R215 ;  /* 0x0000001fff247819 */ /* 0x000fe200000114d7 */
[----:B------:R-:W5:Y:S01]  /*35a0*/  LDL R41, [R1] ;  /* 0x0000000001297983 */ /* 0x000f620000100800 */
[----:B------:R-:W-:Y:S02]  /*35b0*/  @!P1 LEA R3, R216, 0x40, 0x6 ;  /* 0x00000040d8039811 */ /* 0x000fe400078e30ff */
[----:B------:R-:W-:Y:S01]  /*35c0*/  LOP3.LUT P6, RZ, R234, 0x1, RZ, 0xc0, !PT ;  /* 0x00000001eaff7812 */ /* 0x000fe200078cc0ff */
[----:B----4-:R-:W4:Y:S01]  /*35d0*/  LDL R42, [R1+0x4] ;  /* 0x00000400012a7983 */ /* 0x010f220000100800 */
[----:B------:R-:W-:Y:S01]  /*35e0*/  @!P1 IADD3 R39, P0, R3, R244, RZ ;  /* 0x000000f403279210 */ /* 0x000fe20007f1e0ff */
[----:B------:R-:W-:Y:S02]  /*35f0*/  IMAD R38, R36, c[0x0][0x178], RZ ;  /* 0x00005e0024267a24 */ /* 0x000fe400078e02ff */
[C---:B------:R-:W-:Y:S04]  /*3600*/  IMAD.WIDE.U32 R36, R215.reuse, c[0x0][0x178], RZ ;  /* 0x00005e00d7247a25 */ /* 0x040fe800078e00ff */
[C---:B------:R-:W-:Y:S02]  /*3610*/  IMAD R40, R215.reuse, c[0x0][0x17c], R38 ;  /* 0x00005f00d7287a24 */ /* 0x040fe400078e0226 */
[----:B------:R-:W-:Y:S02]  /*3620*/  IMAD R38, R215, -0x40, R233 ;  /* 0xffffffc0d7267824 */ /* 0x000fe400078e02e9 */
[----:B------:R-:W-:Y:S03]  /*3630*/  IMAD.IADD R37, R37, 0x1, R40 ;  /* 0x0000000125257824 */ /* 0x000fe600078e0228 */
[----:B------:R-:W-:Y:S02]  /*3640*/  ISETP.LE.OR P6, PT, R38, R223, !P6 ;  /* 0x000000df2600720c */ /* 0x000fe400077c3670 */
[----:B-----5:R-:W-:Y:S02]  /*3650*/  @!P1 LEA.HI.X.SX32 R41, R3, R41, 0x1, P0 ;  /* 0x0000002903299211 */ /* 0x020fe400000f0eff */
[C---:B------:R-:W-:Y:S04]  /*3660*/  LEA R3, P0, R36.reuse, R246, 0x6 ;  /* 0x000000f624037211 */ /* 0x040fe800078030ff */
[----:B----4-:R-:W-:Y:S02]  /*3670*/  LEA.HI.X R37, R36, R42, R37, 0x6, P0 ;  /* 0x0000002a24257211 */ /* 0x010fe400000f3425 */
[----:B------:R-:W4:Y:S01]  /*3680*/  S2R R42, SR_TID.X ;  /* 0x00000000002a7919 */ /* 0x000f220000002100 */
[C---:B------:R-:W-:Y:S04]  /*3690*/  LEA R36, P0, R3.reuse, c[0x0][0x160], 0x1 ;  /* 0x0000580003247a11 */ /* 0x040fe800078008ff */
[----:B------:R-:W-:Y:S01]  /*36a0*/  LEA.HI.X R37, R3, c[0x0][0x164], R37, 0x1, P0 ;  /* 0x0000590003257a11 */ /* 0x000fe200000f0c25 */
[----:B------:R-:W-:Y:S01]  /*36b0*/  IMAD R3, R226, 0x3000, R251 ;  /* 0x00003000e2037824 */ /* 0x000fe200078e02fb */
[C---:B------:R-:W-:Y:S04]  /*36c0*/  @!P1 LEA R40, P0, R39.reuse, c[0x0][0x258], 0x2 ;  /* 0x0000960027289a11 */ /* 0x040fe800078010ff */
[----:B------:R-:W-:Y:S01]  /*36d0*/  @!PT LDS RZ, [RZ] ;  /* 0x00000000fffff984 */ /* 0x000fe20000000800 */
[----:B------:R-:W-:Y:S01]  /*36e0*/  @!PT LDS RZ, [RZ] ;  /* 0x00000000fffff984 */ /* 0x000fe20000000800 */
[----:B------:R-:W-:Y:S01]  /*36f0*/  @!PT LDS RZ, [RZ] ;  /* 0x00000000fffff984 */ /* 0x000fe20000000800 */
[----:B------:R3:W-:Y:S01]  /*3700*/  LDGSTS.E.BYPASS.LTC128B.128 [R3], [R36.64], !P6 ;  /* 0x0000000024037fae */ /* 0x0007e2000f101d48 */
[----:B------:R-:W-:Y:S02]  /*3710*/  @!P1 LEA.HI.X R41, R39, c[0x0][0x25c], R41, 0x2, P0 ;  /* 0x0000970027299a11 */ /* 0x000fe400000f1429 */
[----:B------:R-:W-:Y:S02]  /*3720*/  LOP3.LUT P0, RZ, R234, 0x2, RZ, 0xc0, !PT ;  /* 0x00000002eaff7812 */ /* 0x000fe4000780c0ff */
[CC--:B------:R-:W-:Y:S02]  /*3730*/  ISETP.GT.AND P6, PT, R38.reuse, R223.reuse, PT ;  /* 0x000000df2600720c */ /* 0x0c0fe40003fc4270 */
[----:B------:R-:W-:Y:S02]  /*3740*/  ISETP.LE.OR P0, PT, R38, R223, !P0 ;  /* 0x000000df2600720c */ /* 0x000fe40004703670 */
[----:B------:R-:W-:Y:S01]  /*3750*/  ISETP.GE.OR P6, PT, R238, c[0x0][0x16c], !P6 ;  /* 0x00005b00ee007a0c */ /* 0x000fe200077c6670 */
[----:B----4-:R-:W-:Y:S04]  /*3760*/  IMAD.SHL.U32 R42, R42, 0x4, RZ ;  /* 0x000000042a2a7824 */ /* 0x010fe800078e00ff */
[----:B------:R-:W-:Y:S06]  /*3770*/  @!P1 IMAD R38, R226, 0x40, R42 ;  /* 0x00000040e2269824 */ /* 0x000fec00078e022a */
[----:B------:R3:W-:Y:S01]  /*3780*/  LDGSTS.E.BYPASS.LTC128B.128 [R3+0x1000], [R36.64+0x40], !P0 ;  /* 0x0100004024037fae */ /* 0x0007e2000c101d48 */
[----:B------:R-:W-:Y:S03]  /*3790*/  @!P1 IMAD.SHL.U32 R38, R38, 0x4, RZ ;  /* 0x0000000426269824 */ /* 0x000fe600078e00ff */
[----:B------:R3:W-:Y:S04]  /*37a0*/  LDGSTS.E.BYPASS.LTC128B.128 [R3+0x2000], [R36.64+0x80], !P6 ;  /* 0x0200008024037fae */ /* 0x0007e8000f101d48 */
[----:B------:R3:W-:Y:S02]  /*37b0*/  @!P1 LDGSTS.E.BYPASS.LTC128B.128 [R38+0x18080], [R40.64] ;  /* 0x1808000028269fae */ /* 0x0007e4000b901d48 */
.L_x_985:
[-C--:B-1-3--:R-:W-:Y:S01]  /*37c0*/  HMMA.16816.F32.BF16 R36, R64, R48.reuse, RZ ;  /* 0x000000304024723c */ /* 0x08afe200000418ff */
[----:B------:R-:W0:Y:S07]  /*37d0*/  LDGDEPBAR ;  /* 0x00000000000079af */ /* 0x000e2e0000000000 */
[C---:B------:R-:W-:Y:S01]  /*37e0*/  HMMA.16816.F32.BF16 R40, R60.reuse, R48, RZ ;  /* 0x000000303c28723c */ /* 0x040fe200000418ff */
[----:B------:R-:W1:Y:S07]  /*37f0*/  S2R R3, SR_CTAID.X ;  /* 0x0000000000037919 */ /* 0x000e6e0000002500 */
[-C--:B------:R-:W-:Y:S08]  /*3800*/  HMMA.16816.F32.BF16 R44, R60, R50.reuse, RZ ;  /* 0x000000323c2c723c */ /* 0x080ff000000418ff */
[C---:B------:R-:W-:Y:S08]  /*3810*/  HMMA.16816.F32.BF16 R48, R64.reuse, R50, RZ ;  /* 0x000000324030723c */ /* 0x040ff000000418ff */
[-C--:B------:R-:W-:Y:S01]  /*3820*/  HMMA.16816.F32.BF16 R52, R64, R164.reuse, RZ ;  /* 0x000000a44034723c */ /* 0x080fe200000418ff */
[----:B-1----:R-:W-:Y:S04]  /*3830*/  ISETP.GT.AND P0, PT, R3, -0x1, PT ;  /* 0xffffffff0300780c */ /* 0x002fe80003f04270 */
[----:B------:R-:W-:Y:S03]  /*3840*/  ISETP.GT.AND P6, PT, R201, RZ, P0 ;  /* 0x000000ffc900720c */ /* 0x000fe600007c4270 */
[C---:B------:R-:W-:Y:S02]  /*3850*/  HMMA.16816.F32.BF16 R56, R60.reuse, R164, RZ ;  /* 0x000000a43c38723c */ /* 0x040fe400000418ff */
[----:B------:R-:W-:Y:S04]  /*3860*/  ISETP.LT.OR P6, PT, R199, 0x1, P6 ;  /* 0x00000001c700780c */ /* 0x000fe800037c1670 */
[----:B------:R-:W-:Y:S02]  /*3870*/  FSEL R3, R4, -INF , !P6 ;  /* 0xff80000004037808 */ /* 0x000fe40007000000 */
[-C--:B------:R-:W-:Y:S01]  /*3880*/  HMMA.16816.F32.BF16 R60, R60, R166.reuse, RZ ;  /* 0x000000a63c3c723c */ /* 0x080fe200000418ff */
[----:B------:R-:W-:Y:S03]  /*3890*/  ISETP.GT.AND P6, PT, R201, 0x1, P0 ;  /* 0x00000001c900780c */ /* 0x000fe600007c4270 */
[--C-:B------:R-:W-:Y:S01]  /*38a0*/  FFMA.FTZ R3, R3, c[0x0][0x29c], -R207.reuse ;  /* 0x0000a70003037a23 */ /* 0x100fe200000108cf */
[----:B------:R-:W-:Y:S03]  /*38b0*/  ISETP.LT.OR P6, PT, R199, 0x2, P6 ;  /* 0x00000002c700780c */ /* 0x000fe600037c1670 */
[----:B------:R-:W-:Y:S01]  /*38c0*/  HMMA.16816.F32.BF16 R64, R64, R166, RZ ;  /* 0x000000a64040723c */ /* 0x000fe200000418ff */
[----:B------:R-:W-:Y:S01]  /*38d0*/  LDSM.16.M88.4 R164, [R0+0x1000] ;  /* 0x0010000000a4783b */ /* 0x000fe20000000200 */
[----:B------:R1:W-:Y:S06]  /*38e0*/  MUFU.EX2 R222, R3 ;  /* 0x0000000300de7308 */ /* 0x0003ec0000000800 */
[-C--:B------:R-:W-:Y:S08]  /*38f0*/  HMMA.16816.F32.BF16 R36, R168, R172.reuse, R36 ;  /* 0x000000aca824723c */ /* 0x080ff00000041824 */
[C---:B------:R-:W-:Y:S08]  /*3900*/  HMMA.16816.F32.BF16 R40, R176.reuse, R172, R40 ;  /* 0x000000acb028723c */ /* 0x040ff00000041828 */
[-C--:B------:R-:W-:Y:S08]  /*3910*/  HMMA.16816.F32.BF16 R44, R176, R174.reuse, R44 ;  /* 0x000000aeb02c723c */ /* 0x080ff0000004182c */
[C---:B------:R-:W-:Y:S01]  /*3920*/  HMMA.16816.F32.BF16 R48, R168.reuse, R174, R48 ;  /* 0x000000aea830723c */ /* 0x040fe20000041830 */
[----:B------:R-:W3:Y:S07]  /*3930*/  LDSM.16.M88.4 R172, [R186+0x8080] ;  /* 0x00808000baac783b */ /* 0x000eee0000000200 */
[-C--:B--2---:R-:W-:Y:S08]  /*3940*/  HMMA.16816.F32.BF16 R52, R168, R180.reuse, R52 ;  /* 0x000000b4a834723c */ /* 0x084ff00000041834 */
[C---:B------:R-:W-:Y:S07]  /*3950*/  HMMA.16816.F32.BF16 R56, R176.reuse, R180, R56 ;  /* 0x000000b4b038723c */ /* 0x040fee0000041838 */
[----:B------:R-:W-:Y:S01]  /*3960*/  FSEL R181, R5, -INF , !P6 ;  /* 0xff80000005b57808 */ /* 0x000fe20007000000 */
[-C--:B------:R-:W-:Y:S01]  /*3970*/  HMMA.16816.F32.BF16 R60, R176, R182.reuse, R60 ;  /* 0x000000b6b03c723c */ /* 0x080fe2000004183c */
[----:B----4-:R-:W2:Y:S02]  /*3980*/  LDSM.16.M88.4 R176, [R0+0x1800] ;  /* 0x0018000000b0783b */ /* 0x010ea40000000200 */
[----:B------:R-:W-:Y:S01]  /*3990*/  ISETP.GT.AND P6, PT, R200, RZ, P0 ;  /* 0x000000ffc800720c */ /* 0x000fe200007c4270 */
[--C-:B-1----:R-:W-:Y:S03]  /*39a0*/  FFMA.FTZ R3, R181, c[0x0][0x29c], -R207.reuse ;  /* 0x0000a700b5037a23 */ /* 0x102fe600000108cf */
[----:B------:R-:W-:Y:S01]  /*39b0*/  ISETP.LT.OR P6, PT, R202, 0x1, P6 ;  /* 0x00000001ca00780c */ /* 0x000fe200037c1670 */
[----:B------:R-:W-:Y:S01]  /*39c0*/  HMMA.16816.F32.BF16 R64, R168, R182, R64 ;  /* 0x000000b6a840723c */ /* 0x000fe20000041840 */
[----:B------:R1:W4:Y:S01]  /*39d0*/  MUFU.EX2 R221, R3 ;  /* 0x0000000300dd7308 */ /* 0x0003220000000800 */
[----:B------:R-:W5:Y:S02]  /*39e0*/  LDSM.16.M88.4 R168, [R186+0x9080] ;  /* 0x00908000baa8783b */ /* 0x000f640000000200 */
[----:B------:R-:W-:Y:S02]  /*39f0*/  FSEL R214, R6, -INF , !P6 ;  /* 0xff80000006d67808 */ /* 0x000fe40007000000 */
[----:B------:R-:W-:Y:S02]  /*3a00*/  ISETP.GT.AND P6, PT, R200, 0x1, P0 ;  /* 0x00000001c800780c */ /* 0x000fe400007c4270 */
[-C--:B---3--:R-:W-:Y:S05]  /*3a10*/  HMMA.16816.F32.BF16 R36, R164, R172.reuse, R36 ;  /* 0x000000aca424723c */ /* 0x088fea0000041824 */
[----:B------:R-:W-:Y:S04]  /*3a20*/  ISETP.LT.OR P6, PT, R202, 0x2, P6 ;  /* 0x00000002ca00780c */ /* 0x000fe800037c1670 */
[----:B------:R-:W-:Y:S02]  /*3a30*/  FSEL R188, R7, -INF , !P6 ;  /* 0xff80000007bc7808 */ /* 0x000fe40007000000 */
[----:B------:R-:W-:Y:S01]  /*3a40*/  ISETP.GT.AND P6, PT, R201, 0x20, P0 ;  /* 0x00000020c900780c */ /* 0x000fe200007c4270 */
[----:B------:R-:W-:Y:S03]  /*3a50*/  LDSM.16.M88.4 R4, [R2+0x1000] ;  /* 0x001000000204783b */ /* 0x000fe60000000200 */
[----:B------:R-:W-:Y:S04]  /*3a60*/  ISETP.LT.OR P6, PT, R199, 0x21, P6 ;  /* 0x00000021c700780c */ /* 0x000fe800037c1670 */
[----:B------:R-:W-:Y:S02]  /*3a70*/  FSEL R16, R16, -INF , !P6 ;  /* 0xff80000010107808 */ /* 0x000fe40007000000 */
[----:B------:R-:W-:Y:S01]  /*3a80*/  ISETP.GT.AND P6, PT, R201, 0x21, P0 ;  /* 0x00000021c900780c */ /* 0x000fe200007c4270 */
[C---:B--2---:R-:W-:Y:S04]  /*3a90*/  HMMA.16816.F32.BF16 R40, R176.reuse, R172, R40 ;  /* 0x000000acb028723c */ /* 0x044fe80000041828 */
[--C-:B-1----:R-:W-:Y:S01]  /*3aa0*/  FFMA.FTZ R3, R16, c[0x0][0x29c], -R207.reuse ;  /* 0x0000a70010037a23 */ /* 0x102fe200000108cf */
[----:B------:R-:W-:Y:S03]  /*3ab0*/  ISETP.LT.OR P6, PT, R199, 0x22, P6 ;  /* 0x00000022c700780c */ /* 0x000fe600037c1670 */
[-C--:B------:R-:W-:Y:S01]  /*3ac0*/  HMMA.16816.F32.BF16 R44, R176, R174.reuse, R44 ;  /* 0x000000aeb02c723c */ /* 0x080fe2000004182c */
[----:B------:R1:W-:Y:S03]  /*3ad0*/  MUFU.EX2 R220, R3 ;  /* 0x0000000300dc7308 */ /* 0x0003e60000000800 */
[----:B------:R-:W-:Y:S02]  /*3ae0*/  FSEL R180, R17, -INF , !P6 ;  /* 0xff80000011b47808 */ /* 0x000fe40007000000 */
[----:B------:R-:W-:Y:S02]  /*3af0*/  ISETP.GT.AND P6, PT, R200, 0x20, P0 ;  /* 0x00000020c800780c */ /* 0x000fe400007c4270 */
[C---:B------:R-:W-:Y:S01]  /*3b00*/  HMMA.16816.F32.BF16 R48, R164.reuse, R174, R48 ;  /* 0x000000aea430723c */ /* 0x040fe20000041830 */
[----:B------:R-:W2:Y:S03]  /*3b10*/  LDSM.16.M88.4 R172, [R187+0x8080] ;  /* 0x00808000bbac783b */ /* 0x000ea60000000200 */
[----:B------:R-:W-:Y:S04]  /*3b20*/  ISETP.LT.OR P6, PT, R202, 0x21, P6 ;  /* 0x00000021ca00780c */ /* 0x000fe800037c1670 */
[-C--:B-----5:R-:W-:Y:S04]  /*3b30*/  HMMA.16816.F32.BF16 R52, R164, R168.reuse, R52 ;  /* 0x000000a8a434723c */ /* 0x0a0fe80000041834 */
[----:B------:R-:W-:Y:S02]  /*3b40*/  FSEL R182, R18, -INF , !P6 ;  /* 0xff80000012b67808 */ /* 0x000fe40007000000 */
[----:B------:R-:W-:Y:S02]  /*3b50*/  ISETP.GT.AND P6, PT, R200, 0x21, P0 ;  /* 0x00000021c800780c */ /* 0x000fe400007c4270 */
[C---:B------:R-:W-:Y:S04]  /*3b60*/  HMMA.16816.F32.BF16 R56, R176.reuse, R168, R56 ;  /* 0x000000a8b038723c */ /* 0x040fe80000041838 */
[--C-:B-1----:R-:W-:Y:S01]  /*3b70*/  FFMA.FTZ R3, R180, c[0x0][0x29c], -R207.reuse ;  /* 0x0000a700b4037a23 */ /* 0x102fe200000108cf */
[----:B------:R-:W-:Y:S03]  /*3b80*/  ISETP.LT.OR P6, PT, R202, 0x22, P6 ;  /* 0x00000022ca00780c */ /* 0x000fe600037c1670 */
[-C--:B------:R-:W-:Y:S01]  /*3b90*/  HMMA.16816.F32.BF16 R60, R176, R170.reuse, R60 ;  /* 0x000000aab03c723c */ /* 0x080fe2000004183c */
[----:B------:R1:W3:Y:S01]  /*3ba0*/  MUFU.EX2 R219, R3 ;  /* 0x0000000300db7308 */ /* 0x0002e20000000800 */
[----:B------:R-:W5:Y:S02]  /*3bb0*/  LDSM.16.M88.4 R176, [R2+0x1800] ;  /* 0x0018000002b0783b */ /* 0x000f640000000200 */
[----:B------:R-:W-:Y:S02]  /*3bc0*/  FSEL R183, R19, -INF , !P6 ;  /* 0xff80000013b77808 */ /* 0x000fe40007000000 */
[----:B------:R-:W-:Y:S02]  /*3bd0*/  ISETP.GT.AND P6, PT, R201, 0x40, P0 ;  /* 0x00000040c900780c */ /* 0x000fe400007c4270 */
[----:B------:R-:W-:Y:S02]  /*3be0*/  HMMA.16816.F32.BF16 R64, R164, R170, R64 ;  /* 0x000000aaa440723c */ /* 0x000fe40000041840 */
[----:B------:R-:W-:Y:S02]  /*3bf0*/  LDSM.16.M88.4 R168, [R0+0x2800] ;  /* 0x0028000000a8783b */ /* 0x000fe40000000200 */
[----:B------:R-:W-:Y:S04]  /*3c00*/  ISETP.LT.OR P6, PT, R199, 0x41, P6 ;  /* 0x00000041c700780c */ /* 0x000fe800037c1670 */
[----:B------:R-:W-:Y:S01]  /*3c10*/  FSEL R20, R20, -INF , !P6 ;  /* 0xff80000014147808 */ /* 0x000fe20007000000 */
[-C--:B--2---:R-:W-:Y:S01]  /*3c20*/  HMMA.16816.F32.BF16 R36, R4, R172.reuse, R36 ;  /* 0x000000ac0424723c */ /* 0x084fe20000041824 */
[----:B------:R-:W2:Y:S04]  /*3c30*/  LDSM.16.M88.4 R16, [R187+0x9080] ;  /* 0x00908000bb10783b */ /* 0x000ea80000000200 */
[----:B------:R-:W-:Y:S01]  /*3c40*/  ISETP.GT.AND P6, PT, R201, 0x41, P0 ;  /* 0x00000041c900780c */ /* 0x000fe200007c4270 */
[--C-:B-1----:R-:W-:Y:S03]  /*3c50*/  FFMA.FTZ R3, R20, c[0x0][0x29c], -R207.reuse ;  /* 0x0000a70014037a23 */ /* 0x102fe600000108cf */
[----:B------:R-:W-:Y:S01]  /*3c60*/  ISETP.LT.OR P6, PT, R199, 0x42, P6 ;  /* 0x00000042c700780c */ /* 0x000fe200037c1670 */
[----:B------:R-:W-:Y:S01]  /*3c70*/  LDSM.16.M88.4 R164, [R186+0xa080] ;  /* 0x00a08000baa4783b */ /* 0x000fe20000000200 */
[----:B------:R1:W-:Y:S02]  /*3c80*/  MUFU.EX2 R218, R3 ;  /* 0x0000000300da7308 */ /* 0x0003e40000000800 */
[----:B------:R-:W-:Y:S02]  /*3c90*/  FSEL R21, R21, -INF , !P6 ;  /* 0xff80000015157808 */ /* 0x000fe40007000000 */
[----:B------:R-:W-:Y:S04]  /*3ca0*/  ISETP.GT.AND P6, PT, R200, 0x40, P0 ;  /* 0x00000040c800780c */ /* 0x000fe800007c4270 */
[----:B------:R-:W-:Y:S04]  /*3cb0*/  ISETP.LT.OR P6, PT, R202, 0x41, P6 ;  /* 0x00000041ca00780c */ /* 0x000fe800037c1670 */
[----:B------:R-:W-:Y:S01]  /*3cc0*/  FSEL R181, R22, -INF , !P6 ;  /* 0xff80000016b57808 */ /* 0x000fe20007000000 */
[C---:B-----5:R-:W-:Y:S04]  /*3cd0*/  HMMA.16816.F32.BF16 R40, R176.reuse, R172, R40 ;  /* 0x000000acb028723c */ /* 0x060fe80000041828 */
[----:B------:R-:W-:Y:S04]  /*3ce0*/  ISETP.GT.AND P6, PT, R200, 0x41, P0 ;  /* 0x00000041c800780c */ /* 0x000fe800007c4270 */
[-C--:B------:R-:W-:Y:S03]  /*3cf0*/  HMMA.16816.F32.BF16 R44, R176, R174.reuse, R44 ;  /* 0x000000aeb02c723c */ /* 0x080fe6000004182c */
[----:B------:R-:W-:Y:S01]  /*3d00*/  ISETP.LT.OR P6, PT, R202, 0x42, P6 ;  /* 0x00000042ca00780c */ /* 0x000fe200037c1670 */
[--C-:B-1----:R-:W-:Y:S03]  /*3d10*/  FFMA.FTZ R3, R21, c[0x0][0x29c], -R207.reuse ;  /* 0x0000a70015037a23 */ /* 0x102fe600000108cf */
[----:B------:R-:W-:Y:S01]  /*3d20*/  FSEL R180, R23, -INF , !P6 ;  /* 0xff80000017b47808 */ /* 0x000fe20007000000 */
[C---:B------:R-:W-:Y:S01]  /*3d30*/  HMMA.16816.F32.BF16 R48, R4.reuse, R174, R48 ;  /* 0x000000ae0430723c */ /* 0x040fe20000041830 */
[----:B------:R1:W5:Y:S01]  /*3d40*/  LDSM.16.M88.4 R20, [R0+0x2000] ;  /* 0x002000000014783b */ /* 0x0003620000000200 */
[----:B------:R1:W1:Y:S02]  /*3d50*/  MUFU.EX2 R217, R3 ;  /* 0x0000000300d97308 */ /* 0x0002640000000800 */
[----:B------:R-:W-:Y:S04]  /*3d60*/  ISETP.GT.AND P6, PT, R201, 0x60, P0 ;  /* 0x00000060c900780c */ /* 0x000fe800007c4270 */
[-C--:B--2---:R-:W-:Y:S03]  /*3d70*/  HMMA.16816.F32.BF16 R52, R4, R16.reuse, R52 ;  /* 0x000000100434723c */ /* 0x084fe60000041834 */
[----:B------:R-:W-:Y:S04]  /*3d80*/  ISETP.LT.OR P6, PT, R199, 0x61, P6 ;  /* 0x00000061c700780c */ /* 0x000fe800037c1670 */
[----:B------:R-:W-:Y:S01]  /*3d90*/  FSEL R32, R32, -INF , !P6 ;  /* 0xff80000020207808 */ /* 0x000fe20007000000 */
[C---:B------:R-:W-:Y:S04]  /*3da0*/  HMMA.16816.F32.BF16 R56, R176.reuse, R16, R56 ;  /* 0x00000010b038723c */ /* 0x040fe80000041838 */
[----:B------:R-:W-:Y:S04]  /*3db0*/  ISETP.GT.AND P6, PT, R201, 0x61, P0 ;  /* 0x00000061c900780c */ /* 0x000fe800007c4270 */
[-C--:B------:R-:W-:Y:S03]  /*3dc0*/  HMMA.16816.F32.BF16 R60, R176, R18.reuse, R60 ;  /* 0x00000012b03c723c */ /* 0x080fe6000004183c */
[----:B------:R-:W-:Y:S01]  /*3dd0*/  ISETP.LT.OR P6, PT, R199, 0x62, P6 ;  /* 0x00000062c700780c */ /* 0x000fe200037c1670 */
[--C-:B-1----:R-:W-:Y:S02]  /*3de0*/  FFMA.FTZ R0, R214, c[0x0][0x29c], -R208.reuse ;  /* 0x0000a700d6007a23 */ /* 0x102fe400000108d0 */
[--C-:B------:R-:W-:Y:S01]  /*3df0*/  FFMA.FTZ R3, R32, c[0x0][0x29c], -R207.reuse ;  /* 0x0000a70020037a23 */ /* 0x100fe200000108cf */
[----:B------:R-:W-:Y:S01]  /*3e00*/  FSEL R33, R33, -INF , !P6 ;  /* 0xff80000021217808 */ /* 0x000fe20007000000 */
[----:B------:R-:W-:Y:S01]  /*3e10*/  HMMA.16816.F32.BF16 R64, R4, R18, R64 ;  /* 0x000000120440723c */ /* 0x000fe20000041840 */
[----:B------:R1:W-:Y:S01]  /*3e20*/  MUFU.EX2 R199, R0 ;  /* 0x0000000000c77308 */ /* 0x0003e20000000800 */
[----:B------:R-:W2:Y:S02]  /*3e30*/  LDSM.16.M88.4 R4, [R186+0xb080] ;  /* 0x00b08000ba04783b */ /* 0x000ea40000000200 */
[----:B------:R-:W-:Y:S01]  /*3e40*/  ISETP.GT.AND P6, PT, R200, 0x60, P0 ;  /* 0x00000060c800780c */ /* 0x000fe200007c4270 */
[----:B------:R-:W-:Y:S03]  /*3e50*/  FFMA.FTZ R207, R33, c[0x0][0x29c], -R207 ;  /* 0x0000a70021cf7a23 */ /* 0x000fe600000108cf */
[----:B------:R-:W-:Y:S01]  /*3e60*/  ISETP.LT.OR P6, PT, R202, 0x61, P6 ;  /* 0x00000061ca00780c */ /* 0x000fe200037c1670 */
[-C--:B-----5:R-:W-:Y:S01]  /*3e70*/  HMMA.16816.F32.BF16 R36, R20, R164.reuse, R36 ;  /* 0x000000a41424723c */ /* 0x0a0fe20000041824 */
[----:B------:R-:W-:Y:S01]  /*3e80*/  LDSM.16.M88.4 R16, [R187+0xa080] ;  /* 0x00a08000bb10783b */ /* 0x000fe20000000200 */
[----:B------:R-:W-:Y:S03]  /*3e90*/  MUFU.EX2 R201, R3 ;  /* 0x0000000300c97308 */ /* 0x000fe60000000800 */
[----:B------:R-:W-:Y:S02]  /*3ea0*/  FSEL R34, R34, -INF , !P6 ;  /* 0xff80000022227808 */ /* 0x000fe40007000000 */
[----:B------:R-:W-:Y:S01]  /*3eb0*/  ISETP.GT.AND P6, PT, R200, 0x61, P0 ;  /* 0x00000061c800780c */ /* 0x000fe200007c4270 */
[C---:B------:R-:W-:Y:S04]  /*3ec0*/  HMMA.16816.F32.BF16 R40, R168.reuse, R164, R40 ;  /* 0x000000a4a828723c */ /* 0x040fe80000041828 */
[----:B------:R-:W-:Y:S01]  /*3ed0*/  ISETP.LT.OR P6, PT, R202, 0x62, P6 ;  /* 0x00000062ca00780c */ /* 0x000fe200037c1670 */
[----:B------:R-:W5:Y:S03]  /*3ee0*/  MUFU.EX2 R207, R207 ;  /* 0x000000cf00cf7308 */ /* 0x000f660000000800 */
[-C--:B------:R-:W-:Y:S04]  /*3ef0*/  HMMA.16816.F32.BF16 R44, R168, R166.reuse, R44 ;  /* 0x000000a6a82c723c */ /* 0x080fe8000004182c */
[--C-:B-1----:R-:W-:Y:S01]  /*3f00*/  FFMA.FTZ R0, R188, c[0x0][0x29c], -R208.reuse ;  /* 0x0000a700bc007a23 */ /* 0x102fe200000108d0 */
[----:B------:R-:W-:Y:S02]  /*3f10*/  FSEL R174, R35, -INF , !P6 ;  /* 0xff80000023ae7808 */ /* 0x000fe40007000000 */
[----:B------:R-:W-:Y:S01]  /*3f20*/  ISETP.GT.AND P6, PT, R203, RZ, P0 ;  /* 0x000000ffcb00720c */ /* 0x000fe200007c4270 */
[C---:B------:R-:W-:Y:S01]  /*3f30*/  HMMA.16816.F32.BF16 R48, R20.reuse, R166, R48 ;  /* 0x000000a61430723c */ /* 0x040fe20000041830 */
[----:B------:R1:W-:Y:S03]  /*3f40*/  MUFU.EX2 R188, R0 ;  /* 0x0000000000bc7308 */ /* 0x0003e60000000800 */
[----:B------:R-:W-:Y:S04]  /*3f50*/  ISETP.LT.OR P6, PT, R205, 0x1, P6 ;  /* 0x00000001cd00780c */ /* 0x000fe800037c1670 */
[----:B------:R-:W-:Y:S01]  /*3f60*/  FSEL R173, R8, -INF , !P6 ;  /* 0xff80000008ad7808 */ /* 0x000fe20007000000 */
[-C--:B--2---:R-:W-:Y:S03]  /*3f70*/  HMMA.16816.F32.BF16 R52, R20, R4.reuse, R52 ;  /* 0x000000041434723c */ /* 0x084fe60000041834 */
[----:B------:R-:W-:Y:S04]  /*3f80*/  ISETP.GT.AND P6, PT, R203, 0x1, P0 ;  /* 0x00000001cb00780c */ /* 0x000fe800007c4270 */
[----:B------:R-:W-:Y:S01]  /*3f90*/  ISETP.LT.OR P6, PT, R205, 0x2, P6 ;  /* 0x00000002cd00780c */ /* 0x000fe200037c1670 */
[C---:B------:R-:W-:Y:S04]  /*3fa0*/  HMMA.16816.F32.BF16 R56, R168.reuse, R4, R56 ;  /* 0x00000004a838723c */ /* 0x040fe80000041838 */
[----:B------:R-:W-:Y:S02]  /*3fb0*/  FSEL R172, R9, -INF , !P6 ;  /* 0xff80000009ac7808 */ /* 0x000fe40007000000 */
[----:B------:R-:W-:Y:S02]  /*3fc0*/  ISETP.GT.AND P6, PT, R204, RZ, P0 ;  /* 0x000000ffcc00720c */ /* 0x000fe400007c4270 */
[-C--:B------:R-:W-:Y:S03]  /*3fd0*/  HMMA.16816.F32.BF16 R60, R168, R6.reuse, R60 ;  /* 0x00000006a83c723c */ /* 0x080fe6000004183c */
[----:B------:R-:W-:Y:S01]  /*3fe0*/  ISETP.LT.OR P6, PT, R206, 0x1, P6 ;  /* 0x00000001ce00780c */ /* 0x000fe200037c1670 */
[----:B-1----:R-:W-:Y:S03]  /*3ff0*/  FFMA.FTZ R0, R182, c[0x0][0x29c], -R208 ;  /* 0x0000a700b6007a23 */ /* 0x002fe600000108d0 */
[----:B------:R-:W-:Y:S01]  /*4000*/  FSEL R175, R10, -INF , !P6 ;  /* 0xff8000000aaf7808 */ /* 0x000fe20007000000 */
[----:B------:R-:W-:Y:S01]  /*4010*/  HMMA.16816.F32.BF16 R64, R20, R6, R64 ;  /* 0x000000061440723c */ /* 0x000fe20000041840 */
[----:B------:R1:W-:Y:S03]  /*4020*/  MUFU.EX2 R182, R0 ;  /* 0x0000000000b67308 */ /* 0x0003e60000000800 */
[----:B------:R-:W-:Y:S03]  /*4030*/  ISETP.GT.AND P6, PT, R204, 0x1, P0 ;  /* 0x00000001cc00780c */ /* 0x000fe600007c4270 */
[----:B----4-:R-:W-:Y:S02]  /*4040*/  F2FP.BF16.PACK_AB R23, R221, R222 ;  /* 0x000000dedd17723e */ /* 0x010fe400000010ff */
[----:B------:R-:W-:Y:S03]  /*4050*/  ISETP.LT.OR P6, PT, R206, 0x2, P6 ;  /* 0x00000002ce00780c */ /* 0x000fe600037c1670 */
[----:B---3--:R-:W-:Y:S02]  /*4060*/  F2FP.BF16.PACK_AB R21, R219, R220 ;  /* 0x000000dcdb15723e */ /* 0x008fe400000010ff */
[----:B------:R-:W-:Y:S02]  /*4070*/  FSEL R165, R11, -INF , !P6 ;  /* 0xff8000000ba57808 */ /* 0x000fe40007000000 */
[----:B------:R-:W-:Y:S01]  /*4080*/  ISETP.GT.AND P6, PT, R203, 0x20, P0 ;  /* 0x00000020cb00780c */ /* 0x000fe200007c4270 */
[----:B------:R-:W2:Y:S01]  /*4090*/  LDSM.16.M88.4 R8, [R2+0x2000] ;  /* 0x002000000208783b */ /* 0x000ea20000000200 */
[----:B------:R-:W-:Y:S01]  /*40a0*/  F2FP.BF16.PACK_AB R22, R217, R218 ;  /* 0x000000dad916723e */ /* 0x000fe200000010ff */
[----:B------:R-:W-:Y:S01]  /*40b0*/  FFMA.FTZ R4, R165, c[0x0][0x29c], -R210 ;  /* 0x0000a700a5047a23 */ /* 0x000fe200000108d2 */
[----:B------:R-:W-:Y:S02]  /*40c0*/  ISETP.LT.OR P6, PT, R205, 0x21, P6 ;  /* 0x00000021cd00780c */ /* 0x000fe400037c1670 */
[----:B-----5:R-:W-:Y:S02]  /*40d0*/  F2FP.BF16.PACK_AB R20, R207, R201 ;  /* 0x000000c9cf14723e */ /* 0x020fe400000010ff */
[----:B------:R-:W-:Y:S01]  /*40e0*/  FSEL R3, R12, -INF , !P6 ;  /* 0xff8000000c037808 */ /* 0x000fe20007000000 */
[--C-:B-1----:R-:W-:Y:S01]  /*40f0*/  FFMA.FTZ R0, R183, c[0x0][0x29c], -R208.reuse ;  /* 0x0000a700b7007a23 */ /* 0x102fe200000108d0 */
[----:B------:R-:W-:Y:S03]  /*4100*/  ISETP.GT.AND P6, PT, R203, 0x21, P0 ;  /* 0x00000021cb00780c */ /* 0x000fe600007c4270 */
[----:B------:R1:W3:Y:S01]  /*4110*/  MUFU.EX2 R179, R0 ;  /* 0x0000000000b37308 */ /* 0x0002e20000000800 */
[----:B------:R-:W-:Y:S01]  /*4120*/  ISETP.LT.OR P6, PT, R205, 0x22, P6 ;  /* 0x00000022cd00780c */ /* 0x000fe200037c1670 */
[--C-:B-1----:R-:W-:Y:S01]  /*4130*/  FFMA.FTZ R0, R181, c[0x0][0x29c], -R208.reuse ;  /* 0x0000a700b5007a23 */ /* 0x102fe200000108d0 */
[-C--:B--2---:R-:W-:Y:S07]  /*4140*/  HMMA.16816.F32.BF16 R36, R8, R16.reuse, R36 ;  /* 0x000000100824723c */ /* 0x084fee0000041824 */
[----:B------:R1:W-:Y:S02]  /*4150*/  MUFU.EX2 R178, R0 ;  /* 0x0000000000b27308 */ /* 0x0003e40000000800 */
[--C-:B-1----:R-:W-:Y:S08]  /*4160*/  FFMA.FTZ R0, R180, c[0x0][0x29c], -R208.reuse ;  /* 0x0000a700b4007a23 */ /* 0x102ff000000108d0 */
[----:B------:R1:W-:Y:S02]  /*4170*/  MUFU.EX2 R177, R0 ;  /* 0x0000000000b17308 */ /* 0x0003e40000000800 */
[--C-:B-1----:R-:W-:Y:S02]  /*4180*/  FFMA.FTZ R0, R34, c[0x0][0x29c], -R208.reuse ;  /* 0x0000a70022007a23 */ /* 0x102fe400000108d0 */
[----:B------:R1:W2:Y:S01]  /*4190*/  LDSM.16.M88.4 R32, [R2+0x2800] ;  /* 0x002800000220783b */ /* 0x0002a20000000200 */
[----:B------:R-:W-:Y:S05]  /*41a0*/  FFMA.FTZ R208, R174, c[0x0][0x29c], -R208 ;  /* 0x0000a700aed07a23 */ /* 0x000fea00000108d0 */
[----:B------:R4:W-:Y:S10]  /*41b0*/  MUFU.EX2 R176, R0 ;  /* 0x0000000000b07308 */ /* 0x0009f40000000800 */
[----:B------:R-:W5:Y:S01]  /*41c0*/  MUFU.EX2 R208, R208 ;  /* 0x000000d000d07308 */ /* 0x000f620000000800 */
[----:B-1----:R-:W-:Y:S02]  /*41d0*/  FSEL R2, R13, -INF , !P6 ;  /* 0xff8000000d027808 */ /* 0x002fe40007000000 */
[----:B------:R-:W-:Y:S01]  /*41e0*/  ISETP.GT.AND P6, PT, R204, 0x20, P0 ;  /* 0x00000020cc00780c */ /* 0x000fe200007c4270 */
[--C-:B----4-:R-:W-:Y:S03]  /*41f0*/  FFMA.FTZ R0, R173, c[0x0][0x29c], -R209.reuse ;  /* 0x0000a700ad007a23 */ /* 0x110fe600000108d1 */
[----:B------:R-:W-:Y:S03]  /*4200*/  ISETP.LT.OR P6, PT, R206, 0x21, P6 ;  /* 0x00000021ce00780c */ /* 0x000fe600037c1670 */
[----:B------:R1:W-:Y:S01]  /*4210*/  MUFU.EX2 R173, R0 ;  /* 0x0000000000ad7308 */ /* 0x0003e20000000800 */
[----:B------:R-:W-:Y:S02]  /*4220*/  FSEL R5, R14, -INF , !P6 ;  /* 0xff8000000e057808 */ /* 0x000fe40007000000 */
[----:B------:R-:W-:Y:S03]  /*4230*/  ISETP.GT.AND P6, PT, R204, 0x21, P0 ;  /* 0x00000021cc00780c */ /* 0x000fe600007c4270 */
[--C-:B------:R-:W-:Y:S01]  /*4240*/  FFMA.FTZ R5, R5, c[0x0][0x29c], -R210.reuse ;  /* 0x0000a70005057a23 */ /* 0x100fe200000108d2 */
[----:B------:R-:W-:Y:S01]  /*4250*/  ISETP.LT.OR P6, PT, R206, 0x22, P6 ;  /* 0x00000022ce00780c */ /* 0x000fe200037c1670 */
[C---:B--2---:R-:W-:Y:S04]  /*4260*/  HMMA.16816.F32.BF16 R40, R32.reuse, R16, R40 ;  /* 0x000000102028723c */ /* 0x044fe80000041828 */
[----:B------:R-:W-:Y:S02]  /*4270*/  FSEL R164, R15, -INF , !P6 ;  /* 0xff8000000fa47808 */ /* 0x000fe40007000000 */
[----:B------:R-:W-:Y:S01]  /*4280*/  ISETP.GT.AND P6, PT, R203, 0x40, P0 ;  /* 0x00000040cb00780c */ /* 0x000fe200007c4270 */
[----:B------:R-:W2:Y:S01]  /*4290*/  LDSM.16.M88.4 R12, [R187+0xb080] ;  /* 0x00b08000bb0c783b */ /* 0x000ea20000000200 */
[-C--:B------:R-:W-:Y:S03]  /*42a0*/  HMMA.16816.F32.BF16 R44, R32, R18.reuse, R44 ;  /* 0x00000012202c723c */ /* 0x080fe6000004182c */
[----:B------:R-:W-:Y:S01]  /*42b0*/  ISETP.LT.OR P6, PT, R205, 0x41, P6 ;  /* 0x00000041cd00780c */ /* 0x000fe200037c1670 */
[--C-:B------:R-:W-:Y:S01]  /*42c0*/  FFMA.FTZ R6, R164, c[0x0][0x29c], -R210.reuse ;  /* 0x0000a700a4067a23 */ /* 0x100fe200000108d2 */
[----:B---3--:R-:W-:Y:S01]  /*42d0*/  F2FP.BF16.PACK_AB R16, R179, R182 ;  /* 0x000000b6b310723e */ /* 0x008fe200000010ff */
[--C-:B-1----:R-:W-:Y:S01]  /*42e0*/  FFMA.FTZ R0, R172, c[0x0][0x29c], -R209.reuse ;  /* 0x0000a700ac007a23 */ /* 0x102fe200000108d1 */
[----:B------:R-:W-:Y:S01]  /*42f0*/  FSEL R24, R24, -INF , !P6 ;  /* 0xff80000018187808 */ /* 0x000fe20007000000 */
[C---:B------:R-:W-:Y:S02]  /*4300*/  HMMA.16816.F32.BF16 R48, R8.reuse, R18, R48 ;  /* 0x000000120830723c */ /* 0x040fe40000041830 */
[----:B------:R1:W3:Y:S02]  /*4310*/  MUFU.EX2 R171, R0 ;  /* 0x0000000000ab7308 */ /* 0x0002e40000000800 */
[----:B------:R-:W-:Y:S04]  /*4320*/  ISETP.GT.AND P6, PT, R203, 0x41, P0 ;  /* 0x00000041cb00780c */ /* 0x000fe800007c4270 */
[----:B------:R-:W-:Y:S04]  /*4330*/  ISETP.LT.OR P6, PT, R205, 0x42, P6 ;  /* 0x00000042cd00780c */ /* 0x000fe800037c1670 */
[----:B------:R-:W-:Y:S02]  /*4340*/  FSEL R25, R25, -INF , !P6 ;  /* 0xff80000019197808 */ /* 0x000fe40007000000 */
[----:B------:R-:W-:Y:S04]  /*4350*/  ISETP.GT.AND P6, PT, R203, 0x60, P0 ;  /* 0x00000060cb00780c */ /* 0x000fe800007c4270 */
[----:B------:R-:W-:Y:S04]  /*4360*/  ISETP.LT.OR P6, PT, R205, 0x61, P6 ;  /* 0x00000061cd00780c */ /* 0x000fe800037c1670 */
[----:B------:R-:W-:Y:S02]  /*4370*/  FSEL R28, R28, -INF , !P6 ;  /* 0xff8000001c1c7808 */ /* 0x000fe40007000000 */
[----:B------:R-:W-:Y:S01]  /*4380*/  ISETP.GT.AND P6, PT, R203, 0x61, P0 ;  /* 0x00000061cb00780c */ /* 0x000fe200007c4270 */
[--C-:B-1----:R-:W-:Y:S02]  /*4390*/  FFMA.FTZ R0, R3, c[0x0][0x29c], -R209.reuse ;  /* 0x0000a70003007a23 */ /* 0x102fe400000108d1 */
[----:B------:R-:W1:Y:S01]  /*43a0*/  LDS R3, [R211.X4+0x18280] ;  /* 0x01828000d3037984 */ /* 0x000e620000004800 */
[----:B------:R-:W-:Y:S01]  /*43b0*/  ISETP.LT.OR P6, PT, R205, 0x62, P6 ;  /* 0x00000062cd00780c */ /* 0x000fe200037c1670 */
[----:B------:R4:W-:Y:S01]  /*43c0*/  MUFU.EX2 R170, R0 ;  /* 0x0000000000aa7308 */ /* 0x0009e20000000800 */
[-C--:B--2---:R-:W-:Y:S03]  /*43d0*/  HMMA.16816.F32.BF16 R52, R8, R12.reuse, R52 ;  /* 0x0000000c0834723c */ /* 0x084fe60000041834 */
[----:B------:R-:W-:Y:S02]  /*43e0*/  FSEL R29, R29, -INF , !P6 ;  /* 0xff8000001d1d7808 */ /* 0x000fe40007000000 */
[----:B------:R-:W-:Y:S03]  /*43f0*/  ISETP.GT.AND P6, PT, R204, 0x40, P0 ;  /* 0x00000040cc00780c */ /* 0x000fe600007c4270 */
[C---:B------:R-:W-:Y:S04]  /*4400*/  HMMA.16816.F32.BF16 R56, R32.reuse, R12, R56 ;  /* 0x0000000c2038723c */ /* 0x040fe80000041838 */
[----:B------:R-:W-:Y:S03]  /*4410*/  ISETP.LT.OR P6, PT, R206, 0x41, P6 ;  /* 0x00000041ce00780c */ /* 0x000fe600037c1670 */
[----:B-----5:R-:W-:Y:S01]  /*4420*/  F2FP.BF16.PACK_AB R12, R208, R176 ;  /* 0x000000b0d00c723e */ /* 0x020fe200000010ff */
[-C--:B------:R-:W-:Y:S01]  /*4430*/  HMMA.16816.F32.BF16 R60, R32, R14.reuse, R60 ;  /* 0x0000000e203c723c */ /* 0x080fe2000004183c */
[----:B------:R-:W-:Y:S03]  /*4440*/  MUFU.EX2 R32, R4 ;  /* 0x0000000400207308 */ /* 0x000fe60000000800 */
[----:B------:R-:W-:Y:S02]  /*4450*/  FSEL R7, R26, -INF , !P6 ;  /* 0xff8000001a077808 */ /* 0x000fe40007000000 */
[----:B------:R-:W-:Y:S01]  /*4460*/  ISETP.GT.AND P6, PT, R204, 0x41, P0 ;  /* 0x00000041cc00780c */ /* 0x000fe200007c4270 */
[----:B----4-:R-:W-:Y:S01]  /*4470*/  FFMA.FTZ R0, R2, c[0x0][0x29c], -R209 ;  /* 0x0000a70002007a23 */ /* 0x010fe200000108d1 */
[----:B------:R-:W-:Y:S03]  /*4480*/  HMMA.16816.F32.BF16 R64, R8, R14, R64 ;  /* 0x0000000e0840723c */ /* 0x000fe60000041840 */
[----:B------:R2:W-:Y:S01]  /*4490*/  MUFU.EX2 R169, R0 ;  /* 0x0000000000a97308 */ /* 0x0005e20000000800 */
[--C-:B------:R-:W-:Y:S01]  /*44a0*/  FFMA.FTZ R2, R175, c[0x0][0x29c], -R210.reuse ;  /* 0x0000a700af027a23 */ /* 0x100fe200000108d2 */
[----:B------:R-:W-:Y:S01]  /*44b0*/  ISETP.LT.OR P6, PT, R206, 0x42, P6 ;  /* 0x00000042ce00780c */ /* 0x000fe200037c1670 */
[--C-:B------:R-:W-:Y:S01]  /*44c0*/  FFMA.FTZ R7, R7, c[0x0][0x29c], -R210.reuse ;  /* 0x0000a70007077a23 */ /* 0x100fe200000108d2 */
[----:B---3--:R-:W-:Y:S02]  /*44d0*/  F2FP.BF16.PACK_AB R9, R171, R173 ;  /* 0x000000adab09723e */ /* 0x008fe400000010ff */
[----:B------:R-:W-:Y:S02]  /*44e0*/  FSEL R27, R27, -INF , !P6 ;  /* 0xff8000001b1b7808 */ /* 0x000fe40007000000 */
[C---:B------:R-:W-:Y:S02]  /*44f0*/  ISETP.GT.AND P6, PT, R204.reuse, 0x60, P0 ;  /* 0x00000060cc00780c */ /* 0x040fe400007c4270 */
[----:B------:R3:W-:Y:S01]  /*4500*/  MUFU.EX2 R33, R2 ;  /* 0x0000000200217308 */ /* 0x0007e20000000800 */
[----:B------:R-:W-:Y:S01]  /*4510*/  ISETP.GT.AND P0, PT, R204, 0x61, P0 ;  /* 0x00000061cc00780c */ /* 0x000fe20000704270 */
[--C-:B-1----:R-:W-:Y:S01]  /*4520*/  FADD.FTZ R37, R37, -R3.reuse ;  /* 0x8000000325257221 */ /* 0x102fe20000010000 */
[C---:B------:R-:W-:Y:S01]  /*4530*/  ISETP.LT.OR P6, PT, R206.reuse, 0x61, P6 ;  /* 0x00000061ce00780c */ /* 0x040fe200037c1670 */
[--C-:B------:R-:W-:Y:S01]  /*4540*/  FADD.FTZ R49, R49, -R3.reuse ;  /* 0x8000000331317221 */ /* 0x100fe20000010000 */
[----:B------:R-:W-:Y:S01]  /*4550*/  ISETP.LT.OR P0, PT, R206, 0x62, P0 ;  /* 0x00000062ce00780c */ /* 0x000fe20000701670 */
[--C-:B------:R-:W-:Y:S01]  /*4560*/  FADD.FTZ R53, R53, -R3.reuse ;  /* 0x8000000335357221 */ /* 0x100fe20000010000 */
[----:B------:R-:W-:Y:S01]  /*4570*/  FSEL R30, R30, -INF , !P6 ;  /* 0xff8000001e1e7808 */ /* 0x000fe20007000000 */
[--C-:B------:R-:W-:Y:S01]  /*4580*/  FADD.FTZ R36, R36, -R3.reuse ;  /* 0x8000000324247221 */ /* 0x100fe20000010000 */
[----:B------:R-:W-:Y:S01]  /*4590*/  FSEL R31, R31, -INF , !P0 ;  /* 0xff8000001f1f7808 */ /* 0x000fe20004000000 */
[--C-:B------:R-:W-:Y:S01]  /*45a0*/  FADD.FTZ R48, R48, -R3.reuse ;  /* 0x8000000330307221 */ /* 0x100fe20000010000 */
[----:B------:R-:W-:Y:S01]  /*45b0*/  F2FP.BF16.PACK_AB R14, R177, R178 ;  /* 0x000000b2b10e723e */ /* 0x000fe200000010ff */
[----:B------:R-:W-:Y:S02]  /*45c0*/  FADD.FTZ R52, R52, -R3 ;  /* 0x8000000334347221 */ /* 0x000fe40000010000 */
[----:B--2---:R-:W-:Y:S02]  /*45d0*/  FFMA.FTZ R0, R24, c[0x0][0x29c], -R209 ;  /* 0x0000a70018007a23 */ /* 0x004fe400000108d1 */
[--C-:B------:R-:W-:Y:S02]  /*45e0*/  FADD.FTZ R64, R64, -R3.reuse ;  /* 0x8000000340407221 */ /* 0x100fe40000010000 */
[----:B------:R1:W-:Y:S01]  /*45f0*/  MUFU.EX2 R168, R0 ;  /* 0x0000000000a87308 */ /* 0x0003e20000000800 */
[----:B------:R-:W-:Y:S01]  /*4600*/  FADD.FTZ R65, R65, -R3 ;  /* 0x8000000341417221 */ /* 0x000fe20000010000 */
[----:B------:R-:W-:Y:S01]  /*4610*/  F2FP.BF16.PACK_AB R3, R188, R199 ;  /* 0x000000c7bc03723e */ /* 0x000fe200000010ff */
[--C-:B------:R-:W-:Y:S02]  /*4620*/  FFMA.FTZ R27, R27, c[0x0][0x29c], -R210.reuse ;  /* 0x0000a7001b1b7a23 */ /* 0x100fe400000108d2 */
[--C-:B------:R-:W-:Y:S01]  /*4630*/  FFMA.FTZ R30, R30, c[0x0][0x29c], -R210.reuse ;  /* 0x0000a7001e1e7a23 */ /* 0x100fe200000108d2 */
[----:B---3--:R-:W2:Y:S01]  /*4640*/  LDS R2, [R211.X4+0x18300] ;  /* 0x01830000d3027984 */ /* 0x008ea20000004800 */
[----:B------:R-:W-:Y:S02]  /*4650*/  FFMA.FTZ R210, R31, c[0x0][0x29c], -R210 ;  /* 0x0000a7001fd27a23 */ /* 0x000fe400000108d2 */
[----:B------:R-:W-:Y:S01]  /*4660*/  FMUL.FTZ R36, R222, R36 ;  /* 0x00000024de247220 */ /* 0x000fe20000410000 */
[----:B------:R-:W-:Y:S01]  /*4670*/  MUFU.EX2 R31, R5 ;  /* 0x00000005001f7308 */ /* 0x000fe20000000800 */
[----:B------:R-:W-:Y:S02]  /*4680*/  FMUL.FTZ R24, R221, R37 ;  /* 0x00000025dd187220 */ /* 0x000fe40000410000 */
[----:B------:R-:W-:Y:S02]  /*4690*/  FMUL.FTZ R48, R220, R48 ;  /* 0x00000030dc307220 */ /* 0x000fe40000410000 */
[----:B------:R-:W-:Y:S01]  /*46a0*/  FMUL.FTZ R52, R218, R52 ;  /* 0x00000034da347220 */ /* 0x000fe20000410000 */
[----:B------:R-:W-:Y:S01]  /*46b0*/  F2FP.BF16.PACK_AB R24, R24, R36 ;  /* 0x000000241818723e */ /* 0x000fe200000010ff */
[----:B------:R-:W-:Y:S02]  /*46c0*/  FMUL.FTZ R26, R217, R53 ;  /* 0x00000035d91a7220 */ /* 0x000fe40000410000 */
[----:B------:R-:W-:Y:S01]  /*46d0*/  FMUL.FTZ R64, R201, R64 ;  /* 0x00000040c9407220 */ /* 0x000fe20000410000 */
[----:B------:R-:W-:Y:S01]  /*46e0*/  MUFU.EX2 R27, R27 ;  /* 0x0000001b001b7308 */ /* 0x000fe20000000800 */
[----:B------:R-:W-:Y:S01]  /*46f0*/  FMUL.FTZ R18, R207, R65 ;  /* 0x00000041cf127220 */ /* 0x000fe20000410000 */
[----:B------:R-:W-:Y:S01]  /*4700*/  F2FP.BF16.PACK_AB R26, R26, R52 ;  /* 0x000000341a1a723e */ /* 0x000fe200000010ff */
[--C-:B-1----:R-:W-:Y:S02]  /*4710*/  FFMA.FTZ R0, R25, c[0x0][0x29c], -R209.reuse ;  /* 0x0000a70019007a23 */ /* 0x102fe400000108d1 */
[----:B------:R-:W-:Y:S01]  /*4720*/  FMUL.FTZ R25, R219, R49 ;  /* 0x00000031db197220 */ /* 0x000fe20000410000 */
[----:B------:R-:W-:Y:S04]  /*4730*/  F2FP.BF16.PACK_AB R18, R18, R64 ;  /* 0x000000401212723e */ /* 0x000fe800000010ff */
[----:B------:R1:W3:Y:S01]  /*4740*/  MUFU.EX2 R167, R0 ;  /* 0x0000000000a77308 */ /* 0x0002e20000000800 */
[----:B------:R-:W-:Y:S09]  /*4750*/  F2FP.BF16.PACK_AB R25, R25, R48 ;  /* 0x000000301919723e */ /* 0x000ff200000010ff */
[----:B------:R-:W-:Y:S01]  /*4760*/  MUFU.EX2 R30, R30 ;  /* 0x0000001e001e7308 */ /* 0x000fe20000000800 */
[--C-:B--2---:R-:W-:Y:S02]  /*4770*/  FADD.FTZ R41, R41, -R2.reuse ;  /* 0x8000000229297221 */ /* 0x104fe40000010000 */
[--C-:B------:R-:W-:Y:S02]  /*4780*/  FADD.FTZ R45, R45, -R2.reuse ;  /* 0x800000022d2d7221 */ /* 0x100fe40000010000 */
[--C-:B------:R-:W-:Y:S05]  /*4790*/  FADD.FTZ R40, R40, -R2.reuse ;  /* 0x8000000228287221 */ /* 0x100fea0000010000 */
[----:B------:R-:W-:Y:S01]  /*47a0*/  MUFU.EX2 R210, R210 ;  /* 0x000000d200d27308 */ /* 0x000fe20000000800 */
[--C-:B------:R-:W-:Y:S02]  /*47b0*/  FADD.FTZ R44, R44, -R2.reuse ;  /* 0x800000022c2c7221 */ /* 0x100fe40000010000 */
[--C-:B-1----:R-:W-:Y:S01]  /*47c0*/  FFMA.FTZ R0, R28, c[0x0][0x29c], -R209.reuse ;  /* 0x0000a7001c007a23 */ /* 0x102fe200000108d1 */
[----:B---3--:R-:W-:Y:S01]  /*47d0*/  F2FP.BF16.PACK_AB R4, R167, R168 ;  /* 0x000000a8a704723e */ /* 0x008fe200000010ff */
[----:B------:R-:W-:Y:S02]  /*47e0*/  FFMA.FTZ R209, R29, c[0x0][0x29c], -R209 ;  /* 0x0000a7001dd17a23 */ /* 0x000fe400000108d1 */
[--C-:B------:R-:W-:Y:S02]  /*47f0*/  FADD.FTZ R56, R56, -R2.reuse ;  /* 0x8000000238387221 */ /* 0x100fe40000010000 */
[--C-:B------:R-:W-:Y:S01]  /*4800*/  FADD.FTZ R57, R57, -R2.reuse ;  /* 0x8000000239397221 */ /* 0x100fe20000010000 */
[----:B------:R1:W2:Y:S01]  /*4810*/  MUFU.EX2 R166, R0 ;  /* 0x0000000000a67308 */ /* 0x0002a20000000800 */
[--C-:B------:R-:W-:Y:S02]  /*4820*/  FADD.FTZ R60, R60, -R2.reuse ;  /* 0x800000023c3c7221 */ /* 0x100fe40000010000 */
[----:B------:R-:W-:Y:S02]  /*4830*/  FADD.FTZ R61, R61, -R2 ;  /* 0x800000023d3d7221 */ /* 0x000fe40000010000 */
[----:B------:R-:W-:Y:S02]  /*4840*/  FMUL.FTZ R40, R173, R40 ;  /* 0x00000028ad287220 */ /* 0x000fe40000410000 */
[----:B------:R-:W-:Y:S02]  /*4850*/  FMUL.FTZ R44, R170, R44 ;  /* 0x0000002caa2c7220 */ /* 0x000fe40000410000 */
[----:B------:R-:W-:Y:S01]  /*4860*/  FMUL.FTZ R8, R169, R45 ;  /* 0x0000002da9087220 */ /* 0x000fe20000410000 */
[----:B------:R-:W3:Y:S01]  /*4870*/  MUFU.EX2 R29, R6 ;  /* 0x00000006001d7308 */ /* 0x000ee20000000800 */
[----:B------:R-:W-:Y:S02]  /*4880*/  FMUL.FTZ R56, R168, R56 ;  /* 0x00000038a8387220 */ /* 0x000fe40000410000 */
[----:B------:R-:W-:Y:S01]  /*4890*/  FMUL.FTZ R10, R167, R57 ;  /* 0x00000039a70a7220 */ /* 0x000fe20000410000 */
[----:B------:R-:W-:Y:S04]  /*48a0*/  F2FP.BF16.PACK_AB R8, R8, R44 ;  /* 0x0000002c0808723e */ /* 0x000fe800000010ff */
[----:B------:R-:W-:Y:S02]  /*48b0*/  F2FP.BF16.PACK_AB R10, R10, R56 ;  /* 0x000000380a0a723e */ /* 0x000fe400000010ff */
[----:B------:R4:W-:Y:S01]  /*48c0*/  MUFU.EX2 R28, R7 ;  /* 0x00000007001c7308 */ /* 0x0009e20000000800 */
[----:B-1----:R-:W1:Y:S01]  /*48d0*/  LDS R0, [R211.X4+0x182a0] ;  /* 0x0182a000d3007984 */ /* 0x002e620000004800 */
[----:B--2---:R-:W-:Y:S08]  /*48e0*/  FMUL.FTZ R60, R166, R60 ;  /* 0x0000003ca63c7220 */ /* 0x004ff00000410000 */
[----:B------:R-:W2:Y:S01]  /*48f0*/  MUFU.EX2 R209, R209 ;  /* 0x000000d100d17308 */ /* 0x000ea20000000800 */
[----:B---3--:R-:W-:Y:S01]  /*4900*/  F2FP.BF16.PACK_AB R2, R29, R31 ;  /* 0x0000001f1d02723e */ /* 0x008fe200000010ff */
[----:B------:R-:W-:Y:S05]  /*4910*/  FMUL.FTZ R6, R171, R41 ;  /* 0x00000029ab067220 */ /* 0x000fea0000410000 */
[----:B------:R-:W-:Y:S02]  /*4920*/  F2FP.BF16.PACK_AB R6, R6, R40 ;  /* 0x000000280606723e */ /* 0x000fe400000010ff */
[----:B----4-:R-:W-:Y:S02]  /*4930*/  F2FP.BF16.PACK_AB R7, R169, R170 ;  /* 0x000000aaa907723e */ /* 0x010fe400000010ff */
        /* <DEDUP_REMOVED lines=12> */
[----:B------:R-:W-:Y:S02]  /*4a00*/  FMUL.FTZ R38, R199, R38 ;  /* 0x00000026c7267220 */ /* 0x000fe40000410000 */
[----:B------:R-:W-:Y:S01]  /*4a10*/  FMUL.FTZ R13, R188, R39 ;  /* 0x00000027bc0d7220 */ /* 0x000fe20000410000 */
[----:B------:R2:W-:Y:S01]  /*4a20*/  STS [R213+0x18880], R3 ;  /* 0x01888003d5007388 */ /* 0x0005e20000000800 */
[----:B------:R-:W-:Y:S02]  /*4a30*/  FMUL.FTZ R50, R182, R50 ;  /* 0x00000032b6327220 */ /* 0x000fe40000410000 */
[----:B------:R-:W-:Y:S01]  /*4a40*/  FMUL.FTZ R15, R179, R51 ;  /* 0x00000033b30f7220 */ /* 0x000fe20000410000 */
[----:B------:R-:W-:Y:S01]  /*4a50*/  STS [R213+0x18480], R23 ;  /* 0x01848017d5007388 */ /* 0x000fe20000000800 */
[----:B------:R-:W-:Y:S01]  /*4a60*/  F2FP.BF16.PACK_AB R13, R13, R38 ;  /* 0x000000260d0d723e */ /* 0x000fe200000010ff */
[----:B------:R-:W-:Y:S02]  /*4a70*/  FMUL.FTZ R54, R178, R54 ;  /* 0x00000036b2367220 */ /* 0x000fe40000410000 */
[----:B------:R-:W-:Y:S01]  /*4a80*/  STS [R212], R21 ;  /* 0x00000015d4007388 */ /* 0x000fe20000000800 */
[----:B------:R-:W-:Y:S01]  /*4a90*/  F2FP.BF16.PACK_AB R15, R15, R50 ;  /* 0x000000320f0f723e */ /* 0x000fe200000010ff */
[----:B------:R-:W-:Y:S02]  /*4aa0*/  FMUL.FTZ R19, R177, R55 ;  /* 0x00000037b1137220 */ /* 0x000fe40000410000 */
[----:B------:R-:W-:Y:S01]  /*4ab0*/  STS [R212+0x400], R16 ;  /* 0x00040010d4007388 */ /* 0x000fe20000000800 */
[----:B------:R-:W-:Y:S02]  /*4ac0*/  FMUL.FTZ R66, R176, R66 ;  /* 0x00000042b0427220 */ /* 0x000fe40000410000 */
[----:B------:R-:W-:Y:S01]  /*4ad0*/  FMUL.FTZ R17, R208, R67 ;  /* 0x00000043d0117220 */ /* 0x000fe20000410000 */
[----:B------:R-:W-:Y:S01]  /*4ae0*/  STS [R213+0x19480], R9 ;  /* 0x01948009d5007388 */ /* 0x000fe20000000800 */
[----:B------:R-:W-:Y:S03]  /*4af0*/  F2FP.BF16.PACK_AB R19, R19, R54 ;  /* 0x000000361313723e */ /* 0x000fe600000010ff */
[----:B------:R-:W-:Y:S02]  /*4b00*/  F2FP.BF16.PACK_AB R17, R17, R66 ;  /* 0x000000421111723e */ /* 0x000fe400000010ff */
[----:B--2---:R-:W-:Y:S05]  /*4b10*/  F2FP.BF16.PACK_AB R3, R32, R33 ;  /* 0x000000212003723e */ /* 0x004fea00000010ff */
        /* <DEDUP_REMOVED lines=19> */
[----:B---3--:R-:W-:Y:S01]  /*4c50*/  F2FP.BF16.PACK_AB R2, R27, R28 ;  /* 0x0000001c1b02723e */ /* 0x008fe200000010ff */
[--C-:B------:R-:W-:Y:S02]  /*4c60*/  FADD.FTZ R62, R62, -R0.reuse ;  /* 0x800000003e3e7221 */ /* 0x100fe40000010000 */
[----:B------:R-:W-:Y:S01]  /*4c70*/  FADD.FTZ R63, R63, -R0 ;  /* 0x800000003f3f7221 */ /* 0x000fe20000010000 */
[----:B------:R-:W-:Y:S01]  /*4c80*/  F2FP.BF16.PACK_AB R3, R3, R58 ;  /* 0x0000003a0303723e */ /* 0x000fe200000010ff */
[----:B------:R2:W-:Y:S01]  /*4c90*/  STS [R213+0x1b880], R2 ;  /* 0x01b88002d5007388 */ /* 0x0005e20000000800 */
[----:B------:R-:W-:Y:S02]  /*4ca0*/  FMUL.FTZ R62, R30, R62 ;  /* 0x0000003e1e3e7220 */ /* 0x000fe40000410000 */
[----:B------:R-:W-:Y:S01]  /*4cb0*/  FMUL.FTZ R63, R210, R63 ;  /* 0x0000003fd23f7220 */ /* 0x000fe20000410000 */
[----:B------:R-:W-:Y:S01]  /*4cc0*/  STS [R212+0x3000], R5 ;  /* 0x00300005d4007388 */ /* 0x000fe20000000800 */
[----:B------:R-:W-:Y:S04]  /*4cd0*/  IMAD R0, R189, 0x1800, R198 ;  /* 0x00001800bd007824 */ /* 0x000fe800078e02c6 */
[----:B------:R-:W-:Y:S02]  /*4ce0*/  IMAD.SHL.U32 R0, R0, 0x2, RZ ;  /* 0x0000000200007824 */ /* 0x000fe400078e00ff */
        /* <DEDUP_REMOVED lines=105> */
[----:B-12-4-:R-:W-:Y:S01]  /*5380*/  SHF.R.S32.HI R5, RZ, 0x1f, R4 ;  /* 0x0000001fff057819 */ /* 0x016fe20000011404 */
[C---:B------:R-:W-:Y:S01]  /*5390*/  IMAD.SHL.U32 R6, R4.reuse, 0x40, RZ ;  /* 0x0000004004067824 */ /* 0x040fe200078e00ff */
[----:B------:R-:W1:Y:S01]  /*53a0*/  S2R R200, SR_TID.X ;  /* 0x0000000000c87919 */ /* 0x000e620000002100 */
[----:B------:R-:W-:Y:S03]  /*53b0*/  IMAD.WIDE.U32 R10, R4, c[0x0][0x208], RZ ;  /* 0x00008200040a7a25 */ /* 0x000fe600078e00ff */
[----:B------:R-:W-:Y:S01]  /*53c0*/  IADD3 R9, P6, R6, R240, RZ ;  /* 0x000000f006097210 */ /* 0x000fe20007fde0ff */
[----:B------:R-:W-:Y:S02]  /*53d0*/  IMAD R5, R5, c[0x0][0x208], RZ ;  /* 0x0000820005057a24 */ /* 0x000fe400078e02ff */
[----:B------:R-:W-:Y:S02]  /*53e0*/  IMAD.IADD R7, R233, 0x1, -R6 ;  /* 0x00000001e9077824 */ /* 0x000fe400078e0a06 */
[----:B------:R-:W-:Y:S01]  /*53f0*/  IMAD R4, R4, c[0x0][0x20c], R5 ;  /* 0x0000830004047a24 */ /* 0x000fe200078e0205 */
[----:B------:R-:W-:Y:S03]  /*5400*/  LEA R5, P0, R10, R242, 0x6 ;  /* 0x000000f20a057211 */ /* 0x000fe600078030ff */
[----:B------:R-:W-:Y:S01]  /*5410*/  IMAD.IADD R4, R11, 0x1, R4 ;  /* 0x000000010b047824 */ /* 0x000fe200078e0204 */
[----:B------:R-:W-:Y:S01]  /*5420*/  LEA.HI.X.SX32 R11, R6, R239, 0x1, P6 ;  /* 0x000000ef060b7211 */ /* 0x000fe200030f0eff */
[----:B------:R-:W-:Y:S01]  /*5430*/  IMAD R6, R225, 0x3000, R250 ;  /* 0x00003000e1067824 */ /* 0x000fe200078e02fa */
[----:B------:R-:W-:Y:S02]  /*5440*/  ISETP.LE.OR P6, PT, R7, R223, !P4 ;  /* 0x000000df0700720c */ /* 0x000fe400067c3670 */
[----:B------:R-:W-:Y:S02]  /*5450*/  LEA.HI.X R10, R10, R237, R4, 0x6, P0 ;  /* 0x000000ed0a0a7211 */ /* 0x000fe400000f3404 */
[C---:B------:R-:W-:Y:S04]  /*5460*/  LEA R4, P0, R5.reuse, c[0x0][0x1f0], 0x1 ;  /* 0x00007c0005047a11 */ /* 0x040fe800078008ff */
[----:B------:R-:W-:Y:S01]  /*5470*/  LEA.HI.X R5, R5, c[0x0][0x1f4], R10, 0x1, P0 ;  /* 0x00007d0005057a11 */ /* 0x000fe200000f0c0a */
[----:B-1----:R-:W-:Y:S01]  /*5480*/  IMAD.SHL.U32 R200, R200, 0x4, RZ ;  /* 0x00000004c8c87824 */ /* 0x002fe200078e00ff */
[C---:B------:R-:W-:Y:S03]  /*5490*/  LEA R8, P0, R9.reuse, c[0x0][0x280], 0x2 ;  /* 0x0000a00009087a11 */ /* 0x040fe600078010ff */
[----:B------:R-:W-:Y:S01]  /*54a0*/  @!PT LDS RZ, [RZ] ;  /* 0x00000000fffff984 */ /* 0x000fe20000000800 */
[----:B------:R-:W-:Y:S01]  /*54b0*/  @!PT LDS RZ, [RZ] ;  /* 0x00000000fffff984 */ /* 0x000fe20000000800 */
[----:B------:R-:W-:Y:S01]  /*54c0*/  @!PT LDS RZ, [RZ] ;  /* 0x00000000fffff984 */ /* 0x000fe20000000800 */
[----:B------:R1:W-:Y:S01]  /*54d0*/  LDGSTS.E.BYPASS.LTC128B.128 [R6], [R4.64], !P6 ;  /* 0x0000000004067fae */ /* 0x0003e2000f101d48 */
[----:B------:R-:W-:Y:S02]  /*54e0*/  LEA.HI.X R9, R9, c[0x0][0x284], R11, 0x2, P0 ;  /* 0x0000a10009097a11 */ /* 0x000fe400000f140b */
[CC--:B------:R-:W-:Y:S02]  /*54f0*/  ISETP.LE.OR P0, PT, R7.reuse, R223.reuse, !P3 ;  /* 0x000000df0700720c */ /* 0x0c0fe40005f03670 */
[----:B------:R-:W-:Y:S01]  /*5500*/  ISETP.LE.OR P6, PT, R7, R223, !P2 ;  /* 0x000000df0700720c */ /* 0x000fe200057c3670 */
[----:B------:R-:W-:Y:S04]  /*5510*/  @!P1 IMAD R7, R225, 0x40, R200 ;  /* 0x00000040e1079824 */ /* 0x000fe800078e02c8 */
[----:B------:R-:W-:Y:S06]  /*5520*/  @!P1 IMAD.SHL.U32 R7, R7, 0x4, RZ ;  /* 0x0000000407079824 */ /* 0x000fec00078e00ff */
[----:B------:R1:W-:Y:S04]  /*5530*/  LDGSTS.E.BYPASS.LTC128B.128 [R6+0x1000], [R4.64+0x40], !P0 ;  /* 0x0100004004067fae */ /* 0x0003e8000c101d48 */
[----:B------:R1:W-:Y:S04]  /*5540*/  LDGSTS.E.BYPASS.LTC128B.128 [R6+0x2000], [R4.64+0x80], !P6 ;  /* 0x0200008004067fae */ /* 0x0003e8000f101d48 */
[----:B------:R1:W-:Y:S02]  /*5550*/  @!P1 LDGSTS.E.BYPASS.LTC128B.128 [R7+0x18280], [R8.64] ;  /* 0x1828000008079fae */ /* 0x0003e4000b901d48 */
.L_x_986:
[-C--:B-12-4-:R-:W-:Y:S01]  /*5560*/  HMMA.16816.F32.BF16 R4, R20, R2.reuse, RZ ;  /* 0x000000021404723c */ /* 0x096fe200000418ff */
[----:B------:R-:W-:Y:S02]  /*5570*/  LDSM.16.M88.4 R36, [R191] ;  /* 0x00000000bf24783b */ /* 0x000fe40000000200 */
[C---:B------:R-:W-:Y:S02]  /*5580*/  ISETP.GE.AND P6, PT, R189.reuse, 0x1, PT ;  /* 0x00000001bd00780c */ /* 0x040fe40003fc6270 */
[----:B------:R-:W-:Y:S01]  /*5590*/  LDSM.16.M88.4 R40, [R191+0x1000] ;  /* 0x00100000bf28783b */ /* 0x000fe20000000200 */
[----:B------:R-:W-:Y:S02]  /*55a0*/  IADD3 R189, R189, 0x1, RZ ;  /* 0x00000001bdbd7810 */ /* 0x000fe40007ffe0ff */
[C---:B------:R-:W-:Y:S01]  /*55b0*/  HMMA.16816.F32.BF16 R8, R24.reuse, R2, RZ ;  /* 0x000000021808723c */ /* 0x040fe200000418ff */
[----:B------:R-:W1:Y:S03]  /*55c0*/  LDSM.16.MT88.2 R2, [R184+0x800] ;  /* 0x00080000b802783b */ /* 0x000e660000004100 */
[----:B------:R-:W-:Y:S01]  /*55d0*/  SEL R189, R189, RZ, !P6 ;  /* 0x000000ffbdbd7207 */ /* 0x000fe20007000000 */
[----:B------:R-:W-:Y:S01]  /*55e0*/  LDSM.16.M88.4 R56, [R190+0x2000] ;  /* 0x00200000be38783b */ /* 0x000fe20000000200 */
[----:B------:R-:W-:Y:S02]  /*55f0*/  ISETP.GE.AND P6, PT, R225, 0x1, PT ;  /* 0x00000001e100780c */ /* 0x000fe40003fc6270 */
[-C--:B------:R-:W-:Y:S01]  /*5600*/  HMMA.16816.F32.BF16 R12, R24, R28.reuse, RZ ;  /* 0x0000001c180c723c */ /* 0x080fe200000418ff */
[----:B------:R-:W-:Y:S04]  /*5610*/  LDSM.16.M88.4 R60, [R191+0x3000] ;  /* 0x00300000bf3c783b */ /* 0x000fe80000000200 */
[----:B------:R-:W0:Y:S03]  /*5620*/  LDGDEPBAR ;  /* 0x00000000000079af */ /* 0x000e260000000000 */
[C---:B------:R-:W-:Y:S01]  /*5630*/  HMMA.16816.F32.BF16 R16, R20.reuse, R28, RZ ;  /* 0x0000001c1410723c */ /* 0x040fe200000418ff */
[----:B------:R-:W2:Y:S07]  /*5640*/  LDSM.16.MT88.2 R28, [R184+0x2800] ;  /* 0x00280000b81c783b */ /* 0x000eae0000004100 */
        /* <DEDUP_REMOVED lines=60> */
[----:B------:R-:W-:Y:S01]  /*5a10*/  IMAD R29, R216, 0x1800, RZ ;  /* 0x00001800d81d7824 */ /* 0x000fe200078e02ff */
[-C--:B---3--:R-:W-:Y:S04]  /*5a20*/  HMMA.16816.F32.BF16 R20, R48, R30.reuse, R20 ;  /* 0x0000001e3014723c */ /* 0x088fe80000041814 */
[C---:B------:R-:W-:Y:S01]  /*5a30*/  IADD3 R28, P0, R29.reuse, R248, RZ ;  /* 0x000000f81d1c7210 */ /* 0x040fe20007f1e0ff */
[----:B------:R-:W-:Y:S03]  /*5a40*/  IMAD.MOV.U32 R216, RZ, RZ, R215 ;  /* 0x000000ffffd87224 */ /* 0x000fe600078e00d7 */
[----:B------:R-:W-:Y:S04]  /*5a50*/  HMMA.16816.F32.BF16 R24, R60, R30, R24 ;  /* 0x0000001e3c18723c */ /* 0x000fe80000041818 */
[----:B------:R-:W-:Y:S04]  /*5a60*/  LEA.HI.X.SX32 R29, R29, R252, 0x1, P0 ;  /* 0x000000fc1d1d7211 */ /* 0x000fe800000f0eff */
        /* <DEDUP_REMOVED lines=8> */
[----:B------:R-:W-:Y:S02]  /*5af0*/  LEA.HI.X R45, R28, c[0x0][0x224], R29, 0x2, P0 ;  /* 0x000089001c2d7a11 */ /* 0x000fe400000f141d */
[----:B------:R-:W-:Y:S01]  /*5b00*/  LDSM.16.MT88.4 R28, [R0+0xe080] ;  /* 0x00e08000001c783b */ /* 0x000fe20000004200 */
[C---:B------:R-:W-:Y:S01]  /*5b10*/  ISETP.GE.AND P0, PT, R226.reuse, 0x1, PT ;  /* 0x00000001e200780c */ /* 0x040fe20003f06270 */
        /* <DEDUP_REMOVED lines=65> */
[----:B------:R1:W2:Y:S03]  /*5f30*/  LDSM.16.MT88.4 R32, [R0+0xec80] ;  /* 0x00ec80000020783b */ /* 0x0002a60000004200 */
[-C--:B---3--:R-:W-:Y:S08]  /*5f40*/  HMMA.16816.F32.BF16 R116, R4, R12.reuse, R116 ;  /* 0x0000000c0474723c */ /* 0x088ff00000041874 */
[C---:B------:R-:W-:Y:S08]  /*5f50*/  HMMA.16816.F32.BF16 R120, R16.reuse, R12, R120 ;  /* 0x0000000c1078723c */ /* 0x040ff00000041878 */
[-C--:B------:R-:W-:Y:S04]  /*5f60*/  HMMA.16816.F32.BF16 R124, R16, R14.reuse, R124 ;  /* 0x0000000e107c723c */ /* 0x080fe8000004187c */
[----:B-1----:R-:W-:Y:S04]  /*5f70*/  IADD3 R0, R226, 0x1, RZ ;  /* 0x00000001e2007810 */ /* 0x002fe80007ffe0ff */
[C---:B------:R-:W-:Y:S04]  /*5f80*/  HMMA.16816.F32.BF16 R128, R4.reuse, R14, R128 ;  /* 0x0000000e0480723c */ /* 0x040fe80000041880 */
[----:B------:R-:W-:Y:S02]  /*5f90*/  SEL R226, R0, RZ, !P0 ;  /* 0x000000ff00e27207 */ /* 0x000fe40004000000 */
[----:B------:R-:W-:Y:S02]  /*5fa0*/  ISETP.GE.AND P0, PT, R215, R232, PT ;  /* 0x000000e8d700720c */ /* 0x000fe40003f06270 */
[-C--:B-----5:R-:W-:Y:S04]  /*5fb0*/  HMMA.16816.F32.BF16 R132, R4, R28.reuse, R132 ;  /* 0x0000001c0484723c */ /* 0x0a0fe80000041884 */
[----:B------:R-:W-:Y:S04]  /*5fc0*/  IADD3 R0, R225, 0x1, RZ ;  /* 0x00000001e1007810 */ /* 0x000fe80007ffe0ff */
[C---:B------:R-:W-:Y:S04]  /*5fd0*/  HMMA.16816.F32.BF16 R136, R16.reuse, R28, R136 ;  /* 0x0000001c1088723c */ /* 0x040fe80000041888 */
[----:B------:R-:W-:Y:S04]  /*5fe0*/  SEL R225, R0, RZ, !P6 ;  /* 0x000000ff00e17207 */ /* 0x000fe80007000000 */
[-C--:B------:R-:W-:Y:S08]  /*5ff0*/  HMMA.16816.F32.BF16 R140, R16, R30.reuse, R140 ;  /* 0x0000001e108c723c */ /* 0x080ff0000004188c */
[C---:B------:R-:W-:Y:S08]  /*6000*/  HMMA.16816.F32.BF16 R144, R4.reuse, R30, R144 ;  /* 0x0000001e0490723c */ /* 0x040ff00000041890 */
[-C--:B------:R-:W-:Y:S08]  /*6010*/  HMMA.16816.F32.BF16 R148, R4, R20.reuse, R148 ;  /* 0x000000140494723c */ /* 0x080ff00000041894 */
        /* <DEDUP_REMOVED lines=65> */
.L_x_966:
        /* <DEDUP_REMOVED lines=152> */
.L_x_989:
[----:B-1----:R-:W-:Y:S01]  /*6db0*/  LEA.HI R0, R30, R31, RZ, 0x3 ;  /* 0x0000001f1e007211 */ /* 0x002fe200078f18ff */
[----:B------:R-:W-:Y:S01]  /*6dc0*/  IMAD.SHL.U32 R2, R29, 0x8, RZ ;  /* 0x000000081d027824 */ /* 0x000fe200078e00ff */
[----:B------:R-:W-:Y:S01]  /*6dd0*/  LEA.HI R3, R28, R28, RZ, 0x1 ;  /* 0x0000001c1c037211 */ /* 0x000fe200078f08ff */
[----:B------:R-:W1:Y:S01]  /*6de0*/  S2R R31, SR_CTAID.Y ;  /* 0x00000000001f7919 */ /* 0x000e620000002600 */
[----:B-----5:R-:W-:Y:S01]  /*6df0*/  IMAD.IADD R10, R10, 0x1, -R231 ;  /* 0x000000010a0a7824 */ /* 0x020fe200078e0ae7 */
[----:B------:R-:W-:Y:S01]  /*6e00*/  SHF.R.S32.HI R8, RZ, 0x1f, R117 ;  /* 0x0000001fff087819 */ /* 0x000fe20000011475 */
[----:B------:R-:W-:Y:S01]  /*6e10*/  IMAD.SHL.U32 R0, R0, 0x8, RZ ;  /* 0x0000000800007824 */ /* 0x000fe200078e00ff */
[----:B------:R-:W-:Y:S01]  /*6e20*/  LOP3.LUT R3, R3, 0x3fffffe, RZ, 0xc0, !PT ;  /* 0x03fffffe03037812 */ /* 0x000fe200078ec0ff */
[----:B------:R-:W2:Y:S01]  /*6e30*/  S2R R11, SR_CTAID.X ;  /* 0x00000000000b7919 */ /* 0x000ea20000002500 */
[----:B------:R-:W-:Y:S01]  /*6e40*/  IMNMX R29, R10, 0x80, PT ;  /* 0x000000800a1d7817 */ /* 0x000fe20003800200 */
[----:B------:R-:W-:Y:S01]  /*6e50*/  BSSY B0, `(.L_x_990) ;  /* 0x0000035000007945 */ /* 0x000fe20003800000 */
[----:B------:R-:W-:Y:S01]  /*6e60*/  LOP3.LUT R0, R0, 0xc0, RZ, 0xc0, !PT ;  /* 0x000000c000007812 */ /* 0x000fe200078ec0ff */
[C---:B------:R-:W-:Y:S01]  /*6e70*/  IMAD.IADD R3, R28.reuse, 0x1, -R3 ;  /* 0x000000011c037824 */ /* 0x040fe200078e0a03 */
[----:B------:R-:W-:-:S02]  /*6e80*/  ISETP.GE.AND P4, PT, R28, R29, PT ;  /* 0x0000001d1c00720c */ /* 0x000fc40003f86270 */
[----:B------:R-:W-:Y:S01]  /*6e90*/  LOP3.LUT R6, R0, 0x18, R2, 0xf8, !PT ;  /* 0x0000001800067812 */ /* 0x000fe200078ef802 */
[----:B------:R-:W-:Y:S01]  /*6ea0*/  IMAD R3, R27, 0x8, R3 ;  /* 0x000000081b037824 */ /* 0x000fe200078e0203 */
[----:B------:R-:W-:Y:S02]  /*6eb0*/  SHF.R.U32.HI R0, RZ, 0x3, R0 ;  /* 0x00000003ff007819 */ /* 0x000fe40000011600 */
[----:B------:R-:W-:Y:S02]  /*6ec0*/  SEL R30, R8, RZ, !P1 ;  /* 0x000000ff081e7207 */ /* 0x000fe40004800000 */
[----:B------:R-:W-:Y:S02]  /*6ed0*/  LOP3.LUT R0, R6, R0, RZ, 0x3c, !PT ;  /* 0x0000000006007212 */ /* 0x000fe400078e3cff */
[----:B------:R-:W-:Y:S01]  /*6ee0*/  IADD3 R4, P0, R28, R4, RZ ;  /* 0x000000041c047210 */ /* 0x000fe20007f1e0ff */
[----:B------:R-:W-:Y:S01]  /*6ef0*/  IMAD R8, R30, c[0x0][0x340], RZ ;  /* 0x0000d0001e087a24 */ /* 0x000fe200078e02ff */
[----:B------:R-:W-:Y:S01]  /*6f00*/  SEL R14, R117, RZ, !P1 ;  /* 0x000000ff750e7207 */ /* 0x000fe20004800000 */
[----:B------:R-:W-:Y:S01]  /*6f10*/  IMAD.U32 R0, R3, 0x20, R0 ;  /* 0x0000002003007824 */ /* 0x000fe200078e0000 */
[----:B-1----:R-:W-:-:S02]  /*6f20*/  SHF.R.S32.HI R68, RZ, 0x1f, R31 ;  /* 0x0000001fff447819 */ /* 0x002fc4000001141f */
[--C-:B------:R-:W-:Y:S01]  /*6f30*/  SHF.R.S32.HI R3, RZ, 0x1f, R2.reuse ;  /* 0x0000001fff037819 */ /* 0x100fe20000011402 */
[----:B------:R-:W-:Y:S01]  /*6f40*/  IMAD.SHL.U32 R0, R0, 0x2, RZ ;  /* 0x0000000200007824 */ /* 0x000fe200078e00ff */
[----:B------:R-:W-:Y:S01]  /*6f50*/  LEA.HI.X.SX32 R5, R28, R5, 0x1, P0 ;  /* 0x000000051c057211 */ /* 0x000fe200000f0eff */
[----:B------:R-:W-:Y:S01]  /*6f60*/  IMAD R9, R68, c[0x0][0x338], RZ ;  /* 0x0000ce0044097a24 */ /* 0x000fe200078e02ff */
[----:B------:R-:W-:Y:S01]  /*6f70*/  IADD3 R15, R2, 0x20, RZ ;  /* 0x00000020020f7810 */ /* 0x000fe20007ffe0ff */
[C---:B------:R-:W-:Y:S01]  /*6f80*/  IMAD.WIDE.U32 R6, R31.reuse, c[0x0][0x338], R2 ;  /* 0x0000ce001f067a25 */ /* 0x040fe200078e0002 */
[----:B------:R1:W3:Y:S03]  /*6f90*/  LDS.128 R40, [R0+0x7080] ;  /* 0x0070800000287984 */ /* 0x0002e60000000c00 */
[----:B------:R-:W-:Y:S01]  /*6fa0*/  IMAD R9, R31, c[0x0][0x33c], R9 ;  /* 0x0000cf001f097a24 */ /* 0x000fe200078e0209 */
[----:B------:R1:W4:Y:S01]  /*6fb0*/  LDS.128 R36, [R0+0x9080] ;  /* 0x0090800000247984 */ /* 0x0003220000000c00 */
[----:B------:R-:W-:-:S02]  /*6fc0*/  IMAD R8, R14, c[0x0][0x344], R8 ;  /* 0x0000d1000e087a24 */ /* 0x000fc400078e0208 */
[----:B------:R-:W-:Y:S01]  /*6fd0*/  IMAD.IADD R7, R7, 0x1, R9 ;  /* 0x0000000107077824 */ /* 0x000fe200078e0209 */
[----:B------:R1:W1:Y:S01]  /*6fe0*/  LDS.128 R32, [R0+0xb080] ;  /* 0x00b0800000207984 */ /* 0x0002620000000c00 */
[----:B--2---:R-:W-:-:S03]  /*6ff0*/  IMAD.WIDE R4, R11, 0x80, R4 ;  /* 0x000000800b047825 */ /* 0x004fc600078e0204 */
[----:B------:R2:W1:Y:S01]  /*7000*/  LDS.128 R52, [R0+0x80] ;  /* 0x0000800000347984 */ /* 0x0004620000000c00 */
[----:B------:R-:W-:-:S03]  /*7010*/  IMAD.WIDE.U32 R12, R14, c[0x0][0x340], R6 ;  /* 0x0000d0000e0c7a25 */ /* 0x000fc600078e0006 */
[----:B------:R2:W1:Y:S01]  /*7020*/  LDS.128 R48, [R0+0x2080] ;  /* 0x0020800000307984 */ /* 0x0004620000000c00 */
[----:B------:R-:W-:-:S03]  /*7030*/  IMAD.IADD R9, R13, 0x1, R8 ;  /* 0x000000010d097824 */ /* 0x000fc600078e0208 */
        /* <DEDUP_REMOVED lines=14> */
[----:B------:R2:W4:Y:S02]  /*7120*/  @!P3 LDS.128 R20, [R0+0x6080] ;  /* 0x006080000014b984 */ /* 0x0005240000000c00 */
[----:B-12---:R-:W-:-:S04]  /*7130*/  IMAD R0, R5, c[0x0][0x330], RZ ;  /* 0x0000cc0005007a24 */ /* 0x006fc800078e02ff */
[----:B------:R-:W-:-:S04]  /*7140*/  IMAD R0, R4, c[0x0][0x334], R0 ;  /* 0x0000cd0004007a24 */ /* 0x000fc800078e0200 */
[----:B------:R-:W-:-:S05]  /*7150*/  IMAD.IADD R0, R11, 0x1, R0 ;  /* 0x000000010b007824 */ /* 0x000fca00078e0200 */
[----:B------:R-:W-:-:S05]  /*7160*/  LEA.HI.X R7, R10, c[0x0][0x31c], R0, 0x1, P0 ;  /* 0x0000c7000a077a11 */ /* 0x000fca00000f0c00 */
[----:B-----5:R1:W-:Y:S04]  /*7170*/  @!P2 STG.E.128 [R6.64+0x40], R24 ;  /* 0x000040180600a986 */ /* 0x0203e8000c101d08 */
[----:B----4-:R1:W-:Y:S04]  /*7180*/  @!P3 STG.E.128 [R6.64], R20 ;  /* 0x000000140600b986 */ /* 0x0103e8000c101d08 */
[----:B------:R1:W-:Y:S02]  /*7190*/  @!P1 STG.E.128 [R6.64+0x80], R16 ;  /* 0x0000801006009986 */ /* 0x0003e4000c101d08 */
.L_x_991:
[----:B------:R-:W-:Y:S05]  /*71a0*/  BSYNC B0 ;  /* 0x0000000000007941 */ /* 0x000fea0003800000 */
.L_x_990:
[----:B------:R-:W-:Y:S01]  /*71b0*/  IADD3 R28, R28, 0x40, RZ ;  /* 0x000000401c1c7810 */ /* 0x000fe20007ffe0ff */
[----:B------:R-:W-:Y:S03]  /*71c0*/  BSSY B0, `(.L_x_992) ;  /* 0x0000014000007945 */ /* 0x000fe60003800000 */
[----:B------:R-:W-:-:S13]  /*71d0*/  ISETP.GE.AND P3, PT, R28, R29, PT ;  /* 0x0000001d1c00720c */ /* 0x000fda0003f66270 */
[----:B------:R-:W-:Y:S05]  /*71e0*/  @P3 BRA `(.L_x_993) ;  /* 0x0000011000003947 */ /* 0x000fea0003800000 */
[----:B-12---:R-:W-:Y:S01]  /*71f0*/  IADD3 R0, P0, R4, 0x40, RZ ;  /* 0x0000004004007810 */ /* 0x006fe20007f1e0ff */
        /* <DEDUP_REMOVED lines=13> */
[----:B---3--:R1:W-:Y:S04]  /*72d0*/  @!P2 STG.E.128 [R6.64], R40 ;  /* 0x000000280600a986 */ /* 0x0083e8000c101d08 */
[----:B----4-:R1:W-:Y:S04]  /*72e0*/  @!P1 STG.E.128 [R6.64+0x40], R36 ;  /* 0x0000402406009986 */ /* 0x0103e8000c101d08 */
[----:B------:R1:W-:Y:S02]  /*72f0*/  @!P0 STG.E.128 [R6.64+0x80], R32 ;  /* 0x0000802006008986 */ /* 0x0003e4000c101d08 */
.L_x_993:
[----:B------:R-:W-:Y:S05]  /*7300*/  BSYNC B0 ;  /* 0x0000000000007941 */ /* 0x000fea0003800000 */
.L_x_992:
[----:B-12---:R-:W-:Y:S01]  /*7310*/  IMAD R0, R68, c[0x0][0x308], RZ ;  /* 0x0000c20044007a24 */ /* 0x006fe200078e02ff */
        /* <DEDUP_REMOVED lines=23> */
.L_x_995:
[----:B------:R-:W-:Y:S05]  /*7490*/  BSYNC B0 ;  /* 0x0000000000007941 */ /* 0x000fea0003800000 */
.L_x_994:
        /* <DEDUP_REMOVED lines=19> */
.L_x_988:
        /* <DEDUP_REMOVED lines=8> */
[----:B------:R-:W-:Y:S02]  /*7650*/  IMAD.MOV.U32 R7, RZ, RZ, c[0x0][0x2f0] ;  /* 0x0000bc00ff077624 */ /* 0x000fe400078e00ff */
        /* <DEDUP_REMOVED lines=10> */
.L_x_996:
[----:B------:R-:W1:Y:S01]  /*7700*/  S2R R5, SR_TID.X ;  /* 0x0000000000057919 */ /* 0x000e620000002100 */
[----:B------:R-:W-:Y:S01]  /*7710*/  SHF.R.S32.HI R6, RZ, 0x1f, R9 ;  /* 0x0000001fff067819 */ /* 0x000fe20000011409 */
[----:B-----5:R-:W-:Y:S01]  /*7720*/  IMAD.IADD R15, R7, 0x1, -R231 ;  /* 0x00000001070f7824 */ /* 0x020fe200078e0ae7 */
[----:B------:R-:W-:Y:S01]  /*7730*/  SEL R14, R9, RZ, !P1 ;  /* 0x000000ff090e7207 */ /* 0x000fe20004800000 */
[----:B------:R-:W2:Y:S01]  /*7740*/  S2R R19, SR_CTAID.Y ;  /* 0x0000000000137919 */ /* 0x000ea20000002600 */
[----:B------:R-:W-:Y:S01]  /*7750*/  SEL R18, R6, RZ, !P1 ;  /* 0x000000ff06127207 */ /* 0x000fe20004800000 */
[----:B------:R-:W-:Y:S02]  /*7760*/  BSSY B0, `(.L_x_997) ;  /* 0x0000026000007945 */ /* 0x000fe40003800000 */
[----:B------:R-:W3:Y:S01]  /*7770*/  S2R R9, SR_CTAID.X ;  /* 0x0000000000097919 */ /* 0x000ee20000002500 */
        /* <DEDUP_REMOVED lines=13> */
[----:B------:R-:W-:Y:S02]  /*7850*/  IADD3 R16, R12, 0x20, RZ ;  /* 0x000000200c107810 */ /* 0x000fe40007ffe0ff */
[----:B------:R-:W-:Y:S01]  /*7860*/  LEA.HI.X.SX32 R7, R0, R3, 0x1, P0 ;  /* 0x0000000300077211 */ /* 0x000fe200000f0eff */
[----:B------:R-:W-:Y:S01]  /*7870*/  IMAD.IADD R5, R8, 0x1, R5 ;  /* 0x0000000108057824 */ /* 0x000fe200078e0205 */
[----:B------:R-:W-:Y:S01]  /*7880*/  IADD3 R17, R12, 0x40, RZ ;  /* 0x000000400c117810 */ /* 0x000fe20007ffe0ff */
[----:B------:R-:W-:-:S02]  /*7890*/  IMAD R2, R18, c[0x0][0x310], RZ ;  /* 0x0000c40012027a24 */ /* 0x000fc400078e02ff */
[----:B------:R-:W-:-:S04]  /*78a0*/  IMAD.WIDE.U32 R10, R14, c[0x0][0x310], R4 ;  /* 0x0000c4000e0a7a25 */ /* 0x000fc800078e0004 */
[----:B------:R-:W-:Y:S02]  /*78b0*/  IMAD R2, R14, c[0x0][0x314], R2 ;  /* 0x0000c5000e027a24 */ /* 0x000fe400078e0202 */
[----:B---3--:R-:W-:-:S04]  /*78c0*/  IMAD.WIDE R6, R9, 0x80, R6 ;  /* 0x0000008009067825 */ /* 0x008fc800078e0206 */
        /* <DEDUP_REMOVED lines=15> */
.L_x_998:
[----:B------:R-:W-:Y:S05]  /*79c0*/  BSYNC B0 ;  /* 0x0000000000007941 */ /* 0x000fea0003800000 */
.L_x_997:
        /* <DEDUP_REMOVED lines=19> */
.L_x_1000:
[----:B------:R-:W-:Y:S05]  /*7b00*/  BSYNC B0 ;  /* 0x0000000000007941 */ /* 0x000fea0003800000 */
.L_x_999:
        /* <DEDUP_REMOVED lines=23> */
.L_x_1002:
[----:B------:R-:W-:Y:S05]  /*7c80*/  BSYNC B0 ;  /* 0x0000000000007941 */ /* 0x000fea0003800000 */
.L_x_1001:
        /* <DEDUP_REMOVED lines=18> */
.L_x_1003:
        /* <DEDUP_REMOVED lines=13> */
.L_x_1426:


//--------------------- .text._ZN7cutlass13device_kernelIN5flash19enable_sm80_to_sm89INS1_16FlashAttnBwdSm80INS1_25CollectiveMainloopBwdSm80ILi2ELi2EN4cute5tupleIJNS5_1CILi64EEENS7_ILi128EEENS7_ILi96EEEEEENS_10bfloat16_tEfNS_4arch4Sm80ELb0ELb1ELb0ELb1ELb1ELb0ELb0ELb0ELi2ELi2ELi4ELi2ELb0EEENS1_21CollectiveEpilogueBwdISB_SC_SE_Li256ELb1ELb0ELi2EEENS1_19SingleTileSchedulerILb1ELb0ELb0ELi128EEEEEEEEEvNT_6ParamsE --------------------------
	.section	.text._ZN7cutlass13device_kernelIN5flash19enable_sm80_to_sm89INS1_16FlashAttnBwdSm80INS1_25CollectiveMainloopBwdSm80ILi2ELi2EN4cute5tupleIJNS5_1CILi64EEENS7_ILi128EEENS7_ILi96EEEEEENS_10bfloat16_tEfNS_4arch4Sm80ELb0ELb1ELb0ELb1ELb1ELb0ELb0ELb0ELi2ELi2ELi4ELi2ELb0EEENS1_21CollectiveEpilogueBwdISB_SC_SE_Li256ELb1ELb0ELi2EEENS1_19SingleTileSchedulerILb1ELb0ELb0ELi128EEEEEEEEEvNT_6ParamsE,"ax",@progbits
	.sectioninfo	@"SHI_REGISTERS=255"
	.align	128
.text._ZN7cutlass13device_kernelIN5flash19enable_sm80_to_sm89INS1_16FlashAttnBwdSm80INS1_25CollectiveMainloopBwdSm80ILi2ELi2EN4cute5tupleIJNS5_1CILi64EEENS7_ILi128EEENS7_ILi96EEEEEENS_10bfloat16_tEfNS_4arch4Sm80ELb0ELb1ELb0ELb1ELb1ELb0ELb0ELb0ELi2ELi2ELi4ELi2ELb0EEENS1_21CollectiveEpilogueBwdISB_SC_SE_Li256ELb1ELb0ELi2EEENS1_19SingleTileSchedulerILb1ELb0ELb0ELi128EEEEEEEEEvNT_6ParamsE:
        .type           _ZN7cutlass13device_kernelIN5flash19enable_sm80_to_sm89INS1_16FlashAttnBwdSm80INS1_25CollectiveMainloopBwdSm80ILi2ELi2EN4cute5tupleIJNS5_1CILi64EEENS7_ILi128EEENS7_ILi96EEEEEENS_10bfloat16_tEfNS_4arch4Sm80ELb0ELb1ELb0ELb1ELb1ELb0ELb0ELb0ELi2ELi2ELi4ELi2ELb0EEENS1_21CollectiveEpilogueBwdISB_SC_SE_Li256ELb1ELb0ELi2EEENS1_19SingleTileSchedulerILb1ELb0ELb0ELi128EEEEEEEEEvNT_6ParamsE,@function
        .size           _ZN7cutlass13device_kernelIN5flash19enable_sm80_to_sm89INS1_16FlashAttnBwdSm80INS1_25CollectiveMainloopBwdSm80ILi2ELi2EN4cute5tupleIJNS5_1CILi64EEENS7_ILi128EEENS7_ILi96EEEEEENS_10bfloat16_tEfNS_4arch4Sm80ELb0ELb1ELb0ELb1ELb1ELb0ELb0ELb0ELi2ELi2ELi4ELi2ELb0EEENS1_21CollectiveEpilogueBwdISB_SC_SE_Li256ELb1ELb0ELi2EEENS1_19SingleTileSchedulerILb1ELb0ELb0ELi128EEEEEEEEEvNT_6ParamsE,(.L_x_1427 - _ZN7cutlass13device_kernelIN5flash19enable_sm80_to_sm89INS1_16FlashAttnBwdSm80INS1_25CollectiveMainloopBwdSm80ILi2ELi2EN4cute5tupleIJNS5_1CILi64EEENS7_ILi128EEENS7_ILi96EEEEEENS_10bfloat16_tEfNS_4arch4Sm80ELb0ELb1ELb0ELb1ELb1ELb0ELb0ELb0ELi2ELi2ELi4ELi2ELb0EEENS1_21CollectiveEpilogueBwdISB_SC_SE_Li256ELb1ELb0ELi2EEENS1_19SingleTileSchedulerILb1ELb0ELb0ELi128EEEEEEEEEvNT_6ParamsE)
        .other          _ZN7cutlass13device_kernelIN5flash19enable_sm80_to_sm89INS1_16FlashAttnBwdSm80INS1_25CollectiveMainloopBwdSm80ILi2ELi2EN4cute5tupleIJNS5_1CILi64EEENS7_ILi128EEENS7_ILi96EEEEEENS_10bfloat16_tEfNS_4arch4Sm80ELb0ELb1ELb0ELb1ELb1ELb0ELb0ELb0ELi2ELi2ELi4ELi2ELb0EEENS1_21CollectiveEpilogueBwdISB_SC_SE_Li256ELb1ELb0ELi2EEENS1_19SingleTileSchedulerILb1ELb0ELb0ELi128EEEEEEEEEvNT_6ParamsE,@"STO_CUDA_ENTRY STV_DEFAULT"
_ZN7cutlass13device_kernelIN5flash19enable_sm80_to_sm89INS1_16FlashAttnBwdSm80INS1_25CollectiveMainloopBwdSm80ILi2ELi2EN4cute5tupleIJNS5_1CILi64EEENS7_ILi128EEENS7_ILi96EEEEEENS_10bfloat16_tEfNS_4arch4Sm80ELb0ELb1ELb0ELb1ELb1ELb0ELb0ELb0ELi2ELi2ELi4ELi2ELb0EEENS1_21CollectiveEpilogueBwdISB_SC_SE_Li256ELb1ELb0ELi2EEENS1_19SingleTileSchedulerILb1ELb0ELb0ELi128EEEEEEEEEvNT_6ParamsE:
        /* <DEDUP_REMOVED lines=18> */
.L_x_1005:
        /* <DEDUP_REMOVED lines=8> */
.L_x_1007:
[----:B------:R-:W-:Y:S02]  /*01a0*/  MOV R0, c[0x0][0x3a4] ;  /* 0x0000e90000007a02 */ /* 0x000fe40000000f00 */
.L_x_1006:
[----:B------:R-:W-:-:S05]  /*01b0*/  IMAD.SHL.U32 R231, R29, 0x80, RZ ;  /* 0x000000801de77824 */ /* 0x000fca00078e00ff */
[----:B-----5:R-:W-:-:S04]  /*01c0*/  ISETP.GE.AND P0, PT, R231, R0, PT ;  /* 0x00000000e700720c */ /* 0x020fc80003f06270 */
[----:B------:R-:W-:-:S05]  /*01d0*/  SEL R0, R5, 0xffffffff, !P0 ;  /* 0xffffffff05007807 */ /* 0x000fca0004000000 */
[----:B------:R2:W-:Y:S01]  /*01e0*/  STL [R1+0x8], R0 ;  /* 0x0000080001007387 */ /* 0x0005e20000100800 */
[----:B------:R-:W-:Y:S05]  /*01f0*/  BRA `(.L_x_1008) ;  /* 0x0000012000007947 */ /* 0x000fea0003800000 */
.L_x_1004:
[----:B---34-:R-:W-:-:S04]  /*0200*/  ISETP.NE.U32.AND P0, PT, RZ, c[0x0][0x3c0], PT ;  /* 0x0000f000ff007a0c */ /* 0x018fc80003f05070 */
[----:B------:R-:W-:-:S13]  /*0210*/  ISETP.NE.AND.EX P0, PT, RZ, c[0x0][0x3c4], PT, P0 ;  /* 0x0000f100ff007a0c */ /* 0x000fda0003f05300 */
[----:B------:R-:W-:Y:S05]  /*0220*/  @!P0 BRA `(.L_x_1009) ;  /* 0x0000002000008947 */ /* 0x000fea0003800000 */
[----:B------:R1:W5:Y:S01]  /*0230*/  LDG.E R0, [R2.64] ;  /* 0x0000000802007981 */ /* 0x000362000c1e1900 */
[----:B------:R-:W-:Y:S05]  /*0240*/  BRA `(.L_x_1010) ;  /* 0x0000009000007947 */ /* 0x000fea0003800000 */
.L_x_1009:
        /* <DEDUP_REMOVED lines=8> */
.L_x_1011:
[----:B------:R-:W-:Y:S02]  /*02d0*/  MOV R0, c[0x0][0x3a4] ;  /* 0x0000e90000007a02 */ /* 0x000fe40000000f00 */
.L_x_1010:
[----:B------:R-:W-:-:S05]  /*02e0*/  IMAD.SHL.U32 R231, R29, 0x80, RZ ;  /* 0x000000801de77824 */ /* 0x000fca00078e00ff */
[----:B-----5:R-:W-:-:S04]  /*02f0*/  ISETP.GE.AND P0, PT, R231, R0, PT ;  /* 0x00000000e700720c */ /* 0x020fc80003f06270 */
[----:B------:R-:W-:-:S05]  /*0300*/  SEL R0, R5, 0xffffffff, !P0 ;  /* 0xffffffff05007807 */ /* 0x000fca0004000000 */
[----:B------:R2:W-:Y:S04]  /*0310*/  STL [R1+0x8], R0 ;  /* 0x0000080001007387 */ /* 0x0005e80000100800 */
.L_x_1008:
        /* <DEDUP_REMOVED lines=30> */
.L_x_1012:
[----:B-1----:R-:W-:-:S04]  /*0500*/  ISETP.NE.U32.AND P0, PT, RZ, c[0x0][0x2e0], PT ;  /* 0x0000b800ff007a0c */ /* 0x002fc80003f05070 */
[----:B------:R-:W-:-:S13]  /*0510*/  ISETP.NE.AND.EX P0, PT, RZ, c[0x0][0x2e4], PT, P0 ;  /* 0x0000b900ff007a0c */ /* 0x000fda0003f05300 */
[----:B------:R-:W-:Y:S05]  /*0520*/  @!P0 BRA `(.L_x_1013) ;  /* 0x0000003000008947 */ /* 0x000fea0003800000 */
[----:B------:R-:W-:-:S05]  /*0530*/  IMAD.WIDE R2, R30, R8, c[0x0][0x2e0] ;  /* 0x0000b8001e027625 */ /* 0x000fca00078e0208 */
[----:B------:R1:W5:Y:S01]  /*0540*/  LDG.E R230, [R2.64] ;  /* 0x0000000802e67981 */ /* 0x000362000c1e1900 */
[----:B------:R-:W-:Y:S05]  /*0550*/  BRA `(.L_x_1014) ;  /* 0x0000004000007947 */ /* 0x000fea0003800000 */
.L_x_1013:
[----:B------:R-:W-:Y:S05]  /*0560*/  @!P3 BRA `(.L_x_1014) ;  /* 0x000000300000b947 */ /* 0x000fea0003800000 */
[----:B------:R1:W2:Y:S04]  /*0570*/  LDG.E R0, [R2.64] ;  /* 0x0000000802007981 */ /* 0x0002a8000c1e1900 */
[----:B-1----:R-:W2:Y:S02]  /*0580*/  LDG.E R2, [R2.64+0x4] ;  /* 0x0000040802027981 */ /* 0x002ea4000c1e1900 */
[----:B--2---:R-:W-:Y:S02]  /*0590*/  IADD3 R230, -R0, R2, RZ ;  /* 0x0000000200e67210 */ /* 0x004fe40007ffe1ff */
.L_x_1014:
        /* <DEDUP_REMOVED lines=13> */
.L_x_1015:
        /* <DEDUP_REMOVED lines=452> */
.L_x_1018:
[----:B------:R-:W-:Y:S05]  /*22b0*/  BSYNC B0 ;  /* 0x0000000000007941 */ /* 0x000fea0003800000 */
.L_x_1017:
        /* <DEDUP_REMOVED lines=83> */
.L_x_1037:
        /* <DEDUP_REMOVED lines=104> */
.L_x_1021:
[----:B------:R-:W-:Y:S04]  /*2e70*/  MOV R37, 0x1 ;  /* 0x0000000100257802 */ /* 0x000fe80000000f00 */
[----:B------:R-:W-:Y:S11]  /*2e80*/  ISETP.NE.AND P0, PT, R37, c[0x0][0x2a8], PT ;  /* 0x0000aa0025007a0c */ /* 0x000ff60003f05270 */
[----:B------:R-:W-:Y:S02]  /*2e90*/  @!UPT UIADD3 URZ, URZ, URZ, URZ ;  /* 0x0000003f3f3ff290 */ /* 0x000fe4000fffe03f */
[----:B------:R-:W-:Y:S05]  /*2ea0*/  @P0 IMAD.HI.U32 R37, R36, c[0x0][0x2ac], RZ ;  /* 0x0000ab0024250a27 */ /* 0x000fea00078e00ff */
[----:B------:R-:W-:Y:S02]  /*2eb0*/  @P0 SHF.R.U32.HI R36, RZ, c[0x0][0x2b0], R37 ;  /* 0x0000ac00ff240a19 */ /* 0x000fe40000011625 */
.L_x_1022:
[----:B------:R-:W-:Y:S05]  /*2ec0*/  BSYNC B0 ;  /* 0x0000000000007941 */ /* 0x000fea0003800000 */
.L_x_1020:
[----:B------:R-:W-:Y:S02]  /*2ed0*/  IMAD R201, R36, c[0x0][0x2a8], -R231 ;  /* 0x0000aa0024c97a24 */ /* 0x000fe400078e0ae7 */
[----:B------:R-:W-:Y:S02]  /*2ee0*/  IMAD.IADD R36, R224, 0x1, R2 ;  /* 0x00000001e0247824 */ /* 0x000fe400078e0202 */
[----:B------:R-:W-:Y:S05]  /*2ef0*/  IMAD.IADD R201, R201, 0x1, -R228 ;  /* 0x00000001c9c97824 */ /* 0x000fea00078e0ae4 */
[----:B------:R-:W-:Y:S02]  /*2f00*/  IADD3 R37, R201, c[0x0][0x2a8], RZ ;  /* 0x0000aa00c9257a10 */ /* 0x000fe40007ffe0ff */
[----:B------:R-:W-:Y:S02]  /*2f10*/  IMNMX R201, R36, R201, !PT ;  /* 0x000000c924c97217 */ /* 0x000fe40007800200 */
[----:B------:R-:W-:Y:S02]  /*2f20*/  IMNMX R199, R199, R37, PT ;  /* 0x00000025c7c77217 */ /* 0x000fe40003800200 */
.L_x_1019:
        /* <DEDUP_REMOVED lines=18> */
.L_x_1025:
[----:B------:R-:W-:Y:S04]  /*3050*/  MOV R37, 0x1 ;  /* 0x0000000100257802 */ /* 0x000fe80000000f00 */
[----:B------:R-:W-:Y:S11]  /*3060*/  ISETP.NE.AND P0, PT, R37, c[0x0][0x2a8], PT ;  /* 0x0000aa0025007a0c */ /* 0x000ff60003f05270 */
[----:B------:R-:W-:Y:S02]  /*3070*/  @!UPT UIADD3 URZ, URZ, URZ, URZ ;  /* 0x0000003f3f3ff290 */ /* 0x000fe4000fffe03f */
[----:B------:R-:W-:Y:S05]  /*3080*/  @P0 IMAD.HI.U32 R37, R36, c[0x0][0x2ac], RZ ;  /* 0x0000ab0024250a27 */ /* 0x000fea00078e00ff */
[----:B------:R-:W-:Y:S02]  /*3090*/  @P0 SHF.R.U32.HI R36, RZ, c[0x0][0x2b0], R37 ;  /* 0x0000ac00ff240a19 */ /* 0x000fe40000011625 */
.L_x_1026:
[----:B------:R-:W-:Y:S05]  /*30a0*/  BSYNC B0 ;  /* 0x0000000000007941 */ /* 0x000fea0003800000 */
.L_x_1024:
[----:B------:R-:W-:Y:S04]  /*30b0*/  IMAD R36, R36, c[0x0][0x2a8], -R231 ;  /* 0x0000aa0024247a24 */ /* 0x000fe800078e0ae7 */
[----:B------:R-:W-:Y:S05]  /*30c0*/  IMAD.IADD R36, R36, 0x1, -R228 ;  /* 0x0000000124247824 */ /* 0x000fea00078e0ae4 */
[----:B------:R-:W-:Y:S02]  /*30d0*/  IADD3 R37, R36, c[0x0][0x2a8], RZ ;  /* 0x0000aa0024257a10 */ /* 0x000fe40007ffe0ff */
[----:B------:R-:W-:Y:S02]  /*30e0*/  IMNMX R200, R200, R36, !PT ;  /* 0x00000024c8c87217 */ /* 0x000fe40007800200 */
[----:B------:R-:W-:Y:S02]  /*30f0*/  IMNMX R202, R202, R37, PT ;  /* 0x00000025caca7217 */ /* 0x000fe40003800200 */
.L_x_1023:
        /* <DEDUP_REMOVED lines=18> */
.L_x_1029:
[----:B------:R-:W-:Y:S04]  /*3220*/  MOV R37, 0x1 ;  /* 0x0000000100257802 */ /* 0x000fe80000000f00 */
[----:B------:R-:W-:Y:S11]  /*3230*/  ISETP.NE.AND P0, PT, R37, c[0x0][0x2a8], PT ;  /* 0x0000aa0025007a0c */ /* 0x000ff60003f05270 */
[----:B------:R-:W-:Y:S02]  /*3240*/  @!UPT UIADD3 URZ, URZ, URZ, URZ ;  /* 0x0000003f3f3ff290 */ /* 0x000fe4000fffe03f */
[----:B------:R-:W-:Y:S05]  /*3250*/  @P0 IMAD.HI.U32 R37, R36, c[0x0][0x2ac], RZ ;  /* 0x0000ab0024250a27 */ /* 0x000fea00078e00ff */
[----:B------:R-:W-:Y:S02]  /*3260*/  @P0 SHF.R.U32.HI R36, RZ, c[0x0][0x2b0], R37 ;  /* 0x0000ac00ff240a19 */ /* 0x000fe40000011625 */
.L_x_1030:
[----:B------:R-:W-:Y:S05]  /*3270*/  BSYNC B0 ;  /* 0x0000000000007941 */ /* 0x000fea0003800000 */
.L_x_1028:
[----:B------:R-:W-:Y:S04]  /*3280*/  IMAD R36, R36, c[0x0][0x2a8], -R231 ;  /* 0x0000aa0024247a24 */ /* 0x000fe800078e0ae7 */
[----:B------:R-:W-:Y:S05]  /*3290*/  IMAD.IADD R36, R36, 0x1, -R228 ;  /* 0x0000000124247824 */ /* 0x000fea00078e0ae4 */
[----:B------:R-:W-:Y:S02]  /*32a0*/  IADD3 R37, R36, c[0x0][0x2a8], RZ ;  /* 0x0000aa0024257a10 */ /* 0x000fe40007ffe0ff */
[----:B------:R-:W-:Y:S02]  /*32b0*/  IMNMX R203, R203, R36, !PT ;  /* 0x00000024cbcb7217 */ /* 0x000fe40007800200 */
[----:B------:R-:W-:Y:S02]  /*32c0*/  IMNMX R205, R205, R37, PT ;  /* 0x00000025cdcd7217 */ /* 0x000fe40003800200 */
.L_x_1027:
        /* <DEDUP_REMOVED lines=18> */
.L_x_1033:
[----:B------:R-:W-:Y:S04]  /*33f0*/  MOV R36, 0x1 ;  /* 0x0000000100247802 */ /* 0x000fe80000000f00 */
[----:B------:R-:W-:Y:S11]  /*3400*/  ISETP.NE.AND P0, PT, R36, c[0x0][0x2a8], PT ;  /* 0x0000aa0024007a0c */ /* 0x000ff60003f05270 */
[----:B------:R-:W-:Y:S02]  /*3410*/  @!UPT UIADD3 URZ, URZ, URZ, URZ ;  /* 0x0000003f3f3ff290 */ /* 0x000fe4000fffe03f */
[----:B------:R-:W-:Y:S05]  /*3420*/  @P0 IMAD.HI.U32 R36, R2, c[0x0][0x2ac], RZ ;  /* 0x0000ab0002240a27 */ /* 0x000fea00078e00ff */
[----:B------:R-:W-:Y:S02]  /*3430*/  @P0 SHF.R.U32.HI R2, RZ, c[0x0][0x2b0], R36 ;  /* 0x0000ac00ff020a19 */ /* 0x000fe40000011624 */
.L_x_1034:
[----:B------:R-:W-:Y:S05]  /*3440*/  BSYNC B0 ;  /* 0x0000000000007941 */ /* 0x000fea0003800000 */
.L_x_1032:
[----:B------:R-:W-:Y:S04]  /*3450*/  IMAD R2, R2, c[0x0][0x2a8], -R231 ;  /* 0x0000aa0002027a24 */ /* 0x000fe800078e0ae7 */
[----:B------:R-:W-:Y:S05]  /*3460*/  IMAD.IADD R2, R2, 0x1, -R228 ;  /* 0x0000000102027824 */ /* 0x000fea00078e0ae4 */
[----:B------:R-:W-:Y:S02]  /*3470*/  IADD3 R36, R2, c[0x0][0x2a8], RZ ;  /* 0x0000aa0002247a10 */ /* 0x000fe40007ffe0ff */
[----:B------:R-:W-:Y:S02]  /*3480*/  IMNMX R204, R204, R2, !PT ;  /* 0x00000002cccc7217 */ /* 0x000fe40007800200 */
[----:B------:R-:W-:Y:S02]  /*3490*/  IMNMX R206, R206, R36, PT ;  /* 0x00000024cece7217 */ /* 0x000fe40003800200 */
.L_x_1031:
        /* <DEDUP_REMOVED lines=50> */
.L_x_1035:
        /* <DEDUP_REMOVED lines=474> */
.L_x_1036:
        /* <DEDUP_REMOVED lines=237> */
.L_x_1016:
        /* <DEDUP_REMOVED lines=152> */
.L_x_1039:
        /* <DEDUP_REMOVED lines=63> */
.L_x_1041:
[----:B------:R-:W-:Y:S05]  /*71a0*/  BSYNC B0 ;  /* 0x0000000000007941 */ /* 0x000fea0003800000 */
.L_x_1040:
        /* <DEDUP_REMOVED lines=21> */
.L_x_1043:
[----:B------:R-:W-:Y:S05]  /*7300*/  BSYNC B0 ;  /* 0x0000000000007941 */ /* 0x000fea0003800000 */
.L_x_1042:
        /* <DEDUP_REMOVED lines=24> */
.L_x_1045:
[----:B------:R-:W-:Y:S05]  /*7490*/  BSYNC B0 ;  /* 0x0000000000007941 */ /* 0x000fea0003800000 */
.L_x_1044:
        /* <DEDUP_REMOVED lines=19> */
.L_x_1038:
        /* <DEDUP_REMOVED lines=19> */
.L_x_1046:
        /* <DEDUP_REMOVED lines=44> */
.L_x_1048:
[----:B------:R-:W-:Y:S05]  /*79c0*/  BSYNC B0 ;  /* 0x0000000000007941 */ /* 0x000fea0003800000 */
.L_x_1047:
        /* <DEDUP_REMOVED lines=19> */
.L_x_1050:
[----:B------:R-:W-:Y:S05]  /*7b00*/  BSYNC B0 ;  /* 0x0000000000007941 */ /* 0x000fea0003800000 */
.L_x_1049:
        /* <DEDUP_REMOVED lines=23> */
.L_x_1052:
[----:B------:R-:W-:Y:S05]  /*7c80*/  BSYNC B0 ;  /* 0x0000000000007941 */ /* 0x000fea0003800000 */
.L_x_1051:
        /* <DEDUP_REMOVED lines=18> */
.L_x_1053:
        /* <DEDUP_REMOVED lines=13> */
.L_x_1427:


//--------------------- .text._ZN7cutlass13device_kernelIN5flash19enable_sm80_to_sm89INS1_16FlashAttnBwdSm80INS1_25CollectiveMainloopBwdSm80ILi2ELi2EN4cute5tupleIJNS5_1CILi64EEENS7_ILi128EEENS7_ILi96EEEEEENS_10bfloat16_tEfNS_4arch4Sm80ELb0ELb1ELb0ELb1ELb0ELb0ELb0ELb0ELi2ELi2ELi4ELi2ELb0EEENS1_24CollectiveEpilogueBwdGQAISB_fSE_Li256ELb1ELb0EEENS1_19SingleTileSchedulerILb1ELb0ELb0ELi128EEEEEEEEEvNT_6ParamsE --------------------------
	.section	.text._ZN7cutlass13device_kernelIN5flash19enable_sm80_to_sm89INS1_16FlashAttnBwdSm80INS1_25CollectiveMainloopBwdSm80ILi2ELi2EN4cute5tupleIJNS5_1CILi64EEENS7_ILi128EEENS7_ILi96EEEEEENS_10bfloat16_tEfNS_4arch4Sm80ELb0ELb1ELb0ELb1ELb0ELb0ELb0ELb0ELi2ELi2ELi4ELi2ELb0EEENS1_24CollectiveEpilogueBwdGQAISB_fSE_Li256ELb1ELb0EEENS1_19SingleTileSchedulerILb1ELb0ELb0ELi128EEEEEEEEEvNT_6ParamsE,"ax",@progbits
	.sectioninfo	@"SHI_REGISTERS=255"
	.align	128
.text._ZN7cutlass13device_kernelIN5flash19enable_sm80_to_sm89INS1_16FlashAttnBwdSm80INS1_25CollectiveMainloopBwdSm80ILi2ELi2EN4cute5tupleIJNS5_1CILi64EEENS7_ILi128EEENS7_ILi96EEEEEENS_10bfloat16_tEfNS_4arch4Sm80ELb0ELb1ELb0ELb1ELb0ELb0ELb0ELb0ELi2ELi2ELi4ELi2ELb0EEENS1_24CollectiveEpilogueBwdGQAISB_fSE_Li256ELb1ELb0EEENS1_19SingleTileSchedulerILb1ELb0ELb0ELi128EEEEEEEEEvNT_6ParamsE:
        .type           _ZN7cutlass13device_kernelIN5flash19enable_sm80_to_sm89INS1_16FlashAttnBwdSm80INS1_25CollectiveMainloopBwdSm80ILi2ELi2EN4cute5tupleIJNS5_1CILi64EEENS7_ILi128EEENS7_ILi96EEEEEENS_10bfloat16_tEfNS_4arch4Sm80ELb0ELb1ELb0ELb1ELb0ELb0ELb0ELb0ELi2ELi2ELi4ELi2ELb0EEENS1_24CollectiveEpilogueBwdGQAISB_fSE_Li256ELb1ELb0EEENS1_19SingleTileSchedulerILb1ELb0ELb0ELi128EEEEEEEEEvNT_6ParamsE,@function
        .size           _ZN7cutlass13device_kernelIN5flash19enable_sm80_to_sm89INS1_16FlashAttnBwdSm80INS1_25CollectiveMainloopBwdSm80ILi2ELi2EN4cute5tupleIJNS5_1CILi64EEENS7_ILi128EEENS7_ILi96EEEEEENS_10bfloat16_tEfNS_4arch4Sm80ELb0ELb1ELb0ELb1ELb0ELb0ELb0ELb0ELi2ELi2ELi4ELi2ELb0EEENS1_24CollectiveEpilogueBwdGQAISB_fSE_Li256ELb1ELb0EEENS1_19SingleTileSchedulerILb1ELb0ELb0ELi128EEEEEEEEEvNT_6ParamsE,(.L_x_1428 - _ZN7cutlass13device_kernelIN5flash19enable_sm80_to_sm89INS1_16FlashAttnBwdSm80INS1_25CollectiveMainloopBwdSm80ILi2ELi2EN4cute5tupleIJNS5_1CILi64EEENS7_ILi128EEENS7_ILi96EEEEEENS_10bfloat16_tEfNS_4arch4Sm80ELb0ELb1ELb0ELb1ELb0ELb0ELb0ELb0ELi2ELi2ELi4ELi2ELb0EEENS1_24CollectiveEpilogueBwdGQAISB_fSE_Li256ELb1ELb0EEENS1_19SingleTileSchedulerILb1ELb0ELb0ELi128EEEEEEEEEvNT_6ParamsE)
        .other          _ZN7cutlass13device_kernelIN5flash19enable_sm80_to_sm89INS1_16FlashAttnBwdSm80INS1_25CollectiveMainloopBwdSm80ILi2ELi2EN4cute5tupleIJNS5_1CILi64EEENS7_ILi128EEENS7_ILi96EEEEEENS_10bfloat16_tEfNS_4arch4Sm80ELb0ELb1ELb0ELb1ELb0ELb0ELb0ELb0ELi2ELi2ELi4ELi2ELb0EEENS1_24CollectiveEpilogueBwdGQAISB_fSE_Li256ELb1ELb0EEENS1_19SingleTileSchedulerILb1ELb0ELb0ELi128EEEEEEEEEvNT_6ParamsE,@"STO_CUDA_ENTRY STV_DEFAULT"
_ZN7cutlass13device_kernelIN5flash19enable_sm80_to_sm89INS1_16FlashAttnBwdSm80INS1_25CollectiveMainloopBwdSm80ILi2ELi2EN4cute5tupleIJNS5_1CILi64EEENS7_ILi128EEENS7_ILi96EEEEEENS_10bfloat16_tEfNS_4arch4Sm80ELb0ELb1ELb0ELb1ELb0ELb0ELb0ELb0ELi2ELi2ELi4ELi2ELb0EEENS1_24CollectiveEpilogueBwdGQAISB_fSE_Li256ELb1ELb0EEENS1_19SingleTileSchedulerILb1ELb0ELb0ELi128EEEEEEEEEvNT_6ParamsE:
        /* <DEDUP_REMOVED lines=18> */
.L_x_1055:
        /* <DEDUP_REMOVED lines=8> */
.L_x_1057:
[----:B------:R-:W-:Y:S02]  /*01a0*/  MOV R0, c[0x0][0x3ac] ;  /* 0x0000eb0000007a02 */ /* 0x000fe40000000f00 */
.L_x_1056:
[----:B------:R-:W-:-:S05]  /*01b0*/  IMAD.SHL.U32 R231, R23, 0x80, RZ ;  /* 0x0000008017e77824 */ /* 0x000fca00078e00ff */
[----:B-----5:R-:W-:-:S04]  /*01c0*/  ISETP.GE.AND P0, PT, R231, R0, PT ;  /* 0x00000000e700720c */ /* 0x020fc80003f06270 */
[----:B------:R-:W-:-:S05]  /*01d0*/  SEL R0, R5, 0xffffffff, !P0 ;  /* 0xffffffff05007807 */ /* 0x000fca0004000000 */
[----:B------:R2:W-:Y:S01]  /*01e0*/  STL [R1+0x8], R0 ;  /* 0x0000080001007387 */ /* 0x0005e20000100800 */
[----:B------:R-:W-:Y:S05]  /*01f0*/  BRA `(.L_x_1058) ;  /* 0x0000012000007947 */ /* 0x000fea0003800000 */
.L_x_1054:
[----:B---34-:R-:W-:-:S04]  /*0200*/  ISETP.NE.U32.AND P0, PT, RZ, c[0x0][0x3c8], PT ;  /* 0x0000f200ff007a0c */ /* 0x018fc80003f05070 */
[----:B------:R-:W-:-:S13]  /*0210*/  ISETP.NE.AND.EX P0, PT, RZ, c[0x0][0x3cc], PT, P0 ;  /* 0x0000f300ff007a0c */ /* 0x000fda0003f05300 */
[----:B------:R-:W-:Y:S05]  /*0220*/  @!P0 BRA `(.L_x_1059) ;  /* 0x0000002000008947 */ /* 0x000fea0003800000 */
[----:B------:R1:W5:Y:S01]  /*0230*/  LDG.E R0, [R2.64] ;  /* 0x0000000802007981 */ /* 0x000362000c1e1900 */
[----:B------:R-:W-:Y:S05]  /*0240*/  BRA `(.L_x_1060) ;  /* 0x0000009000007947 */ /* 0x000fea0003800000 */
.L_x_1059:
        /* <DEDUP_REMOVED lines=8> */
.L_x_1061:
[----:B------:R-:W-:Y:S02]  /*02d0*/  MOV R0, c[0x0][0x3ac] ;  /* 0x0000eb0000007a02 */ /* 0x000fe40000000f00 */
.L_x_1060:
[----:B------:R-:W-:-:S05]  /*02e0*/  IMAD.SHL.U32 R231, R23, 0x80, RZ ;  /* 0x0000008017e77824 */ /* 0x000fca00078e00ff */
[----:B-----5:R-:W-:-:S04]  /*02f0*/  ISETP.GE.AND P0, PT, R231, R0, PT ;  /* 0x00000000e700720c */ /* 0x020fc80003f06270 */
[----:B------:R-:W-:-:S05]  /*0300*/  SEL R0, R5, 0xffffffff, !P0 ;  /* 0xffffffff05007807 */ /* 0x000fca0004000000 */
[----:B------:R2:W-:Y:S04]  /*0310*/  STL [R1+0x8], R0 ;  /* 0x0000080001007387 */ /* 0x0005e80000100800 */
.L_x_1058:
[----:B------:R-:W3:Y:S02]  /*0320*/  LDL R30, [R1+0x8] ;  /* 0x00000800011e7983 */ /* 0x000ee40000100800 */
[----:B---3--:R-:W-:-:S13]  /*0330*/  ISETP.GE.AND P0, PT, R30, RZ, PT ;  /* 0x000000ff1e00720c */ /* 0x008fda0003f06270 */
[----:B------:R-:W-:Y:S05]  /*0340*/  @!P0 EXIT ;  /* 0x000000000000894d */ /* 0x000fea0003800000 */
[----:B------:R-:W-:Y:S01]  /*0350*/  ISETP.NE.U32.AND P1, PT, RZ, c[0x0][0x2c8], PT ;  /* 0x0000b200ff007a0c */ /* 0x000fe20003f25070 */
[CC--:B------:R-:W-:Y:S01]  /*0360*/  IMAD.WIDE R4, R30.reuse, R11.reuse, c[0x0][0x2c8] ;  /* 0x0000b2001e047625 */ /* 0x0c0fe200078e020b */
[----:B------:R-:W-:Y:S02]  /*0370*/  ISETP.NE.U32.AND P3, PT, RZ, c[0x0][0x2d0], PT ;  /* 0x0000b400ff007a0c */ /* 0x000fe40003f65070 */
[----:B------:R-:W-:Y:S02]  /*0380*/  ISETP.NE.AND.EX P1, PT, RZ, c[0x0][0x2cc], PT, P1 ;  /* 0x0000b300ff007a0c */ /* 0x000fe40003f25310 */
[----:B------:R-:W-:Y:S01]  /*0390*/  ISETP.NE.AND.EX P3, PT, RZ, c[0x0][0x2d4], PT, P3 ;  /* 0x0000b500ff007a0c */ /* 0x000fe20003f65330 */
[----:B-1----:R-:W-:-:S10]  /*03a0*/  IMAD.WIDE R2, R30, R11, c[0x0][0x2d0] ;  /* 0x0000b4001e027625 */ /* 0x002fd400078e020b */
[----:B--2---:R-:W2:Y:S01]  /*03b0*/  @P1 LDG.E R0, [R4.64] ;  /* 0x0000000804001981 */ /* 0x004ea2000c1e1900 */
[----:B------:R-:W-:-:S03]  /*03c0*/  ISETP.NE.U32.AND P0, PT, RZ, c[0x0][0x2d8], PT ;  /* 0x0000b600ff007a0c */ /* 0x000fc60003f05070 */
[----:B------:R-:W3:Y:S01]  /*03d0*/  @P1 LDG.E R9, [R4.64] ;  /* 0x0000000804091981 */ /* 0x000ee2000c1e1900 */
[----:B------:R-:W-:-:S03]  /*03e0*/  ISETP.NE.AND.EX P0, PT, RZ, c[0x0][0x2dc], PT, P0 ;  /* 0x0000b700ff007a0c */ /* 0x000fc60003f05300 */
[----:B------:R-:W4:Y:S01]  /*03f0*/  @P3 LDG.E R8, [R2.64] ;  /* 0x0000000802083981 */ /* 0x000f22000c1e1900 */
[----:B------:R-:W-:-:S09]  /*0400*/  IMAD.MOV.U32 R233, RZ, RZ, c[0x0][0x168] ;  /* 0x00005a00ffe97624 */ /* 0x000fd200078e00ff */
[----:B------:R-:W-:-:S05]  /*0410*/  @P0 IMAD.WIDE R6, R30, R11, c[0x0][0x2d8] ;  /* 0x0000b6001e060625 */ /* 0x000fca00078e020b */
[----:B------:R1:W5:Y:S01]  /*0420*/  @P0 LDG.E R233, [R6.64] ;  /* 0x0000000806e90981 */ /* 0x000362000c1e1900 */
[----:B------:R-:W-:Y:S01]  /*0430*/  CS2R R14, SRZ ;  /* 0x00000000000e7805 */ /* 0x000fe2000001ff00 */
[----:B------:R-:W-:Y:S02]  /*0440*/  IMAD.MOV.U32 R10, RZ, RZ, RZ ;  /* 0x000000ffff0a7224 */ /* 0x000fe400078e00ff */
[----:B------:R-:W-:Y:S02]  /*0450*/  IMAD.MOV.U32 R230, RZ, RZ, c[0x0][0x198] ;  /* 0x00006600ffe67624 */ /* 0x000fe400078e00ff */
[----:B--2---:R-:W-:-:S05]  /*0460*/  @P1 IMAD R0, R30, 0x40, R0 ;  /* 0x000000401e001824 */ /* 0x004fca00078e0200 */
[----:B-1----:R-:W-:-:S04]  /*0470*/  @P1 SHF.R.S32.HI R6, RZ, 0x1f, R0 ;  /* 0x0000001fff061819 */ /* 0x002fc80000011400 */
[----:B------:R-:W-:Y:S02]  /*0480*/  @P1 LEA.HI R0, R6, R0, RZ, 0x6 ;  /* 0x0000000006001211 */ /* 0x000fe400078f30ff */
[----:B------:R-:W-:Y:S01]  /*0490*/  CS2R R6, SRZ ;  /* 0x0000000000067805 */ /* 0x000fe2000001ff00 */
[--C-:B----4-:R-:W-:Y:S01]  /*04a0*/  @P3 SHF.R.S32.HI R15, RZ, 0x1f, R8.reuse ;  /* 0x0000001fff0f3819 */ /* 0x110fe20000011408 */
[--C-:B---3--:R-:W-:Y:S01]  /*04b0*/  @P1 IMAD.MOV.U32 R6, RZ, RZ, R9.reuse ;  /* 0x000000ffff061224 */ /* 0x108fe200078e0009 */
[----:B------:R-:W-:Y:S01]  /*04c0*/  @P1 SHF.R.S32.HI R7, RZ, 0x1f, R9 ;  /* 0x0000001fff071819 */ /* 0x000fe20000011409 */
[----:B------:R-:W-:Y:S01]  /*04d0*/  @P3 IMAD.MOV.U32 R14, RZ, RZ, R8 ;  /* 0x000000ffff0e3224 */ /* 0x000fe200078e0008 */
[----:B------:R-:W-:Y:S01]  /*04e0*/  @P1 LOP3.LUT R10, R0, 0xffffffc0, RZ, 0xc0, !PT ;  /* 0xffffffc0000a1812 */ /* 0x000fe200078ec0ff */
[----:B------:R-:W-:Y:S05]  /*04f0*/  @P0 BRA `(.L_x_1062) ;  /* 0x0000004000000947 */ /* 0x000fea0003800000 */
[----:B------:R-:W-:Y:S05]  /*0500*/  @!P1 BRA `(.L_x_1062) ;  /* 0x0000003000009947 */ /* 0x000fea0003800000 */
[----:B------:R1:W2:Y:S04]  /*0510*/  LDG.E R0, [R4.64] ;  /* 0x0000000804007981 */ /* 0x0002a8000c1e1900 */
[----:B-1----:R-:W2:Y:S02]  /*0520*/  LDG.E R4, [R4.64+0x4] ;  /* 0x0000040804047981 */ /* 0x002ea4000c1e1900 */
[----:B--2--5:R-:W-:-:S02]  /*0530*/  IADD3 R233, -R0, R4, RZ ;  /* 0x0000000400e97210 */ /* 0x024fc40007ffe1ff */
.L_x_1062:
[----:B------:R-:W-:-:S04]  /*0540*/  ISETP.NE.U32.AND P0, PT, RZ, c[0x0][0x2e0], PT ;  /* 0x0000b800ff007a0c */ /* 0x000fc80003f05070 */
[----:B------:R-:W-:-:S13]  /*0550*/  ISETP.NE.AND.EX P0, PT, RZ, c[0x0][0x2e4], PT, P0 ;  /* 0x0000b900ff007a0c */ /* 0x000fda0003f05300 */
[----:B------:R-:W-:Y:S05]  /*0560*/  @!P0 BRA `(.L_x_1063) ;  /* 0x0000003000008947 */ /* 0x000fea0003800000 */
[----:B------:R-:W-:-:S05]  /*0570*/  IMAD.WIDE R2, R30, R11, c[0x0][0x2e0] ;  /* 0x0000b8001e027625 */ /* 0x000fca00078e020b */
[----:B------:R1:W5:Y:S01]  /*0580*/  LDG.E R230, [R2.64] ;  /* 0x0000000802e67981 */ /* 0x000362000c1e1900 */
[----:B------:R-:W-:Y:S05]  /*0590*/  BRA `(.L_x_1064) ;  /* 0x0000004000007947 */ /* 0x000fea0003800000 */
.L_x_1063:
[----:B------:R-:W-:Y:S05]  /*05a0*/  @!P3 BRA `(.L_x_1064) ;  /* 0x000000300000b947 */ /* 0x000fea0003800000 */
[----:B------:R1:W2:Y:S04]  /*05b0*/  LDG.E R0, [R2.64] ;  /* 0x0000000802007981 */ /* 0x0002a8000c1e1900 */
[----:B-1----:R-:W2:Y:S02]  /*05c0*/  LDG.E R2, [R2.64+0x4] ;  /* 0x0000040802027981 */ /* 0x002ea4000c1e1900 */
[----:B--2---:R-:W-:Y:S02]  /*05d0*/  IADD3 R230, -R0, R2, RZ ;  /* 0x0000000200e67210 */ /* 0x004fe40007ffe1ff */
.L_x_1064:
        /* <DEDUP_REMOVED lines=13> */
.L_x_1065:
[----:B------:R-:W-:Y:S01]  /*06b0*/  IADD3 R0, R231, R233, -R230 ;  /* 0x000000e9e7007210 */ /* 0x000fe20007ffe8e6 */
[----:B------:R-:W-:Y:S01]  /*06c0*/  CS2R R158, SRZ ;  /* 0x00000000009e7805 */ /* 0x000fe2000001ff00 */
[----:B------:R-:W-:Y:S01]  /*06d0*/  PLOP3.LUT P2, PT, PT, PT, PT, 0x80, 0x0 ;  /* 0x000000000000781c */ /* 0x000fe20003f4f070 */
        /* <DEDUP_REMOVED lines=60> */
[----:B------:R-:W-:Y:S01]  /*0aa0*/  IMAD.IADD R229, R230, 0x1, -R231 ;  /* 0x00000001e6e57824 */ /* 0x000fe200078e0ae7 */
[CC--:B------:R-:W-:Y:S01]  /*0ab0*/  LEA.HI R42, R45.reuse, R48.reuse, RZ, 0x2 ;  /* 0x000000302d2a7211 */ /* 0x0c0fe200078f10ff */
[----:B------:R-:W-:Y:S01]  /*0ac0*/  UMOV UR6, 0x6 ;  /* 0x0000000600067882 */ /* 0x000fe20000000000 */
[----:B------:R-:W-:Y:S01]  /*0ad0*/  LEA.HI R27, R45, R48, RZ, 0x4 ;  /* 0x000000302d1b7211 */ /* 0x000fe200078f20ff */
[----:B------:R-:W-:Y:S01]  /*0ae0*/  ULDC.64 UR4, c[0x0][0x208] ;  /* 0x0000820000047ab9 */ /* 0x000fe20000000a00 */
[----:B------:R-:W-:Y:S01]  /*0af0*/  LOP3.LUT R0, R42, 0xfffffffc, RZ, 0xc0, !PT ;  /* 0xfffffffc2a007812 */ /* 0x000fe200078ec0ff */
[----:B------:R-:W-:Y:S01]  /*0b00*/  USHF.L.U64.HI UR5, UR4, UR6, UR5 ;  /* 0x0000000604057299 */ /* 0x000fe20008010205 */
[----:B------:R-:W-:Y:S01]  /*0b10*/  SHF.R.S32.HI R5, RZ, 0x4, R27 ;  /* 0x00000004ff057819 */ /* 0x000fe2000001141b */
[----:B------:R-:W-:Y:S01]  /*0b20*/  USHF.L.U32 UR4, UR4, 0x6, URZ ;  /* 0x0000000604047899 */ /* 0x000fe2000800063f */
[----:B------:R-:W-:Y:S01]  /*0b30*/  SHF.R.S32.HI R223, RZ, 0x2, R42 ;  /* 0x00000002ffdf7819 */ /* 0x000fe2000001142a */
[----:B------:R-:W-:Y:S01]  /*0b40*/  IMAD.IADD R34, R48, 0x1, -R0 ;  /* 0x0000000130227824 */ /* 0x000fe200078e0a00 */
[----:B------:R-:W-:Y:S01]  /*0b50*/  LEA.HI R4, R27, R5, RZ, 0x1 ;  /* 0x000000051b047211 */ /* 0x000fe200078f08ff */
[----:B------:R-:W-:Y:S01]  /*0b60*/  @P0 IMAD.HI.U32 R2, R51, c[0x0][0x24c], RZ ;  /* 0x0000930033020a27 */ /* 0x000fe200078e00ff */
[----:B------:R-:W-:-:S02]  /*0b70*/  SHF.R.S32.HI R9, RZ, 0x1f, R223 ;  /* 0x0000001fff097819 */ /* 0x000fc400000114df */
[----:B------:R-:W-:Y:S01]  /*0b80*/  IADD3 R16, P2, R223, R6, RZ ;  /* 0x00000006df107210 */ /* 0x000fe20007f5e0ff */
[----:B------:R-:W-:Y:S01]  /*0b90*/  IMAD R0, R10, 0x60, RZ ;  /* 0x000000600a007824 */ /* 0x000fe200078e02ff */
[----:B------:R-:W-:Y:S01]  /*0ba0*/  @P0 SHF.R.U32.HI R11, RZ, c[0x0][0x250], R2 ;  /* 0x00009400ff0b0a19 */ /* 0x000fe20000011602 */
[----:B------:R-:W-:Y:S01]  /*0bb0*/  IMAD.SHL.U32 R18, R34, 0x8, RZ ;  /* 0x0000000822127824 */ /* 0x000fe200078e00ff */
[----:B------:R-:W-:Y:S01]  /*0bc0*/  LOP3.LUT R4, R4, 0xfffffffe, RZ, 0xc0, !PT ;  /* 0xfffffffe04047812 */ /* 0x000fe200078ec0ff */
[----:B------:R-:W-:Y:S01]  /*0bd0*/  IMAD.X R17, R9, 0x1, R7, P2 ;  /* 0x0000000109117824 */ /* 0x000fe200010e0607 */
[----:B------:R-:W-:Y:S01]  /*0be0*/  SHF.R.S32.HI R21, RZ, 0x1f, R11 ;  /* 0x0000001fff157819 */ /* 0x000fe2000001140b */
[----:B------:R-:W-:Y:S01]  /*0bf0*/  IMAD.MOV.U32 R196, RZ, RZ, 0x10 ;  /* 0x00000010ffc47424 */ /* 0x000fe200078e00ff */
[C---:B------:R-:W-:Y:S01]  /*0c00*/  IADD3 R12, P0, R0.reuse, R48, RZ ;  /* 0x00000030000c7210 */ /* 0x040fe20007f1e0ff */
[----:B------:R-:W-:Y:S01]  /*0c10*/  IMAD.IADD R36, R5, 0x1, -R4 ;  /* 0x0000000105247824 */ /* 0x000fe200078e0a04 */
[----:B------:R-:W-:Y:S01]  /*0c20*/  SHF.R.S32.HI R19, RZ, 0x1f, R18 ;  /* 0x0000001fff137819 */ /* 0x000fe20000011412 */
[----:B------:R-:W-:Y:S01]  /*0c30*/  IMAD R2, R21, c[0x0][0x1e0], RZ ;  /* 0x0000780015027a24 */ /* 0x000fe200078e02ff */
[----:B------:R-:W-:-:S02]  /*0c40*/  LEA.HI.X.SX32 R13, R0, R3, 0x1, P0 ;  /* 0x00000003000d7211 */ /* 0x000fc400000f0eff */
[----:B------:R-:W-:Y:S01]  /*0c50*/  IADD3 R8, P0, R223, R14, RZ ;  /* 0x0000000edf087210 */ /* 0x000fe20007f1e0ff */
[C---:B------:R-:W-:Y:S01]  /*0c60*/  IMAD R0, R11.reuse, c[0x0][0x1e4], R2 ;  /* 0x000079000b007a24 */ /* 0x040fe200078e0202 */
[----:B------:R-:W-:Y:S01]  /*0c70*/  SHF.R.S32.HI R50, RZ, 0x1f, R51 ;  /* 0x0000001fff327819 */ /* 0x000fe20000011433 */
[----:B------:R-:W-:Y:S01]  /*0c80*/  IMAD.WIDE.U32 R2, R11, c[0x0][0x1e0], R18 ;  /* 0x000078000b027a25 */ /* 0x000fe200078e0012 */
[----:B------:R-:W-:Y:S02]  /*0c90*/  SHF.R.S32.HI R26, RZ, 0x1f, R30 ;  /* 0x0000001fff1a7819 */ /* 0x000fe4000001141e */
[----:B------:R-:W-:Y:S01]  /*0ca0*/  LEA.HI R49, R45, R48, RZ, 0x3 ;  /* 0x000000302d317211 */ /* 0x000fe200078f18ff */
[----:B------:R-:W-:Y:S01]  /*0cb0*/  IMAD.IADD R3, R3, 0x1, R0 ;  /* 0x0000000103037824 */ /* 0x000fe200078e0200 */
[----:B------:R-:W-:Y:S01]  /*0cc0*/  SHF.R.S32.HI R0, RZ, 0x1f, R10 ;  /* 0x0000001fff007819 */ /* 0x000fe2000001140a */
[----:B------:R-:W-:Y:S01]  /*0cd0*/  IMAD.X R9, R9, 0x1, R15, P0 ;  /* 0x0000000109097824 */ /* 0x000fe200000e060f */
[----:B------:R-:W-:Y:S01]  /*0ce0*/  IADD3 R4, P0, R22, R10, RZ ;  /* 0x0000000a16047210 */ /* 0x000fe20007f1e0ff */
[----:B------:R-:W-:Y:S01]  /*0cf0*/  IMAD R10, R50, c[0x0][0x270], RZ ;  /* 0x00009c00320a7a24 */ /* 0x000fe200078e02ff */
[----:B------:R-:W-:Y:S01]  /*0d00*/  SEL R15, R26, RZ, !P3 ;  /* 0x000000ff1a0f7207 */ /* 0x000fe20005800000 */
[----:B------:R-:W-:Y:S01]  /*0d10*/  IMAD R14, R50, c[0x0][0x288], RZ ;  /* 0x0000a200320e7a24 */ /* 0x000fe200078e02ff */
[----:B------:R-:W-:Y:S01]  /*0d20*/  LEA.HI.X.SX32 R5, R22, R0, 0x1, P0 ;  /* 0x0000000016057211 */ /* 0x000fe200000f0eff */
[----:B------:R-:W-:Y:S01]  /*0d30*/  IMAD R10, R51, c[0x0][0x274], R10 ;  /* 0x00009d00330a7a24 */ /* 0x000fe200078e020a */
[----:B------:R-:W-:Y:S01]  /*0d40*/  SEL R20, R30, RZ, !P3 ;  /* 0x000000ff1e147207 */ /* 0x000fe20005800000 */
[----:B------:R-:W-:Y:S01]  /*0d50*/  IMAD R0, R15, c[0x0][0x1e8], RZ ;  /* 0x00007a000f007a24 */ /* 0x000fe200078e02ff */
[----:B------:R-:W-:Y:S01]  /*0d60*/  LEA.HI R46, R45, R48, RZ, 0x5 ;  /* 0x000000302d2e7211 */ /* 0x000fe200078f28ff */
[----:B------:R-:W-:Y:S01]  /*0d70*/  IMAD.WIDE.U32 R6, R51, c[0x0][0x270], R4 ;  /* 0x00009c0033067a25 */ /* 0x000fe200078e0004 */
[----:B------:R-:W-:-:S02]  /*0d80*/  IADD3 R47, R18, 0x20, RZ ;  /* 0x00000020122f7810 */ /* 0x000fc40007ffe0ff */
[----:B------:R-:W-:Y:S01]  /*0d90*/  SHF.R.S32.HI R39, RZ, 0x5, R46 ;  /* 0x00000005ff277819 */ /* 0x000fe2000001142e */
[----:B------:R-:W-:Y:S01]  /*0da0*/  IMAD.SHL.U32 R22, R49, 0x8, RZ ;  /* 0x0000000831167824 */ /* 0x000fe200078e00ff */
[C---:B------:R-:W-:Y:S01]  /*0db0*/  IADD3 R238, R18.reuse, 0x40, RZ ;  /* 0x0000004012ee7810 */ /* 0x040fe20007ffe0ff */
[----:B------:R-:W-:Y:S01]  /*0dc0*/  IMAD.IADD R25, R7, 0x1, R10 ;  /* 0x0000000107197824 */ /* 0x000fe200078e020a */
[----:B------:R-:W-:Y:S01]  /*0dd0*/  ISETP.GE.AND P5, PT, R18, c[0x0][0x1cc], PT ;  /* 0x0000730012007a0c */ /* 0x000fe20003fa6270 */
[----:B------:R-:W-:Y:S01]  /*0de0*/  IMAD R14, R51, c[0x0][0x28c], R14 ;  /* 0x0000a300330e7a24 */ /* 0x000fe200078e020e */
[----:B------:R-:W-:Y:S01]  /*0df0*/  ISETP.GE.AND P6, PT, R47, c[0x0][0x1cc], PT ;  /* 0x000073002f007a0c */ /* 0x000fe20003fc6270 */
[----:B------:R-:W-:Y:S01]  /*0e00*/  IMAD.WIDE.U32 R4, R51, c[0x0][0x288], R4 ;  /* 0x0000a20033047a25 */ /* 0x000fe200078e0004 */
[----:B------:R-:W-:-:S03]  /*0e10*/  SEL R30, R30, RZ, !P1 ;  /* 0x000000ff1e1e7207 */ /* 0x000fc60004800000 */
[----:B------:R-:W-:Y:S01]  /*0e20*/  IMAD R7, R20, c[0x0][0x1ec], R0 ;  /* 0x00007b0014077a24 */ /* 0x000fe200078e0200 */
[----:B------:R-:W-:Y:S01]  /*0e30*/  LOP3.LUT R0, R22, 0xc0, RZ, 0xc0, !PT ;  /* 0x000000c016007812 */ /* 0x000fe200078ec0ff */
[----:B------:R-:W-:Y:S01]  /*0e40*/  IMAD.IADD R33, R5, 0x1, R14 ;  /* 0x0000000105217824 */ /* 0x000fe200078e020e */
[----:B------:R-:W-:Y:S01]  /*0e50*/  LEA.HI R22, R42, R223, RZ, 0x1 ;  /* 0x000000df2a167211 */ /* 0x000fe200078f08ff */
[----:B------:R-:W-:Y:S01]  /*0e60*/  IMAD.WIDE.U32 R2, R20, c[0x0][0x1e8], R2 ;  /* 0x00007a0014027a25 */ /* 0x000fe200078e0002 */
[----:B------:R-:W-:Y:S02]  /*0e70*/  SHF.R.U32.HI R5, RZ, 0x3, R0 ;  /* 0x00000003ff057819 */ /* 0x000fe40000011600 */
[----:B------:R-:W-:Y:S01]  /*0e80*/  LOP3.LUT R0, R0, 0x18, R18, 0xf8, !PT ;  /* 0x0000001800007812 */ /* 0x000fe200078ef812 */
[----:B------:R-:W-:-:S03]  /*0e90*/  IMAD.WIDE R8, R23, 0x80, R8 ;  /* 0x0000008017087825 */ /* 0x000fc600078e0208 */
[----:B------:R-:W-:Y:S01]  /*0ea0*/  LOP3.LUT R14, R0, R5, RZ, 0x3c, !PT ;  /* 0x00000005000e7212 */ /* 0x000fe200078e3cff */
[----:B------:R-:W-:Y:S02]  /*0eb0*/  IMAD.IADD R3, R3, 0x1, R7 ;  /* 0x0000000103037824 */ /* 0x000fe400078e0207 */
[----:B------:R-:W-:Y:S02]  /*0ec0*/  IMAD R0, R9, c[0x0][0x1d8], RZ ;  /* 0x0000760009007a24 */ /* 0x000fe400078e02ff */
[----:B------:R-:W-:Y:S02]  /*0ed0*/  IMAD.MOV.U32 R24, RZ, RZ, R6 ;  /* 0x000000ffff187224 */ /* 0x000fe400078e0006 */
        /* <DEDUP_REMOVED lines=9> */
[----:B------:R-:W-:Y:S02]  /*0f70*/  IMAD.MOV.U32 R23, RZ, RZ, c[0x0][0x1d8] ;  /* 0x00007600ff177624 */ /* 0x000fe400078e00ff */
[----:B------:R-:W-:Y:S01]  /*0f80*/  IMAD.IADD R29, R7, 0x1, R3 ;  /* 0x00000001071d7824 */ /* 0x000fe200078e0203 */
[----:B------:R-:W-:Y:S01]  /*0f90*/  LEA.HI.X R3, R4, c[0x0][0x1c4], R5, 0x1, P0 ;  /* 0x0000710004037a11 */ /* 0x000fe200000f0c05 */
[----:B------:R-:W-:Y:S01]  /*0fa0*/  IMAD.IADD R0, R223, 0x1, -R0 ;  /* 0x00000001df007824 */ /* 0x000fe200078e0a00 */
[----:B------:R-:W-:Y:S01]  /*0fb0*/  LEA R12, P0, R23, R2, 0x7 ;  /* 0x00000002170c7211 */ /* 0x000fe200078038ff */
[----:B------:R-:W-:Y:S02]  /*0fc0*/  IMAD.MOV.U32 R4, RZ, RZ, c[0x0][0x1dc] ;  /* 0x00007700ff047624 */ /* 0x000fe400078e00ff */
[----:B------:R-:W-:-:S02]  /*0fd0*/  IMAD R0, R39, 0x8, R0 ;  /* 0x0000000827007824 */ /* 0x000fc400078e0200 */
[----:B------:R-:W-:Y:S01]  /*0fe0*/  IMAD.MOV.U32 R28, RZ, RZ, R6 ;  /* 0x000000ffff1c7224 */ /* 0x000fe200078e0006 */
[----:B------:R-:W-:Y:S01]  /*0ff0*/  LEA.HI.X R13, R23, R3, R4, 0x7, P0 ;  /* 0x00000003170d7211 */ /* 0x000fe200000f3c04 */
[----:B------:R-:W-:Y:S01]  /*1000*/  IMAD R4, R21, c[0x0][0x1b0], RZ ;  /* 0x00006c0015047a24 */ /* 0x000fe200078e02ff */
[----:B------:R-:W-:Y:S01]  /*1010*/  ISETP.GE.AND P0, PT, R238, c[0x0][0x1cc], PT ;  /* 0x00007300ee007a0c */ /* 0x000fe20003f06270 */
[----:B------:R-:W-:Y:S01]  /*1020*/  IMAD.U32 R14, R0, 0x20, R14 ;  /* 0x00000020000e7824 */ /* 0x000fe200078e000e */
[----:B------:R-:W-:Y:S01]  /*1030*/  SEL R21, R26, RZ, !P1 ;  /* 0x000000ff1a157207 */ /* 0x000fe20004800000 */
[----:B------:R-:W-:Y:S02]  /*1040*/  IMAD.IADD R0, R229, 0x1, -R223 ;  /* 0x00000001e5007824 */ /* 0x000fe400078e0adf */
[C---:B------:R-:W-:Y:S02]  /*1050*/  IMAD R6, R11.reuse, c[0x0][0x1b4], R4 ;  /* 0x00006d000b067a24 */ /* 0x040fe400078e0204 */
[----:B------:R-:W-:Y:S01]  /*1060*/  IMAD.WIDE.U32 R4, R11, c[0x0][0x1b0], R18 ;  /* 0x00006c000b047a25 */ /* 0x000fe200078e0012 */
[----:B------:R-:W-:-:S02]  /*1070*/  ISETP.LT.OR P4, PT, R0, 0x1, P5 ;  /* 0x000000010000780c */ /* 0x000fc40002f81670 */
[C---:B------:R-:W-:Y:S01]  /*1080*/  ISETP.LT.OR P3, PT, R0.reuse, 0x1, P6 ;  /* 0x000000010000780c */ /* 0x040fe20003761670 */
[----:B------:R-:W-:Y:S01]  /*1090*/  IMAD R7, R17, c[0x0][0x208], RZ ;  /* 0x0000820011077a24 */ /* 0x000fe200078e02ff */
[C---:B------:R-:W-:Y:S01]  /*10a0*/  ISETP.LT.OR P2, PT, R0.reuse, 0x1, P0 ;  /* 0x000000010000780c */ /* 0x040fe20000741670 */
[----:B------:R-:W-:Y:S01]  /*10b0*/  IMAD R15, R15, c[0x0][0x1b8], RZ ;  /* 0x00006e000f0f7a24 */ /* 0x000fe200078e02ff */
[C---:B------:R-:W-:Y:S01]  /*10c0*/  ISETP.LT.OR P6, PT, R0.reuse, 0x41, P6 ;  /* 0x000000410000780c */ /* 0x040fe200037c1670 */
[----:B------:R-:W-:Y:S01]  /*10d0*/  IMAD.IADD R5, R5, 0x1, R6 ;  /* 0x0000000105057824 */ /* 0x000fe200078e0206 */
[----:B------:R-:W-:Y:S01]  /*10e0*/  ISETP.LT.OR P0, PT, R0, 0x41, P0 ;  /* 0x000000410000780c */ /* 0x000fe20000701670 */
[----:B------:R-:W-:Y:S02]  /*10f0*/  IMAD R38, R16, c[0x0][0x20c], R7 ;  /* 0x0000830010267a24 */ /* 0x000fe400078e0207 */
        /* <DEDUP_REMOVED lines=20> */
[----:B------:R-:W-:-:S02]  /*1240*/  ISETP.LT.OR P1, PT, R0, 0x1, P5 ;  /* 0x000000010000780c */ /* 0x000fc40002f21670 */
[----:B------:R-:W-:Y:S01]  /*1250*/  ISETP.LT.OR P5, PT, R0, 0x41, P5 ;  /* 0x000000410000780c */ /* 0x000fe20002fa1670 */
[----:B------:R-:W-:Y:S01]  /*1260*/  IMAD.IADD R5, R11, 0x1, R17 ;  /* 0x000000010b057824 */ /* 0x000fe200078e0211 */
[C---:B------:R-:W-:Y:S01]  /*1270*/  IADD3 R251, R14.reuse, 0xc080, RZ ;  /* 0x0000c0800efb7810 */ /* 0x040fe20007ffe0ff */
        /* <DEDUP_REMOVED lines=10> */
[----:B------:R2:W-:Y:S02]  /*1320*/  LDGSTS.E.BYPASS.LTC128B.128 [R14+0xb080], [R12.64+0x80], !P0 ;  /* 0x0b0800800c0e7fae */ /* 0x0005e4000c101d48 */
        /* <DEDUP_REMOVED lines=242> */
.L_x_1068:
[----:B------:R-:W-:Y:S05]  /*2250*/  BSYNC B0 ;  /* 0x0000000000007941 */ /* 0x000fea0003800000 */
.L_x_1067:
        /* <DEDUP_REMOVED lines=83> */
.L_x_1087:
        /* <DEDUP_REMOVED lines=104> */
.L_x_1071:
[----:B------:R-:W-:Y:S04]  /*2e10*/  MOV R37, 0x1 ;  /* 0x0000000100257802 */ /* 0x000fe80000000f00 */
[----:B------:R-:W-:Y:S11]  /*2e20*/  ISETP.NE.AND P0, PT, R37, c[0x0][0x2a8], PT ;  /* 0x0000aa0025007a0c */ /* 0x000ff60003f05270 */
[----:B------:R-:W-:Y:S02]  /*2e30*/  @!UPT UIADD3 URZ, URZ, URZ, URZ ;  /* 0x0000003f3f3ff290 */ /* 0x000fe4000fffe03f */
[----:B------:R-:W-:Y:S05]  /*2e40*/  @P0 IMAD.HI.U32 R37, R36, c[0x0][0x2ac], RZ ;  /* 0x0000ab0024250a27 */ /* 0x000fea00078e00ff */
[----:B------:R-:W-:Y:S02]  /*2e50*/  @P0 SHF.R.U32.HI R36, RZ, c[0x0][0x2b0], R37 ;  /* 0x0000ac00ff240a19 */ /* 0x000fe40000011625 */
.L_x_1072:
[----:B------:R-:W-:Y:S05]  /*2e60*/  BSYNC B0 ;  /* 0x0000000000007941 */ /* 0x000fea0003800000 */
.L_x_1070:
[----:B------:R-:W-:Y:S02]  /*2e70*/  IMAD R201, R36, c[0x0][0x2a8], -R231 ;  /* 0x0000aa0024c97a24 */ /* 0x000fe400078e0ae7 */
[----:B------:R-:W-:Y:S02]  /*2e80*/  IMAD.IADD R36, R224, 0x1, R2 ;  /* 0x00000001e0247824 */ /* 0x000fe400078e0202 */
[----:B------:R-:W-:Y:S05]  /*2e90*/  IMAD.IADD R201, R201, 0x1, -R228 ;  /* 0x00000001c9c97824 */ /* 0x000fea00078e0ae4 */
[----:B------:R-:W-:Y:S02]  /*2ea0*/  IADD3 R37, R201, c[0x0][0x2a8], RZ ;  /* 0x0000aa00c9257a10 */ /* 0x000fe40007ffe0ff */
[----:B------:R-:W-:Y:S02]  /*2eb0*/  IMNMX R201, R36, R201, !PT ;  /* 0x000000c924c97217 */ /* 0x000fe40007800200 */
[----:B------:R-:W-:Y:S02]  /*2ec0*/  IMNMX R199, R199, R37, PT ;  /* 0x00000025c7c77217 */ /* 0x000fe40003800200 */
.L_x_1069:
        /* <DEDUP_REMOVED lines=18> */
.L_x_1075:
[----:B------:R-:W-:Y:S04]  /*2ff0*/  MOV R37, 0x1 ;  /* 0x0000000100257802 */ /* 0x000fe80000000f00 */
[----:B------:R-:W-:Y:S11]  /*3000*/  ISETP.NE.AND P0, PT, R37, c[0x0][0x2a8], PT ;  /* 0x0000aa0025007a0c */ /* 0x000ff60003f05270 */
[----:B------:R-:W-:Y:S02]  /*3010*/  @!UPT UIADD3 URZ, URZ, URZ, URZ ;  /* 0x0000003f3f3ff290 */ /* 0x000fe4000fffe03f */
[----:B------:R-:W-:Y:S05]  /*3020*/  @P0 IMAD.HI.U32 R37, R36, c[0x0][0x2ac], RZ ;  /* 0x0000ab0024250a27 */ /* 0x000fea00078e00ff */
[----:B------:R-:W-:Y:S02]  /*3030*/  @P0 SHF.R.U32.HI R36, RZ, c[0x0][0x2b0], R37 ;  /* 0x0000ac00ff240a19 */ /* 0x000fe40000011625 */
.L_x_1076:
[----:B------:R-:W-:Y:S05]  /*3040*/  BSYNC B0 ;  /* 0x0000000000007941 */ /* 0x000fea0003800000 */
.L_x_1074:
[----:B------:R-:W-:Y:S04]  /*3050*/  IMAD R36, R36, c[0x0][0x2a8], -R231 ;  /* 0x0000aa0024247a24 */ /* 0x000fe800078e0ae7 */
[----:B------:R-:W-:Y:S05]  /*3060*/  IMAD.IADD R36, R36, 0x1, -R228 ;  /* 0x0000000124247824 */ /* 0x000fea00078e0ae4 */
[----:B------:R-:W-:Y:S02]  /*3070*/  IADD3 R37, R36, c[0x0][0x2a8], RZ ;  /* 0x0000aa0024257a10 */ /* 0x000fe40007ffe0ff */
[----:B------:R-:W-:Y:S02]  /*3080*/  IMNMX R200, R200, R36, !PT ;  /* 0x00000024c8c87217 */ /* 0x000fe40007800200 */
[----:B------:R-:W-:Y:S02]  /*3090*/  IMNMX R202, R202, R37, PT ;  /* 0x00000025caca7217 */ /* 0x000fe40003800200 */
.L_x_1073:
        /* <DEDUP_REMOVED lines=18> */
.L_x_1079:
[----:B------:R-:W-:Y:S04]  /*31c0*/  MOV R37, 0x1 ;  /* 0x0000000100257802 */ /* 0x000fe80000000f00 */
[----:B------:R-:W-:Y:S11]  /*31d0*/  ISETP.NE.AND P0, PT, R37, c[0x0][0x2a8], PT ;  /* 0x0000aa0025007a0c */ /* 0x000ff60003f05270 */
[----:B------:R-:W-:Y:S02]  /*31e0*/  @!UPT UIADD3 URZ, URZ, URZ, URZ ;  /* 0x0000003f3f3ff290 */ /* 0x000fe4000fffe03f */
[----:B------:R-:W-:Y:S05]  /*31f0*/  @P0 IMAD.HI.U32 R37, R36, c[0x0][0x2ac], RZ ;  /* 0x0000ab0024250a27 */ /* 0x000fea00078e00ff */
[----:B------:R-:W-:Y:S02]  /*3200*/  @P0 SHF.R.U32.HI R36, RZ, c[0x0][0x2b0], R37 ;  /* 0x0000ac00ff240a19 */ /* 0x000fe40000011625 */
.L_x_1080:
[----:B------:R-:W-:Y:S05]  /*3210*/  BSYNC B0 ;  /* 0x0000000000007941 */ /* 0x000fea0003800000 */
.L_x_1078:
[----:B------:R-:W-:Y:S04]  /*3220*/  IMAD R36, R36, c[0x0][0x2a8], -R231 ;  /* 0x0000aa0024247a24 */ /* 0x000fe800078e0ae7 */
[----:B------:R-:W-:Y:S05]  /*3230*/  IMAD.IADD R36, R36, 0x1, -R228 ;  /* 0x0000000124247824 */ /* 0x000fea00078e0ae4 */
[----:B------:R-:W-:Y:S02]  /*3240*/  IADD3 R37, R36, c[0x0][0x2a8], RZ ;  /* 0x0000aa0024257a10 */ /* 0x000fe40007ffe0ff */
[----:B------:R-:W-:Y:S02]  /*3250*/  IMNMX R203, R203, R36, !PT ;  /* 0x00000024cbcb7217 */ /* 0x000fe40007800200 */
[----:B------:R-:W-:Y:S02]  /*3260*/  IMNMX R205, R205, R37, PT ;  /* 0x00000025cdcd7217 */ /* 0x000fe40003800200 */
.L_x_1077:
        /* <DEDUP_REMOVED lines=18> */
.L_x_1083:
[----:B------:R-:W-:Y:S04]  /*3390*/  MOV R36, 0x1 ;  /* 0x0000000100247802 */ /* 0x000fe80000000f00 */
[----:B------:R-:W-:Y:S11]  /*33a0*/  ISETP.NE.AND P0, PT, R36, c[0x0][0x2a8], PT ;  /* 0x0000aa0024007a0c */ /* 0x000ff60003f05270 */
[----:B------:R-:W-:Y:S02]  /*33b0*/  @!UPT UIADD3 URZ, URZ, URZ, URZ ;  /* 0x0000003f3f3ff290 */ /* 0x000fe4000fffe03f */
[----:B------:R-:W-:Y:S05]  /*33c0*/  @P0 IMAD.HI.U32 R36, R2, c[0x0][0x2ac], RZ ;  /* 0x0000ab0002240a27 */ /* 0x000fea00078e00ff */
[----:B------:R-:W-:Y:S02]  /*33d0*/  @P0 SHF.R.U32.HI R2, RZ, c[0x0][0x2b0], R36 ;  /* 0x0000ac00ff020a19 */ /* 0x000fe40000011624 */
.L_x_1084:
[----:B------:R-:W-:Y:S05]  /*33e0*/  BSYNC B0 ;  /* 0x0000000000007941 */ /* 0x000fea0003800000 */
.L_x_1082:
[----:B------:R-:W-:Y:S04]  /*33f0*/  IMAD R2, R2, c[0x0][0x2a8], -R231 ;  /* 0x0000aa0002027a24 */ /* 0x000fe800078e0ae7 */
[----:B------:R-:W-:Y:S05]  /*3400*/  IMAD.IADD R2, R2, 0x1, -R228 ;  /* 0x0000000102027824 */ /* 0x000fea00078e0ae4 */
[----:B------:R-:W-:Y:S02]  /*3410*/  IADD3 R36, R2, c[0x0][0x2a8], RZ ;  /* 0x0000aa0002247a10 */ /* 0x000fe40007ffe0ff */
[----:B------:R-:W-:Y:S02]  /*3420*/  IMNMX R204, R204, R2, !PT ;  /* 0x00000002cccc7217 */ /* 0x000fe40007800200 */
[----:B------:R-:W-:Y:S02]  /*3430*/  IMNMX R206, R206, R36, PT ;  /* 0x00000024cece7217 */ /* 0x000fe40003800200 */
.L_x_1081:
        /* <DEDUP_REMOVED lines=50> */
.L_x_1085:
        /* <DEDUP_REMOVED lines=474> */
.L_x_1086:
        /* <DEDUP_REMOVED lines=237> */
.L_x_1066:
[----:B------:R-:W-:Y:S05]  /*63d0*/  @P2 EXIT ;  /* 0x000000000000294d */ /* 0x000fea0003800000 */
[----:B------:R-:W2:Y:S01]  /*63e0*/  LDL.LU R9, [R1+0x8] ;  /* 0x0000080001097983 */ /* 0x000ea20000300800 */
[----:B------:R-:W-:-:S04]  /*63f0*/  ISETP.NE.U32.AND P2, PT, RZ, c[0x0][0x360], PT ;  /* 0x0000d800ff007a0c */ /* 0x000fc80003f45070 */
[----:B------:R-:W-:-:S13]  /*6400*/  ISETP.NE.AND.EX P2, PT, RZ, c[0x0][0x364], PT, P2 ;  /* 0x0000d900ff007a0c */ /* 0x000fda0003f45320 */
[----:B------:R-:W-:-:S04]  /*6410*/  @P2 IMAD.MOV.U32 R2, RZ, RZ, 0x4 ;  /* 0x00000004ff022424 */ /* 0x000fc800078e00ff */
[----:B--2---:R-:W-:-:S05]  /*6420*/  @P2 IMAD.WIDE R2, R9, R2, c[0x0][0x360] ;  /* 0x0000d80009022625 */ /* 0x004fca00078e0202 */
[----:B------:R1:W2:Y:S01]  /*6430*/  @P2 LDG.E R0, [R2.64] ;  /* 0x0000000802002981 */ /* 0x0002a2000c1e1900 */
[----:B------:R-:W-:-:S03]  /*6440*/  MOV R4, 0x1 ;  /* 0x0000000100047802 */ /* 0x000fc60000000f00 */
[----:B------:R-:W3:Y:S04]  /*6450*/  S2R R5, SR_CTAID.X ;  /* 0x0000000000057919 */ /* 0x000ee80000002500 */
[----:B------:R-:W-:Y:S01]  /*6460*/  BAR.SYNC.DEFER_BLOCKING 0x1, 0x100 ;  /* 0x0044000000007b1d */ /* 0x000fe20000010000 */
[----:B------:R-:W-:-:S05]  /*6470*/  ISETP.NE.AND P0, PT, R4, c[0x0][0x338], PT ;  /* 0x0000ce0004007a0c */ /* 0x000fca0003f05270 */
[----:B------:R-:W4:Y:S04]  /*6480*/  S2R R7, SR_TID.X ;  /* 0x0000000000077919 */ /* 0x000f280000002100 */
[----:B-1----:R-:W1:Y:S01]  /*6490*/  S2R R3, SR_CTAID.Y ;  /* 0x0000000000037919 */ /* 0x002e620000002600 */
[----:B---3--:R-:W-:-:S05]  /*64a0*/  IMAD R5, R5, 0x3000, RZ ;  /* 0x0000300005057824 */ /* 0x008fca00078e02ff */
[----:B------:R-:W-:Y:S01]  /*64b0*/  SHF.R.S32.HI R6, RZ, 0x1f, R5 ;  /* 0x0000001fff067819 */ /* 0x000fe20000011405 */
        /* <DEDUP_REMOVED lines=11> */
[--C-:B----4-:R-:W-:Y:S01]  /*6570*/  IADD3 R2, P1, P0, R2, R5, R7.reuse ;  /* 0x0000000502027210 */ /* 0x110fe2000783e007 */
[C---:B------:R-:W-:Y:S01]  /*6580*/  IMAD R5, R4.reuse, c[0x0][0x328], RZ ;  /* 0x0000ca0004057a24 */ /* 0x040fe200078e02ff */
[----:B------:R-:W-:Y:S01]  /*6590*/  SHF.R.S32.HI R7, RZ, 0x1f, R7 ;  /* 0x0000001fff077819 */ /* 0x000fe20000011407 */
[----:B------:R-:W-:-:S03]  /*65a0*/  IMAD R4, R4, c[0x0][0x300], RZ ;  /* 0x0000c00004047a24 */ /* 0x000fc600078e02ff */
[----:B------:R-:W-:Y:S01]  /*65b0*/  IADD3.X R3, R3, R6, R7, P1, P0 ;  /* 0x0000000603037210 */ /* 0x000fe20000fe0407 */
        /* <DEDUP_REMOVED lines=118> */
.L_x_1088:
        /* <DEDUP_REMOVED lines=14> */
.L_x_1428:


//--------------------- .text._ZN7cutlass13device_kernelIN5flash19enable_sm80_to_sm89INS1_16FlashAttnBwdSm80INS1_25CollectiveMainloopBwdSm80ILi2ELi2EN4cute5tupleIJNS5_1CILi64EEENS7_ILi128EEENS7_ILi96EEEEEENS_10bfloat16_tEfNS_4arch4Sm80ELb0ELb1ELb0ELb1ELb1ELb0ELb0ELb0ELi2ELi2ELi4ELi2ELb0EEENS1_24CollectiveEpilogueBwdGQAISB_fSE_Li256ELb1ELb1EEENS1_19SingleTileSchedulerILb1ELb0ELb0ELi128EEEEEEEEEvNT_6ParamsE --------------------------
	.section	.text._ZN7cutlass13device_kernelIN5flash19enable_sm80_to_sm89INS1_16FlashAttnBwdSm80INS1_25CollectiveMainloopBwdSm80ILi2ELi2EN4cute5tupleIJNS5_1CILi64EEENS7_ILi128EEENS7_ILi96EEEEEENS_10bfloat16_tEfNS_4arch4Sm80ELb0ELb1ELb0ELb1ELb1ELb0ELb0ELb0ELi2ELi2ELi4ELi2ELb0EEENS1_24CollectiveEpilogueBwdGQAISB_fSE_Li256ELb1ELb1EEENS1_19SingleTileSchedulerILb1ELb0ELb0ELi128EEEEEEEEEvNT_6ParamsE,"ax",@progbits
	.sectioninfo	@"SHI_REGISTERS=255"
	.align	128
.text._ZN7cutlass13device_kernelIN5flash19enable_sm80_to_sm89INS1_16FlashAttnBwdSm80INS1_25CollectiveMainloopBwdSm80ILi2ELi2EN4cute5tupleIJNS5_1CILi64EEENS7_ILi128EEENS7_ILi96EEEEEENS_10bfloat16_tEfNS_4arch4Sm80ELb0ELb1ELb0ELb1ELb1ELb0ELb0ELb0ELi2ELi2ELi4ELi2ELb0EEENS1_24CollectiveEpilogueBwdGQAISB_fSE_Li256ELb1ELb1EEENS1_19SingleTileSchedulerILb1ELb0ELb0ELi128EEEEEEEEEvNT_6ParamsE:
        .type           _ZN7cutlass13device_kernelIN5flash19enable_sm80_to_sm89INS1_16FlashAttnBwdSm80INS1_25CollectiveMainloopBwdSm80ILi2ELi2EN4cute5tupleIJNS5_1CILi64EEENS7_ILi128EEENS7_ILi96EEEEEENS_10bfloat16_tEfNS_4arch4Sm80ELb0ELb1ELb0ELb1ELb1ELb0ELb0ELb0ELi2ELi2ELi4ELi2ELb0EEENS1_24CollectiveEpilogueBwdGQAISB_fSE_Li256ELb1ELb1EEENS1_19SingleTileSchedulerILb1ELb0ELb0ELi128EEEEEEEEEvNT_6ParamsE,@function
        .size           _ZN7cutlass13device_kernelIN5flash19enable_sm80_to_sm89INS1_16FlashAttnBwdSm80INS1_25CollectiveMainloopBwdSm80ILi2ELi2EN4cute5tupleIJNS5_1CILi64EEENS7_ILi128EEENS7_ILi96EEEEEENS_10bfloat16_tEfNS_4arch4Sm80ELb0ELb1ELb0ELb1ELb1ELb0ELb0ELb0ELi2ELi2ELi4ELi2ELb0EEENS1_24CollectiveEpilogueBwdGQAISB_fSE_Li256ELb1ELb1EEENS1_19SingleTileSchedulerILb1ELb0ELb0ELi128EEEEEEEEEvNT_6ParamsE,(.L_x_1429 - _ZN7cutlass13device_kernelIN5flash19enable_sm80_to_sm89INS1_16FlashAttnBwdSm80INS1_25CollectiveMainloopBwdSm80ILi2ELi2EN4cute5tupleIJNS5_1CILi64EEENS7_ILi128EEENS7_ILi96EEEEEENS_10bfloat16_tEfNS_4arch4Sm80ELb0ELb1ELb0ELb1ELb1ELb0ELb0ELb0ELi2ELi2ELi4ELi2ELb0EEENS1_24CollectiveEpilogueBwdGQAISB_fSE_Li256ELb1ELb1EEENS1_19SingleTileSchedulerILb1ELb0ELb0ELi128EEEEEEEEEvNT_6ParamsE)
        .other          _ZN7cutlass13device_kernelIN5flash19enable_sm80_to_sm89INS1_16FlashAttnBwdSm80INS1_25CollectiveMainloopBwdSm80ILi2ELi2EN4cute5tupleIJNS5_1CILi64EEENS7_ILi128EEENS7_ILi96EEEEEENS_10bfloat16_tEfNS_4arch4Sm80ELb0ELb1ELb0ELb1ELb1ELb0ELb0ELb0ELi2ELi2ELi4ELi2ELb0EEENS1_24CollectiveEpilogueBwdGQAISB_fSE_Li256ELb1ELb1EEENS1_19SingleTileSchedulerILb1ELb0ELb0ELi128EEEEEEEEEvNT_6ParamsE,@"STO_CUDA_ENTRY STV_DEFAULT"
_ZN7cutlass13device_kernelIN5flash19enable_sm80_to_sm89INS1_16FlashAttnBwdSm80INS1_25CollectiveMainloopBwdSm80ILi2ELi2EN4cute5tupleIJNS5_1CILi64EEENS7_ILi128EEENS7_ILi96EEEEEENS_10bfloat16_tEfNS_4arch4Sm80ELb0ELb1ELb0ELb1ELb1ELb0ELb0ELb0ELi2ELi2ELi4ELi2ELb0EEENS1_24CollectiveEpilogueBwdGQAISB_fSE_Li256ELb1ELb1EEENS1_19SingleTileSchedulerILb1ELb0ELb0ELi128EEEEEEEEEvNT_6ParamsE:
        /* <DEDUP_REMOVED lines=18> */
.L_x_1090:
        /* <DEDUP_REMOVED lines=8> */
.L_x_1092:
[----:B------:R-:W-:Y:S02]  /*01a0*/  MOV R0, c[0x0][0x3ac] ;  /* 0x0000eb0000007a02 */ /* 0x000fe40000000f00 */
.L_x_1091:
[----:B------:R-:W-:-:S05]  /*01b0*/  IMAD.SHL.U32 R231, R23, 0x80, RZ ;  /* 0x0000008017e77824 */ /* 0x000fca00078e00ff */
[----:B-----5:R-:W-:-:S04]  /*01c0*/  ISETP.GE.AND P0, PT, R231, R0, PT ;  /* 0x00000000e700720c */ /* 0x020fc80003f06270 */
[----:B------:R-:W-:-:S05]  /*01d0*/  SEL R0, R5, 0xffffffff, !P0 ;  /* 0xffffffff05007807 */ /* 0x000fca0004000000 */
[----:B------:R2:W-:Y:S01]  /*01e0*/  STL [R1+0x8], R0 ;  /* 0x0000080001007387 */ /* 0x0005e20000100800 */
[----:B------:R-:W-:Y:S05]  /*01f0*/  BRA `(.L_x_1093) ;  /* 0x0000012000007947 */ /* 0x000fea0003800000 */
.L_x_1089:
[----:B---34-:R-:W-:-:S04]  /*0200*/  ISETP.NE.U32.AND P0, PT, RZ, c[0x0][0x3c8], PT ;  /* 0x0000f200ff007a0c */ /* 0x018fc80003f05070 */
[----:B------:R-:W-:-:S13]  /*0210*/  ISETP.NE.AND.EX P0, PT, RZ, c[0x0][0x3cc], PT, P0 ;  /* 0x0000f300ff007a0c */ /* 0x000fda0003f05300 */
[----:B------:R-:W-:Y:S05]  /*0220*/  @!P0 BRA `(.L_x_1094) ;  /* 0x0000002000008947 */ /* 0x000fea0003800000 */
[----:B------:R1:W5:Y:S01]  /*0230*/  LDG.E R0, [R2.64] ;  /* 0x0000000802007981 */ /* 0x000362000c1e1900 */
[----:B------:R-:W-:Y:S05]  /*0240*/  BRA `(.L_x_1095) ;  /* 0x0000009000007947 */ /* 0x000fea0003800000 */
.L_x_1094:
        /* <DEDUP_REMOVED lines=8> */
.L_x_1096:
[----:B------:R-:W-:Y:S02]  /*02d0*/  MOV R0, c[0x0][0x3ac] ;  /* 0x0000eb0000007a02 */ /* 0x000fe40000000f00 */
.L_x_1095:
[----:B------:R-:W-:-:S05]  /*02e0*/  IMAD.SHL.U32 R231, R23, 0x80, RZ ;  /* 0x0000008017e77824 */ /* 0x000fca00078e00ff */
[----:B-----5:R-:W-:-:S04]  /*02f0*/  ISETP.GE.AND P0, PT, R231, R0, PT ;  /* 0x00000000e700720c */ /* 0x020fc80003f06270 */
[----:B------:R-:W-:-:S05]  /*0300*/  SEL R0, R5, 0xffffffff, !P0 ;  /* 0xffffffff05007807 */ /* 0x000fca0004000000 */
[----:B------:R2:W-:Y:S04]  /*0310*/  STL [R1+0x8], R0 ;  /* 0x0000080001007387 */ /* 0x0005e80000100800 */
.L_x_1093:
        /* <DEDUP_REMOVED lines=34> */
.L_x_1097:
[----:B------:R-:W-:-:S04]  /*0540*/  ISETP.NE.U32.AND P0, PT, RZ, c[0x0][0x2e0], PT ;  /* 0x0000b800ff007a0c */ /* 0x000fc80003f05070 */
[----:B------:R-:W-:-:S13]  /*0550*/  ISETP.NE.AND.EX P0, PT, RZ, c[0x0][0x2e4], PT, P0 ;  /* 0x0000b900ff007a0c */ /* 0x000fda0003f05300 */
[----:B------:R-:W-:Y:S05]  /*0560*/  @!P0 BRA `(.L_x_1098) ;  /* 0x0000003000008947 */ /* 0x000fea0003800000 */
[----:B------:R-:W-:-:S05]  /*0570*/  IMAD.WIDE R2, R30, R11, c[0x0][0x2e0] ;  /* 0x0000b8001e027625 */ /* 0x000fca00078e020b */
[----:B------:R1:W5:Y:S01]  /*0580*/  LDG.E R230, [R2.64] ;  /* 0x0000000802e67981 */ /* 0x000362000c1e1900 */
[----:B------:R-:W-:Y:S05]  /*0590*/  BRA `(.L_x_1099) ;  /* 0x0000004000007947 */ /* 0x000fea0003800000 */
.L_x_1098:
[----:B------:R-:W-:Y:S05]  /*05a0*/  @!P3 BRA `(.L_x_1099) ;  /* 0x000000300000b947 */ /* 0x000fea0003800000 */
[----:B------:R1:W2:Y:S04]  /*05b0*/  LDG.E R0, [R2.64] ;  /* 0x0000000802007981 */ /* 0x0002a8000c1e1900 */
[----:B-1----:R-:W2:Y:S02]  /*05c0*/  LDG.E R2, [R2.64+0x4] ;  /* 0x0000040802027981 */ /* 0x002ea4000c1e1900 */
[----:B--2---:R-:W-:Y:S02]  /*05d0*/  IADD3 R230, -R0, R2, RZ ;  /* 0x0000000200e67210 */ /* 0x004fe40007ffe1ff */
.L_x_1099:
        /* <DEDUP_REMOVED lines=13> */
.L_x_1100:
        /* <DEDUP_REMOVED lines=442> */
.L_x_1103:
[----:B------:R-:W-:Y:S05]  /*2250*/  BSYNC B0 ;  /* 0x0000000000007941 */ /* 0x000fea0003800000 */
.L_x_1102:
        /* <DEDUP_REMOVED lines=83> */
.L_x_1122:
        /* <DEDUP_REMOVED lines=104> */
.L_x_1106:
[----:B------:R-:W-:Y:S04]  /*2e10*/  MOV R37, 0x1 ;  /* 0x0000000100257802 */ /* 0x000fe80000000f00 */
[----:B------:R-:W-:Y:S11]  /*2e20*/  ISETP.NE.AND P0, PT, R37, c[0x0][0x2a8], PT ;  /* 0x0000aa0025007a0c */ /* 0x000ff60003f05270 */
[----:B------:R-:W-:Y:S02]  /*2e30*/  @!UPT UIADD3 URZ, URZ, URZ, URZ ;  /* 0x0000003f3f3ff290 */ /* 0x000fe4000fffe03f */
[----:B------:R-:W-:Y:S05]  /*2e40*/  @P0 IMAD.HI.U32 R37, R36, c[0x0][0x2ac], RZ ;  /* 0x0000ab0024250a27 */ /* 0x000fea00078e00ff */
[----:B------:R-:W-:Y:S02]  /*2e50*/  @P0 SHF.R.U32.HI R36, RZ, c[0x0][0x2b0], R37 ;  /* 0x0000ac00ff240a19 */ /* 0x000fe40000011625 */
.L_x_1107:
[----:B------:R-:W-:Y:S05]  /*2e60*/  BSYNC B0 ;  /* 0x0000000000007941 */ /* 0x000fea0003800000 */
.L_x_1105:
[----:B------:R-:W-:Y:S02]  /*2e70*/  IMAD R201, R36, c[0x0][0x2a8], -R231 ;  /* 0x0000aa0024c97a24 */ /* 0x000fe400078e0ae7 */
[----:B------:R-:W-:Y:S02]  /*2e80*/  IMAD.IADD R36, R224, 0x1, R2 ;  /* 0x00000001e0247824 */ /* 0x000fe400078e0202 */
[----:B------:R-:W-:Y:S05]  /*2e90*/  IMAD.IADD R201, R201, 0x1, -R228 ;  /* 0x00000001c9c97824 */ /* 0x000fea00078e0ae4 */
[----:B------:R-:W-:Y:S02]  /*2ea0*/  IADD3 R37, R201, c[0x0][0x2a8], RZ ;  /* 0x0000aa00c9257a10 */ /* 0x000fe40007ffe0ff */
[----:B------:R-:W-:Y:S02]  /*2eb0*/  IMNMX R201, R36, R201, !PT ;  /* 0x000000c924c97217 */ /* 0x000fe40007800200 */
[----:B------:R-:W-:Y:S02]  /*2ec0*/  IMNMX R199, R199, R37, PT ;  /* 0x00000025c7c77217 */ /* 0x000fe40003800200 */
.L_x_1104:
        /* <DEDUP_REMOVED lines=18> */
.L_x_1110:
[----:B------:R-:W-:Y:S04]  /*2ff0*/  MOV R37, 0x1 ;  /* 0x0000000100257802 */ /* 0x000fe80000000f00 */
[----:B------:R-:W-:Y:S11]  /*3000*/  ISETP.NE.AND P0, PT, R37, c[0x0][0x2a8], PT ;  /* 0x0000aa0025007a0c */ /* 0x000ff60003f05270 */
[----:B------:R-:W-:Y:S02]  /*3010*/  @!UPT UIADD3 URZ, URZ, URZ, URZ ;  /* 0x0000003f3f3ff290 */ /* 0x000fe4000fffe03f */
[----:B------:R-:W-:Y:S05]  /*3020*/  @P0 IMAD.HI.U32 R37, R36, c[0x0][0x2ac], RZ ;  /* 0x0000ab0024250a27 */ /* 0x000fea00078e00ff */
[----:B------:R-:W-:Y:S02]  /*3030*/  @P0 SHF.R.U32.HI R36, RZ, c[0x0][0x2b0], R37 ;  /* 0x0000ac00ff240a19 */ /* 0x000fe40000011625 */
.L_x_1111:
[----:B------:R-:W-:Y:S05]  /*3040*/  BSYNC B0 ;  /* 0x0000000000007941 */ /* 0x000fea0003800000 */
.L_x_1109:
[----:B------:R-:W-:Y:S04]  /*3050*/  IMAD R36, R36, c[0x0][0x2a8], -R231 ;  /* 0x0000aa0024247a24 */ /* 0x000fe800078e0ae7 */
[----:B------:R-:W-:Y:S05]  /*3060*/  IMAD.IADD R36, R36, 0x1, -R228 ;  /* 0x0000000124247824 */ /* 0x000fea00078e0ae4 */
[----:B------:R-:W-:Y:S02]  /*3070*/  IADD3 R37, R36, c[0x0][0x2a8], RZ ;  /* 0x0000aa0024257a10 */ /* 0x000fe40007ffe0ff */
[----:B------:R-:W-:Y:S02]  /*3080*/  IMNMX R200, R200, R36, !PT ;  /* 0x00000024c8c87217 */ /* 0x000fe40007800200 */
[----:B------:R-:W-:Y:S02]  /*3090*/  IMNMX R202, R202, R37, PT ;  /* 0x00000025caca7217 */ /* 0x000fe40003800200 */
.L_x_1108:
        /* <DEDUP_REMOVED lines=18> */
.L_x_1114:
[----:B------:R-:W-:Y:S04]  /*31c0*/  MOV R37, 0x1 ;  /* 0x0000000100257802 */ /* 0x000fe80000000f00 */
[----:B------:R-:W-:Y:S11]  /*31d0*/  ISETP.NE.AND P0, PT, R37, c[0x0][0x2a8], PT ;  /* 0x0000aa0025007a0c */ /* 0x000ff60003f05270 */
[----:B------:R-:W-:Y:S02]  /*31e0*/  @!UPT UIADD3 URZ, URZ, URZ, URZ ;  /* 0x0000003f3f3ff290 */ /* 0x000fe4000fffe03f */
[----:B------:R-:W-:Y:S05]  /*31f0*/  @P0 IMAD.HI.U32 R37, R36, c[0x0][0x2ac], RZ ;  /* 0x0000ab0024250a27 */ /* 0x000fea00078e00ff */
[----:B------:R-:W-:Y:S02]  /*3200*/  @P0 SHF.R.U32.HI R36, RZ, c[0x0][0x2b0], R37 ;  /* 0x0000ac00ff240a19 */ /* 0x000fe40000011625 */
.L_x_1115:
[----:B------:R-:W-:Y:S05]  /*3210*/  BSYNC B0 ;  /* 0x0000000000007941 */ /* 0x000fea0003800000 */
.L_x_1113:
[----:B------:R-:W-:Y:S04]  /*3220*/  IMAD R36, R36, c[0x0][0x2a8], -R231 ;  /* 0x0000aa0024247a24 */ /* 0x000fe800078e0ae7 */
[----:B------:R-:W-:Y:S05]  /*3230*/  IMAD.IADD R36, R36, 0x1, -R228 ;  /* 0x0000000124247824 */ /* 0x000fea00078e0ae4 */
[----:B------:R-:W-:Y:S02]  /*3240*/  IADD3 R37, R36, c[0x0][0x2a8], RZ ;  /* 0x0000aa0024257a10 */ /* 0x000fe40007ffe0ff */
[----:B------:R-:W-:Y:S02]  /*3250*/  IMNMX R203, R203, R36, !PT ;  /* 0x00000024cbcb7217 */ /* 0x000fe40007800200 */
[----:B------:R-:W-:Y:S02]  /*3260*/  IMNMX R205, R205, R37, PT ;  /* 0x00000025cdcd7217 */ /* 0x000fe40003800200 */
.L_x_1112:
        /* <DEDUP_REMOVED lines=18> */
.L_x_1118:
[----:B------:R-:W-:Y:S04]  /*3390*/  MOV R36, 0x1 ;  /* 0x0000000100247802 */ /* 0x000fe80000000f00 */
[----:B------:R-:W-:Y:S11]  /*33a0*/  ISETP.NE.AND P0, PT, R36, c[0x0][0x2a8], PT ;  /* 0x0000aa0024007a0c */ /* 0x000ff60003f05270 */
[----:B------:R-:W-:Y:S02]  /*33b0*/  @!UPT UIADD3 URZ, URZ, URZ, URZ ;  /* 0x0000003f3f3ff290 */ /* 0x000fe4000fffe03f */
[----:B------:R-:W-:Y:S05]  /*33c0*/  @P0 IMAD.HI.U32 R36, R2, c[0x0][0x2ac], RZ ;  /* 0x0000ab0002240a27 */ /* 0x000fea00078e00ff */
[----:B------:R-:W-:Y:S02]  /*33d0*/  @P0 SHF.R.U32.HI R2, RZ, c[0x0][0x2b0], R36 ;  /* 0x0000ac00ff020a19 */ /* 0x000fe40000011624 */
.L_x_1119:
[----:B------:R-:W-:Y:S05]  /*33e0*/  BSYNC B0 ;  /* 0x0000000000007941 */ /* 0x000fea0003800000 */
.L_x_1117:
[----:B------:R-:W-:Y:S04]  /*33f0*/  IMAD R2, R2, c[0x0][0x2a8], -R231 ;  /* 0x0000aa0002027a24 */ /* 0x000fe800078e0ae7 */
[----:B------:R-:W-:Y:S05]  /*3400*/  IMAD.IADD R2, R2, 0x1, -R228 ;  /* 0x0000000102027824 */ /* 0x000fea00078e0ae4 */
[----:B------:R-:W-:Y:S02]  /*3410*/  IADD3 R36, R2, c[0x0][0x2a8], RZ ;  /* 0x0000aa0002247a10 */ /* 0x000fe40007ffe0ff */
[----:B------:R-:W-:Y:S02]  /*3420*/  IMNMX R204, R204, R2, !PT ;  /* 0x00000002cccc7217 */ /* 0x000fe40007800200 */
[----:B------:R-:W-:Y:S02]  /*3430*/  IMNMX R206, R206, R36, PT ;  /* 0x00000024cece7217 */ /* 0x000fe40003800200 */
.L_x_1116:
        /* <DEDUP_REMOVED lines=50> */
.L_x_1120:
        /* <DEDUP_REMOVED lines=474> */
.L_x_1121:
        /* <DEDUP_REMOVED lines=237> */
.L_x_1101:
[----:B------:R-:W-:Y:S05]  /*63d0*/  @P2 EXIT ;  /* 0x000000000000294d */ /* 0x000fea0003800000 */
[----:B------:R-:W2:Y:S01]  /*63e0*/  LDL.LU R8, [R1+0x8] ;  /* 0x0000080001087983 */ /* 0x000ea20000300800 */
[----:B------:R-:W-:-:S04]  /*63f0*/  ISETP.NE.U32.AND P1, PT, RZ, c[0x0][0x360], PT ;  /* 0x0000d800ff007a0c */ /* 0x000fc80003f25070 */
[----:B------:R-:W-:-:S13]  /*6400*/  ISETP.NE.AND.EX P1, PT, RZ, c[0x0][0x364], PT, P1 ;  /* 0x0000d900ff007a0c */ /* 0x000fda0003f25310 */
[----:B------:R-:W-:Y:S01]  /*6410*/  @P1 IMAD.MOV.U32 R2, RZ, RZ, 0x4 ;  /* 0x00000004ff021424 */ /* 0x000fe200078e00ff */
[----:B------:R-:W1:Y:S04]  /*6420*/  S2R R4, SR_CTAID.X ;  /* 0x0000000000047919 */ /* 0x000e680000002500 */
[----:B------:R-:W3:Y:S01]  /*6430*/  S2R R5, SR_CTAID.Y ;  /* 0x0000000000057919 */ /* 0x000ee20000002600 */
[----:B--2---:R-:W-:-:S06]  /*6440*/  @P1 IMAD.WIDE R2, R8, R2, c[0x0][0x360] ;  /* 0x0000d80008021625 */ /* 0x004fcc00078e0202 */
[----:B------:R2:W4:Y:S01]  /*6450*/  @P1 LDG.E R2, [R2.64] ;  /* 0x0000000802021981 */ /* 0x000522000c1e1900 */
[----:B------:R-:W-:Y:S01]  /*6460*/  IMAD.MOV.U32 R0, RZ, RZ, 0x1 ;  /* 0x00000001ff007424 */ /* 0x000fe200078e00ff */
[----:B------:R-:W-:Y:S01]  /*6470*/  SHF.R.S32.HI R16, RZ, 0x1f, R8 ;  /* 0x0000001fff107819 */ /* 0x000fe20000011408 */
[----:B-1----:R-:W-:Y:S01]  /*6480*/  IMAD R15, R4, c[0x0][0x358], RZ ;  /* 0x0000d600040f7a24 */ /* 0x002fe200078e02ff */
[----:B------:R-:W1:Y:S01]  /*6490*/  S2R R10, SR_TID.X ;  /* 0x00000000000a7919 */ /* 0x000e620000002100 */
[----:B---3--:R-:W-:-:S03]  /*64a0*/  IMAD.MOV.U32 R7, RZ, RZ, R5 ;  /* 0x000000ffff077224 */ /* 0x008fc600078e0005 */
[----:B------:R-:W-:Y:S01]  /*64b0*/  BAR.SYNC.DEFER_BLOCKING 0x1, 0x100 ;  /* 0x0044000000007b1d */ /* 0x000fe20000010000 */
[----:B------:R-:W-:Y:S01]  /*64c0*/  ISETP.NE.AND P0, PT, R0, c[0x0][0x338], PT ;  /* 0x0000ce0000007a0c */ /* 0x000fe20003f05270 */
[----:B------:R-:W-:Y:S01]  /*64d0*/  IMAD R0, R8, c[0x0][0x2f4], RZ ;  /* 0x0000bd0008007a24 */ /* 0x000fe200078e02ff */
[----:B------:R-:W-:Y:S01]  /*64e0*/  SEL R16, R16, RZ, !P1 ;  /* 0x000000ff10107207 */ /* 0x000fe20004800000 */
[----:B------:R-:W-:Y:S01]  /*64f0*/  IMAD R15, R15, c[0x0][0x2f4], RZ ;  /* 0x0000bd000f0f7a24 */ /* 0x000fe200078e02ff */
[----:B------:R-:W-:Y:S01]  /*6500*/  SEL R12, R8, RZ, !P1 ;  /* 0x000000ff080c7207 */ /* 0x000fe20004800000 */
[----:B------:R-:W-:Y:S01]  /*6510*/  BSSY B0, `(.L_x_1123) ;  /* 0x000001c000007945 */ /* 0x000fe20003800000 */
[----:B------:R-:W-:-:S07]  /*6520*/  SHF.R.S32.HI R4, RZ, 0x1f, R0 ;  /* 0x0000001fff047819 */ /* 0x000fce0000011400 */
[----:B--2---:R-:W-:-:S05]  /*6530*/  @P0 IMAD.HI.U32 R3, R5, c[0x0][0x33c], RZ ;  /* 0x0000cf0005030a27 */ /* 0x004fca00078e00ff */
[----:B------:R-:W-:-:S04]  /*6540*/  @P0 SHF.R.U32.HI R7, RZ, c[0x0][0x340], R3 ;  /* 0x0000d000ff070a19 */ /* 0x000fc80000011603 */
[--C-:B------:R-:W-:Y:S01]  /*6550*/  IADD3 R0, P2, P0, R15, R0, R7.reuse ;  /* 0x000000000f007210 */ /* 0x100fe2000785e007 */
[----:B------:R-:W-:Y:S01]  /*6560*/  IMAD.MOV R6, RZ, RZ, -R7 ;  /* 0x000000ffff067224 */ /* 0x000fe200078e0a07 */
[----:B------:R-:W-:Y:S02]  /*6570*/  SHF.R.S32.HI R15, RZ, 0x1f, R15 ;  /* 0x0000001fff0f7819 */ /* 0x000fe4000001140f */
[----:B------:R-:W-:Y:S01]  /*6580*/  SHF.R.S32.HI R13, RZ, 0x1f, R7 ;  /* 0x0000001fff0d7819 */ /* 0x000fe20000011407 */
[----:B------:R-:W-:Y:S02]  /*6590*/  IMAD.SHL.U32 R14, R0, 0x4, RZ ;  /* 0x00000004000e7824 */ /* 0x000fe400078e00ff */
[----:B------:R-:W-:Y:S01]  /*65a0*/  IMAD R6, R6, c[0x0][0x338], R5 ;  /* 0x0000ce0006067a24 */ /* 0x000fe200078e0205 */
[----:B------:R-:W-:Y:S02]  /*65b0*/  IADD3.X R15, R15, R4, R13, P2, P0 ;  /* 0x000000040f0f7210 */ /* 0x000fe400017e040d */
[----:B-1----:R-:W-:-:S02]  /*65c0*/  ISETP.NE.AND P2, PT, R10, RZ, PT ;  /* 0x000000ff0a00720c */ /* 0x002fc40003f45270 */
[----:B------:R-:W-:Y:S02]  /*65d0*/  SHF.L.U64.HI R15, R0, 0x2, R15 ;  /* 0x00000002000f7819 */ /* 0x000fe4000001020f */
[----:B------:R-:W-:-:S04]  /*65e0*/  IADD3 R4, P0, R14, c[0x0][0x350], RZ ;  /* 0x0000d4000e047a10 */ /* 0x000fc80007f1e0ff */
[----:B------:R-:W-:Y:S01]  /*65f0*/  IADD3.X R5, R15, c[0x0][0x354], RZ, P0, !PT ;  /* 0x0000d5000f057a10 */ /* 0x000fe200007fe4ff */
[----:B----4-:R-:W-:-:S05]  /*6600*/  @P1 IMAD R2, R8, 0x80, R2 ;  /* 0x0000008008021824 */ /* 0x010fca00078e0202 */
[----:B------:R-:W-:-:S04]  /*6610*/  @P1 SHF.R.S32.HI R3, RZ, 0x1f, R2 ;  /* 0x0000001fff031819 */ /* 0x000fc80000011402 */
[----:B------:R-:W-:-:S04]  /*6620*/  @P1 LEA.HI R2, R3, R2, RZ, 0x7 ;  /* 0x0000000203021211 */ /* 0x000fc800078f38ff */
[----:B------:R-:W-:-:S05]  /*6630*/  @P1 SHF.R.S32.HI R2, RZ, 0x7, R2 ;  /* 0x00000007ff021819 */ /* 0x000fca0000011402 */
[----:B------:R-:W-:-:S05]  /*6640*/  @P1 IMAD R2, R2, 0x3000, RZ ;  /* 0x0000300002021824 */ /* 0x000fca00078e02ff */
[----:B------:R-:W-:Y:S02]  /*6650*/  @P1 SHF.R.S32.HI R3, RZ, 0x1f, R2 ;  /* 0x0000001fff031819 */ /* 0x000fe40000011402 */
[----:B------:R-:W-:Y:S01]  /*6660*/  @!P1 CS2R R2, SRZ ;  /* 0x0000000000029805 */ /* 0x000fe2000001ff00 */
[----:B------:R-:W-:Y:S05]  /*6670*/  @P2 BRA `(.L_x_1124) ;  /* 0x0000005000002947 */ /* 0x000fea0003800000 */
.L_x_1125:
[----:B------:R-:W2:Y:S01]  /*6680*/  LDG.E.STRONG.GPU R0, [R4.64] ;  /* 0x0000000804007981 */ /* 0x000ea2000c1ef900 */
[----:B------:R-:W-:Y:S01]  /*6690*/  YIELD ;  /* 0x0000000000007946 */ /* 0x000fe20003800000 */
[----:B--2---:R-:W-:Y:S01]  /*66a0*/  ISETP.NE.AND P0, PT, R0, R6, PT ;  /* 0x000000060000720c */ /* 0x004fe20003f05270 */
[----:B------:R-:W-:-:S12]  /*66b0*/  CCTL.IVALL ;  /* 0x00000000ff00798f */ /* 0x000fd80002000000 */
[----:B------:R-:W-:Y:S05]  /*66c0*/  @P0 BRA `(.L_x_1125) ;  /* 0xffffffb000000947 */ /* 0x000fea000383ffff */
.L_x_1124:
[----:B------:R-:W-:Y:S05]  /*66d0*/  BSYNC B0 ;  /* 0x0000000000007941 */ /* 0x000fea0003800000 */
.L_x_1123:
[----:B------:R-:W-:Y:S01]  /*66e0*/  MOV R17, 0xffffffff ;  /* 0xffffffff00117802 */ /* 0x000fe20000000f00 */
[----:B------:R-:W-:Y:S05]  /*66f0*/  BRA.CONV ~URZ, `(.L_x_1126) ;  /* 0x000000237f007947 */ /* 0x000fea000b800000 */
[----:B------:R-:W-:Y:S02]  /*6700*/  MOV R8, 0x6720 ;  /* 0x0000672000087802 */ /* 0x000fe40000000f00 */
[----:B------:R-:W-:Y:S05]  /*6710*/  CALL.REL.NOINC `($__internal_9_$__cuda_sm70_warpsync) ;  /* 0x00000aa000007944 */ /* 0x000fea0003c00000 */
.L_x_1126:
[----:B------:R-:W1:Y:S01]  /*6720*/  S2R R0, SR_CTAID.X ;  /* 0x0000000000007919 */ /* 0x000e620000002500 */
[----:B------:R-:W-:Y:S01]  /*6730*/  SHF.R.S32.HI R8, RZ, 0x1f, R10 ;  /* 0x0000001fff087819 */ /* 0x000fe2000001140a */
[----:B------:R-:W-:-:S06]  /*6740*/  NOP ;  /* 0x0000000000007918 */ /* 0x000fcc0000000000 */
[----:B-1----:R-:W-:-:S05]  /*6750*/  IMAD R0, R0, 0x3000, RZ ;  /* 0x0000300000007824 */ /* 0x002fca00078e02ff */
[----:B------:R-:W-:Y:S02]  /*6760*/  IADD3 R10, P1, P0, R2, R0, R10 ;  /* 0x00000000020a7210 */ /* 0x000fe4000783e00a */
[----:B------:R-:W-:Y:S01]  /*6770*/  SHF.R.S32.HI R2, RZ, 0x1f, R0 ;  /* 0x0000001fff027819 */ /* 0x000fe20000011400 */
[----:B------:R-:W-:-:S03]  /*6780*/  IMAD R0, R13, c[0x0][0x328], RZ ;  /* 0x0000ca000d007a24 */ /* 0x000fc600078e02ff */
[----:B------:R-:W-:Y:S01]  /*6790*/  IADD3.X R11, R3, R2, R8, P1, P0 ;  /* 0x00000002030b7210 */ /* 0x000fe20000fe0408 */
        /* <DEDUP_REMOVED lines=59> */
[----:B-1----:R-:W-:Y:S05]  /*6b50*/  CALL.REL.NOINC `($__internal_9_$__cuda_sm70_warpsync) ;  /* 0x0000066000007944 */ /* 0x002fea0003c00000 */
.L_x_1127:
        /* <DEDUP_REMOVED lines=12> */
.L_x_1129:
[----:B------:R-:W-:Y:S05]  /*6c20*/  BSYNC B0 ;  /* 0x0000000000007941 */ /* 0x000fea0003800000 */
.L_x_1128:
[----:B--2---:R-:W-:Y:S01]  /*6c30*/  IADD3 R4, P0, R14, c[0x0][0x348], RZ ;  /* 0x0000d2000e047a10 */ /* 0x004fe20007f1e0ff */
[----:B------:R-:W-:Y:S03]  /*6c40*/  BSSY B0, `(.L_x_1130) ;  /* 0x0000008000007945 */ /* 0x000fe60003800000 */
[----:B------:R-:W-:Y:S01]  /*6c50*/  IADD3.X R5, R15, c[0x0][0x34c], RZ, P0, !PT ;  /* 0x0000d3000f057a10 */ /* 0x000fe200007fe4ff */
[----:B------:R-:W-:Y:S05]  /*6c60*/  @P2 BRA `(.L_x_1131) ;  /* 0x0000005000002947 */ /* 0x000fea0003800000 */
.L_x_1132:
[----:B------:R-:W2:Y:S01]  /*6c70*/  LDG.E.STRONG.GPU R0, [R4.64] ;  /* 0x0000000804007981 */ /* 0x000ea2000c1ef900 */
[----:B------:R-:W-:Y:S01]  /*6c80*/  YIELD ;  /* 0x0000000000007946 */ /* 0x000fe20003800000 */
[----:B--2---:R-:W-:Y:S01]  /*6c90*/  ISETP.NE.AND P0, PT, R0, R6, PT ;  /* 0x000000060000720c */ /* 0x004fe20003f05270 */
[----:B------:R-:W-:-:S12]  /*6ca0*/  CCTL.IVALL ;  /* 0x00000000ff00798f */ /* 0x000fd80002000000 */
[----:B------:R-:W-:Y:S05]  /*6cb0*/  @P0 BRA `(.L_x_1132) ;  /* 0xffffffb000000947 */ /* 0x000fea000383ffff */
.L_x_1131:
[----:B------:R-:W-:Y:S05]  /*6cc0*/  BSYNC B0 ;  /* 0x0000000000007941 */ /* 0x000fea0003800000 */
.L_x_1130:
[----:B------:R-:W-:Y:S05]  /*6cd0*/  BRA.CONV ~URZ, `(.L_x_1133) ;  /* 0x000000237f007947 */ /* 0x000fea000b800000 */
[----:B------:R-:W-:Y:S02]  /*6ce0*/  MOV R8, 0x6d00 ;  /* 0x00006d0000087802 */ /* 0x000fe40000000f00 */
[----:B-1----:R-:W-:Y:S05]  /*6cf0*/  CALL.REL.NOINC `($__internal_9_$__cuda_sm70_warpsync) ;  /* 0x000004c000007944 */ /* 0x002fea0003c00000 */
.L_x_1133:
        /* <DEDUP_REMOVED lines=64> */
.L_x_1134:
        /* <DEDUP_REMOVED lines=12> */
        .weak           $__internal_9_$__cuda_sm70_warpsync
        .type           $__internal_9_$__cuda_sm70_warpsync,@function
        .size           $__internal_9_$__cuda_sm70_warpsync,(.L_x_1429 - $__internal_9_$__cuda_sm70_warpsync)
$__internal_9_$__cuda_sm70_warpsync:
[----:B------:R-:W-:Y:S01]  /*71c0*/  MOV R9, 0x0 ;  /* 0x0000000000097802 */ /* 0x000fe20000000f00 */
[----:B------:R-:W-:Y:S04]  /*71d0*/  WARPSYNC R17 ;  /* 0x0000001100007348 */ /* 0x000fe80003800000 */
[----:B------:R-:W-:Y:S05]  /*71e0*/  RET.REL.NODEC R8 `(_ZN7cutlass13device_kernelIN5flash19enable_sm80_to_sm89INS1_16FlashAttnBwdSm80INS1_25CollectiveMainloopBwdSm80ILi2ELi2EN4cute5tupleIJNS5_1CILi64EEENS7_ILi128EEENS7_ILi96EEEEEENS_10bfloat16_tEfNS_4arch4Sm80ELb0ELb1ELb0ELb1ELb1ELb0ELb0ELb0ELi2ELi2ELi4ELi2ELb0EEENS1_24CollectiveEpilogueBwdGQAISB_fSE_Li256ELb1ELb1EEENS1_19SingleTileSchedulerILb1ELb0ELb0ELi128EEEEEEEEEvNT_6ParamsE) ;  /* 0xffff8e1008007950 */ /* 0x000fea0003c3ffff */
.L_x_1135:
        /* <DEDUP_REMOVED lines=9> */
.L_x_1429:


//--------------------- .text._ZN7cutlass13device_kernelIN5flash19enable_sm80_to_sm89INS1_16FlashAttnBwdSm80INS1_25CollectiveMainloopBwdSm80ILi2ELi2EN4cute5tupleIJNS5_1CILi64EEENS7_ILi128EEENS7_ILi96EEEEEENS_10bfloat16_tEfNS_4arch4Sm80ELb1ELb0ELb0ELb0ELb0ELb0ELb0ELb0ELi2ELi2ELi4ELi2ELb0EEENS1_21CollectiveEpilogueBwdISB_SC_SE_Li256ELb0ELb0ELi2EEENS1_25SingleTileBwdLPTSchedulerILb0ELi128ELb0EEEEEEEEEvNT_6ParamsE --------------------------
	.section	.text._ZN7cutlass13device_kernelIN5flash19enable_sm80_to_sm89INS1_16FlashAttnBwdSm80INS1_25CollectiveMainloopBwdSm80ILi2ELi2EN4cute5tupleIJNS5_1CILi64EEENS7_ILi128EEENS7_ILi96EEEEEENS_10bfloat16_tEfNS_4arch4Sm80ELb1ELb0ELb0ELb0ELb0ELb0ELb0ELb0ELi2ELi2ELi4ELi2ELb0EEENS1_21CollectiveEpilogueBwdISB_SC_SE_Li256ELb0ELb0ELi2EEENS1_25SingleTileBwdLPTSchedulerILb0ELi128ELb0EEEEEEEEEvNT_6ParamsE,"ax",@progbits
	.sectioninfo	@"SHI_REGISTERS=255"
	.align	128
.text._ZN7cutlass13device_kernelIN5flash19enable_sm80_to_sm89INS1_16FlashAttnBwdSm80INS1_25CollectiveMainloopBwdSm80ILi2ELi2EN4cute5tupleIJNS5_1CILi64EEENS7_ILi128EEENS7_ILi96EEEEEENS_10bfloat16_tEfNS_4arch4Sm80ELb1ELb0ELb0ELb0ELb0ELb0ELb0ELb0ELi2ELi2ELi4ELi2ELb0EEENS1_21CollectiveEpilogueBwdISB_SC_SE_Li256ELb0ELb0ELi2EEENS1_25SingleTileBwdLPTSchedulerILb0ELi128ELb0EEEEEEEEEvNT_6ParamsE:
        .type           _ZN7cutlass13device_kernelIN5flash19enable_sm80_to_sm89INS1_16FlashAttnBwdSm80INS1_25CollectiveMainloopBwdSm80ILi2ELi2EN4cute5tupleIJNS5_1CILi64EEENS7_ILi128EEENS7_ILi96EEEEEENS_10bfloat16_tEfNS_4arch4Sm80ELb1ELb0ELb0ELb0ELb0ELb0ELb0ELb0ELi2ELi2ELi4ELi2ELb0EEENS1_21CollectiveEpilogueBwdISB_SC_SE_Li256ELb0ELb0ELi2EEENS1_25SingleTileBwdLPTSchedulerILb0ELi128ELb0EEEEEEEEEvNT_6ParamsE,@function
        .size           _ZN7cutlass13device_kernelIN5flash19enable_sm80_to_sm89INS1_16FlashAttnBwdSm80INS1_25CollectiveMainloopBwdSm80ILi2ELi2EN4cute5tupleIJNS5_1CILi64EEENS7_ILi128EEENS7_ILi96EEEEEENS_10bfloat16_tEfNS_4arch4Sm80ELb1ELb0ELb0ELb0ELb0ELb0ELb0ELb0ELi2ELi2ELi4ELi2ELb0EEENS1_21CollectiveEpilogueBwdISB_SC_SE_Li256ELb0ELb0ELi2EEENS1_25SingleTileBwdLPTSchedulerILb0ELi128ELb0EEEEEEEEEvNT_6ParamsE,(.L_x_1431 - _ZN7cutlass13device_kernelIN5flash19enable_sm80_to_sm89INS1_16FlashAttnBwdSm80INS1_25CollectiveMainloopBwdSm80ILi2ELi2EN4cute5tupleIJNS5_1CILi64EEENS7_ILi128EEENS7_ILi96EEEEEENS_10bfloat16_tEfNS_4arch4Sm80ELb1ELb0ELb0ELb0ELb0ELb0ELb0ELb0ELi2ELi2ELi4ELi2ELb0EEENS1_21CollectiveEpilogueBwdISB_SC_SE_Li256ELb0ELb0ELi2EEENS1_25SingleTileBwdLPTSchedulerILb0ELi128ELb0EEEEEEEEEvNT_6ParamsE)
        .other          _ZN7cutlass13device_kernelIN5flash19enable_sm80_to_sm89INS1_16FlashAttnBwdSm80INS1_25CollectiveMainloopBwdSm80ILi2ELi2EN4cute5tupleIJNS5_1CILi64EEENS7_ILi128EEENS7_ILi96EEEEEENS_10bfloat16_tEfNS_4arch4Sm80ELb1ELb0ELb0ELb0ELb0ELb0ELb0ELb0ELi2ELi2ELi4ELi2ELb0EEENS1_21CollectiveEpilogueBwdISB_SC_SE_Li256ELb0ELb0ELi2EEENS1_25SingleTileBwdLPTSchedulerILb0ELi128ELb0EEEEEEEEEvNT_6ParamsE,@"STO_CUDA_ENTRY STV_DEFAULT"
_ZN7cutlass13device_kernelIN5flash19enable_sm80_to_sm89INS1_16FlashAttnBwdSm80INS1_25CollectiveMainloopBwdSm80ILi2ELi2EN4cute5tupleIJNS5_1CILi64EEENS7_ILi128EEENS7_ILi96EEEEEENS_10bfloat16_tEfNS_4arch4Sm80ELb1ELb0ELb0ELb0ELb0ELb0ELb0ELb0ELi2ELi2ELi4ELi2ELb0EEENS1_21CollectiveEpilogueBwdISB_SC_SE_Li256ELb0ELb0ELi2EEENS1_25SingleTileBwdLPTSchedulerILb0ELi128ELb0EEEEEEEEEvNT_6ParamsE:
[----:B------:R-:W-:Y:S02]  /*0000*/  MOV R1, c[0x0][0x28] ;  /* 0x00000a0000017a02 */ /* 0x000fe40000000f00 */
[----:B------:R-:W1:Y:S04]  /*0010*/  S2R R226, SR_TID.X ;  /* 0x0000000000e27919 */ /* 0x000e680000002100 */
[----:B------:R-:W2:Y:S01]  /*0020*/  S2R R0, SR_CTAID.X ;  /* 0x0000000000007919 */ /* 0x000ea20000002500 */
[----:B-1----:R-:W-:-:S06]  /*0030*/  SHF.R.U32.HI R2, RZ, 0x5, R226 ;  /* 0x00000005ff027819 */ /* 0x002fcc00000116e2 */
[----:B------:R-:W1:Y:S02]  /*0040*/  SHFL.IDX PT, R2, R2, RZ, 0x1f ;  /* 0x00001fff02027589 */ /* 0x000e6400000e0000 */
[----:B-1----:R-:W-:-:S13]  /*0050*/  ISETP.NE.AND P0, PT, R2, RZ, PT ;  /* 0x000000ff0200720c */ /* 0x002fda0003f05270 */
[----:B------:R-:W-:Y:S05]  /*0060*/  @!P0 BRA `(.L_x_1136) ;  /* 0x0000020000008947 */ /* 0x000fea0003800000 */
[----:B--2---:R-:W-:Y:S01]  /*0070*/  IMAD.MOV.U32 R2, RZ, RZ, c[0x0][0x3b8] ;  /* 0x0000ee00ff027624 */ /* 0x004fe200078e00ff */
[----:B------:R-:W-:-:S04]  /*0080*/  MOV R4, R0 ;  /* 0x0000000000047202 */ /* 0x000fc80000000f00 */
[----:B------:R-:W-:-:S13]  /*0090*/  ISETP.NE.AND P0, PT, R2, 0x1, PT ;  /* 0x000000010200780c */ /* 0x000fda0003f05270 */
[----:B------:R-:W-:-:S05]  /*00a0*/  @P0 IMAD.HI.U32 R2, R0, c[0x0][0x3bc], RZ ;  /* 0x0000ef0000020a27 */ /* 0x000fca00078e00ff */
[----:B------:R-:W-:-:S04]  /*00b0*/  @P0 SHF.R.U32.HI R4, RZ, c[0x0][0x3c0], R2 ;  /* 0x0000f000ff040a19 */ /* 0x000fc80000011602 */
[----:B------:R-:W-:Y:S01]  /*00c0*/  ISETP.GE.AND P0, PT, R4, c[0x0][0x3d0], PT ;  /* 0x0000f40004007a0c */ /* 0x000fe20003f06270 */
[----:B------:R-:W-:-:S04]  /*00d0*/  IMAD.MOV R3, RZ, RZ, -R4 ;  /* 0x000000ffff037224 */ /* 0x000fc800078e0a04 */
[----:B------:R-:W-:-:S08]  /*00e0*/  IMAD R0, R3, c[0x0][0x3b8], R0 ;  /* 0x0000ee0003007a24 */ /* 0x000fd000078e0200 */
[----:B------:R-:W-:Y:S05]  /*00f0*/  @!P0 BRA `(.L_x_1137) ;  /* 0x0000007000008947 */ /* 0x000fea0003800000 */
[----:B------:R-:W-:Y:S02]  /*0100*/  MOV R2, c[0x0][0x3c4] ;  /* 0x0000f10000027a02 */ /* 0x000fe40000000f00 */
[----:B------:R-:W-:Y:S02]  /*0110*/  MOV R217, R0 ;  /* 0x0000000000d97202 */ /* 0x000fe40000000f00 */
[----:B------:R-:W-:-:S13]  /*0120*/  ISETP.NE.AND P0, PT, R2, 0x1, PT ;  /* 0x000000010200780c */ /* 0x000fda0003f05270 */
[----:B------:R-:W-:-:S05]  /*0130*/  @P0 IMAD.HI.U32 R2, R0, c[0x0][0x3c8], RZ ;  /* 0x0000f20000020a27 */ /* 0x000fca00078e00ff */
[----:B------:R-:W-:-:S05]  /*0140*/  @P0 SHF.R.U32.HI R217, RZ, c[0x0][0x3cc], R2 ;  /* 0x0000f300ffd90a19 */ /* 0x000fca0000011602 */
[----:B------:R-:W-:Y:S01]  /*0150*/  IMAD R3, R217, c[0x0][0x3c4], RZ ;  /* 0x0000f100d9037a24 */ /* 0x000fe200078e02ff */
[----:B------:R-:W-:Y:S05]  /*0160*/  BRA `(.L_x_1138) ;  /* 0x0000006000007947 */ /* 0x000fea0003800000 */
.L_x_1137:
[----:B------:R-:W-:Y:S02]  /*0170*/  MOV R2, c[0x0][0x3ac] ;  /* 0x0000eb0000027a02 */ /* 0x000fe40000000f00 */
[----:B------:R-:W-:Y:S02]  /*0180*/  MOV R217, R0 ;  /* 0x0000000000d97202 */ /* 0x000fe40000000f00 */
[----:B------:R-:W-:-:S13]  /*0190*/  ISETP.NE.AND P0, PT, R2, 0x1, PT ;  /* 0x000000010200780c */ /* 0x000fda0003f05270 */
[----:B------:R-:W-:-:S05]  /*01a0*/  @P0 IMAD.HI.U32 R2, R0, c[0x0][0x3b0], RZ ;  /* 0x0000ec0000020a27 */ /* 0x000fca00078e00ff */
[----:B------:R-:W-:-:S05]  /*01b0*/  @P0 SHF.R.U32.HI R217, RZ, c[0x0][0x3b4], R2 ;  /* 0x0000ed00ffd90a19 */ /* 0x000fca0000011602 */
[----:B------:R-:W-:-:S03]  /*01c0*/  IMAD R3, R217, c[0x0][0x3ac], RZ ;  /* 0x0000eb00d9037a24 */ /* 0x000fc600078e02ff */
.L_x_1138:
[----:B------:R-:W-:Y:S02]  /*01d0*/  MOV R2, c[0x0][0x3a0] ;  /* 0x0000e80000027a02 */ /* 0x000fe40000000f00 */
[----:B------:R-:W-:Y:S02]  /*01e0*/  IADD3 R3, R0, -R3, RZ ;  /* 0x8000000300037210 */ /* 0x000fe40007ffe0ff */
[----:B------:R-:W-:-:S03]  /*01f0*/  ISETP.NE.AND P0, PT, R2, 0x1, PT ;  /* 0x000000010200780c */ /* 0x000fc60003f05270 */
[----:B------:R-:W-:-:S05]  /*0200*/  IMAD R4, R4, c[0x0][0x3ac], R3 ;  /* 0x0000eb0004047a24 */ /* 0x000fca00078e0203 */
[----:B------:R-:W-:-:S05]  /*0210*/  MOV R216, R4 ;  /* 0x0000000400d87202 */ /* 0x000fca0000000f00 */
[----:B------:R-:W-:-:S05]  /*0220*/  @P0 IMAD.HI.U32 R0, R4, c[0x0][0x3a4], RZ ;  /* 0x0000e90004000a27 */ /* 0x000fca00078e00ff */
[----:B------:R-:W-:-:S04]  /*0230*/  @P0 SHF.R.U32.HI R216, RZ, c[0x0][0x3a8], R0 ;  /* 0x0000ea00ffd80a19 */ /* 0x000fc80000011600 */
[----:B------:R-:W-:-:S05]  /*0240*/  IADD3 R3, -R216, RZ, RZ ;  /* 0x000000ffd8037210 */ /* 0x000fca0007ffe1ff */
[----:B------:R-:W-:Y:S01]  /*0250*/  IMAD R214, R3, c[0x0][0x3a0], R4 ;  /* 0x0000e80003d67a24 */ /* 0x000fe200078e0204 */
[----:B------:R-:W-:Y:S05]  /*0260*/  BRA `(.L_x_1139) ;  /* 0x000001f000007947 */ /* 0x000fea0003800000 */
.L_x_1136:
        /* <DEDUP_REMOVED lines=16> */
.L_x_1140:
[----:B------:R-:W-:Y:S02]  /*0370*/  MOV R0, c[0x0][0x3ac] ;  /* 0x0000eb0000007a02 */ /* 0x000fe40000000f00 */
[----:B------:R-:W-:Y:S02]  /*0380*/  MOV R217, R2 ;  /* 0x0000000200d97202 */ /* 0x000fe40000000f00 */
[----:B------:R-:W-:-:S13]  /*0390*/  ISETP.NE.AND P0, PT, R0, 0x1, PT ;  /* 0x000000010000780c */ /* 0x000fda0003f05270 */
[----:B------:R-:W-:-:S05]  /*03a0*/  @P0 IMAD.HI.U32 R0, R2, c[0x0][0x3b0], RZ ;  /* 0x0000ec0002000a27 */ /* 0x000fca00078e00ff */
[----:B------:R-:W-:-:S05]  /*03b0*/  @P0 SHF.R.U32.HI R217, RZ, c[0x0][0x3b4], R0 ;  /* 0x0000ed00ffd90a19 */ /* 0x000fca0000011600 */
[----:B------:R-:W-:-:S03]  /*03c0*/  IMAD R3, R217, c[0x0][0x3ac], RZ ;  /* 0x0000eb00d9037a24 */ /* 0x000fc600078e02ff */
.L_x_1141:
        /* <DEDUP_REMOVED lines=8> */
[----:B------:R-:W-:Y:S02]  /*0450*/  IMAD R214, R214, c[0x0][0x3a0], R3 ;  /* 0x0000e800d6d67a24 */ /* 0x000fe400078e0203 */
.L_x_1139:
[----:B------:R-:W-:-:S13]  /*0460*/  ISETP.GE.AND P0, PT, R216, RZ, PT ;  /* 0x000000ffd800720c */ /* 0x000fda0003f06270 */
[----:B------:R-:W-:Y:S05]  /*0470*/  @!P0 EXIT ;  /* 0x000000000000894d */ /* 0x000fea0003800000 */
[----:B------:R-:W-:Y:S01]  /*0480*/  IMAD.SHL.U32 R212, R217, 0x80, RZ ;  /* 0x00000080d9d47824 */ /* 0x000fe200078e00ff */
[----:B------:R-:W-:Y:S01]  /*0490*/  ULDC UR5, c[0x0][0x168] ;  /* 0x00005a0000057ab9 */ /* 0x000fe20000000800 */
[----:B------:R-:W-:Y:S01]  /*04a0*/  PLOP3.LUT P1, PT, PT, PT, PT, 0x80, 0x0 ;  /* 0x000000000000781c */ /* 0x000fe20003f2f070 */
[----:B------:R-:W-:Y:S01]  /*04b0*/  UIADD3 UR5, UR5, 0x3f, URZ ;  /* 0x0000003f05057890 */ /* 0x000fe2000fffe03f */
[----:B------:R-:W-:Y:S01]  /*04c0*/  CS2R R158, SRZ ;  /* 0x00000000009e7805 */ /* 0x000fe2000001ff00 */
[----:B------:R-:W-:Y:S01]  /*04d0*/  IADD3 R0, R212, c[0x0][0x168], RZ ;  /* 0x00005a00d4007a10 */ /* 0x000fe20007ffe0ff */
[----:B------:R-:W-:Y:S01]  /*04e0*/  ULDC.64 UR8, c[0x0][0x118] ;  /* 0x0000460000087ab9 */ /* 0x000fe20000000a00 */
[----:B------:R-:W-:Y:S01]  /*04f0*/  CS2R R156, SRZ ;  /* 0x00000000009c7805 */ /* 0x000fe2000001ff00 */
[----:B------:R-:W-:Y:S01]  /*0500*/  USHF.R.S32.HI UR4, URZ, 0x1f, UR5 ;  /* 0x0000001f3f047899 */ /* 0x000fe20008011405 */
[----:B------:R-:W-:Y:S01]  /*0510*/  IADD3 R0, R0, -c[0x0][0x198], RZ ;  /* 0x8000660000007a10 */ /* 0x000fe20007ffe0ff */
[----:B------:R-:W-:Y:S01]  /*0520*/  CS2R R162, SRZ ;  /* 0x0000000000a27805 */ /* 0x000fe2000001ff00 */
[----:B------:R-:W-:Y:S01]  /*0530*/  CS2R R160, SRZ ;  /* 0x0000000000a07805 */ /* 0x000fe2000001ff00 */
[----:B------:R-:W-:Y:S01]  /*0540*/  ULEA.HI UR4, UR4, UR5, URZ, 0x6 ;  /* 0x0000000504047291 */ /* 0x000fe2000f8f303f */
[----:B------:R-:W-:Y:S01]  /*0550*/  IADD3 R0, R0, -c[0x0][0x2a4], RZ ;  /* 0x8000a90000007a10 */ /* 0x000fe20007ffe0ff */
[----:B------:R-:W-:Y:S01]  /*0560*/  CS2R R154, SRZ ;  /* 0x00000000009a7805 */ /* 0x000fe2000001ff00 */
[----:B------:R-:W-:Y:S01]  /*0570*/  CS2R R152, SRZ ;  /* 0x0000000000987805 */ /* 0x000fe2000001ff00 */
[----:B------:R-:W-:Y:S01]  /*0580*/  USHF.R.S32.HI UR7, URZ, 0x6, UR4 ;  /* 0x000000063f077899 */ /* 0x000fe20008011404 */
        /* <DEDUP_REMOVED lines=50> */
[--C-:B------:R-:W-:Y:S01]  /*08b0*/  IMAD.MOV.U32 R3, RZ, RZ, R214.reuse ;  /* 0x000000ffff037224 */ /* 0x100fe200078e00d6 */
[----:B------:R-:W-:Y:S01]  /*08c0*/  SHF.R.S32.HI R245, RZ, 0x1f, R214 ;  /* 0x0000001ffff57819 */ /* 0x000fe200000114d6 */
[----:B------:R-:W-:Y:S01]  /*08d0*/  IMAD.SHL.U32 R238, R226, 0x4, RZ ;  /* 0x00000004e2ee7824 */ /* 0x000fe200078e00ff */
[----:B------:R-:W-:Y:S01]  /*08e0*/  ISETP.NE.AND P0, PT, R0, 0x1, PT ;  /* 0x000000010000780c */ /* 0x000fe20003f05270 */
[----:B------:R-:W-:Y:S01]  /*08f0*/  UMOV UR6, 0x6 ;  /* 0x0000000600067882 */ /* 0x000fe20000000000 */
[----:B------:R-:W-:Y:S01]  /*0900*/  LEA.HI R5, R9, R226, RZ, 0x2 ;  /* 0x000000e209057211 */ /* 0x000fe200078f10ff */
[----:B------:R-:W-:Y:S01]  /*0910*/  ULDC.64 UR4, c[0x0][0x208] ;  /* 0x0000820000047ab9 */ /* 0x000fe20000000a00 */
[----:B------:R-:W-:Y:S01]  /*0920*/  SHF.R.S32.HI R243, RZ, 0x1f, R216 ;  /* 0x0000001ffff37819 */ /* 0x000fe200000114d8 */
[----:B------:R-:W-:Y:S01]  /*0930*/  USHF.L.U64.HI UR5, UR4, UR6, UR5 ;  /* 0x0000000604057299 */ /* 0x000fe20008010205 */
[----:B------:R-:W-:Y:S01]  /*0940*/  LOP3.LUT R7, R5, 0xfffffffc, RZ, 0xc0, !PT ;  /* 0xfffffffc05077812 */ /* 0x000fe200078ec0ff */
[----:B------:R-:W-:Y:S01]  /*0950*/  USHF.L.U32 UR4, UR4, 0x6, URZ ;  /* 0x0000000604047899 */ /* 0x000fe2000800063f */
[----:B------:R-:W-:Y:S01]  /*0960*/  SHF.R.S32.HI R236, RZ, 0x2, R5 ;  /* 0x00000002ffec7819 */ /* 0x000fe20000011405 */
[----:B------:R-:W-:Y:S01]  /*0970*/  IMAD R15, R243, c[0x0][0x1e8], RZ ;  /* 0x00007a00f30f7a24 */ /* 0x000fe200078e02ff */
[----:B------:R-:W-:Y:S01]  /*0980*/  SHF.R.S32.HI R239, RZ, 0x1f, R238 ;  /* 0x0000001fffef7819 */ /* 0x000fe200000114ee */
[----:B------:R-:W-:Y:S01]  /*0990*/  IMAD.IADD R232, R226, 0x1, -R7 ;  /* 0x00000001e2e87824 */ /* 0x000fe200078e0a07 */
[----:B------:R-:W-:Y:S01]  /*09a0*/  SHF.R.S32.HI R237, RZ, 0x1f, R236 ;  /* 0x0000001fffed7819 */ /* 0x000fe200000114ec */
[----:B------:R-:W-:Y:S01]  /*09b0*/  @P0 IMAD.HI.U32 R0, R214, c[0x0][0x24c], RZ ;  /* 0x00009300d6000a27 */ /* 0x000fe200078e00ff */
[----:B------:R-:W-:-:S02]  /*09c0*/  IADD3 R242, -R212, c[0x0][0x198], RZ ;  /* 0x00006600d4f27a10 */ /* 0x000fc40007ffe1ff */
[----:B------:R-:W-:Y:S01]  /*09d0*/  LEA.HI R29, R9, R226, RZ, 0x4 ;  /* 0x000000e2091d7211 */ /* 0x000fe200078f20ff */
[----:B------:R-:W-:Y:S01]  /*09e0*/  IMAD.SHL.U32 R10, R232, 0x8, RZ ;  /* 0x00000008e80a7824 */ /* 0x000fe200078e00ff */
[----:B------:R-:W-:Y:S01]  /*09f0*/  @P0 SHF.R.U32.HI R3, RZ, c[0x0][0x250], R0 ;  /* 0x00009400ff030a19 */ /* 0x000fe20000011600 */
[----:B------:R-:W-:Y:S02]  /*0a00*/  IMAD R24, R216, c[0x0][0x1ec], R15 ;  /* 0x00007b00d8187a24 */ /* 0x000fe400078e020f */
[----:B------:R-:W-:Y:S01]  /*0a10*/  IMAD.WIDE.U32 R16, R214, c[0x0][0x270], R238 ;  /* 0x00009c00d6107a25 */ /* 0x000fe200078e00ee */
[----:B------:R-:W-:Y:S02]  /*0a20*/  SHF.R.S32.HI R12, RZ, 0x1f, R3 ;  /* 0x0000001fff0c7819 */ /* 0x000fe40000011403 */
[----:B------:R-:W-:Y:S01]  /*0a30*/  SHF.R.S32.HI R11, RZ, 0x1f, R10 ;  /* 0x0000001fff0b7819 */ /* 0x000fe2000001140a */
[----:B------:R-:W-:Y:S01]  /*0a40*/  IMAD.WIDE R22, R217, 0x80, R236 ;  /* 0x00000080d9167825 */ /* 0x000fe200078e02ec */
[----:B------:R-:W-:-:S02]  /*0a50*/  ISETP.GE.AND P3, PT, R10, c[0x0][0x1cc], PT ;  /* 0x000073000a007a0c */ /* 0x000fc40003f66270 */
[----:B------:R-:W-:Y:S01]  /*0a60*/  IADD3 R213, R10, 0x40, RZ ;  /* 0x000000400ad57810 */ /* 0x000fe20007ffe0ff */
[----:B------:R-:W-:Y:S02]  /*0a70*/  IMAD R20, R12, c[0x0][0x1e0], RZ ;  /* 0x000078000c147a24 */ /* 0x000fe400078e02ff */
[----:B------:R-:W-:-:S04]  /*0a80*/  IMAD.WIDE.U32 R6, R3, c[0x0][0x1e0], R10 ;  /* 0x0000780003067a25 */ /* 0x000fc800078e000a */
[----:B------:R-:W-:Y:S02]  /*0a90*/  IMAD R20, R3, c[0x0][0x1e4], R20 ;  /* 0x0000790003147a24 */ /* 0x000fe400078e0214 */
[----:B------:R-:W-:Y:S02]  /*0aa0*/  IMAD R12, R12, c[0x0][0x1b0], RZ ;  /* 0x00006c000c0c7a24 */ /* 0x000fe400078e02ff */
[----:B------:R-:W-:Y:S02]  /*0ab0*/  IMAD.IADD R21, R7, 0x1, R20 ;  /* 0x0000000107157824 */ /* 0x000fe400078e0214 */
[----:B------:R-:W-:Y:S02]  /*0ac0*/  IMAD R7, R245, c[0x0][0x270], RZ ;  /* 0x00009c00f5077a24 */ /* 0x000fe400078e02ff */
[C---:B------:R-:W-:Y:S02]  /*0ad0*/  IMAD R12, R3.reuse, c[0x0][0x1b4], R12 ;  /* 0x00006d00030c7a24 */ /* 0x040fe400078e020c */
[----:B------:R-:W-:-:S04]  /*0ae0*/  IMAD.WIDE.U32 R2, R3, c[0x0][0x1b0], R10 ;  /* 0x00006c0003027a25 */ /* 0x000fc800078e000a */
[----:B------:R-:W-:Y:S02]  /*0af0*/  IMAD R224, R214, c[0x0][0x274], R7 ;  /* 0x00009d00d6e07a24 */ /* 0x000fe400078e0207 */
[----:B------:R-:W-:Y:S02]  /*0b00*/  IMAD R7, R237, c[0x0][0x178], RZ ;  /* 0x00005e00ed077a24 */ /* 0x000fe400078e02ff */
[----:B------:R-:W-:Y:S02]  /*0b10*/  IMAD.IADD R13, R3, 0x1, R12 ;  /* 0x00000001030d7824 */ /* 0x000fe400078e020c */
[----:B------:R-:W-:Y:S02]  /*0b20*/  IMAD.MOV.U32 R20, RZ, RZ, R6 ;  /* 0x000000ffff147224 */ /* 0x000fe400078e0006 */
[----:B------:R-:W-:Y:S02]  /*0b30*/  IMAD R3, R243, c[0x0][0x1b8], RZ ;  /* 0x00006e00f3037a24 */ /* 0x000fe400078e02ff */
[----:B------:R-:W-:-:S02]  /*0b40*/  IMAD.MOV.U32 R12, RZ, RZ, R2 ;  /* 0x000000ffff0c7224 */ /* 0x000fc400078e0002 */
[----:B------:R-:W-:Y:S02]  /*0b50*/  IMAD R18, R236, c[0x0][0x17c], R7 ;  /* 0x00005f00ec127a24 */ /* 0x000fe400078e0207 */
[----:B------:R-:W-:-:S04]  /*0b60*/  IMAD.WIDE.U32 R6, R216, c[0x0][0x1e8], R20 ;  /* 0x00007a00d8067a25 */ /* 0x000fc800078e0014 */
[C---:B------:R-:W-:Y:S02]  /*0b70*/  IMAD R20, R216.reuse, c[0x0][0x1bc], R3 ;  /* 0x00006f00d8147a24 */ /* 0x040fe400078e0203 */
[----:B------:R-:W-:Y:S01]  /*0b80*/  IMAD.WIDE.U32 R2, R216, c[0x0][0x1b8], R12 ;  /* 0x00006e00d8027a25 */ /* 0x000fe200078e000c */
[CC--:B------:R-:W-:Y:S02]  /*0b90*/  LEA.HI R13, R9.reuse, R226.reuse, RZ, 0x3 ;  /* 0x000000e2090d7211 */ /* 0x0c0fe400078f18ff */
[----:B------:R-:W-:Y:S01]  /*0ba0*/  LEA.HI R12, R9, R226, RZ, 0x5 ;  /* 0x000000e2090c7211 */ /* 0x000fe200078f28ff */
[----:B------:R-:W-:-:S04]  /*0bb0*/  IMAD.WIDE.U32 R14, R236, c[0x0][0x178], R10 ;  /* 0x00005e00ec0e7a25 */ /* 0x000fc800078e000a */
[----:B------:R-:W-:Y:S02]  /*0bc0*/  IMAD.IADD R225, R17, 0x1, R224 ;  /* 0x0000000111e17824 */ /* 0x000fe400078e02e0 */
[----:B------:R-:W-:Y:S01]  /*0bd0*/  IMAD.IADD R19, R15, 0x1, R18 ;  /* 0x000000010f137824 */ /* 0x000fe200078e0212 */
[----:B------:R-:W-:Y:S01]  /*0be0*/  LEA.HI R15, R5, R236, RZ, 0x1 ;  /* 0x000000ec050f7211 */ /* 0x000fe200078f08ff */
[----:B------:R-:W-:Y:S01]  /*0bf0*/  IMAD.SHL.U32 R17, R13, 0x8, RZ ;  /* 0x000000080d117824 */ /* 0x000fe200078e00ff */
[----:B------:R-:W-:Y:S01]  /*0c00*/  SHF.R.S32.HI R5, RZ, 0x1f, R5 ;  /* 0x0000001fff057819 */ /* 0x000fe20000011405 */
[----:B------:R-:W-:Y:S01]  /*0c10*/  IMAD.IADD R21, R3, 0x1, R20 ;  /* 0x0000000103157824 */ /* 0x000fe200078e0214 */
[----:B------:R-:W-:Y:S01]  /*0c20*/  LOP3.LUT R15, R15, 0x7fffffe, RZ, 0xc0, !PT ;  /* 0x07fffffe0f0f7812 */ /* 0x000fe200078ec0ff */
[----:B------:R-:W-:Y:S01]  /*0c30*/  IMAD R3, R245, c[0x0][0x180], RZ ;  /* 0x00006000f5037a24 */ /* 0x000fe200078e02ff */
[----:B------:R-:W-:Y:S01]  /*0c40*/  LOP3.LUT R17, R17, 0xc0, RZ, 0xc0, !PT ;  /* 0x000000c011117812 */ /* 0x000fe200078ec0ff */
[----:B------:R-:W-:-:S02]  /*0c50*/  IMAD.MOV.U32 R20, RZ, RZ, R2 ;  /* 0x000000ffff147224 */ /* 0x000fc400078e0002 */
[----:B------:R-:W-:Y:S02]  /*0c60*/  IMAD R2, R23, c[0x0][0x1a8], RZ ;  /* 0x00006a0017027a24 */ /* 0x000fe400078e02ff */
[----:B------:R-:W-:Y:S01]  /*0c70*/  IMAD.IADD R25, R7, 0x1, R24 ;  /* 0x0000000107197824 */ /* 0x000fe200078e0218 */
[----:B------:R-:W-:Y:S01]  /*0c80*/  SHF.R.U32.HI R7, RZ, 0x3, R17 ;  /* 0x00000003ff077819 */ /* 0x000fe20000011611 */
[----:B------:R-:W-:Y:S01]  /*0c90*/  IMAD.MOV.U32 R24, RZ, RZ, R6 ;  /* 0x000000ffff187224 */ /* 0x000fe200078e0006 */
[----:B------:R-:W-:Y:S01]  /*0ca0*/  LOP3.LUT R6, R17, 0x18, R10, 0xf8, !PT ;  /* 0x0000001811067812 */ /* 0x000fe200078ef80a */
[----:B------:R-:W-:Y:S01]  /*0cb0*/  IMAD R220, R214, c[0x0][0x184], R3 ;  /* 0x00006100d6dc7a24 */ /* 0x000fe200078e0203 */
[----:B------:R-:W-:Y:S01]  /*0cc0*/  SHF.R.S32.HI R3, RZ, 0x5, R12 ;  /* 0x00000005ff037819 */ /* 0x000fe2000001140c */
[----:B------:R-:W-:Y:S01]  /*0cd0*/  IMAD.MOV.U32 R18, RZ, RZ, R14 ;  /* 0x000000ffff127224 */ /* 0x000fe200078e000e */
[----:B------:R-:W-:Y:S01]  /*0ce0*/  LOP3.LUT R7, R6, R7, RZ, 0x3c, !PT ;  /* 0x0000000706077212 */ /* 0x000fe200078e3cff */
[----:B------:R-:W-:Y:S01]  /*0cf0*/  IMAD.IADD R4, R236, 0x1, -R15 ;  /* 0x00000001ec047824 */ /* 0x000fe200078e0a0f */
[----:B------:R-:W-:Y:S01]  /*0d00*/  SHF.R.S32.HI R6, RZ, 0x1f, R247 ;  /* 0x0000001fff067819 */ /* 0x000fe200000114f7 */
[----:B------:R-:W-:-:S02]  /*0d10*/  IMAD R2, R22, c[0x0][0x1ac], R2 ;  /* 0x00006b0016027a24 */ /* 0x000fc400078e0202 */
[----:B------:R-:W-:-:S04]  /*0d20*/  IMAD.WIDE.U32 R14, R22, c[0x0][0x1a8], R20 ;  /* 0x00006a00160e7a25 */ /* 0x000fc800078e0014 */
[----:B------:R-:W-:Y:S01]  /*0d30*/  IMAD R4, R3, 0x8, R4 ;  /* 0x0000000803047824 */ /* 0x000fe200078e0204 */
[C---:B------:R-:W-:Y:S01]  /*0d40*/  LEA R34, P0, R14.reuse, c[0x0][0x190], 0x1 ;  /* 0x000064000e227a11 */ /* 0x040fe200078008ff */
[----:B------:R-:W-:Y:S02]  /*0d50*/  IMAD.IADD R2, R15, 0x1, R2 ;  /* 0x000000010f027824 */ /* 0x000fe400078e0202 */
[----:B------:R-:W-:Y:S02]  /*0d60*/  IMAD R0, R23, c[0x0][0x1d8], RZ ;  /* 0x0000760017007a24 */ /* 0x000fe400078e02ff */
[----:B------:R-:W-:Y:S01]  /*0d70*/  IMAD.MOV.U32 R15, RZ, RZ, c[0x0][0x1a8] ;  /* 0x00006a00ff0f7624 */ /* 0x000fe200078e00ff */
[----:B------:R-:W-:Y:S01]  /*0d80*/  LEA.HI.X R35, R14, c[0x0][0x194], R2, 0x1, P0 ;  /* 0x000065000e237a11 */ /* 0x000fe200000f0c02 */
[----:B------:R-:W-:Y:S01]  /*0d90*/  IMAD.MOV.U32 R224, RZ, RZ, R16 ;  /* 0x000000ffffe07224 */ /* 0x000fe200078e0010 */
[----:B------:R-:W-:Y:S01]  /*0da0*/  SHF.R.S32.HI R2, RZ, 0x4, R29 ;  /* 0x00000004ff027819 */ /* 0x000fe2000001141d */
[----:B------:R-:W-:-:S02]  /*0db0*/  IMAD.U32 R4, R4, 0x20, R7 ;  /* 0x0000002004047824 */ /* 0x000fc400078e0007 */
[C---:B------:R-:W-:Y:S02]  /*0dc0*/  IMAD R0, R22.reuse, c[0x0][0x1dc], R0 ;  /* 0x0000770016007a24 */ /* 0x040fe400078e0200 */
[----:B------:R-:W-:Y:S01]  /*0dd0*/  IMAD.WIDE.U32 R16, R22, c[0x0][0x1d8], R24 ;  /* 0x0000760016107a25 */ /* 0x000fe200078e0018 */
[----:B------:R-:W-:-:S03]  /*0de0*/  LEA R24, P0, R15, R34, 0x7 ;  /* 0x000000220f187211 */ /* 0x000fc600078038ff */
[----:B------:R-:W-:Y:S01]  /*0df0*/  IMAD.MOV.U32 R7, RZ, RZ, c[0x0][0x1ac] ;  /* 0x00006b00ff077624 */ /* 0x000fe200078e00ff */
[----:B------:R-:W-:Y:S01]  /*0e00*/  LEA R20, P1, R16, c[0x0][0x1c0], 0x1 ;  /* 0x0000700010147a11 */ /* 0x000fe200078208ff */
[----:B------:R-:W-:Y:S02]  /*0e10*/  IMAD.IADD R0, R17, 0x1, R0 ;  /* 0x0000000111007824 */ /* 0x000fe400078e0200 */
[----:B------:R-:W-:Y:S01]  /*0e20*/  IMAD.WIDE.U32 R18, R214, c[0x0][0x180], R18 ;  /* 0x00006000d6127a25 */ /* 0x000fe200078e0012 */
[----:B------:R-:W-:Y:S02]  /*0e30*/  LEA.HI.X R25, R15, R35, R7, 0x7, P0 ;  /* 0x000000230f197211 */ /* 0x000fe400000f3c07 */
[----:B------:R-:W-:Y:S01]  /*0e40*/  LEA.HI.X R21, R16, c[0x0][0x1c4], R0, 0x1, P1 ;  /* 0x0000710010157a11 */ /* 0x000fe200008f0c00 */
[----:B------:R-:W-:Y:S02]  /*0e50*/  IMAD R15, R247, UR5, RZ ;  /* 0x00000005f70f7c24 */ /* 0x000fe4000f8e02ff */
[----:B------:R-:W-:-:S02]  /*0e60*/  IMAD.IADD R221, R19, 0x1, R220 ;  /* 0x0000000113dd7824 */ /* 0x000fc400078e02dc */
[C---:B------:R-:W-:Y:S02]  /*0e70*/  IMAD R0, R6.reuse, UR4, R15 ;  /* 0x0000000406007c24 */ /* 0x040fe4000f8e020f */
[----:B------:R-:W-:Y:S02]  /*0e80*/  IMAD R6, R6, c[0x0][0x178], RZ ;  /* 0x00005e0006067a24 */ /* 0x000fe400078e02ff */
[----:B------:R-:W-:Y:S02]  /*0e90*/  IMAD.MOV.U32 R19, RZ, RZ, c[0x0][0x1d8] ;  /* 0x00007600ff137624 */ /* 0x000fe400078e00ff */
[----:B------:R-:W-:Y:S01]  /*0ea0*/  IMAD R15, R247, c[0x0][0x17c], R6 ;  /* 0x00005f00f70f7a24 */ /* 0x000fe200078e0206 */
[----:B------:R-:W-:Y:S01]  /*0eb0*/  IADD3 R6, R10, 0x20, RZ ;  /* 0x000000200a067810 */ /* 0x000fe20007ffe0ff */
[----:B------:R-:W-:Y:S02]  /*0ec0*/  IMAD.IADD R8, R242, 0x1, -R236 ;  /* 0x00000001f2087824 */ /* 0x000fe400078e0aec */
[----:B------:R-:W-:Y:S01]  /*0ed0*/  IMAD.MOV.U32 R220, RZ, RZ, R18 ;  /* 0x000000ffffdc7224 */ /* 0x000fe200078e0012 */
[----:B------:R-:W-:Y:S01]  /*0ee0*/  LEA R18, P1, R19, R20, 0x7 ;  /* 0x0000001413127211 */ /* 0x000fe200078238ff */
[----:B------:R-:W-:Y:S01]  /*0ef0*/  IMAD.MOV.U32 R17, RZ, RZ, c[0x0][0x1dc] ;  /* 0x00007700ff117624 */ /* 0x000fe200078e00ff */
[----:B------:R-:W-:Y:S01]  /*0f00*/  ISETP.GE.AND P2, PT, R6, c[0x0][0x1cc], PT ;  /* 0x0000730006007a0c */ /* 0x000fe20003f46270 */
[----:B------:R-:W-:Y:S01]  /*0f10*/  IMAD R7, R245, c[0x0][0x288], RZ ;  /* 0x0000a200f5077a24 */ /* 0x000fe200078e02ff */
[----:B------:R-:W-:Y:S01]  /*0f20*/  ISETP.LT.OR P6, PT, R8, 0x1, P3 ;  /* 0x000000010800780c */ /* 0x000fe20001fc1670 */
[----:B------:R-:W-:Y:S01]  /*0f30*/  IMAD.WIDE.U32 R22, R247, c[0x0][0x178], RZ ;  /* 0x00005e00f7167a25 */ /* 0x000fe200078e00ff */
[----:B------:R-:W-:-:S02]  /*0f40*/  LEA.HI.X R19, R19, R21, R17, 0x7, P1 ;  /* 0x0000001513137211 */ /* 0x000fc400008f3c11 */
[----:B------:R-:W-:Y:S01]  /*0f50*/  ISETP.LT.OR P5, PT, R8, 0x1, P2 ;  /* 0x000000010800780c */ /* 0x000fe200017a1670 */
[----:B------:R-:W-:Y:S01]  /*0f60*/  IMAD R17, R243, c[0x0][0x188], RZ ;  /* 0x00006200f3117a24 */ /* 0x000fe200078e02ff */
[----:B------:R-:W-:Y:S01]  /*0f70*/  ISETP.GE.AND P1, PT, R213, c[0x0][0x1cc], PT ;  /* 0x00007300d5007a0c */ /* 0x000fe20003f26270 */
[----:B------:R-:W-:Y:S01]  /*0f80*/  IMAD R222, R214, c[0x0][0x28c], R7 ;  /* 0x0000a300d6de7a24 */ /* 0x000fe200078e0207 */
[----:B------:R-:W-:Y:S01]  /*0f90*/  LEA.HI R7, R29, R2, RZ, 0x1 ;  /* 0x000000021d077211 */ /* 0x000fe200078f08ff */
[----:B------:R-:W-:Y:S01]  /*0fa0*/  IMAD R17, R216, c[0x0][0x18c], R17 ;  /* 0x00006300d8117a24 */ /* 0x000fe200078e0211 */
[----:B------:R-:W-:Y:S01]  /*0fb0*/  ISETP.LT.OR P4, PT, R8, 0x1, P1 ;  /* 0x000000010800780c */ /* 0x000fe20000f81670 */
[----:B------:R-:W-:Y:S01]  /*0fc0*/  IMAD.WIDE.U32 R220, R216, c[0x0][0x188], R220 ;  /* 0x00006200d8dc7a25 */ /* 0x000fe200078e00dc */
[C---:B------:R-:W-:Y:S02]  /*0fd0*/  ISETP.LT.OR P3, PT, R8.reuse, 0x41, P3 ;  /* 0x000000410800780c */ /* 0x040fe40001f61670 */
[----:B------:R-:W-:Y:S01]  /*0fe0*/  ISETP.LT.OR P2, PT, R8, 0x41, P2 ;  /* 0x000000410800780c */ /* 0x000fe20001741670 */
[----:B------:R-:W-:Y:S01]  /*0ff0*/  IMAD.SHL.U32 R4, R4, 0x2, RZ ;  /* 0x0000000204047824 */ /* 0x000fe200078e00ff */
[----:B------:R-:W-:Y:S01]  /*1000*/  LOP3.LUT R7, R7, 0xfffffffe, RZ, 0xc0, !PT ;  /* 0xfffffffe07077812 */ /* 0x000fe200078ec0ff */
[----:B------:R-:W-:Y:S01]  /*1010*/  IMAD.IADD R15, R23, 0x1, R15 ;  /* 0x00000001170f7824 */ /* 0x000fe200078e020f */
[----:B------:R-:W-:Y:S01]  /*1020*/  ISETP.LT.OR P1, PT, R8, 0x41, P1 ;  /* 0x000000410800780c */ /* 0x000fe20000f21670 */
[----:B------:R-:W-:Y:S01]  /*1030*/  IMAD.IADD R208, R221, 0x1, R17 ;  /* 0x00000001ddd07824 */ /* 0x000fe200078e0211 */
[----:B------:R-:W-:Y:S01]  /*1040*/  LEA R17, P0, R22, R220, 0x6 ;  /* 0x000000dc16117211 */ /* 0x000fe200078030ff */
[----:B------:R-:W-:Y:S01]  /*1050*/  @!PT LDS RZ, [RZ] ;  /* 0x00000000fffff984 */ /* 0x000fe20000000800 */
[----:B------:R-:W-:Y:S01]  /*1060*/  @!PT LDS RZ, [RZ] ;  /* 0x00000000fffff984 */ /* 0x000fe20000000800 */
[----:B------:R-:W-:Y:S01]  /*1070*/  @!PT LDS RZ, [RZ] ;  /* 0x00000000fffff984 */ /* 0x000fe20000000800 */
[----:B------:R1:W-:Y:S01]  /*1080*/  LDGSTS.E.BYPASS.LTC128B.128 [R4+0x6080], [R20.64], !P6 ;  /* 0x0608000014047fae */ /* 0x0003e2000f101d48 */
[----:B------:R-:W-:Y:S01]  /*1090*/  IMAD.IADD R7, R2, 0x1, -R7 ;  /* 0x0000000102077824 */ /* 0x000fe200078e0a07 */
[----:B------:R-:W-:Y:S01]  /*10a0*/  LOP3.LUT R29, R29, 0xfffffff0, RZ, 0xc0, !PT ;  /* 0xfffffff01d1d7812 */ /* 0x000fe200078ec0ff */
[----:B------:R-:W-:Y:S01]  /*10b0*/  IMAD R211, R243, c[0x0][0x278], RZ ;  /* 0x00009e00f3d37a24 */ /* 0x000fe200078e02ff */
[----:B------:R1:W-:Y:S01]  /*10c0*/  LDGSTS.E.BYPASS.LTC128B.128 [R4+0x8080], [R20.64+0x40], !P5 ;  /* 0x0808004014047fae */ /* 0x0003e2000e901d48 */
[----:B------:R-:W-:Y:S01]  /*10d0*/  LEA.HI.X R2, R22, R208, R15, 0x6, P0 ;  /* 0x000000d016027211 */ /* 0x000fe200000f340f */
[C---:B------:R-:W-:Y:S01]  /*10e0*/  IMAD.WIDE.U32 R224, R216.reuse, c[0x0][0x278], R224 ;  /* 0x00009e00d8e07a25 */ /* 0x040fe200078e00e0 */
[----:B------:R-:W-:Y:S01]  /*10f0*/  LEA R30, P5, R17, c[0x0][0x160], 0x1 ;  /* 0x00005800111e7a11 */ /* 0x000fe200078a08ff */
[----:B------:R1:W-:Y:S01]  /*1100*/  LDGSTS.E.BYPASS.LTC128B.128 [R4+0xa080], [R20.64+0x80], !P4 ;  /* 0x0a08008014047fae */ /* 0x0003e2000e101d48 */
[----:B------:R-:W-:Y:S01]  /*1110*/  LOP3.LUT R15, R13, 0xfffffff8, RZ, 0xc0, !PT ;  /* 0xfffffff80d0f7812 */ /* 0x000fe200078ec0ff */
[----:B------:R-:W-:Y:S01]  /*1120*/  IMAD R211, R216, c[0x0][0x27c], R211 ;  /* 0x00009f00d8d37a24 */ /* 0x000fe200078e02d3 */
[----:B------:R-:W-:Y:S01]  /*1130*/  LEA.HI.X R31, R17, c[0x0][0x164], R2, 0x1, P5 ;  /* 0x00005900111f7a11 */ /* 0x000fe200028f0c02 */
[----:B------:R2:W-:Y:S01]  /*1140*/  LDGSTS.E.BYPASS.LTC128B.128 [R4+0x7080], [R18.64], !P3 ;  /* 0x0708000012047fae */ /* 0x0005e2000d901d48 */
[----:B------:R-:W-:Y:S01]  /*1150*/  ISETP.GE.AND P5, PT, R213, c[0x0][0x16c], PT ;  /* 0x00005b00d5007a0c */ /* 0x000fe20003fa6270 */
[----:B------:R-:W-:Y:S01]  /*1160*/  IMAD.IADD R22, R226, 0x1, -R15 ;  /* 0x00000001e2167824 */ /* 0x000fe200078e0a0f */
[----:B------:R-:W-:Y:S01]  /*1170*/  ISETP.GE.AND P0, PT, R10, c[0x0][0x19c], PT ;  /* 0x000067000a007a0c */ /* 0x000fe20003f06270 */
[----:B------:R2:W-:Y:S01]  /*1180*/  LDGSTS.E.BYPASS.LTC128B.128 [R4+0x9080], [R18.64+0x40], !P2 ;  /* 0x0908004012047fae */ /* 0x0005e2000d101d48 */
[----:B------:R-:W-:Y:S01]  /*1190*/  ISETP.GE.AND P3, PT, R6, c[0x0][0x19c], PT ;  /* 0x0000670006007a0c */ /* 0x000fe20003f66270 */
[----:B------:R-:W-:Y:S01]  /*11a0*/  IMAD.SHL.U32 R15, R247, 0x40, RZ ;  /* 0x00000040f70f7824 */ /* 0x000fe200078e00ff */
[----:B------:R-:W-:Y:S01]  /*11b0*/  SEL R23, RZ, 0x4, P5 ;  /* 0x00000004ff177807 */ /* 0x000fe20002800000 */
[----:B------:R2:W-:Y:S01]  /*11c0*/  LDGSTS.E.BYPASS.LTC128B.128 [R4+0xb080], [R18.64+0x80], !P1 ;  /* 0x0b08008012047fae */ /* 0x0005e2000c901d48 */
[----:B------:R-:W-:Y:S01]  /*11d0*/  ISETP.GE.AND P1, PT, R213, c[0x0][0x19c], PT ;  /* 0x00006700d5007a0c */ /* 0x000fe20003f26270 */
[----:B------:R-:W-:Y:S01]  /*11e0*/  IMAD.WIDE.U32 R26, R214, c[0x0][0x288], R238 ;  /* 0x0000a200d61a7a25 */ /* 0x000fe200078e00ee */
[----:B------:R-:W-:-:S02]  /*11f0*/  ISETP.GE.AND P5, PT, R10, c[0x0][0x16c], PT ;  /* 0x00005b000a007a0c */ /* 0x000fc40003fa6270 */
[----:B------:R-:W-:Y:S01]  /*1200*/  ISETP.LT.OR P6, PT, R8, 0x1, P0 ;  /* 0x000000010800780c */ /* 0x000fe200007c1670 */
[----:B------:R-:W-:Y:S01]  /*1210*/  IMAD.WIDE.U32 R218, R236, c[0x0][0x208], R10 ;  /* 0x00008200ecda7a25 */ /* 0x000fe200078e000a */
[C---:B------:R-:W-:Y:S02]  /*1220*/  ISETP.LT.OR P4, PT, R8.reuse, 0x1, P3 ;  /* 0x000000010800780c */ /* 0x040fe40001f81670 */
[C---:B------:R-:W-:Y:S01]  /*1230*/  ISETP.LT.OR P2, PT, R8.reuse, 0x1, P1 ;  /* 0x000000010800780c */ /* 0x040fe20000f41670 */
[----:B------:R-:W-:Y:S01]  /*1240*/  IMAD.IADD R211, R225, 0x1, R211 ;  /* 0x00000001e1d37824 */ /* 0x000fe200078e02d3 */
[C---:B------:R-:W-:Y:S01]  /*1250*/  ISETP.LT.OR P0, PT, R8.reuse, 0x41, P0 ;  /* 0x000000410800780c */ /* 0x040fe20000701670 */
[----:B------:R-:W-:Y:S01]  /*1260*/  IMAD.IADD R223, R27, 0x1, R222 ;  /* 0x000000011bdf7824 */ /* 0x000fe200078e02de */
[C---:B------:R-:W-:Y:S01]  /*1270*/  ISETP.LT.OR P3, PT, R8.reuse, 0x41, P3 ;  /* 0x000000410800780c */ /* 0x040fe20001f61670 */
[----:B------:R-:W-:Y:S01]  /*1280*/  IMAD.MOV.U32 R222, RZ, RZ, R26 ;  /* 0x000000ffffde7224 */ /* 0x000fe200078e001a */
[----:B------:R-:W-:Y:S01]  /*1290*/  ISETP.LT.OR P1, PT, R8, 0x41, P1 ;  /* 0x000000410800780c */ /* 0x000fe20000f21670 */
[----:B------:R-:W-:Y:S01]  /*12a0*/  IMAD.IADD R29, R226, 0x1, -R29 ;  /* 0x00000001e21d7824 */ /* 0x000fe200078e0a1d */
[----:B------:R-:W-:Y:S01]  /*12b0*/  SEL R228, RZ, 0x1, P5 ;  /* 0x00000001ffe47807 */ /* 0x000fe20002800000 */
[----:B------:R3:W-:Y:S01]  /*12c0*/  LDGSTS.E.BYPASS.LTC128B.128 [R4+0x80], [R34.64], !P6 ;  /* 0x0008000022047fae */ /* 0x0007e2000f101d48 */
[----:B------:R-:W-:Y:S01]  /*12d0*/  SHF.R.S32.HI R14, RZ, 0x1f, R15 ;  /* 0x0000001fff0e7819 */ /* 0x000fe2000001140f */
[----:B------:R-:W-:Y:S01]  /*12e0*/  IMAD R235, R243, c[0x0][0x218], RZ ;  /* 0x00008600f3eb7a24 */ /* 0x000fe200078e02ff */
[----:B------:R-:W-:Y:S01]  /*12f0*/  LEA.HI R16, R22, R22, RZ, 0x1 ;  /* 0x0000001616107211 */ /* 0x000fe200078f08ff */
[----:B------:R3:W-:Y:S01]  /*1300*/  LDGSTS.E.BYPASS.LTC128B.128 [R4+0x2080], [R34.64+0x40], !P4 ;  /* 0x0208004022047fae */ /* 0x0007e2000e101d48 */
[----:B------:R-:W-:Y:S01]  /*1310*/  ISETP.GE.AND P6, PT, R6, c[0x0][0x1fc], PT ;  /* 0x00007f0006007a0c */ /* 0x000fe20003fc6270 */
[----:B------:R-:W-:Y:S01]  /*1320*/  IMAD R235, R216, c[0x0][0x21c], R235 ;  /* 0x00008700d8eb7a24 */ /* 0x000fe200078e02eb */
[----:B------:R-:W-:Y:S01]  /*1330*/  LOP3.LUT R17, R16, 0x7fffffe, RZ, 0xc0, !PT ;  /* 0x07fffffe10117812 */ /* 0x000fe200078ec0ff */
[----:B------:R3:W-:Y:S01]  /*1340*/  LDGSTS.E.BYPASS.LTC128B.128 [R4+0x4080], [R34.64+0x80], !P2 ;  /* 0x0408008022047fae */ /* 0x0007e2000d101d48 */
[----:B--2---:R-:W-:Y:S01]  /*1350*/  IMAD R19, R237, c[0x0][0x208], RZ ;  /* 0x00008200ed137a24 */ /* 0x004fe200078e02ff */
[----:B-1----:R-:W-:Y:S01]  /*1360*/  SEL R21, RZ, 0xffffffff, P6 ;  /* 0xffffffffff157807 */ /* 0x002fe20003000000 */
[----:B------:R-:W-:Y:S01]  /*1370*/  IMAD.WIDE.U32 R222, R216, c[0x0][0x290], R222 ;  /* 0x0000a400d8de7a25 */ /* 0x000fe200078e00de */
[----:B------:R-:W-:Y:S01]  /*1380*/  LEA.HI R2, R9, R226, RZ, 0x6 ;  /* 0x000000e209027211 */ /* 0x000fe200078f30ff */
[----:B------:R1:W-:Y:S01]  /*1390*/  LDGSTS.E.BYPASS.LTC128B.128 [R4+0x1080], [R24.64], !P0 ;  /* 0x0108000018047fae */ /* 0x0003e2000c101d48 */
[----:B------:R-:W-:Y:S01]  /*13a0*/  ISETP.GE.AND P4, PT, R213, c[0x0][0x1fc], PT ;  /* 0x00007f00d5007a0c */ /* 0x000fe20003f86270 */
[----:B------:R-:W-:Y:S01]  /*13b0*/  IMAD R8, R236, c[0x0][0x20c], R19 ;  /* 0x00008300ec087a24 */ /* 0x000fe200078e0213 */
[----:B------:R-:W-:Y:S01]  /*13c0*/  IADD3 R19, P5, R15, R224, RZ ;  /* 0x000000e00f137210 */ /* 0x000fe20007fbe0ff */
[----:B------:R-:W-:Y:S01]  /*13d0*/  IMAD.IADD R18, R22, 0x1, -R17 ;  /* 0x0000000116127824 */ /* 0x000fe200078e0a11 */
[----:B------:R-:W-:Y:S01]  /*13e0*/  SHF.R.S32.HI R2, RZ, 0x6, R2 ;  /* 0x00000006ff027819 */ /* 0x000fe20000011402 */
[----:B------:R-:W-:Y:S01]  /*13f0*/  IMAD.IADD R219, R219, 0x1, R8 ;  /* 0x00000001dbdb7824 */ /* 0x000fe200078e0208 */
[----:B------:R1:W-:Y:S01]  /*1400*/  LDGSTS.E.BYPASS.LTC128B.128 [R4+0x3080], [R24.64+0x40], !P3 ;  /* 0x0308004018047fae */ /* 0x0003e2000d901d48 */
[----:B------:R-:W-:Y:S01]  /*1410*/  IMAD.X R8, R14, 0x1, R211, P5 ;  /* 0x000000010e087824 */ /* 0x000fe200028e06d3 */
[----:B------:R-:W-:Y:S01]  /*1420*/  LEA R26, P5, R19, c[0x0][0x258], 0x2 ;  /* 0x00009600131a7a11 */ /* 0x000fe200078a10ff */
[----:B------:R-:W-:Y:S01]  /*1430*/  IMAD R17, R245, c[0x0][0x210], RZ ;  /* 0x00008400f5117a24 */ /* 0x000fe200078e02ff */
[----:B------:R1:W-:Y:S01]  /*1440*/  LDGSTS.E.BYPASS.LTC128B.128 [R4+0x5080], [R24.64+0x80], !P1 ;  /* 0x0508008018047fae */ /* 0x0003e2000c901d48 */
[----:B------:R-:W-:Y:S01]  /*1450*/  IMAD.SHL.U32 R21, R21, 0x2, RZ ;  /* 0x0000000215157824 */ /* 0x000fe200078e00ff */
[----:B------:R-:W-:Y:S01]  /*1460*/  LEA.HI.X R27, R19, c[0x0][0x25c], R8, 0x2, P5 ;  /* 0x00009700131b7a11 */ /* 0x000fe200028f1408 */
[----:B------:R-:W-:Y:S01]  /*1470*/  IMAD R28, R214, c[0x0][0x214], R17 ;  /* 0x00008500d61c7a24 */ /* 0x000fe200078e0211 */
[----:B------:R-:W-:Y:S01]  /*1480*/  ISETP.GE.AND P5, PT, R10, c[0x0][0x1fc], PT ;  /* 0x00007f000a007a0c */ /* 0x000fe20003fa6270 */
[----:B------:R-:W-:Y:S01]  /*1490*/  IMAD.WIDE.U32 R218, R214, c[0x0][0x210], R218 ;  /* 0x00008400d6da7a25 */ /* 0x000fe200078e00da */
[----:B------:R-:W-:Y:S01]  /*14a0*/  LEA.HI R19, R29, R29, RZ, 0x1 ;  /* 0x0000001d1d137211 */ /* 0x000fe200078f08ff */
[----:B------:R-:W0:Y:S01]  /*14b0*/  LDGDEPBAR ;  /* 0x00000000000079af */ /* 0x000e220000000000 */
[----:B------:R-:W-:Y:S01]  /*14c0*/  SEL R20, RZ, 0x1, P5 ;  /* 0x00000001ff147807 */ /* 0x000fe20002800000 */
[----:B------:R-:W-:Y:S01]  /*14d0*/  IMAD.IADD R219, R219, 0x1, R28 ;  /* 0x00000001dbdb7824 */ /* 0x000fe200078e021c */
[----:B------:R-:W-:Y:S01]  /*14e0*/  ISETP.GE.AND P5, PT, R6, c[0x0][0x16c], PT ;  /* 0x00005b0006007a0c */ /* 0x000fe20003fa6270 */
[----:B------:R-:W-:Y:S01]  /*14f0*/  IMAD R205, R7, 0x4, R2 ;  /* 0x0000000407cd7824 */ /* 0x000fe200078e0202 */
[----:B------:R-:W-:Y:S01]  /*1500*/  LOP3.LUT R21, R21, 0x2, R20, 0xe2, !PT ;  /* 0x0000000215157812 */ /* 0x000fe200078ee214 */
[----:B------:R-:W-:Y:S01]  /*1510*/  IMAD.WIDE.U32 R218, R216, c[0x0][0x218], R218 ;  /* 0x00008600d8da7a25 */ /* 0x000fe200078e00da */
[----:B------:R-:W-:-:S02]  /*1520*/  SEL R17, RZ, 0x2, P5 ;  /* 0x00000002ff117807 */ /* 0x000fc40002800000 */
[----:B------:R-:W-:Y:S01]  /*1530*/  SEL R20, RZ, 0x4, P4 ;  /* 0x00000004ff147807 */ /* 0x000fe20002000000 */
[----:B------:R-:W-:Y:S01]  /*1540*/  IMAD R205, R205, 0x8, R18 ;  /* 0x00000008cdcd7824 */ /* 0x000fe200078e0212 */
[----:B------:R-:W-:Y:S01]  /*1550*/  IADD3 R23, R23, R17, R228 ;  /* 0x0000001117177210 */ /* 0x000fe20007ffe0e4 */
[----:B------:R-:W-:Y:S01]  /*1560*/  IMAD.IADD R235, R219, 0x1, R235 ;  /* 0x00000001dbeb7824 */ /* 0x000fe200078e02eb */
[----:B------:R-:W-:Y:S01]  /*1570*/  IADD3 R17, -R15, c[0x0][0x168], RZ ;  /* 0x00005a000f117a10 */ /* 0x000fe20007ffe1ff */
[----:B------:R-:W-:Y:S01]  /*1580*/  IMAD.MOV.U32 R234, RZ, RZ, R218 ;  /* 0x000000ffffea7224 */ /* 0x000fe200078e00da */
[----:B------:R-:W-:Y:S01]  /*1590*/  LOP3.LUT P4, RZ, R23, 0x1, RZ, 0xc0, !PT ;  /* 0x0000000117ff7812 */ /* 0x000fe2000788c0ff */
[----:B------:R-:W-:Y:S01]  /*15a0*/  IMAD.SHL.U32 R22, R22, 0x40, RZ ;  /* 0x0000004016167824 */ /* 0x000fe200078e00ff */
[----:B------:R-:W-:Y:S01]  /*15b0*/  LOP3.LUT R32, R19, 0x7fffffe, RZ, 0xc0, !PT ;  /* 0x07fffffe13207812 */ /* 0x000fe200078ec0ff */
[----:B------:R-:W-:Y:S01]  /*15c0*/  IMAD.MOV.U32 R199, RZ, RZ, 0x10 ;  /* 0x00000010ffc77424 */ /* 0x000fe200078e00ff */
[----:B------:R-:W-:Y:S01]  /*15d0*/  ISETP.LE.OR P0, PT, R17, R236, !P4 ;  /* 0x000000ec1100720c */ /* 0x000fe20006703670 */
[----:B------:R-:W-:Y:S01]  /*15e0*/  IMAD.SHL.U32 R206, R7, 0x8, RZ ;  /* 0x0000000807ce7824 */ /* 0x000fe200078e00ff */
[----:B------:R-:W-:Y:S01]  /*15f0*/  SHF.R.S32.HI R18, RZ, 0x1f, R29 ;  /* 0x0000001fff127819 */ /* 0x000fe2000001141d */
[----:B------:R-:W-:Y:S01]  /*1600*/  IMAD.IADD R203, R29, 0x1, -R32 ;  /* 0x000000011dcb7824 */ /* 0x000fe200078e0a20 */
[----:B------:R-:W-:Y:S01]  /*1610*/  LOP3.LUT P2, RZ, R23, 0x2, RZ, 0xc0, !PT ;  /* 0x0000000217ff7812 */ /* 0x000fe2000784c0ff */
[----:B------:R-:W-:Y:S01]  /*1620*/  IMAD.WIDE.U32 R32, R247, UR4, R234 ;  /* 0x00000004f7207c25 */ /* 0x000fe2000f8e00ea */
[----:B------:R-:W-:-:S02]  /*1630*/  LEA.HI R18, R18, R29, RZ, 0x3 ;  /* 0x0000001d12127211 */ /* 0x000fc400078f18ff */
[----:B------:R-:W-:Y:S01]  /*1640*/  LOP3.LUT R20, R21, R20, RZ, 0xfc, !PT ;  /* 0x0000001415147212 */ /* 0x000fe200078efcff */
[----:B------:R-:W-:Y:S01]  /*1650*/  IMAD.IADD R0, R33, 0x1, R0 ;  /* 0x0000000121007824 */ /* 0x000fe200078e0200 */
[----:B------:R-:W-:Y:S02]  /*1660*/  LOP3.LUT R8, R18, 0xfffffff8, RZ, 0xc0, !PT ;  /* 0xfffffff812087812 */ /* 0x000fe400078ec0ff */
[----:B------:R-:W-:Y:S01]  /*1670*/  LOP3.LUT P6, RZ, R23, 0x4, RZ, 0xc0, !PT ;  /* 0x0000000417ff7812 */ /* 0x000fe200078cc0ff */
[----:B------:R3:W-:Y:S01]  /*1680*/  LDGSTS.E.BYPASS.LTC128B.128 [R4+0xc080], [R30.64], !P0 ;  /* 0x0c0800001e047fae */ /* 0x0007e2000c101d48 */
[----:B------:R-:W-:Y:S01]  /*1690*/  ISETP.GT.AND P1, PT, R226, 0xf, PT ;  /* 0x0000000fe200780c */ /* 0x000fe20003f24270 */
[----:B------:R-:W-:Y:S01]  /*16a0*/  IMAD.IADD R8, R29, 0x1, -R8 ;  /* 0x000000011d087824 */ /* 0x000fe200078e0a08 */
[----:B------:R-:W-:Y:S02]  /*16b0*/  LEA R28, P0, R32, c[0x0][0x1f0], 0x1 ;  /* 0x00007c00201c7a11 */ /* 0x000fe400078008ff */
[----:B------:R-:W-:-:S02]  /*16c0*/  ISETP.LE.OR P2, PT, R17, R236, !P2 ;  /* 0x000000ec1100720c */ /* 0x000fc40005743670 */
[----:B------:R-:W-:Y:S02]  /*16d0*/  LOP3.LUT P4, RZ, R20, 0x1, RZ, 0xc0, !PT ;  /* 0x0000000114ff7812 */ /* 0x000fe4000788c0ff */
[CC--:B------:R-:W-:Y:S02]  /*16e0*/  ISETP.LE.OR P6, PT, R17.reuse, R236.reuse, !P6 ;  /* 0x000000ec1100720c */ /* 0x0c0fe400077c3670 */
[----:B------:R-:W-:Y:S02]  /*16f0*/  LEA.HI.X R29, R32, c[0x0][0x1f4], R0, 0x1, P0 ;  /* 0x00007d00201d7a11 */ /* 0x000fe400000f0c00 */
[----:B------:R-:W-:Y:S01]  /*1700*/  ISETP.LE.OR P0, PT, R17, R236, !P4 ;  /* 0x000000ec1100720c */ /* 0x000fe20006703670 */
[----:B------:R-:W-:Y:S01]  /*1710*/  @!P1 IMAD.SHL.U32 R21, R226, 0x10, RZ ;  /* 0x00000010e2159824 */ /* 0x000fe200078e00ff */
[----:B------:R-:W-:Y:S02]  /*1720*/  LEA.HI R0, R12, R3, RZ, 0x1 ;  /* 0x000000030c007211 */ /* 0x000fe400078f08ff */
[----:B------:R-:W-:Y:S01]  /*1730*/  LOP3.LUT P3, RZ, R20, 0x2, RZ, 0xc0, !PT ;  /* 0x0000000214ff7812 */ /* 0x000fe2000786c0ff */
[----:B------:R3:W-:Y:S01]  /*1740*/  LDGSTS.E.BYPASS.LTC128B.128 [R4+0xd080], [R30.64+0x40], !P2 ;  /* 0x0d0800401e047fae */ /* 0x0007e2000d101d48 */
[----:B------:R-:W-:-:S02]  /*1750*/  LOP3.LUT R0, R0, 0xfffffffe, RZ, 0xc0, !PT ;  /* 0xfffffffe00007812 */ /* 0x000fc400078ec0ff */
[----:B------:R-:W-:Y:S01]  /*1760*/  LOP3.LUT P2, RZ, R20, 0x4, RZ, 0xc0, !PT ;  /* 0x0000000414ff7812 */ /* 0x000fe2000784c0ff */
[----:B------:R3:W-:Y:S01]  /*1770*/  LDGSTS.E.BYPASS.LTC128B.128 [R4+0xe080], [R30.64+0x80], !P6 ;  /* 0x0e0800801e047fae */ /* 0x0007e2000f101d48 */
[C---:B------:R-:W-:Y:S01]  /*1780*/  IMAD.SHL.U32 R20, R3.reuse, 0x10, RZ ;  /* 0x0000001003147824 */ /* 0x040fe200078e00ff */
[----:B------:R-:W-:Y:S01]  /*1790*/  LOP3.LUT R23, R22, 0x1c0, RZ, 0xc0, !PT ;  /* 0x000001c016177812 */ /* 0x000fe200078ec0ff */
[----:B------:R-:W-:Y:S01]  /*17a0*/  IMAD.IADD R0, R3, 0x1, -R0 ;  /* 0x0000000103007824 */ /* 0x000fe200078e0a00 */
[----:B------:R2:W-:Y:S01]  /*17b0*/  @!P1 LDGSTS.E.BYPASS.LTC128B.128 [R21+0x18080], [R26.64] ;  /* 0x180800001a159fae */ /* 0x0005e2000b901d48 */
[CC--:B------:R-:W-:Y:S02]  /*17c0*/  ISETP.LE.OR P6, PT, R17.reuse, R236.reuse, !P3 ;  /* 0x000000ec1100720c */ /* 0x0c0fe40005fc3670 */
[--C-:B------:R-:W-:Y:S01]  /*17d0*/  SHF.R.S32.HI R3, RZ, 0x1, R19.reuse ;  /* 0x00000001ff037819 */ /* 0x100fe20000011413 */
[----:B------:R-:W0:Y:S01]  /*17e0*/  LDGDEPBAR ;  /* 0x00000000000079af */ /* 0x000e220000000000 */
[----:B-1----:R-:W-:Y:S01]  /*17f0*/  SHF.R.S32.HI R24, RZ, 0x1f, R19 ;  /* 0x0000001fff187819 */ /* 0x002fe20000011413 */
[----:B------:R-:W-:Y:S01]  /*1800*/  IMAD.SHL.U32 R19, R0, 0x400, RZ ;  /* 0x0000040000137824 */ /* 0x000fe200078e00ff */
[----:B------:R-:W-:Y:S01]  /*1810*/  SHF.R.S32.HI R202, RZ, 0x3, R18 ;  /* 0x00000003ffca7819 */ /* 0x000fe20000011412 */
[----:B------:R3:W-:Y:S01]  /*1820*/  LDGSTS.E.BYPASS.LTC128B.128 [R4+0x12080], [R28.64], !P0 ;  /* 0x120800001c047fae */ /* 0x0007e2000c101d48 */
[-C--:B------:R-:W-:Y:S01]  /*1830*/  ISETP.LE.OR P0, PT, R17, R236.reuse, !P2 ;  /* 0x000000ec1100720c */ /* 0x080fe20005703670 */
[----:B------:R-:W-:Y:S01]  /*1840*/  IMAD R232, R232, 0x2, R19 ;  /* 0x00000002e8e87824 */ /* 0x000fe200078e0213 */
[----:B------:R-:W-:Y:S01]  /*1850*/  LOP3.LUT R22, R23, 0x30, R20, 0xf8, !PT ;  /* 0x0000003017167812 */ /* 0x000fe200078ef814 */
[----:B------:R-:W-:Y:S01]  /*1860*/  IMAD R203, R202, 0x8, R203 ;  /* 0x00000008cacb7824 */ /* 0x000fe200078e02cb */
[----:B------:R-:W-:Y:S01]  /*1870*/  LEA.HI R20, R24, R3, RZ, 0x2 ;  /* 0x0000000318147211 */ /* 0x000fe200078f10ff */
[----:B------:R-:W-:Y:S01]  /*1880*/  IMAD R202, R202, 0x200, R19 ;  /* 0x00000200caca7824 */ /* 0x000fe200078e0213 */
[----:B------:R-:W-:Y:S01]  /*1890*/  SHF.R.S32.HI R16, RZ, 0x1, R16 ;  /* 0x00000001ff107819 */ /* 0x000fe20000011410 */
[----:B------:R-:W-:Y:S01]  /*18a0*/  IMAD R19, R243, c[0x0][0x290], RZ ;  /* 0x0000a400f3137a24 */ /* 0x000fe200078e02ff */
[----:B------:R-:W-:Y:S01]  /*18b0*/  LOP3.LUT R18, R20, 0xfffffffc, RZ, 0xc0, !PT ;  /* 0xfffffffc14127812 */ /* 0x000fe200078ec0ff */
[----:B------:R3:W-:Y:S01]  /*18c0*/  LDGSTS.E.BYPASS.LTC128B.128 [R4+0x13080], [R28.64+0x40], !P6 ;  /* 0x130800401c047fae */ /* 0x0007e2000f101d48 */
[----:B------:R-:W-:Y:S01]  /*18d0*/  SHF.R.U32.HI R204, RZ, 0x3, R23 ;  /* 0x00000003ffcc7819 */ /* 0x000fe20000011617 */
[----:B------:R-:W-:Y:S01]  /*18e0*/  IMAD R19, R216, c[0x0][0x294], R19 ;  /* 0x0000a500d8137a24 */ /* 0x000fe200078e0213 */
[----:B------:R-:W-:Y:S01]  /*18f0*/  LOP3.LUT R17, R22, 0x8, R13, 0xf8, !PT ;  /* 0x0000000816117812 */ /* 0x000fe200078ef80d */
[----:B------:R-:W-:Y:S01]  /*1900*/  IMAD.IADD R3, R3, 0x1, -R18 ;  /* 0x0000000103037824 */ /* 0x000fe200078e0a12 */
[----:B------:R3:W-:Y:S01]  /*1910*/  LDGSTS.E.BYPASS.LTC128B.128 [R4+0x14080], [R28.64+0x80], !P0 ;  /* 0x140800801c047fae */ /* 0x0007e2000c101d48 */
[----:B------:R-:W-:Y:S01]  /*1920*/  LEA.HI R18, R5, R236, RZ, 0x3 ;  /* 0x000000ec05127211 */ /* 0x000fe200078f18ff */
[----:B------:R-:W-:Y:S01]  /*1930*/  IMAD.SHL.U32 R22, R16, 0x40, RZ ;  /* 0x0000004010167824 */ /* 0x000fe200078e00ff */
[----:B------:R-:W-:Y:S01]  /*1940*/  IADD3 R15, P0, R15, R222, RZ ;  /* 0x000000de0f0f7210 */ /* 0x000fe20007f1e0ff */
[----:B------:R-:W-:Y:S01]  /*1950*/  IMAD.IADD R210, R223, 0x1, R19 ;  /* 0x00000001dfd27824 */ /* 0x000fe200078e0213 */
[----:B------:R-:W-:Y:S01]  /*1960*/  LOP3.LUT R204, R17, R204, RZ, 0x3c, !PT ;  /* 0x000000cc11cc7212 */ /* 0x000fe200078e3cff */
[----:B------:R-:W-:Y:S01]  /*1970*/  IMAD.SHL.U32 R20, R7, 0x10, RZ ;  /* 0x0000001007147824 */ /* 0x000fe200078e00ff */
[----:B------:R-:W-:Y:S01]  /*1980*/  LEA.HI R17, R9, R226, RZ, 0x7 ;  /* 0x000000e209117211 */ /* 0x000fe200078f38ff */
[----:B------:R-:W-:Y:S01]  /*1990*/  IMAD.X R14, R14, 0x1, R210, P0 ;  /* 0x000000010e0e7824 */ /* 0x000fe200000e06d2 */
[----:B------:R-:W-:Y:S01]  /*19a0*/  LOP3.LUT R9, R18, 0xfffffff8, RZ, 0xc0, !PT ;  /* 0xfffffff812097812 */ /* 0x000fe200078ec0ff */
[----:B------:R-:W-:Y:S01]  /*19b0*/  IMAD.SHL.U32 R5, R2, 0x8, RZ ;  /* 0x0000000802057824 */ /* 0x000fe200078e00ff */
[----:B------:R-:W-:Y:S01]  /*19c0*/  LOP3.LUT R22, R22, 0xc0, RZ, 0xc0, !PT ;  /* 0x000000c016167812 */ /* 0x000fe200078ec0ff */
[----:B------:R-:W-:Y:S01]  /*19d0*/  IMAD R204, R7, 0x200, R204 ;  /* 0x0000020007cc7824 */ /* 0x000fe200078e02cc */
[----:B------:R-:W-:Y:S01]  /*19e0*/  LEA R18, P0, R15, c[0x0][0x280], 0x2 ;  /* 0x0000a0000f127a11 */ /* 0x000fe200078010ff */
[----:B------:R-:W-:Y:S01]  /*19f0*/  IMAD.IADD R9, R236, 0x1, -R9 ;  /* 0x00000001ec097824 */ /* 0x000fe200078e0a09 */
[----:B------:R-:W-:Y:S01]  /*1a00*/  SHF.R.U32.HI R17, RZ, 0x4, R17 ;  /* 0x00000004ff117819 */ /* 0x000fe20000011611 */
[----:B------:R-:W-:Y:S01]  /*1a10*/  IMAD.SHL.U32 R203, R203, 0x20, RZ ;  /* 0x00000020cbcb7824 */ /* 0x000fe200078e00ff */
[----:B------:R-:W-:-:S02]  /*1a20*/  LOP3.LUT R20, R20, 0x10, RZ, 0xc0, !PT ;  /* 0x0000001014147812 */ /* 0x000fc400078ec0ff */
[----:B------:R-:W-:Y:S02]  /*1a30*/  LOP3.LUT R23, R22, 0x8, R13, 0xf8, !PT ;  /* 0x0000000816177812 */ /* 0x000fe400078ef80d */
[----:B------:R-:W-:Y:S01]  /*1a40*/  LEA.HI.X R19, R15, c[0x0][0x284], R14, 0x2, P0 ;  /* 0x0000a1000f137a11 */ /* 0x000fe200000f140e */
[----:B------:R-:W-:Y:S01]  /*1a50*/  IMAD.SHL.U32 R15, R8, 0x40, RZ ;  /* 0x00000040080f7824 */ /* 0x000fe200078e00ff */
[----:B------:R-:W-:Y:S01]  /*1a60*/  LOP3.LUT P6, RZ, R16, 0x2, RZ, 0xc0, !PT ;  /* 0x0000000210ff7812 */ /* 0x000fe200078cc0ff */
[----:B------:R-:W-:Y:S01]  /*1a70*/  IMAD.SHL.U32 R16, R9, 0x40, RZ ;  /* 0x0000004009107824 */ /* 0x000fe200078e00ff */
[----:B------:R-:W-:Y:S02]  /*1a80*/  LOP3.LUT R13, R20, 0x8, R17, 0xf8, !PT ;  /* 0x00000008140d7812 */ /* 0x000fe400078ef811 */
[C---:B------:R-:W-:Y:S02]  /*1a90*/  LOP3.LUT P0, RZ, R3.reuse, 0x2, RZ, 0xc0, !PT ;  /* 0x0000000203ff7812 */ /* 0x040fe4000780c0ff */
[----:B------:R-:W-:Y:S01]  /*1aa0*/  LOP3.LUT R17, R12, 0xffffffe0, RZ, 0xc0, !PT ;  /* 0xffffffe00c117812 */ /* 0x000fe200078ec0ff */
[----:B------:R-:W-:Y:S01]  /*1ab0*/  IMAD.SHL.U32 R12, R3, 0x40, RZ ;  /* 0x00000040030c7824 */ /* 0x000fe200078e00ff */
[C---:B------:R-:W-:Y:S01]  /*1ac0*/  SEL R196, R199.reuse, 0xfffffff0, !P6 ;  /* 0xfffffff0c7c47807 */ /* 0x040fe20007000000 */
[----:B------:R-:W-:Y:S01]  /*1ad0*/  IMAD R3, R0, 0x200, R203 ;  /* 0x0000020000037824 */ /* 0x000fe200078e02cb */
[----:B------:R-:W-:-:S02]  /*1ae0*/  SEL R207, R199, 0xfffffff0, !P0 ;  /* 0xfffffff0c7cf7807 */ /* 0x000fc40004000000 */
[C---:B------:R-:W-:Y:S02]  /*1af0*/  LOP3.LUT P6, RZ, R8.reuse, 0x4, RZ, 0xc0, !PT ;  /* 0x0000000408ff7812 */ /* 0x040fe400078cc0ff */
[----:B------:R-:W-:Y:S01]  /*1b00*/  LOP3.LUT P0, RZ, R8, 0x2, RZ, 0xc0, !PT ;  /* 0x0000000208ff7812 */ /* 0x000fe2000780c0ff */
[----:B------:R-:W-:Y:S01]  /*1b10*/  IMAD.IADD R8, R226, 0x1, -R17 ;  /* 0x00000001e2087824 */ /* 0x000fe200078e0a11 */
[----:B------:R-:W-:Y:S01]  /*1b20*/  LOP3.LUT R16, R16, 0x1c0, RZ, 0xc0, !PT ;  /* 0x000001c010107812 */ /* 0x000fe200078ec0ff */
[----:B------:R-:W-:Y:S01]  /*1b30*/  @!P1 IMAD.SHL.U32 R17, R226, 0x10, RZ ;  /* 0x00000010e2119824 */ /* 0x000fe200078e00ff */
[----:B------:R-:W-:Y:S02]  /*1b40*/  LOP3.LUT R5, R5, 0x18, RZ, 0xc0, !PT ;  /* 0x0000001805057812 */ /* 0x000fe400078ec0ff */
[----:B--2---:R-:W-:Y:S02]  /*1b50*/  SHF.R.U32.HI R21, RZ, 0x3, R16 ;  /* 0x00000003ff157819 */ /* 0x004fe40000011610 */
[----:B------:R-:W-:Y:S01]  /*1b60*/  SHF.R.S32.HI R7, RZ, 0x1f, R8 ;  /* 0x0000001fff077819 */ /* 0x000fe20000011408 */
[----:B------:R3:W-:Y:S01]  /*1b70*/  @!P1 LDGSTS.E.BYPASS.LTC128B.128 [R17+0x18280], [R18.64] ;  /* 0x1828000012119fae */ /* 0x0007e2000b901d48 */
[----:B------:R-:W-:-:S02]  /*1b80*/  LOP3.LUT R21, R21, R16, R5, 0x1e, !PT ;  /* 0x0000001015157212 */ /* 0x000fc400078e1e05 */
[----:B------:R-:W-:Y:S01]  /*1b90*/  LEA.HI R7, R7, R8, RZ, 0x2 ;  /* 0x0000000807077211 */ /* 0x000fe200078f10ff */
[----:B------:R-:W0:Y:S01]  /*1ba0*/  LDGDEPBAR ;  /* 0x00000000000079af */ /* 0x000e220000000000 */
[----:B------:R-:W-:Y:S01]  /*1bb0*/  LOP3.LUT R15, R15, 0x1c0, RZ, 0xc0, !PT ;  /* 0x000001c00f0f7812 */ /* 0x000fe200078ec0ff */
[----:B------:R-:W-:Y:S01]  /*1bc0*/  IMAD.IADD R232, R232, 0x1, R21 ;  /* 0x00000001e8e87824 */ /* 0x000fe200078e0215 */
[----:B------:R-:W-:Y:S01]  /*1bd0*/  LOP3.LUT R12, R12, 0xc0, RZ, 0xc0, !PT ;  /* 0x000000c00c0c7812 */ /* 0x000fe200078ec0ff */
[----:B------:R-:W0:Y:S01]  /*1be0*/  LDGDEPBAR ;  /* 0x00000000000079af */ /* 0x000e220000000000 */
[----:B------:R-:W-:Y:S01]  /*1bf0*/  SHF.R.S32.HI R215, RZ, 0x2, R7 ;  /* 0x00000002ffd77819 */ /* 0x000fe20000011407 */
[----:B------:R-:W-:Y:S01]  /*1c00*/  IMAD.SHL.U32 R232, R232, 0x2, RZ ;  /* 0x00000002e8e87824 */ /* 0x000fe200078e00ff */
[----:B------:R-:W-:Y:S02]  /*1c10*/  LOP3.LUT R206, R206, 0x8, RZ, 0xc0, !PT ;  /* 0x00000008cece7812 */ /* 0x000fe400078ec0ff */
[----:B------:R-:W-:Y:S01]  /*1c20*/  SHF.R.U32.HI R14, RZ, 0x3, R15 ;  /* 0x00000003ff0e7819 */ /* 0x000fe2000001160f */
[----:B------:R-:W-:Y:S01]  /*1c30*/  IMAD R215, R0, 0x10, R215 ;  /* 0x0000001000d77824 */ /* 0x000fe200078e02d7 */
[----:B------:R-:W-:-:S02]  /*1c40*/  SHF.R.U32.HI R21, RZ, 0x3, R12 ;  /* 0x00000003ff157819 */ /* 0x000fc4000001160c */
[----:B------:R-:W-:Y:S02]  /*1c50*/  LOP3.LUT R15, R14, R15, R206, 0x1e, !PT ;  /* 0x0000000f0e0f7212 */ /* 0x000fe400078e1ece */
[C---:B------:R-:W-:Y:S02]  /*1c60*/  LOP3.LUT R0, R21.reuse, R13, R12, 0x1e, !PT ;  /* 0x0000000d15007212 */ /* 0x040fe400078e1e0c */
[CC--:B------:R-:W-:Y:S01]  /*1c70*/  LOP3.LUT R206, R21.reuse, R12.reuse, R206, 0x1e, !PT ;  /* 0x0000000c15ce7212 */ /* 0x0c0fe200078e1ece */
[----:B------:R-:W-:Y:S01]  /*1c80*/  IMAD.IADD R202, R202, 0x1, R15 ;  /* 0x00000001caca7824 */ /* 0x000fe200078e020f */
[----:B------:R-:W-:Y:S01]  /*1c90*/  LOP3.LUT R12, R21, R12, R5, 0x1e, !PT ;  /* 0x0000000c150c7212 */ /* 0x000fe200078e1e05 */
[----:B------:R-:W-:Y:S01]  /*1ca0*/  IMAD.IADD R209, R203, 0x1, R0 ;  /* 0x00000001cbd17824 */ /* 0x000fe200078e0200 */
[----:B------:R-:W-:Y:S01]  /*1cb0*/  IADD3 R5, R247, 0x1, RZ ;  /* 0x00000001f7057810 */ /* 0x000fe20007ffe0ff */
[----:B------:R-:W-:Y:S01]  /*1cc0*/  IMAD.IADD R206, R3, 0x1, R206 ;  /* 0x0000000103ce7824 */ /* 0x000fe200078e02ce */
[----:B------:R-:W-:Y:S01]  /*1cd0*/  SEL R199, R199, 0xfffffff0, !P0 ;  /* 0xfffffff0c7c77807 */ /* 0x000fe20004000000 */
[----:B------:R-:W-:Y:S01]  /*1ce0*/  IMAD.MOV.U32 R3, RZ, RZ, 0x20 ;  /* 0x00000020ff037424 */ /* 0x000fe200078e00ff */
[----:B------:R-:W-:Y:S01]  /*1cf0*/  ISETP.GE.AND P0, PT, R5, UR7, PT ;  /* 0x0000000705007c0c */ /* 0x000fe2000bf06270 */
[----:B------:R-:W-:Y:S01]  /*1d00*/  IMAD.IADD R203, R203, 0x1, R12 ;  /* 0x00000001cbcb7824 */ /* 0x000fe200078e020c */
[----:B------:R-:W-:-:S02]  /*1d10*/  SHF.R.U32.HI R22, RZ, 0x3, R22 ;  /* 0x00000003ff167819 */ /* 0x000fc40000011616 */
[----:B------:R-:W-:Y:S02]  /*1d20*/  SEL R0, R3, 0xffffffe0, !P6 ;  /* 0xffffffe003007807 */ /* 0x000fe40007000000 */
[----:B------:R-:W-:Y:S02]  /*1d30*/  LOP3.LUT R22, R23, R22, RZ, 0x3c, !PT ;  /* 0x0000001617167212 */ /* 0x000fe400078e3cff */
[C---:B------:R-:W-:Y:S02]  /*1d40*/  IADD3 R231, R4.reuse, 0xc080, RZ ;  /* 0x0000c08004e77810 */ /* 0x040fe40007ffe0ff */
[----:B------:R-:W-:Y:S01]  /*1d50*/  IADD3 R230, R4, 0x12080, RZ ;  /* 0x0001208004e67810 */ /* 0x000fe20007ffe0ff */
[----:B------:R-:W-:Y:S01]  /*1d60*/  IMAD.U32 R205, R205, 0x20, R22 ;  /* 0x00000020cdcd7824 */ /* 0x000fe200078e0016 */
[----:B------:R-:W-:Y:S01]  /*1d70*/  IADD3 R3, R232, 0x18480, RZ ;  /* 0x00018480e8037810 */ /* 0x000fe20007ffe0ff */
[----:B------:R-:W-:Y:S05]  /*1d80*/  @P0 BRA `(.L_x_1143) ;  /* 0x0000019000000947 */ /* 0x000fea0003800000 */
[----:B---3--:R-:W-:Y:S01]  /*1d90*/  SHF.R.S32.HI R12, RZ, 0x1f, R5 ;  /* 0x0000001fff0c7819 */ /* 0x008fe20000011405 */
[C---:B------:R-:W-:Y:S01]  /*1da0*/  IMAD R11, R5.reuse, UR5, RZ ;  /* 0x00000005050b7c24 */ /* 0x040fe2000f8e02ff */
[----:B------:R-:W-:Y:S01]  /*1db0*/  BSSY B0, `(.L_x_1143) ;  /* 0x0000016000007945 */ /* 0x000fe20003800000 */
[----:B------:R-:W-:-:S02]  /*1dc0*/  IMAD.SHL.U32 R13, R5, 0x40, RZ ;  /* 0x00000040050d7824 */ /* 0x000fc400078e00ff */
[----:B------:R-:W-:-:S03]  /*1dd0*/  IMAD.WIDE.U32 R14, R5, UR4, R234 ;  /* 0x00000004050e7c25 */ /* 0x000fc6000f8e00ea */
[----:B------:R-:W-:Y:S01]  /*1de0*/  IADD3 R5, -R13, c[0x0][0x168], RZ ;  /* 0x00005a000d057a10 */ /* 0x000fe20007ffe1ff */
[----:B------:R-:W-:Y:S01]  /*1df0*/  IMAD R11, R12, UR4, R11 ;  /* 0x000000040c0b7c24 */ /* 0x000fe2000f8e020b */
[----:B------:R-:W-:Y:S02]  /*1e00*/  LEA R16, P0, R14, c[0x0][0x1f0], 0x1 ;  /* 0x00007c000e107a11 */ /* 0x000fe400078008ff */
[----:B------:R-:W-:Y:S01]  /*1e10*/  ISETP.GT.AND P6, PT, R5, R236, PT ;  /* 0x000000ec0500720c */ /* 0x000fe20003fc4270 */
[----:B------:R-:W-:-:S05]  /*1e20*/  IMAD.IADD R11, R15, 0x1, R11 ;  /* 0x000000010f0b7824 */ /* 0x000fca00078e020b */
[----:B------:R-:W-:Y:S02]  /*1e30*/  LEA.HI.X R17, R14, c[0x0][0x1f4], R11, 0x1, P0 ;  /* 0x00007d000e117a11 */ /* 0x000fe400000f0c0b */
[----:B------:R-:W-:-:S13]  /*1e40*/  ISETP.GE.OR P0, PT, R10, c[0x0][0x1fc], !P6 ;  /* 0x00007f000a007a0c */ /* 0x000fda0007706670 */
[----:B------:R1:W-:Y:S01]  /*1e50*/  LDGSTS.E.BYPASS.LTC128B.128 [R4+0x15080], [R16.64], !P0 ;  /* 0x1508000010047fae */ /* 0x0003e2000c101d48 */
[----:B------:R-:W-:Y:S02]  /*1e60*/  ISETP.GE.OR P0, PT, R6, c[0x0][0x1fc], !P6 ;  /* 0x00007f0006007a0c */ /* 0x000fe40007706670 */
[----:B------:R-:W-:-:S11]  /*1e70*/  ISETP.GE.OR P6, PT, R213, c[0x0][0x1fc], !P6 ;  /* 0x00007f00d5007a0c */ /* 0x000fd600077c6670 */
[----:B------:R1:W-:Y:S04]  /*1e80*/  LDGSTS.E.BYPASS.LTC128B.128 [R4+0x16080], [R16.64+0x40], !P0 ;  /* 0x1608004010047fae */ /* 0x0003e8000c101d48 */
[----:B------:R1:W-:Y:S01]  /*1e90*/  LDGSTS.E.BYPASS.LTC128B.128 [R4+0x17080], [R16.64+0x80], !P6 ;  /* 0x1708008010047fae */ /* 0x0003e2000f101d48 */
[----:B------:R-:W-:-:S04]  /*1ea0*/  IADD3 R5, P6, R13, R222, RZ ;  /* 0x000000de0d057210 */ /* 0x000fc80007fde0ff */
[----:B------:R-:W-:Y:S02]  /*1eb0*/  LEA R10, P0, R5, c[0x0][0x280], 0x2 ;  /* 0x0000a000050a7a11 */ /* 0x000fe400078010ff */
[----:B------:R-:W-:-:S04]  /*1ec0*/  LEA.HI.X.SX32 R6, R13, R210, 0x1, P6 ;  /* 0x000000d20d067211 */ /* 0x000fc800030f0eff */
[----:B------:R-:W-:Y:S01]  /*1ed0*/  LEA.HI.X R11, R5, c[0x0][0x284], R6, 0x2, P0 ;  /* 0x0000a100050b7a11 */ /* 0x000fe200000f1406 */
[----:B------:R-:W-:Y:S05]  /*1ee0*/  @P1 BRA `(.L_x_1144) ;  /* 0x0000002000001947 */ /* 0x000fea0003800000 */
[----:B-1----:R-:W-:-:S05]  /*1ef0*/  SHF.L.U32 R4, R226, 0x4, RZ ;  /* 0x00000004e2047819 */ /* 0x002fca00000006ff */
[----:B------:R1:W-:Y:S02]  /*1f00*/  LDGSTS.E.BYPASS.LTC128B.128 [R4+0x18380], [R10.64] ;  /* 0x183800000a047fae */ /* 0x0003e4000b901d48 */
.L_x_1144:
[----:B------:R-:W-:Y:S05]  /*1f10*/  BSYNC B0 ;  /* 0x0000000000007941 */ /* 0x000fea0003800000 */
.L_x_1143:
[----:B---3--:R-:W-:Y:S01]  /*1f20*/  SHF.R.S32.HI R5, RZ, 0x1f, R2 ;  /* 0x0000001fff057819 */ /* 0x008fe20000011402 */
        /* <DEDUP_REMOVED lines=9> */
[----:B-1----:R-:W-:Y:S01]  /*1fc0*/  SEL R4, RZ, 0xffffffff, P5 ;  /* 0xffffffffff047807 */ /* 0x002fe20002800000 */
[----:B------:R-:W-:Y:S01]  /*1fd0*/  IMAD.MOV.U32 R233, RZ, RZ, RZ ;  /* 0x000000ffffe97224 */ /* 0x000fe200078e00ff */
[----:B------:R-:W-:Y:S01]  /*1fe0*/  LEA R202, R202, 0x1c480, 0x1 ;  /* 0x0001c480caca7811 */ /* 0x000fe200078e08ff */
[----:B------:R-:W-:Y:S01]  /*1ff0*/  IMAD.IADD R2, R2, 0x1, -R5 ;  /* 0x0000000102027824 */ /* 0x000fe200078e0a05 */
[----:B------:R-:W-:Y:S01]  /*2000*/  IADD3 R229, R232, 0x184c0, RZ ;  /* 0x000184c0e8e57810 */ /* 0x000fe20007ffe0ff */
[----:B------:R-:W-:Y:S01]  /*2010*/  IMAD.SHL.U32 R7, R4, 0x2, RZ ;  /* 0x0000000204077824 */ /* 0x000fe200078e00ff */
[----:B------:R-:W-:Y:S01]  /*2020*/  LEA R200, R0, R202, 0x1 ;  /* 0x000000ca00c87211 */ /* 0x000fe200078e08ff */
[----:B------:R-:W-:Y:S01]  /*2030*/  IMAD R201, R199, 0x2, R202 ;  /* 0x00000002c7c97824 */ /* 0x000fe200078e02ca */
[----:B------:R-:W-:Y:S01]  /*2040*/  LEA R241, R2, R241, 0x2 ;  /* 0x000000f102f17211 */ /* 0x000fe200078e10ff */
[----:B------:R-:W-:Y:S01]  /*2050*/  CS2R R162, SRZ ;  /* 0x0000000000a27805 */ /* 0x000fe2000001ff00 */
[----:B------:R-:W-:Y:S01]  /*2060*/  @P0 IADD3 R229, R3, -0x40, RZ ;  /* 0xffffffc003e50810 */ /* 0x000fe20007ffe0ff */
[----:B------:R-:W-:Y:S01]  /*2070*/  CS2R R160, SRZ ;  /* 0x0000000000a07805 */ /* 0x000fe2000001ff00 */
[----:B------:R-:W-:Y:S01]  /*2080*/  LOP3.LUT R228, R7, 0x2, R228, 0xe2, !PT ;  /* 0x0000000207e47812 */ /* 0x000fe200078ee2e4 */
[----:B------:R-:W-:Y:S01]  /*2090*/  IMAD.SHL.U32 R241, R241, 0x2, RZ ;  /* 0x00000002f1f17824 */ /* 0x000fe200078e00ff */
        /* <DEDUP_REMOVED lines=50> */
[----:B------:R-:W-:Y:S01]  /*23c0*/  IADD3 R242, R242, -R241, RZ ;  /* 0x800000f1f2f27210 */ /* 0x000fe20007ffe0ff */
[----:B------:R-:W-:Y:S01]  /*23d0*/  IMAD R0, R0, 0x2, R201 ;  /* 0x0000000200007824 */ /* 0x000fe200078e02c9 */
[----:B------:R-:W-:Y:S01]  /*23e0*/  SHF.R.S32.HI R227, RZ, 0x1f, R226 ;  /* 0x0000001fffe37819 */ /* 0x000fe200000114e2 */
[----:B------:R-:W-:-:S02]  /*23f0*/  IMAD R245, R245, c[0x0][0x238], RZ ;  /* 0x00008e00f5f57a24 */ /* 0x000fc400078e02ff */
[----:B------:R-:W-:Y:S02]  /*2400*/  IMAD R243, R243, c[0x0][0x240], RZ ;  /* 0x00009000f3f37a24 */ /* 0x000fe400078e02ff */
[----:B------:R-:W-:Y:S02]  /*2410*/  IMAD.IADD R197, R206, 0x1, R207 ;  /* 0x00000001cec57824 */ /* 0x000fe400078e02cf */
.L_x_1147:
        /* <DEDUP_REMOVED lines=9> */
[----:B------:R-:W-:Y:S02]  /*24b0*/  ISETP.GE.AND P0, PT, R244, UR7, PT ;  /* 0x00000007f4007c0c */ /* 0x000fe4000bf06270 */
        /* <DEDUP_REMOVED lines=90> */
[----:B---345:R-:W-:Y:S01]  /*2a60*/  SHF.R.S32.HI R37, RZ, 0x1f, R244 ;  /* 0x0000001fff257819 */ /* 0x038fe200000114f4 */
[----:B------:R-:W-:Y:S01]  /*2a70*/  IMAD.WIDE.U32 R40, R244, c[0x0][0x178], RZ ;  /* 0x00005e00f4287a25 */ /* 0x000fe200078e00ff */
[----:B------:R-:W-:Y:S03]  /*2a80*/  @!P1 LEA R36, R247, 0x40, 0x6 ;  /* 0x00000040f7249811 */ /* 0x000fe600078e30ff */
[----:B------:R-:W-:Y:S01]  /*2a90*/  IMAD R37, R37, c[0x0][0x178], RZ ;  /* 0x00005e0025257a24 */ /* 0x000fe200078e02ff */
[----:B--2---:R-:W-:Y:S01]  /*2aa0*/  LEA R2, P5, R40, R220, 0x6 ;  /* 0x000000dc28027211 */ /* 0x004fe200078a30ff */
[----:B------:R-:W-:Y:S01]  /*2ab0*/  IMAD.MOV.U32 R3, RZ, RZ, -0x40 ;  /* 0xffffffc0ff037424 */ /* 0x000fe200078e00ff */
[----:B------:R-:W-:Y:S01]  /*2ac0*/  @!P1 IADD3 R39, P0, R36, R224, RZ ;  /* 0x000000e024279210 */ /* 0x000fe20007f1e0ff */
[C---:B------:R-:W-:Y:S02]  /*2ad0*/  IMAD R37, R244.reuse, c[0x0][0x17c], R37 ;  /* 0x00005f00f4257a24 */ /* 0x040fe400078e0225 */
[----:B------:R-:W-:Y:S01]  /*2ae0*/  IMAD R3, R244, R3, c[0x0][0x168] ;  /* 0x00005a00f4037624 */ /* 0x000fe200078e0203 */
[----:B------:R-:W-:Y:S01]  /*2af0*/  @!P1 LEA.HI.X.SX32 R36, R36, R211, 0x1, P0 ;  /* 0x000000d324249211 */ /* 0x000fe200000f0eff */
[----:B------:R-:W-:Y:S01]  /*2b00*/  IMAD.IADD R37, R41, 0x1, R37 ;  /* 0x0000000129257824 */ /* 0x000fe200078e0225 */
[----:B------:R-:W-:Y:S02]  /*2b10*/  @!P1 LEA R38, P0, R39, c[0x0][0x258], 0x2 ;  /* 0x0000960027269a11 */ /* 0x000fe400078010ff */
[----:B------:R-:W-:Y:S02]  /*2b20*/  ISETP.GT.AND P6, PT, R3, R236, PT ;  /* 0x000000ec0300720c */ /* 0x000fe40003fc4270 */
[----:B------:R-:W-:Y:S02]  /*2b30*/  LEA.HI.X R37, R40, R208, R37, 0x6, P5 ;  /* 0x000000d028257211 */ /* 0x000fe400028f3425 */
[----:B------:R-:W-:Y:S02]  /*2b40*/  LEA R40, P5, R2, c[0x0][0x160], 0x1 ;  /* 0x0000580002287a11 */ /* 0x000fe400078a08ff */
[----:B------:R-:W-:Y:S01]  /*2b50*/  @!P1 LEA.HI.X R39, R39, c[0x0][0x25c], R36, 0x2, P0 ;  /* 0x0000970027279a11 */ /* 0x000fe200000f1424 */
[----:B------:R-:W-:Y:S01]  /*2b60*/  @!P1 IMAD R36, R240, 0x40, R238 ;  /* 0x00000040f0249824 */ /* 0x000fe200078e02ee */
[----:B------:R-:W-:Y:S02]  /*2b70*/  LEA.HI.X R41, R2, c[0x0][0x164], R37, 0x1, P5 ;  /* 0x0000590002297a11 */ /* 0x000fe400028f0c25 */
[----:B------:R-:W-:Y:S01]  /*2b80*/  LOP3.LUT P5, RZ, R228, 0x1, RZ, 0xc0, !PT ;  /* 0x00000001e4ff7812 */ /* 0x000fe200078ac0ff */
[----:B------:R-:W-:Y:S01]  /*2b90*/  @!P1 IMAD.SHL.U32 R2, R36, 0x4, RZ ;  /* 0x0000000424029824 */ /* 0x000fe200078e00ff */
[----:B------:R-:W-:Y:S02]  /*2ba0*/  LOP3.LUT P0, RZ, R228, 0x2, RZ, 0xc0, !PT ;  /* 0x00000002e4ff7812 */ /* 0x000fe4000780c0ff */
[CC--:B------:R-:W-:Y:S02]  /*2bb0*/  ISETP.LE.OR P5, PT, R3.reuse, R236.reuse, !P5 ;  /* 0x000000ec0300720c */ /* 0x0c0fe40006fa3670 */
[----:B------:R-:W-:Y:S01]  /*2bc0*/  ISETP.LE.OR P0, PT, R3, R236, !P0 ;  /* 0x000000ec0300720c */ /* 0x000fe20004703670 */
[----:B------:R-:W-:Y:S01]  /*2bd0*/  IMAD R3, R240, 0x3000, R231 ;  /* 0x00003000f0037824 */ /* 0x000fe200078e02e7 */
[----:B------:R-:W-:Y:S09]  /*2be0*/  ISETP.GE.OR P6, PT, R213, c[0x0][0x16c], !P6 ;  /* 0x00005b00d5007a0c */ /* 0x000ff200077c6670 */
[----:B------:R-:W-:Y:S01]  /*2bf0*/  @!PT LDS RZ, [RZ] ;  /* 0x00000000fffff984 */ /* 0x000fe20000000800 */
[----:B------:R-:W-:Y:S01]  /*2c00*/  @!PT LDS RZ, [RZ] ;  /* 0x00000000fffff984 */ /* 0x000fe20000000800 */
[----:B------:R-:W-:Y:S01]  /*2c10*/  @!PT LDS RZ, [RZ] ;  /* 0x00000000fffff984 */ /* 0x000fe20000000800 */
[----:B------:R1:W-:Y:S05]  /*2c20*/  LDGSTS.E.BYPASS.LTC128B.128 [R3], [R40.64], !P5 ;  /* 0x0000000028037fae */ /* 0x0003ea000e901d48 */
[----:B------:R1:W-:Y:S05]  /*2c30*/  LDGSTS.E.BYPASS.LTC128B.128 [R3+0x1000], [R40.64+0x40], !P0 ;  /* 0x0100004028037fae */ /* 0x0003ea000c101d48 */
[----:B------:R1:W-:Y:S05]  /*2c40*/  LDGSTS.E.BYPASS.LTC128B.128 [R3+0x2000], [R40.64+0x80], !P6 ;  /* 0x0200008028037fae */ /* 0x0003ea000f101d48 */
[----:B------:R1:W-:Y:S02]  /*2c50*/  @!P1 LDGSTS.E.BYPASS.LTC128B.128 [R2+0x18080], [R38.64] ;  /* 0x1808000026029fae */ /* 0x0003e4000b901d48 */
.L_x_1145:
[-C--:B-12345:R-:W-:Y:S01]  /*2c60*/  HMMA.16816.F32.BF16 R36, R164, R168.reuse, RZ ;  /* 0x000000a8a424723c */ /* 0x0befe200000418ff */
[----:B------:R-:W-:Y:S03]  /*2c70*/  LDSM.16.M88.4 R192, [R205+0x8080] ;  /* 0x00808000cdc0783b */ /* 0x000fe60000000200 */
[----:B------:R-:W-:Y:S04]  /*2c80*/  IMAD R3, R198, 0x1800, RZ ;  /* 0x00001800c6037824 */ /* 0x000fe800078e02ff */
[C---:B------:R-:W-:Y:S01]  /*2c90*/  HMMA.16816.F32.BF16 R40, R172.reuse, R168, RZ ;  /* 0x000000a8ac28723c */ /* 0x040fe200000418ff */
[----:B------:R-:W0:Y:S03]  /*2ca0*/  LDGDEPBAR ;  /* 0x00000000000079af */ /* 0x000e260000000000 */
[--C-:B------:R-:W-:Y:S04]  /*2cb0*/  IADD3 R60, R206, 0x800, R3.reuse ;  /* 0x00000800ce3c7810 */ /* 0x100fe80007ffe003 */
[-C--:B------:R-:W-:Y:S01]  /*2cc0*/  HMMA.16816.F32.BF16 R44, R172, R170.reuse, RZ ;  /* 0x000000aaac2c723c */ /* 0x080fe200000418ff */
[----:B------:R-:W-:Y:S07]  /*2cd0*/  IMAD.SHL.U32 R2, R60, 0x2, RZ ;  /* 0x000000023c027824 */ /* 0x000fee00078e00ff */
[C---:B------:R-:W-:Y:S01]  /*2ce0*/  HMMA.16816.F32.BF16 R48, R164.reuse, R170, RZ ;  /* 0x000000aaa430723c */ /* 0x040fe200000418ff */
[----:B------:R-:W1:Y:S07]  /*2cf0*/  LDSM.16.M88.4 R168, [R2+0x12080] ;  /* 0x0120800002a8783b */ /* 0x000e6e0000000200 */
[-C--:B------:R-:W-:Y:S08]  /*2d00*/  HMMA.16816.F32.BF16 R52, R164, R64.reuse, RZ ;  /* 0x00000040a434723c */ /* 0x080ff000000418ff */
[C---:B------:R-:W-:Y:S08]  /*2d10*/  HMMA.16816.F32.BF16 R56, R172.reuse, R64, RZ ;  /* 0x00000040ac38723c */ /* 0x040ff000000418ff */
[-C--:B------:R-:W-:Y:S01]  /*2d20*/  HMMA.16816.F32.BF16 R60, R172, R66.reuse, RZ ;  /* 0x00000042ac3c723c */ /* 0x080fe200000418ff */
[----:B------:R-:W-:Y:S07]  /*2d30*/  LDSM.16.M88.4 R172, [R205+0x9080] ;  /* 0x00908000cdac783b */ /* 0x000fee0000000200 */
[----:B------:R-:W-:Y:S01]  /*2d40*/  HMMA.16816.F32.BF16 R64, R164, R66, RZ ;  /* 0x00000042a440723c */ /* 0x000fe200000418ff */
[----:B------:R-:W2:Y:S07]  /*2d50*/  LDSM.16.M88.4 R164, [R2+0x12880] ;  /* 0x0128800002a4783b */ /* 0x000eae0000000200 */
[-C--:B------:R-:W-:Y:S08]  /*2d60*/  HMMA.16816.F32.BF16 R36, R176, R180.reuse, R36 ;  /* 0x000000b4b024723c */ /* 0x080ff00000041824 */
[C---:B------:R-:W-:Y:S08]  /*2d70*/  HMMA.16816.F32.BF16 R40, R184.reuse, R180, R40 ;  /* 0x000000b4b828723c */ /* 0x040ff00000041828 */
[-C--:B------:R-:W-:Y:S08]  /*2d80*/  HMMA.16816.F32.BF16 R44, R184, R182.reuse, R44 ;  /* 0x000000b6b82c723c */ /* 0x080ff0000004182c */
[C---:B------:R-:W-:Y:S01]  /*2d90*/  HMMA.16816.F32.BF16 R48, R176.reuse, R182, R48 ;  /* 0x000000b6b030723c */ /* 0x040fe20000041830 */
[----:B------:R-:W-:Y:S07]  /*2da0*/  LDSM.16.M88.4 R180, [R196+0x8080] ;  /* 0x00808000c4b4783b */ /* 0x000fee0000000200 */
[-C--:B------:R-:W-:Y:S08]  /*2db0*/  HMMA.16816.F32.BF16 R52, R176, R188.reuse, R52 ;  /* 0x000000bcb034723c */ /* 0x080ff00000041834 */
[C---:B------:R-:W-:Y:S08]  /*2dc0*/  HMMA.16816.F32.BF16 R56, R184.reuse, R188, R56 ;  /* 0x000000bcb838723c */ /* 0x040ff00000041838 */
[-C--:B------:R-:W-:Y:S08]  /*2dd0*/  HMMA.16816.F32.BF16 R60, R184, R190.reuse, R60 ;  /* 0x000000beb83c723c */ /* 0x080ff0000004183c */
[----:B------:R-:W-:Y:S07]  /*2de0*/  HMMA.16816.F32.BF16 R64, R176, R190, R64 ;  /* 0x000000beb040723c */ /* 0x000fee0000041840 */
[----:B------:R-:W-:Y:S01]  /*2df0*/  LEA R177, R247, 0x1, 0x6 ;  /* 0x00000001f7b17811 */ /* 0x000fe200078e30ff */
[-C--:B-1----:R-:W-:Y:S05]  /*2e00*/  HMMA.16816.F32.BF16 R36, R168, R192.reuse, R36 ;  /* 0x000000c0a824723c */ /* 0x082fea0000041824 */
[----:B------:R-:W-:Y:S02]  /*2e10*/  IADD3 R176, R177, c[0x0][0x198], -R212 ;  /* 0x00006600b1b07a10 */ /* 0x000fe40007ffe8d4 */
[----:B------:R-:W-:Y:S01]  /*2e20*/  IADD3 R177, R207, 0x800, R3 ;  /* 0x00000800cfb17810 */ /* 0x000fe20007ffe003 */
[C---:B--2---:R-:W-:Y:S04]  /*2e30*/  HMMA.16816.F32.BF16 R40, R164.reuse, R192, R40 ;  /* 0x000000c0a428723c */ /* 0x044fe80000041828 */
[----:B------:R-:W-:Y:S01]  /*2e40*/  IMAD.IADD R177, R206, 0x1, R177 ;  /* 0x00000001ceb17824 */ /* 0x000fe200078e02b1 */
[----:B------:R-:W-:Y:S03]  /*2e50*/  IADD3 R176, R215, -c[0x0][0x168], R176 ;  /* 0x80005a00d7b07a10 */ /* 0x000fe60007ffe0b0 */
[-C--:B------:R-:W-:Y:S04]  /*2e60*/  HMMA.16816.F32.BF16 R44, R164, R194.reuse, R44 ;  /* 0x000000c2a42c723c */ /* 0x080fe8000004182c */
[----:B------:R-:W-:Y:S02]  /*2e70*/  IMAD.SHL.U32 R3, R177, 0x2, RZ ;  /* 0x00000002b1037824 */ /* 0x000fe400078e00ff */
[----:B------:R-:W-:Y:S02]  /*2e80*/  IMAD.IADD R189, R176, 0x1, -R241 ;  /* 0x00000001b0bd7824 */ /* 0x000fe400078e0af1 */
[C---:B------:R-:W-:Y:S01]  /*2e90*/  HMMA.16816.F32.BF16 R48, R168.reuse, R194, R48 ;  /* 0x000000c2a830723c */ /* 0x040fe20000041830 */
[----:B------:R-:W1:Y:S03]  /*2ea0*/  LDSM.16.M88.4 R176, [R3+0x12080] ;  /* 0x0120800003b0783b */ /* 0x000e660000000200 */
[----:B------:R-:W-:Y:S04]  /*2eb0*/  IMNMX R252, R242, R189, PT ;  /* 0x000000bdf2fc7217 */ /* 0x000fe80003800200 */
[-C--:B------:R-:W-:Y:S01]  /*2ec0*/  HMMA.16816.F32.BF16 R52, R168, R172.reuse, R52 ;  /* 0x000000aca834723c */ /* 0x080fe20000041834 */
[----:B------:R-:W2:Y:S02]  /*2ed0*/  LDSM.16.M88.4 R184, [R3+0x12880] ;  /* 0x0128800003b8783b */ /* 0x000ea40000000200 */
[----:B------:R-:W-:Y:S04]  /*2ee0*/  ISETP.GT.AND P0, PT, R252, RZ, PT ;  /* 0x000000fffc00720c */ /* 0x000fe80003f04270 */
[----:B------:R-:W-:Y:S01]  /*2ef0*/  FSEL R4, R4, -INF , P0 ;  /* 0xff80000004047808 */ /* 0x000fe20000000000 */
[C---:B------:R-:W-:Y:S04]  /*2f00*/  HMMA.16816.F32.BF16 R56, R164.reuse, R172, R56 ;  /* 0x000000aca438723c */ /* 0x040fe80000041838 */
[----:B------:R-:W-:Y:S01]  /*2f10*/  ISETP.GT.AND P0, PT, R252, 0x1, PT ;  /* 0x00000001fc00780c */ /* 0x000fe20003f04270 */
[--C-:B------:R-:W-:Y:S03]  /*2f20*/  FFMA.FTZ R188, R4, c[0x0][0x29c], -R251.reuse ;  /* 0x0000a70004bc7a23 */ /* 0x100fe600000108fb */
[-C--:B------:R-:W-:Y:S01]  /*2f30*/  HMMA.16816.F32.BF16 R60, R164, R174.reuse, R60 ;  /* 0x000000aea43c723c */ /* 0x080fe2000004183c */
[----:B------:R-:W3:Y:S02]  /*2f40*/  LDSM.16.M88.4 R164, [R196+0x9080] ;  /* 0x00908000c4a4783b */ /* 0x000ee40000000200 */
[----:B------:R-:W-:Y:S01]  /*2f50*/  MUFU.EX2 R188, R188 ;  /* 0x000000bc00bc7308 */ /* 0x000fe20000000800 */
[----:B------:R-:W-:Y:S02]  /*2f60*/  FSEL R4, R5, -INF , P0 ;  /* 0xff80000005047808 */ /* 0x000fe40000000000 */
[----:B------:R-:W-:Y:S02]  /*2f70*/  ISETP.GT.AND P0, PT, R252, 0x20, PT ;  /* 0x00000020fc00780c */ /* 0x000fe40003f04270 */
[----:B------:R-:W-:Y:S01]  /*2f80*/  HMMA.16816.F32.BF16 R64, R168, R174, R64 ;  /* 0x000000aea840723c */ /* 0x000fe20000041840 */
[----:B------:R-:W-:Y:S03]  /*2f90*/  LDSM.16.M88.4 R172, [R205+0xa080] ;  /* 0x00a08000cdac783b */ /* 0x000fe60000000200 */
[----:B------:R-:W-:Y:S01]  /*2fa0*/  FSEL R16, R16, -INF , P0 ;  /* 0xff80000010107808 */ /* 0x000fe20000000000 */
[--C-:B------:R-:W-:Y:S01]  /*2fb0*/  FFMA.FTZ R191, R4, c[0x0][0x29c], -R251.reuse ;  /* 0x0000a70004bf7a23 */ /* 0x100fe200000108fb */
[----:B------:R-:W-:Y:S02]  /*2fc0*/  ISETP.GT.AND P0, PT, R252, 0x21, PT ;  /* 0x00000021fc00780c */ /* 0x000fe40003f04270 */
[----:B------:R-:W-:Y:S01]  /*2fd0*/  IADD3 R5, R189, 0x8, RZ ;  /* 0x00000008bd057810 */ /* 0x000fe20007ffe0ff */
[-C--:B-1----:R-:W-:Y:S01]  /*2fe0*/  HMMA.16816.F32.BF16 R36, R176, R180.reuse, R36 ;  /* 0x000000b4b024723c */ /* 0x082fe20000041824 */
[----:B------:R-:W1:Y:S01]  /*2ff0*/  LDSM.16.M88.4 R168, [R2+0x13080] ;  /* 0x0130800002a8783b */ /* 0x000e620000000200 */
[----:B------:R-:W4:Y:S03]  /*3000*/  MUFU.EX2 R191, R191 ;  /* 0x000000bf00bf7308 */ /* 0x000f260000000800 */
[----:B------:R-:W-:Y:S01]  /*3010*/  FSEL R4, R17, -INF , P0 ;  /* 0xff80000011047808 */ /* 0x000fe20000000000 */
[--C-:B------:R-:W-:Y:S01]  /*3020*/  FFMA.FTZ R190, R16, c[0x0][0x29c], -R251.reuse ;  /* 0x0000a70010be7a23 */ /* 0x100fe200000108fb */
[----:B------:R-:W-:Y:S01]  /*3030*/  IMNMX R16, R242, R5, PT ;  /* 0x00000005f2107217 */ /* 0x000fe20003800200 */
[C---:B--2---:R-:W-:Y:S04]  /*3040*/  HMMA.16816.F32.BF16 R40, R184.reuse, R180, R40 ;  /* 0x000000b4b828723c */ /* 0x044fe80000041828 */
[----:B------:R-:W-:Y:S01]  /*3050*/  ISETP.GT.AND P0, PT, R252, 0x40, PT ;  /* 0x00000040fc00780c */ /* 0x000fe20003f04270 */
[--C-:B------:R-:W-:Y:S01]  /*3060*/  FFMA.FTZ R193, R4, c[0x0][0x29c], -R251.reuse ;  /* 0x0000a70004c17a23 */ /* 0x100fe200000108fb */
[----:B------:R-:W-:Y:S02]  /*3070*/  MUFU.EX2 R190, R190 ;  /* 0x000000be00be7308 */ /* 0x000fe40000000800 */
[-C--:B------:R-:W-:Y:S04]  /*3080*/  HMMA.16816.F32.BF16 R44, R184, R182.reuse, R44 ;  /* 0x000000b6b82c723c */ /* 0x080fe8000004182c */
[----:B------:R-:W-:Y:S02]  /*3090*/  FSEL R20, R20, -INF , P0 ;  /* 0xff80000014147808 */ /* 0x000fe40000000000 */
[----:B------:R-:W-:Y:S02]  /*30a0*/  ISETP.GT.AND P0, PT, R252, 0x41, PT ;  /* 0x00000041fc00780c */ /* 0x000fe40003f04270 */
[C---:B------:R-:W-:Y:S01]  /*30b0*/  HMMA.16816.F32.BF16 R48, R176.reuse, R182, R48 ;  /* 0x000000b6b030723c */ /* 0x040fe20000041830 */
[----:B------:R-:W2:Y:S01]  /*30c0*/  LDSM.16.M88.4 R180, [R2+0x13880] ;  /* 0x0138800002b4783b */ /* 0x000ea20000000200 */
[----:B------:R-:W-:Y:S02]  /*30d0*/  MUFU.EX2 R193, R193 ;  /* 0x000000c100c17308 */ /* 0x000fe40000000800 */
[----:B------:R-:W-:Y:S01]  /*30e0*/  FSEL R4, R21, -INF , P0 ;  /* 0xff80000015047808 */ /* 0x000fe20000000000 */
[--C-:B------:R-:W-:Y:S01]  /*30f0*/  FFMA.FTZ R192, R20, c[0x0][0x29c], -R251.reuse ;  /* 0x0000a70014c07a23 */ /* 0x100fe200000108fb */
[----:B------:R-:W-:Y:S02]  /*3100*/  ISETP.GT.AND P0, PT, R252, 0x60, PT ;  /* 0x00000060fc00780c */ /* 0x000fe40003f04270 */
[-C--:B---3--:R-:W-:Y:S04]  /*3110*/  HMMA.16816.F32.BF16 R52, R176, R164.reuse, R52 ;  /* 0x000000a4b034723c */ /* 0x088fe80000041834 */
[----:B------:R-:W-:Y:S01]  /*3120*/  FSEL R32, R32, -INF , P0 ;  /* 0xff80000020207808 */ /* 0x000fe20000000000 */
[--C-:B------:R-:W-:Y:S01]  /*3130*/  FFMA.FTZ R195, R4, c[0x0][0x29c], -R251.reuse ;  /* 0x0000a70004c37a23 */ /* 0x100fe200000108fb */
[----:B------:R-:W-:Y:S01]  /*3140*/  ISETP.GT.AND P0, PT, R252, 0x61, PT ;  /* 0x00000061fc00780c */ /* 0x000fe20003f04270 */
[----:B------:R-:W-:Y:S01]  /*3150*/  MUFU.EX2 R192, R192 ;  /* 0x000000c000c07308 */ /* 0x000fe20000000800 */
[C---:B------:R-:W-:Y:S04]  /*3160*/  HMMA.16816.F32.BF16 R56, R184.reuse, R164, R56 ;  /* 0x000000a4b838723c */ /* 0x040fe80000041838 */
[----:B------:R-:W-:Y:S01]  /*3170*/  FSEL R4, R33, -INF , P0 ;  /* 0xff80000021047808 */ /* 0x000fe20000000000 */
[--C-:B------:R-:W-:Y:S01]  /*3180*/  FFMA.FTZ R194, R32, c[0x0][0x29c], -R251.reuse ;  /* 0x0000a70020c27a23 */ /* 0x100fe200000108fb */
[----:B------:R-:W-:Y:S02]  /*3190*/  ISETP.GT.AND P0, PT, R16, RZ, PT ;  /* 0x000000ff1000720c */ /* 0x000fe40003f04270 */
[-C--:B------:R-:W-:Y:S01]  /*31a0*/  HMMA.16816.F32.BF16 R60, R184, R166.reuse, R60 ;  /* 0x000000a6b83c723c */ /* 0x080fe2000004183c */
[----:B------:R-:W-:Y:S03]  /*31b0*/  MUFU.EX2 R195, R195 ;  /* 0x000000c300c37308 */ /* 0x000fe60000000800 */
[----:B------:R-:W-:Y:S01]  /*31c0*/  FSEL R5, R6, -INF , P0 ;  /* 0xff80000006057808 */ /* 0x000fe20000000000 */
[----:B------:R-:W-:Y:S01]  /*31d0*/  FFMA.FTZ R251, R4, c[0x0][0x29c], -R251 ;  /* 0x0000a70004fb7a23 */ /* 0x000fe200000108fb */
[C---:B------:R-:W-:Y:S02]  /*31e0*/  ISETP.GT.AND P0, PT, R16.reuse, 0x1, PT ;  /* 0x000000011000780c */ /* 0x040fe40003f04270 */
[----:B------:R-:W-:Y:S01]  /*31f0*/  HMMA.16816.F32.BF16 R64, R176, R166, R64 ;  /* 0x000000a6b040723c */ /* 0x000fe20000041840 */
[----:B------:R-:W-:Y:S02]  /*3200*/  LDSM.16.M88.4 R164, [R3+0x13880] ;  /* 0x0138800003a4783b */ /* 0x000fe40000000200 */
[----:B------:R-:W-:Y:S01]  /*3210*/  MUFU.EX2 R194, R194 ;  /* 0x000000c200c27308 */ /* 0x000fe20000000800 */
[----:B------:R-:W-:Y:S01]  /*3220*/  FSEL R7, R7, -INF , P0 ;  /* 0xff80000007077808 */ /* 0x000fe20000000000 */
[--C-:B------:R-:W-:Y:S01]  /*3230*/  FFMA.FTZ R252, R5, c[0x0][0x29c], -R250.reuse ;  /* 0x0000a70005fc7a23 */ /* 0x100fe200000108fa */
[----:B------:R-:W-:Y:S02]  /*3240*/  ISETP.GT.AND P0, PT, R16, 0x20, PT ;  /* 0x000000201000780c */ /* 0x000fe40003f04270 */
[-C--:B-1----:R-:W-:Y:S05]  /*3250*/  HMMA.16816.F32.BF16 R36, R168, R172.reuse, R36 ;  /* 0x000000aca824723c */ /* 0x082fea0000041824 */
[--C-:B------:R-:W-:Y:S01]  /*3260*/  FFMA.FTZ R20, R7, c[0x0][0x29c], -R250.reuse ;  /* 0x0000a70007147a23 */ /* 0x100fe200000108fa */
[----:B------:R-:W-:Y:S01]  /*3270*/  FSEL R17, R18, -INF , P0 ;  /* 0xff80000012117808 */ /* 0x000fe20000000000 */
[----:B------:R-:W1:Y:S01]  /*3280*/  LDSM.16.M88.4 R4, [R205+0xb080] ;  /* 0x00b08000cd04783b */ /* 0x000e620000000200 */
[C---:B--2---:R-:W-:Y:S01]  /*3290*/  HMMA.16816.F32.BF16 R40, R180.reuse, R172, R40 ;  /* 0x000000acb428723c */ /* 0x044fe20000041828 */
[----:B------:R2:W-:Y:S03]  /*32a0*/  MUFU.EX2 R2, R20 ;  /* 0x0000001400027308 */ /* 0x0005e60000000800 */
[C---:B------:R-:W-:Y:S01]  /*32b0*/  ISETP.GT.AND P0, PT, R16.reuse, 0x21, PT ;  /* 0x000000211000780c */ /* 0x040fe20003f04270 */
[--C-:B------:R-:W-:Y:S01]  /*32c0*/  FFMA.FTZ R184, R17, c[0x0][0x29c], -R250.reuse ;  /* 0x0000a70011b87a23 */ /* 0x100fe200000108fa */
[----:B------:R-:W-:Y:S02]  /*32d0*/  IADD3 R185, R189, 0x20, RZ ;  /* 0x00000020bdb97810 */ /* 0x000fe40007ffe0ff */
[-C--:B------:R-:W-:Y:S03]  /*32e0*/  HMMA.16816.F32.BF16 R44, R180, R174.reuse, R44 ;  /* 0x000000aeb42c723c */ /* 0x080fe6000004182c */
[----:B------:R-:W-:Y:S01]  /*32f0*/  MUFU.EX2 R251, R251 ;  /* 0x000000fb00fb7308 */ /* 0x000fe20000000800 */
[----:B------:R-:W-:Y:S02]  /*3300*/  FSEL R19, R19, -INF , P0 ;  /* 0xff80000013137808 */ /* 0x000fe40000000000 */
[----:B------:R-:W-:Y:S02]  /*3310*/  ISETP.GT.AND P0, PT, R16, 0x40, PT ;  /* 0x000000401000780c */ /* 0x000fe40003f04270 */
[C---:B------:R-:W-:Y:S04]  /*3320*/  HMMA.16816.F32.BF16 R48, R168.reuse, R174, R48 ;  /* 0x000000aea830723c */ /* 0x040fe80000041830 */
[----:B------:R-:W-:Y:S01]  /*3330*/  FSEL R17, R22, -INF , P0 ;  /* 0xff80000016117808 */ /* 0x000fe20000000000 */
[--C-:B------:R-:W-:Y:S01]  /*3340*/  FFMA.FTZ R177, R19, c[0x0][0x29c], -R250.reuse ;  /* 0x0000a70013b17a23 */ /* 0x100fe200000108fa */
[C---:B------:R-:W-:Y:S01]  /*3350*/  ISETP.GT.AND P0, PT, R16.reuse, 0x41, PT ;  /* 0x000000411000780c */ /* 0x040fe20003f04270 */
[----:B------:R-:W3:Y:S01]  /*3360*/  MUFU.EX2 R252, R252 ;  /* 0x000000fc00fc7308 */ /* 0x000ee20000000800 */
[----:B------:R-:W-:Y:S01]  /*3370*/  IADD3 R189, R189, 0x28, RZ ;  /* 0x00000028bdbd7810 */ /* 0x000fe20007ffe0ff */
[--C-:B------:R-:W-:Y:S03]  /*3380*/  FFMA.FTZ R176, R17, c[0x0][0x29c], -R250.reuse ;  /* 0x0000a70011b07a23 */ /* 0x100fe600000108fa */
[----:B------:R-:W-:Y:S02]  /*3390*/  FSEL R23, R23, -INF , P0 ;  /* 0xff80000017177808 */ /* 0x000fe40000000000 */
[----:B------:R-:W-:Y:S02]  /*33a0*/  ISETP.GT.AND P0, PT, R16, 0x60, PT ;  /* 0x000000601000780c */ /* 0x000fe40003f04270 */
[----:B------:R-:W-:Y:S01]  /*33b0*/  IMNMX R185, R242, R185, PT ;  /* 0x000000b9f2b97217 */ /* 0x000fe20003800200 */
[--C-:B------:R-:W-:Y:S01]  /*33c0*/  FFMA.FTZ R179, R23, c[0x0][0x29c], -R250.reuse ;  /* 0x0000a70017b37a23 */ /* 0x100fe200000108fa */
[----:B------:R-:W-:Y:S01]  /*33d0*/  FSEL R33, R34, -INF , P0 ;  /* 0xff80000022217808 */ /* 0x000fe20000000000 */
[----:B--2---:R-:W-:Y:S01]  /*33e0*/  LDSM.16.M88.4 R20, [R196+0xa080] ;  /* 0x00a08000c414783b */ /* 0x004fe20000000200 */
[----:B------:R-:W-:Y:S01]  /*33f0*/  ISETP.GT.AND P0, PT, R16, 0x61, PT ;  /* 0x000000611000780c */ /* 0x000fe20003f04270 */
[----:B------:R-:W-:Y:S01]  /*3400*/  MUFU.EX2 R184, R184 ;  /* 0x000000b800b87308 */ /* 0x000fe20000000800 */
[----:B------:R-:W-:Y:S01]  /*3410*/  ISETP.GT.AND P5, PT, R185, 0x61, PT ;  /* 0x00000061b900780c */ /* 0x000fe20003fa4270 */
[-C--:B-1----:R-:W-:Y:S03]  /*3420*/  HMMA.16816.F32.BF16 R52, R168, R4.reuse, R52 ;  /* 0x00000004a834723c */ /* 0x082fe60000041834 */
[----:B------:R-:W-:Y:S01]  /*3430*/  FSEL R35, R35, -INF , P0 ;  /* 0xff80000023237808 */ /* 0x000fe20000000000 */
[----:B------:R-:W1:Y:S01]  /*3440*/  LDSM.16.M88.4 R16, [R3+0x13080] ;  /* 0x013080000310783b */ /* 0x000e620000000200 */
[--C-:B------:R-:W-:Y:S01]  /*3450*/  FFMA.FTZ R178, R33, c[0x0][0x29c], -R250.reuse ;  /* 0x0000a70021b27a23 */ /* 0x100fe200000108fa */
[C---:B------:R-:W-:Y:S02]  /*3460*/  ISETP.GT.AND P6, PT, R185.reuse, 0x60, PT ;  /* 0x00000060b900780c */ /* 0x040fe40003fc4270 */
[C---:B------:R-:W-:Y:S01]  /*3470*/  HMMA.16816.F32.BF16 R56, R180.reuse, R4, R56 ;  /* 0x00000004b438723c */ /* 0x040fe20000041838 */
[----:B------:R-:W-:Y:S03]  /*3480*/  MUFU.EX2 R177, R177 ;  /* 0x000000b100b17308 */ /* 0x000fe60000000800 */
[----:B------:R-:W-:Y:S01]  /*3490*/  ISETP.GT.AND P0, PT, R185, RZ, PT ;  /* 0x000000ffb900720c */ /* 0x000fe20003f04270 */
[----:B------:R-:W-:Y:S01]  /*34a0*/  FFMA.FTZ R250, R35, c[0x0][0x29c], -R250 ;  /* 0x0000a70023fa7a23 */ /* 0x000fe200000108fa */
[----:B------:R-:W-:Y:S01]  /*34b0*/  FSEL R28, R28, -INF , P6 ;  /* 0xff8000001c1c7808 */ /* 0x000fe20003000000 */
[----:B------:R-:W2:Y:S01]  /*34c0*/  LDSM.16.M88.4 R32, [R196+0xb080] ;  /* 0x00b08000c420783b */ /* 0x000ea20000000200 */
[-C--:B------:R-:W-:Y:S03]  /*34d0*/  HMMA.16816.F32.BF16 R60, R180, R6.reuse, R60 ;  /* 0x00000006b43c723c */ /* 0x080fe6000004183c */
[----:B------:R-:W-:Y:S01]  /*34e0*/  MUFU.EX2 R178, R178 ;  /* 0x000000b200b27308 */ /* 0x000fe20000000800 */
[----:B------:R-:W-:Y:S02]  /*34f0*/  FSEL R8, R8, -INF , P0 ;  /* 0xff80000008087808 */ /* 0x000fe40000000000 */
[----:B------:R-:W-:Y:S02]  /*3500*/  ISETP.GT.AND P0, PT, R185, 0x1, PT ;  /* 0x00000001b900780c */ /* 0x000fe40003f04270 */
[----:B------:R-:W-:Y:S04]  /*3510*/  HMMA.16816.F32.BF16 R64, R168, R6, R64 ;  /* 0x00000006a840723c */ /* 0x000fe80000041840 */
[----:B------:R-:W-:Y:S01]  /*3520*/  FSEL R4, R9, -INF , P0 ;  /* 0xff80000009047808 */ /* 0x000fe20000000000 */
[----:B------:R-:W-:Y:S01]  /*3530*/  MUFU.EX2 R5, R250 ;  /* 0x000000fa00057308 */ /* 0x000fe20000000800 */
[--C-:B------:R-:W-:Y:S01]  /*3540*/  FFMA.FTZ R180, R8, c[0x0][0x29c], -R249.reuse ;  /* 0x0000a70008b47a23 */ /* 0x100fe200000108f9 */
[C---:B------:R-:W-:Y:S02]  /*3550*/  ISETP.GT.AND P0, PT, R185.reuse, 0x20, PT ;  /* 0x00000020b900780c */ /* 0x040fe40003f04270 */
[--C-:B------:R-:W-:Y:S03]  /*3560*/  FFMA.FTZ R9, R4, c[0x0][0x29c], -R249.reuse ;  /* 0x0000a70004097a23 */ /* 0x100fe600000108f9 */
[----:B------:R-:W-:Y:S02]  /*3570*/  FSEL R12, R12, -INF , P0 ;  /* 0xff8000000c0c7808 */ /* 0x000fe40000000000 */
[----:B------:R-:W-:Y:S01]  /*3580*/  ISETP.GT.AND P0, PT, R185, 0x21, PT ;  /* 0x00000021b900780c */ /* 0x000fe20003f04270 */
[----:B------:R5:W-:Y:S02]  /*3590*/  MUFU.EX2 R4, R9 ;  /* 0x0000000900047308 */ /* 0x000be40000000800 */
[--C-:B------:R-:W-:Y:S01]  /*35a0*/  FFMA.FTZ R6, R12, c[0x0][0x29c], -R249.reuse ;  /* 0x0000a7000c067a23 */ /* 0x100fe200000108f9 */
[----:B------:R-:W-:Y:S01]  /*35b0*/  FSEL R8, R13, -INF , P0 ;  /* 0xff8000000d087808 */ /* 0x000fe20000000000 */
[-C--:B-1----:R-:W-:Y:S05]  /*35c0*/  HMMA.16816.F32.BF16 R36, R16, R20.reuse, R36 ;  /* 0x000000141024723c */ /* 0x082fea0000041824 */
[--C-:B------:R-:W-:Y:S01]  /*35d0*/  FFMA.FTZ R7, R8, c[0x0][0x29c], -R249.reuse ;  /* 0x0000a70008077a23 */ /* 0x100fe200000108f9 */
[----:B------:R-:W-:Y:S01]  /*35e0*/  IMNMX R12, R242, R189, PT ;  /* 0x000000bdf20c7217 */ /* 0x000fe20003800200 */
[----:B------:R-:W-:Y:S01]  /*35f0*/  MUFU.EX2 R3, R180 ;  /* 0x000000b400037308 */ /* 0x000fe20000000800 */
[C---:B------:R-:W-:Y:S04]  /*3600*/  HMMA.16816.F32.BF16 R40, R164.reuse, R20, R40 ;  /* 0x00000014a428723c */ /* 0x040fe80000041828 */
[C---:B------:R-:W-:Y:S02]  /*3610*/  ISETP.GT.AND P0, PT, R185.reuse, 0x40, PT ;  /* 0x00000040b900780c */ /* 0x040fe40003f04270 */
[----:B------:R-:W-:Y:S02]  /*3620*/  ISETP.GT.AND P6, PT, R12, 0x1, PT ;  /* 0x000000010c00780c */ /* 0x000fe40003fc4270 */
[-C--:B------:R-:W-:Y:S01]  /*3630*/  HMMA.16816.F32.BF16 R44, R164, R22.reuse, R44 ;  /* 0x00000016a42c723c */ /* 0x080fe2000004182c */
[----:B------:R-:W-:Y:S01]  /*3640*/  MUFU.EX2 R6, R6 ;  /* 0x0000000600067308 */ /* 0x000fe20000000800 */
[----:B-----5:R-:W1:Y:S02]  /*3650*/  LDS R9, [R246+0x18280] ;  /* 0x01828000f6097984 */ /* 0x020e640000000800 */
[----:B------:R-:W-:Y:S02]  /*3660*/  FSEL R24, R24, -INF , P0 ;  /* 0xff80000018187808 */ /* 0x000fe40000000000 */
[----:B------:R-:W-:Y:S02]  /*3670*/  ISETP.GT.AND P0, PT, R185, 0x41, PT ;  /* 0x00000041b900780c */ /* 0x000fe40003f04270 */
[C---:B------:R-:W-:Y:S03]  /*3680*/  HMMA.16816.F32.BF16 R48, R16.reuse, R22, R48 ;  /* 0x000000161030723c */ /* 0x040fe60000041830 */
[----:B------:R-:W-:Y:S01]  /*3690*/  MUFU.EX2 R7, R7 ;  /* 0x0000000700077308 */ /* 0x000fe20000000800 */
[--C-:B------:R-:W-:Y:S01]  /*36a0*/  FFMA.FTZ R21, R24, c[0x0][0x29c], -R249.reuse ;  /* 0x0000a70018157a23 */ /* 0x100fe200000108f9 */
[----:B------:R-:W-:Y:S02]  /*36b0*/  FSEL R20, R25, -INF , P0 ;  /* 0xff80000019147808 */ /* 0x000fe40000000000 */
[----:B------:R-:W-:Y:S01]  /*36c0*/  ISETP.GT.AND P0, PT, R12, RZ, PT ;  /* 0x000000ff0c00720c */ /* 0x000fe20003f04270 */
[-C--:B--2---:R-:W-:Y:S04]  /*36d0*/  HMMA.16816.F32.BF16 R52, R16, R32.reuse, R52 ;  /* 0x000000201034723c */ /* 0x084fe80000041834 */
[--C-:B------:R-:W-:Y:S01]  /*36e0*/  FFMA.FTZ R13, R20, c[0x0][0x29c], -R249.reuse ;  /* 0x0000a700140d7a23 */ /* 0x100fe200000108f9 */
[----:B------:R2:W-:Y:S01]  /*36f0*/  MUFU.EX2 R8, R21 ;  /* 0x0000001500087308 */ /* 0x0005e20000000800 */
[----:B------:R-:W-:Y:S02]  /*3700*/  FSEL R20, R29, -INF , P5 ;  /* 0xff8000001d147808 */ /* 0x000fe40002800000 */
[C---:B------:R-:W-:Y:S04]  /*3710*/  HMMA.16816.F32.BF16 R56, R164.reuse, R32, R56 ;  /* 0x00000020a438723c */ /* 0x040fe80000041838 */
[C---:B------:R-:W-:Y:S02]  /*3720*/  ISETP.GT.AND P5, PT, R12.reuse, 0x20, PT ;  /* 0x000000200c00780c */ /* 0x040fe40003fa4270 */
[----:B------:R-:W-:Y:S01]  /*3730*/  FSEL R11, R11, -INF , P6 ;  /* 0xff8000000b0b7808 */ /* 0x000fe20003000000 */
[----:B------:R-:W-:Y:S01]  /*3740*/  MUFU.EX2 R13, R13 ;  /* 0x0000000d000d7308 */ /* 0x000fe20000000800 */
[-C--:B------:R-:W-:Y:S03]  /*3750*/  HMMA.16816.F32.BF16 R60, R164, R34.reuse, R60 ;  /* 0x00000022a43c723c */ /* 0x080fe6000004183c */
[----:B------:R-:W-:Y:S01]  /*3760*/  ISETP.GT.AND P6, PT, R12, 0x41, PT ;  /* 0x000000410c00780c */ /* 0x000fe20003fc4270 */
[--C-:B------:R-:W-:Y:S01]  /*3770*/  FFMA.FTZ R11, R11, c[0x0][0x29c], -R248.reuse ;  /* 0x0000a7000b0b7a23 */ /* 0x100fe200000108f8 */
[----:B------:R-:W-:Y:S02]  /*3780*/  FSEL R23, R14, -INF , P5 ;  /* 0xff8000000e177808 */ /* 0x000fe40002800000 */
[----:B------:R-:W5:Y:S01]  /*3790*/  LDS R14, [R246+0x182a0] ;  /* 0x0182a000f60e7984 */ /* 0x000f620000000800 */
[----:B------:R-:W-:Y:S01]  /*37a0*/  HMMA.16816.F32.BF16 R64, R16, R34, R64 ;  /* 0x000000221040723c */ /* 0x000fe20000041840 */
[----:B------:R3:W-:Y:S03]  /*37b0*/  MUFU.EX2 R18, R11 ;  /* 0x0000000b00127308 */ /* 0x0007e60000000800 */
[----:B------:R-:W-:Y:S01]  /*37c0*/  ISETP.GT.AND P5, PT, R12, 0x60, PT ;  /* 0x000000600c00780c */ /* 0x000fe20003fa4270 */
[--C-:B------:R-:W-:Y:S01]  /*37d0*/  FFMA.FTZ R23, R23, c[0x0][0x29c], -R248.reuse ;  /* 0x0000a70017177a23 */ /* 0x100fe200000108f8 */
[----:B--2---:R-:W-:Y:S01]  /*37e0*/  FSEL R21, R10, -INF , P0 ;  /* 0xff8000000a157808 */ /* 0x004fe20000000000 */
[--C-:B------:R-:W-:Y:S01]  /*37f0*/  FFMA.FTZ R10, R28, c[0x0][0x29c], -R249.reuse ;  /* 0x0000a7001c0a7a23 */ /* 0x100fe200000108f9 */
[----:B------:R-:W-:Y:S01]  /*3800*/  ISETP.GT.AND P0, PT, R12, 0x21, PT ;  /* 0x000000210c00780c */ /* 0x000fe20003f04270 */
[----:B------:R-:W-:Y:S02]  /*3810*/  FFMA.FTZ R249, R20, c[0x0][0x29c], -R249 ;  /* 0x0000a70014f97a23 */ /* 0x000fe400000108f9 */
[----:B------:R-:W-:Y:S01]  /*3820*/  MUFU.EX2 R176, R176 ;  /* 0x000000b000b07308 */ /* 0x000fe20000000800 */
[----:B------:R-:W-:Y:S01]  /*3830*/  FSEL R15, R15, -INF , P0 ;  /* 0xff8000000f0f7808 */ /* 0x000fe20000000000 */
[--C-:B------:R-:W-:Y:S01]  /*3840*/  FFMA.FTZ R21, R21, c[0x0][0x29c], -R248.reuse ;  /* 0x0000a70015157a23 */ /* 0x100fe200000108f8 */
[----:B------:R-:W-:Y:S01]  /*3850*/  ISETP.GT.AND P0, PT, R12, 0x40, PT ;  /* 0x000000400c00780c */ /* 0x000fe20003f04270 */
[--C-:B-1----:R-:W-:Y:S01]  /*3860*/  FADD.FTZ R17, R36, -R9.reuse ;  /* 0x8000000924117221 */ /* 0x102fe20000010000 */
[----:B------:R-:W-:Y:S01]  /*3870*/  FSEL R29, R30, -INF , P5 ;  /* 0xff8000001e1d7808 */ /* 0x000fe20002800000 */
[--C-:B------:R-:W-:Y:S01]  /*3880*/  FFMA.FTZ R15, R15, c[0x0][0x29c], -R248.reuse ;  /* 0x0000a7000f0f7a23 */ /* 0x100fe200000108f8 */
[----:B------:R-:W-:Y:S01]  /*3890*/  FSEL R25, R26, -INF , P0 ;  /* 0xff8000001a197808 */ /* 0x000fe20000000000 */
[--C-:B------:R-:W-:Y:S01]  /*38a0*/  FADD.FTZ R20, R49, -R9.reuse ;  /* 0x8000000931147221 */ /* 0x100fe20000010000 */
[----:B------:R-:W-:Y:S01]  /*38b0*/  ISETP.GT.AND P0, PT, R12, 0x61, PT ;  /* 0x000000610c00780c */ /* 0x000fe20003f04270 */
[--C-:B------:R-:W-:Y:S01]  /*38c0*/  FADD.FTZ R12, R37, -R9.reuse ;  /* 0x80000009250c7221 */ /* 0x100fe20000010000 */
[----:B------:R-:W-:Y:S01]  /*38d0*/  FSEL R27, R27, -INF , P6 ;  /* 0xff8000001b1b7808 */ /* 0x000fe20003000000 */
[--C-:B------:R-:W-:Y:S01]  /*38e0*/  FFMA.FTZ R25, R25, c[0x0][0x29c], -R248.reuse ;  /* 0x0000a70019197a23 */ /* 0x100fe200000108f8 */
[----:B------:R-:W-:Y:S01]  /*38f0*/  FSEL R31, R31, -INF , P0 ;  /* 0xff8000001f1f7808 */ /* 0x000fe20000000000 */
[----:B----4-:R-:W-:Y:S01]  /*3900*/  FMUL.FTZ R16, R191, R12 ;  /* 0x0000000cbf107220 */ /* 0x010fe20000410000 */
[----:B------:R-:W1:Y:S01]  /*3910*/  MUFU.EX2 R179, R179 ;  /* 0x000000b300b37308 */ /* 0x000e620000000800 */
[----:B------:R-:W2:Y:S01]  /*3920*/  LDS R12, [R246+0x18300] ;  /* 0x01830000f60c7984 */ /* 0x000ea20000000800 */
[--C-:B------:R-:W-:Y:S01]  /*3930*/  FFMA.FTZ R27, R27, c[0x0][0x29c], -R248.reuse ;  /* 0x0000a7001b1b7a23 */ /* 0x100fe200000108f8 */
[----:B---3--:R-:W-:Y:S01]  /*3940*/  F2FP.BF16.PACK_AB R35, R2, R252 ;  /* 0x000000fc0223723e */ /* 0x008fe200000010ff */
[--C-:B------:R-:W-:Y:S01]  /*3950*/  FFMA.FTZ R29, R29, c[0x0][0x29c], -R248.reuse ;  /* 0x0000a7001d1d7a23 */ /* 0x100fe200000108f8 */
[----:B------:R-:W-:Y:S01]  /*3960*/  F2FP.BF16.PACK_AB R19, R191, R188 ;  /* 0x000000bcbf13723e */ /* 0x000fe200000010ff */
[----:B------:R-:W-:Y:S01]  /*3970*/  FFMA.FTZ R248, R31, c[0x0][0x29c], -R248 ;  /* 0x0000a7001ff87a23 */ /* 0x000fe200000108f8 */
[----:B------:R-:W3:Y:S01]  /*3980*/  LDS R246, [R246+0x18320] ;  /* 0x01832000f6f67984 */ /* 0x000ee20000000800 */
[--C-:B------:R-:W-:Y:S02]  /*3990*/  FADD.FTZ R31, R48, -R9.reuse ;  /* 0x80000009301f7221 */ /* 0x100fe40000010000 */
[----:B------:R-:W-:Y:S01]  /*39a0*/  FMUL.FTZ R17, R188, R17 ;  /* 0x00000011bc117220 */ /* 0x000fe20000410000 */
[----:B------:R-:W-:Y:S01]  /*39b0*/  MUFU.EX2 R21, R21 ;  /* 0x0000001500157308 */ /* 0x000fe20000000800 */
[----:B------:R-:W-:Y:S01]  /*39c0*/  FMUL.FTZ R31, R190, R31 ;  /* 0x0000001fbe1f7220 */ /* 0x000fe20000410000 */
[C---:B------:R-:W-:Y:S01]  /*39d0*/  F2FP.BF16.PACK_AB R190, R193.reuse, R190 ;  /* 0x000000bec1be723e */ /* 0x040fe200000010ff */
[----:B------:R-:W-:Y:S01]  /*39e0*/  FMUL.FTZ R20, R193, R20 ;  /* 0x00000014c1147220 */ /* 0x000fe20000410000 */
[----:B------:R-:W-:Y:S01]  /*39f0*/  F2FP.BF16.PACK_AB R17, R16, R17 ;  /* 0x000000111011723e */ /* 0x000fe200000010ff */
[--C-:B------:R-:W-:Y:S01]  /*3a00*/  FADD.FTZ R33, R52, -R9.reuse ;  /* 0x8000000934217221 */ /* 0x100fe20000010000 */
[----:B------:R-:W-:Y:S01]  /*3a10*/  STS [R232+0x18480], R19 ;  /* 0x01848013e8007388 */ /* 0x000fe20000000800 */
[--C-:B------:R-:W-:Y:S01]  /*3a20*/  FADD.FTZ R22, R53, -R9.reuse ;  /* 0x8000000935167221 */ /* 0x100fe20000010000 */
[----:B------:R-:W-:Y:S01]  /*3a30*/  F2FP.BF16.PACK_AB R20, R20, R31 ;  /* 0x0000001f1414723e */ /* 0x000fe200000010ff */
[--C-:B------:R-:W-:Y:S01]  /*3a40*/  FADD.FTZ R11, R64, -R9.reuse ;  /* 0x80000009400b7221 */ /* 0x100fe20000010000 */
[----:B------:R-:W-:Y:S01]  /*3a50*/  MUFU.EX2 R23, R23 ;  /* 0x0000001700177308 */ /* 0x000fe20000000800 */
[----:B------:R-:W-:Y:S01]  /*3a60*/  FMUL.FTZ R33, R192, R33 ;  /* 0x00000021c0217220 */ /* 0x000fe20000410000 */
[----:B------:R-:W-:Y:S01]  /*3a70*/  STS [R232+0x18880], R35 ;  /* 0x01888023e8007388 */ /* 0x000fe20000000800 */
[C---:B------:R-:W-:Y:S01]  /*3a80*/  FMUL.FTZ R22, R195.reuse, R22 ;  /* 0x00000016c3167220 */ /* 0x040fe20000410000 */
[----:B------:R-:W-:Y:S01]  /*3a90*/  F2FP.BF16.PACK_AB R195, R195, R192 ;  /* 0x000000c0c3c3723e */ /* 0x000fe200000010ff */
[----:B------:R-:W-:Y:S01]  /*3aa0*/  FADD.FTZ R16, R65, -R9 ;  /* 0x8000000941107221 */ /* 0x000fe20000010000 */
[----:B------:R-:W-:Y:S01]  /*3ab0*/  STS [R229], R190 ;  /* 0x000000bee5007388 */ /* 0x000fe20000000800 */
[--C-:B-----5:R-:W-:Y:S01]  /*3ac0*/  FADD.FTZ R9, R38, -R14.reuse ;  /* 0x8000000e26097221 */ /* 0x120fe20000010000 */
[----:B------:R-:W-:Y:S01]  /*3ad0*/  F2FP.BF16.PACK_AB R33, R22, R33 ;  /* 0x000000211621723e */ /* 0x000fe200000010ff */
[--C-:B------:R-:W-:Y:S01]  /*3ae0*/  FADD.FTZ R31, R39, -R14.reuse ;  /* 0x8000000e271f7221 */ /* 0x100fe20000010000 */
[----:B------:R-:W4:Y:S01]  /*3af0*/  MUFU.EX2 R24, R15 ;  /* 0x0000000f00187308 */ /* 0x000f220000000800 */
[----:B------:R-:W-:Y:S01]  /*3b00*/  FMUL.FTZ R11, R194, R11 ;  /* 0x0000000bc20b7220 */ /* 0x000fe20000410000 */
[C---:B------:R-:W-:Y:S01]  /*3b10*/  F2FP.BF16.PACK_AB R194, R251.reuse, R194 ;  /* 0x000000c2fbc2723e */ /* 0x040fe200000010ff */
[----:B------:R-:W-:Y:S02]  /*3b20*/  FMUL.FTZ R16, R251, R16 ;  /* 0x00000010fb107220 */ /* 0x000fe40000410000 */
[----:B------:R-:W-:Y:S02]  /*3b30*/  FMUL.FTZ R9, R252, R9 ;  /* 0x00000009fc097220 */ /* 0x000fe40000410000 */
[----:B------:R-:W-:Y:S01]  /*3b40*/  FMUL.FTZ R2, R2, R31 ;  /* 0x0000001f02027220 */ /* 0x000fe20000410000 */
[----:B------:R-:W-:Y:S01]  /*3b50*/  F2FP.BF16.PACK_AB R28, R16, R11 ;  /* 0x0000000b101c723e */ /* 0x000fe200000010ff */
[--C-:B------:R-:W-:Y:S01]  /*3b60*/  FADD.FTZ R53, R54, -R14.reuse ;  /* 0x8000000e36357221 */ /* 0x100fe20000010000 */
[----:B------:R-:W-:Y:S01]  /*3b70*/  MUFU.EX2 R25, R25 ;  /* 0x0000001900197308 */ /* 0x000fe20000000800 */
[--C-:B------:R-:W-:Y:S01]  /*3b80*/  FADD.FTZ R65, R66, -R14.reuse ;  /* 0x8000000e42417221 */ /* 0x100fe20000010000 */
[----:B------:R-:W-:Y:S01]  /*3b90*/  F2FP.BF16.PACK_AB R9, R2, R9 ;  /* 0x000000090209723e */ /* 0x000fe200000010ff */
[--C-:B------:R-:W-:Y:S02]  /*3ba0*/  FADD.FTZ R31, R50, -R14.reuse ;  /* 0x8000000e321f7221 */ /* 0x100fe40000010000 */
[--C-:B------:R-:W-:Y:S02]  /*3bb0*/  FADD.FTZ R22, R51, -R14.reuse ;  /* 0x8000000e33167221 */ /* 0x100fe40000010000 */
[--C-:B------:R-:W-:Y:S01]  /*3bc0*/  FADD.FTZ R26, R55, -R14.reuse ;  /* 0x8000000e371a7221 */ /* 0x100fe20000010000 */
[----:B-1----:R-:W-:Y:S01]  /*3bd0*/  F2FP.BF16.PACK_AB R55, R179, R176 ;  /* 0x000000b0b337723e */ /* 0x002fe200000010ff */
[----:B------:R-:W-:Y:S01]  /*3be0*/  FADD.FTZ R14, R67, -R14 ;  /* 0x8000000e430e7221 */ /* 0x000fe20000010000 */
[----:B------:R-:W-:Y:S01]  /*3bf0*/  MUFU.EX2 R29, R29 ;  /* 0x0000001d001d7308 */ /* 0x000fe20000000800 */
[----:B------:R-:W-:Y:S01]  /*3c00*/  FMUL.FTZ R65, R178, R65 ;  /* 0x00000041b2417220 */ /* 0x000fe20000410000 */
[C---:B------:R-:W-:Y:S01]  /*3c10*/  F2FP.BF16.PACK_AB R178, R5.reuse, R178 ;  /* 0x000000b205b2723e */ /* 0x040fe200000010ff */
[----:B------:R-:W-:Y:S02]  /*3c20*/  FMUL.FTZ R14, R5, R14 ;  /* 0x0000000e050e7220 */ /* 0x000fe40000410000 */
[--C-:B--2---:R-:W-:Y:S02]  /*3c30*/  FADD.FTZ R2, R40, -R12.reuse ;  /* 0x8000000c28027221 */ /* 0x104fe40000010000 */
[--C-:B------:R-:W-:Y:S02]  /*3c40*/  FADD.FTZ R5, R41, -R12.reuse ;  /* 0x8000000c29057221 */ /* 0x100fe40000010000 */
[--C-:B------:R-:W-:Y:S01]  /*3c50*/  FADD.FTZ R11, R44, -R12.reuse ;  /* 0x8000000c2c0b7221 */ /* 0x100fe20000010000 */
[----:B------:R-:W1:Y:S01]  /*3c60*/  MUFU.EX2 R10, R10 ;  /* 0x0000000a000a7308 */ /* 0x000e620000000800 */
[--C-:B------:R-:W-:Y:S02]  /*3c70*/  FADD.FTZ R16, R45, -R12.reuse ;  /* 0x8000000c2d107221 */ /* 0x100fe40000010000 */
[----:B------:R-:W-:Y:S01]  /*3c80*/  FMUL.FTZ R2, R3, R2 ;  /* 0x0000000203027220 */ /* 0x000fe20000410000 */
[C---:B------:R-:W-:Y:S01]  /*3c90*/  F2FP.BF16.PACK_AB R3, R4.reuse, R3 ;  /* 0x000000030403723e */ /* 0x040fe200000010ff */
[----:B------:R-:W-:Y:S02]  /*3ca0*/  FMUL.FTZ R5, R4, R5 ;  /* 0x0000000504057220 */ /* 0x000fe40000410000 */
[--C-:B------:R-:W-:Y:S02]  /*3cb0*/  FADD.FTZ R4, R57, -R12.reuse ;  /* 0x8000000c39047221 */ /* 0x100fe40000010000 */
[----:B------:R-:W-:Y:S01]  /*3cc0*/  FMUL.FTZ R11, R6, R11 ;  /* 0x0000000b060b7220 */ /* 0x000fe20000410000 */
[C---:B------:R-:W-:Y:S01]  /*3cd0*/  F2FP.BF16.PACK_AB R6, R7.reuse, R6 ;  /* 0x000000060706723e */ /* 0x040fe200000010ff */
[----:B------:R-:W-:Y:S01]  /*3ce0*/  FMUL.FTZ R16, R7, R16 ;  /* 0x0000001007107220 */ /* 0x000fe20000410000 */
[----:B------:R-:W-:Y:S01]  /*3cf0*/  F2FP.BF16.PACK_AB R5, R5, R2 ;  /* 0x000000020505723e */ /* 0x000fe200000010ff */
[--C-:B------:R-:W-:Y:S01]  /*3d00*/  FADD.FTZ R7, R56, -R12.reuse ;  /* 0x8000000c38077221 */ /* 0x100fe20000010000 */
[----:B----4-:R-:W-:Y:S01]  /*3d10*/  F2FP.BF16.PACK_AB R2, R24, R23 ;  /* 0x000000171802723e */ /* 0x010fe200000010ff */
[----:B------:R-:W-:Y:S01]  /*3d20*/  FMUL.FTZ R4, R13, R4 ;  /* 0x000000040d047220 */ /* 0x000fe20000410000 */
[----:B------:R-:W2:Y:S01]  /*3d30*/  MUFU.EX2 R249, R249 ;  /* 0x000000f900f97308 */ /* 0x000ea20000000800 */
[----:B------:R-:W-:Y:S01]  /*3d40*/  FMUL.FTZ R7, R8, R7 ;  /* 0x0000000708077220 */ /* 0x000fe20000410000 */
[----:B------:R-:W-:Y:S01]  /*3d50*/  F2FP.BF16.PACK_AB R16, R16, R11 ;  /* 0x0000000b1010723e */ /* 0x000fe200000010ff */
[----:B------:R-:W-:Y:S01]  /*3d60*/  FMUL.FTZ R31, R184, R31 ;  /* 0x0000001fb81f7220 */ /* 0x000fe20000410000 */
[C---:B------:R-:W-:Y:S01]  /*3d70*/  F2FP.BF16.PACK_AB R184, R177.reuse, R184 ;  /* 0x000000b8b1b8723e */ /* 0x040fe200000010ff */
[----:B------:R-:W-:Y:S02]  /*3d80*/  FMUL.FTZ R22, R177, R22 ;  /* 0x00000016b1167220 */ /* 0x000fe40000410000 */
[----:B------:R-:W-:Y:S02]  /*3d90*/  FMUL.FTZ R53, R176, R53 ;  /* 0x00000035b0357220 */ /* 0x000fe40000410000 */
[----:B------:R-:W-:Y:S01]  /*3da0*/  FMUL.FTZ R26, R179, R26 ;  /* 0x0000001ab31a7220 */ /* 0x000fe20000410000 */
[----:B------:R-:W-:Y:S01]  /*3db0*/  F2FP.BF16.PACK_AB R22, R22, R31 ;  /* 0x0000001f1616723e */ /* 0x000fe200000010ff */
[----:B------:R-:W-:Y:S01]  /*3dc0*/  STS [R229+0x400], R184 ;  /* 0x000400b8e5007388 */ /* 0x000fe20000000800 */
[----:B------:R-:W-:Y:S01]  /*3dd0*/  F2FP.BF16.PACK_AB R31, R4, R7 ;  /* 0x00000007041f723e */ /* 0x000fe200000010ff */
[----:B------:R-:W-:Y:S01]  /*3de0*/  MUFU.EX2 R248, R248 ;  /* 0x000000f800f87308 */ /* 0x000fe20000000800 */
[----:B------:R-:W-:Y:S01]  /*3df0*/  F2FP.BF16.PACK_AB R7, R18, R21 ;  /* 0x000000151207723e */ /* 0x000fe200000010ff */
[----:B------:R4:W-:Y:S01]  /*3e00*/  STS [R232+0x19480], R3 ;  /* 0x01948003e8007388 */ /* 0x0009e20000000800 */
[----:B------:R-:W-:Y:S01]  /*3e10*/  F2FP.BF16.PACK_AB R53, R26, R53 ;  /* 0x000000351a35723e */ /* 0x000fe200000010ff */
[----:B------:R-:W-:Y:S01]  /*3e20*/  FADD.FTZ R15, R60, -R12 ;  /* 0x8000000c3c0f7221 */ /* 0x000fe20000010000 */
[----:B------:R-:W-:Y:S01]  /*3e30*/  F2FP.BF16.PACK_AB R26, R14, R65 ;  /* 0x000000410e1a723e */ /* 0x000fe200000010ff */
[----:B------:R5:W-:Y:S01]  /*3e40*/  STS [R232+0x19880], R7 ;  /* 0x01988007e8007388 */ /* 0x000be20000000800 */
[--C-:B---3--:R-:W-:Y:S02]  /*3e50*/  FADD.FTZ R4, R42, -R246.reuse ;  /* 0x800000f62a047221 */ /* 0x108fe40000010000 */
[----:B-1----:R-:W-:Y:S01]  /*3e60*/  FMUL.FTZ R15, R10, R15 ;  /* 0x0000000f0a0f7220 */ /* 0x002fe20000410000 */
[----:B------:R1:W3:Y:S01]  /*3e70*/  MUFU.EX2 R14, R27 ;  /* 0x0000001b000e7308 */ /* 0x0002e20000000800 */
[----:B------:R3:W-:Y:S01]  /*3e80*/  STS [R229+0x1400], R2 ;  /* 0x00140002e5007388 */ /* 0x0007e20000000800 */
[----:B--2---:R-:W-:Y:S01]  /*3e90*/  F2FP.BF16.PACK_AB R10, R249, R10 ;  /* 0x0000000af90a723e */ /* 0x004fe200000010ff */
[----:B------:R-:W-:Y:S02]  /*3ea0*/  FMUL.FTZ R4, R21, R4 ;  /* 0x0000000415047220 */ /* 0x000fe40000410000 */
[----:B------:R2:W-:Y:S01]  /*3eb0*/  STS [R229+0x1000], R6 ;  /* 0x00100006e5007388 */ /* 0x0005e20000000800 */
[--C-:B------:R-:W-:Y:S02]  /*3ec0*/  FADD.FTZ R58, R58, -R246.reuse ;  /* 0x800000f63a3a7221 */ /* 0x100fe40000010000 */
[----:B------:R-:W-:Y:S01]  /*3ed0*/  FADD.FTZ R59, R59, -R246 ;  /* 0x800000f63b3b7221 */ /* 0x000fe20000010000 */
[----:B------:R-:W-:Y:S01]  /*3ee0*/  STS [R232+0x1a480], R195 ;  /* 0x01a480c3e8007388 */ /* 0x000fe20000000800 */
[----:B------:R-:W-:Y:S02]  /*3ef0*/  FADD.FTZ R12, R61, -R12 ;  /* 0x8000000c3d0c7221 */ /* 0x000fe40000010000 */
[----:B------:R-:W-:Y:S01]  /*3f00*/  FMUL.FTZ R58, R25, R58 ;  /* 0x0000003a193a7220 */ /* 0x000fe20000410000 */
[----:B------:R-:W-:Y:S01]  /*3f10*/  STS [R232+0x1a880], R55 ;  /* 0x01a88037e8007388 */ /* 0x000fe20000000800 */
[--C-:B------:R-:W-:Y:S02]  /*3f20*/  FADD.FTZ R62, R62, -R246.reuse ;  /* 0x800000f63e3e7221 */ /* 0x100fe40000010000 */
[--C-:B------:R-:W-:Y:S01]  /*3f30*/  FADD.FTZ R63, R63, -R246.reuse ;  /* 0x800000f63f3f7221 */ /* 0x100fe20000010000 */
[----:B------:R-:W-:Y:S01]  /*3f40*/  STS [R229+0x2000], R194 ;  /* 0x002000c2e5007388 */ /* 0x000fe20000000800 */
[--C-:B----4-:R-:W-:Y:S02]  /*3f50*/  FADD.FTZ R3, R43, -R246.reuse ;  /* 0x800000f62b037221 */ /* 0x110fe40000010000 */
[----:B------:R-:W-:Y:S01]  /*3f60*/  FMUL.FTZ R12, R249, R12 ;  /* 0x0000000cf90c7220 */ /* 0x000fe20000410000 */
[----:B------:R-:W-:Y:S01]  /*3f70*/  STS [R229+0x2400], R178 ;  /* 0x002400b2e5007388 */ /* 0x000fe20000000800 */
[----:B------:R-:W-:Y:S01]  /*3f80*/  FMUL.FTZ R3, R18, R3 ;  /* 0x0000000312037220 */ /* 0x000fe20000410000 */
[----:B-1----:R-:W-:Y:S01]  /*3f90*/  F2FP.BF16.PACK_AB R27, R13, R8 ;  /* 0x000000080d1b723e */ /* 0x002fe200000010ff */
[--C-:B-----5:R-:W-:Y:S01]  /*3fa0*/  FADD.FTZ R7, R47, -R246.reuse ;  /* 0x800000f62f077221 */ /* 0x120fe20000010000 */
[C---:B---3--:R-:W-:Y:S01]  /*3fb0*/  F2FP.BF16.PACK_AB R11, R14.reuse, R25 ;  /* 0x000000190e0b723e */ /* 0x048fe200000010ff */
[----:B------:R-:W-:Y:S01]  /*3fc0*/  FMUL.FTZ R59, R14, R59 ;  /* 0x0000003b0e3b7220 */ /* 0x000fe20000410000 */
[----:B------:R-:W-:Y:S01]  /*3fd0*/  F2FP.BF16.PACK_AB R2, R248, R29 ;  /* 0x0000001df802723e */ /* 0x000fe200000010ff */
[----:B------:R-:W-:Y:S01]  /*3fe0*/  STS [R232+0x1b480], R27 ;  /* 0x01b4801be8007388 */ /* 0x000fe20000000800 */
[----:B--2---:R-:W-:Y:S01]  /*3ff0*/  FADD.FTZ R6, R46, -R246 ;  /* 0x800000f62e067221 */ /* 0x004fe20000010000 */
[----:B------:R-:W-:Y:S01]  /*4000*/  F2FP.BF16.PACK_AB R3, R3, R4 ;  /* 0x000000040303723e */ /* 0x000fe200000010ff */
[----:B------:R-:W-:Y:S01]  /*4010*/  FMUL.FTZ R7, R24, R7 ;  /* 0x0000000718077220 */ /* 0x000fe20000410000 */
[----:B------:R-:W-:Y:S01]  /*4020*/  STS [R232+0x1b880], R11 ;  /* 0x01b8800be8007388 */ /* 0x000fe20000000800 */
[----:B------:R-:W-:Y:S01]  /*4030*/  FMUL.FTZ R6, R23, R6 ;  /* 0x0000000617067220 */ /* 0x000fe20000410000 */
[----:B------:R-:W-:Y:S01]  /*4040*/  F2FP.BF16.PACK_AB R59, R59, R58 ;  /* 0x0000003a3b3b723e */ /* 0x000fe200000010ff */
[----:B------:R-:W-:Y:S01]  /*4050*/  FMUL.FTZ R62, R29, R62 ;  /* 0x0000003e1d3e7220 */ /* 0x000fe20000410000 */
[----:B------:R-:W-:Y:S01]  /*4060*/  STS [R229+0x3000], R10 ;  /* 0x0030000ae5007388 */ /* 0x000fe20000000800 */
[----:B------:R-:W-:Y:S01]  /*4070*/  FMUL.FTZ R63, R248, R63 ;  /* 0x0000003ff83f7220 */ /* 0x000fe20000410000 */
[----:B------:R-:W-:Y:S02]  /*4080*/  F2FP.BF16.PACK_AB R6, R7, R6 ;  /* 0x000000060706723e */ /* 0x000fe400000010ff */
[----:B------:R1:W-:Y:S01]  /*4090*/  STS [R229+0x3400], R2 ;  /* 0x00340002e5007388 */ /* 0x0003e20000000800 */
[----:B------:R-:W-:Y:S02]  /*40a0*/  F2FP.BF16.PACK_AB R56, R12, R15 ;  /* 0x0000000f0c38723e */ /* 0x000fe400000010ff */
[----:B------:R-:W-:Y:S01]  /*40b0*/  F2FP.BF16.PACK_AB R62, R63, R62 ;  /* 0x0000003e3f3e723e */ /* 0x000fe200000010ff */
[----:B------:R-:W-:Y:S01]  /*40c0*/  BAR.SYNC.DEFER_BLOCKING 0x0 ;  /* 0x0000000000007b1d */ /* 0x000fe20000010000 */
[----:B-1----:R-:W-:Y:S07]  /*40d0*/  IMAD R2, R198, 0x1800, R209 ;  /* 0x00001800c6027824 */ /* 0x002fee00078e02d1 */
[----:B------:R-:W-:Y:S01]  /*40e0*/  STS [R232+0x1c480], R17 ;  /* 0x01c48011e8007388 */ /* 0x000fe20000000800 */
[----:B------:R-:W-:Y:S03]  /*40f0*/  IMAD.SHL.U32 R170, R2, 0x2, RZ ;  /* 0x0000000202aa7824 */ /* 0x000fe600078e00ff */
        /* <DEDUP_REMOVED lines=81> */
[----:B------:R-:W-:Y:S02]  /*4610*/  ISETP.GE.AND P0, PT, R4, UR7, PT ;  /* 0x0000000704007c0c */ /* 0x000fe4000bf06270 */
        /* <DEDUP_REMOVED lines=15> */
[----:B-12-45:R-:W-:Y:S01]  /*4710*/  SHF.R.S32.HI R5, RZ, 0x1f, R4 ;  /* 0x0000001fff057819 */ /* 0x036fe20000011404 */
[C---:B------:R-:W-:Y:S02]  /*4720*/  IMAD.SHL.U32 R9, R4.reuse, 0x40, RZ ;  /* 0x0000004004097824 */ /* 0x040fe400078e00ff */
[C---:B------:R-:W-:Y:S03]  /*4730*/  IMAD.WIDE.U32 R12, R4.reuse, c[0x0][0x208], RZ ;  /* 0x00008200040c7a25 */ /* 0x040fe600078e00ff */
[----:B------:R-:W-:Y:S01]  /*4740*/  IADD3 R7, P5, R9, R222, RZ ;  /* 0x000000de09077210 */ /* 0x000fe20007fbe0ff */
[----:B------:R-:W-:Y:S03]  /*4750*/  IMAD R5, R5, c[0x0][0x208], RZ ;  /* 0x0000820005057a24 */ /* 0x000fe600078e02ff */
[C---:B------:R-:W-:Y:S01]  /*4760*/  LEA.HI.X.SX32 R6, R9.reuse, R210, 0x1, P5 ;  /* 0x000000d209067211 */ /* 0x040fe200028f0eff */
[----:B------:R-:W-:Y:S01]  /*4770*/  IMAD R5, R4, c[0x0][0x20c], R5 ;  /* 0x0000830004057a24 */ /* 0x000fe200078e0205 */
[----:B------:R-:W-:Y:S02]  /*4780*/  IADD3 R9, -R9, c[0x0][0x168], RZ ;  /* 0x00005a0009097a10 */ /* 0x000fe40007ffe1ff */
[C---:B------:R-:W-:Y:S01]  /*4790*/  LEA R4, P0, R12.reuse, R218, 0x6 ;  /* 0x000000da0c047211 */ /* 0x040fe200078030ff */
[----:B------:R-:W-:Y:S01]  /*47a0*/  IMAD.IADD R5, R13, 0x1, R5 ;  /* 0x000000010d057824 */ /* 0x000fe200078e0205 */
[----:B------:R-:W-:Y:S02]  /*47b0*/  LEA R10, P5, R7, c[0x0][0x280], 0x2 ;  /* 0x0000a000070a7a11 */ /* 0x000fe400078a10ff */
[-C--:B------:R-:W-:Y:S02]  /*47c0*/  ISETP.LE.OR P6, PT, R9, R236.reuse, !P4 ;  /* 0x000000ec0900720c */ /* 0x080fe400067c3670 */
[----:B------:R-:W-:Y:S01]  /*47d0*/  LEA.HI.X R11, R7, c[0x0][0x284], R6, 0x2, P5 ;  /* 0x0000a100070b7a11 */ /* 0x000fe200028f1406 */
[----:B------:R-:W-:Y:S01]  /*47e0*/  @!P1 IMAD R6, R233, 0x40, R238 ;  /* 0x00000040e9069824 */ /* 0x000fe200078e02ee */
[-C--:B------:R-:W-:Y:S02]  /*47f0*/  ISETP.LE.OR P5, PT, R9, R236.reuse, !P3 ;  /* 0x000000ec0900720c */ /* 0x080fe40005fa3670 */
[----:B------:R-:W-:Y:S02]  /*4800*/  LEA.HI.X R5, R12, R235, R5, 0x6, P0 ;  /* 0x000000eb0c057211 */ /* 0x000fe400000f3405 */
[C---:B------:R-:W-:Y:S04]  /*4810*/  LEA R12, P0, R4.reuse, c[0x0][0x1f0], 0x1 ;  /* 0x00007c00040c7a11 */ /* 0x040fe800078008ff */
[----:B------:R-:W-:Y:S01]  /*4820*/  LEA.HI.X R13, R4, c[0x0][0x1f4], R5, 0x1, P0 ;  /* 0x00007d00040d7a11 */ /* 0x000fe200000f0c05 */
[----:B------:R-:W-:Y:S01]  /*4830*/  IMAD R5, R233, 0x3000, R230 ;  /* 0x00003000e9057824 */ /* 0x000fe200078e02e6 */
[----:B------:R-:W-:Y:S01]  /*4840*/  ISETP.LE.OR P0, PT, R9, R236, !P2 ;  /* 0x000000ec0900720c */ /* 0x000fe20005703670 */
[----:B------:R-:W-:Y:S03]  /*4850*/  @!P1 IMAD.SHL.U32 R4, R6, 0x4, RZ ;  /* 0x0000000406049824 */ /* 0x000fe600078e00ff */
[----:B------:R-:W-:Y:S01]  /*4860*/  @!PT LDS RZ, [RZ] ;  /* 0x00000000fffff984 */ /* 0x000fe20000000800 */
[----:B------:R-:W-:Y:S01]  /*4870*/  @!PT LDS RZ, [RZ] ;  /* 0x00000000fffff984 */ /* 0x000fe20000000800 */
[----:B------:R-:W-:Y:S01]  /*4880*/  @!PT LDS RZ, [RZ] ;  /* 0x00000000fffff984 */ /* 0x000fe20000000800 */
[----:B------:R1:W-:Y:S04]  /*4890*/  LDGSTS.E.BYPASS.LTC128B.128 [R5], [R12.64], !P6 ;  /* 0x000000000c057fae */ /* 0x0003e8000f101d48 */
[----:B------:R1:W-:Y:S05]  /*48a0*/  LDGSTS.E.BYPASS.LTC128B.128 [R5+0x1000], [R12.64+0x40], !P5 ;  /* 0x010000400c057fae */ /* 0x0003ea000e901d48 */
[----:B------:R1:W-:Y:S04]  /*48b0*/  LDGSTS.E.BYPASS.LTC128B.128 [R5+0x2000], [R12.64+0x80], !P0 ;  /* 0x020000800c057fae */ /* 0x0003e8000c101d48 */
[----:B------:R1:W-:Y:S02]  /*48c0*/  @!P1 LDGSTS.E.BYPASS.LTC128B.128 [R4+0x18280], [R10.64] ;  /* 0x182800000a049fae */ /* 0x0003e4000b901d48 */
.L_x_1146:
[-C--:B-12-45:R-:W-:Y:S01]  /*48d0*/  HMMA.16816.F32.BF16 R4, R28, R2.reuse, RZ ;  /* 0x000000021c04723c */ /* 0x0b6fe200000418ff */
[----:B------:R-:W-:Y:S02]  /*48e0*/  LDSM.16.M88.4 R36, [R200] ;  /* 0x00000000c824783b */ /* 0x000fe40000000200 */
[C---:B------:R-:W-:Y:S01]  /*48f0*/  ISETP.GE.AND P6, PT, R240.reuse, 0x1, PT ;  /* 0x00000001f000780c */ /* 0x040fe20003fc6270 */
[----:B------:R-:W-:Y:S01]  /*4900*/  IMAD R247, R247, 0x1800, RZ ;  /* 0x00001800f7f77824 */ /* 0x000fe200078e02ff */
        /* <DEDUP_REMOVED lines=14> */
[----:B------:R-:W-:Y:S03]  /*49f0*/  LDSM.16.M88.4 R56, [R202+0x3000] ;  /* 0x00300000ca38783b */ /* 0x000fe60000000200 */
[-C--:B------:R-:W-:Y:S01]  /*4a00*/  HMMA.16816.F32.BF16 R20, R28, R32.reuse, RZ ;  /* 0x000000201c14723c */ /* 0x080fe200000418ff */
[----:B------:R-:W2:Y:S04]  /*4a10*/  LDSM.16.M88.4 R28, [R200+0x1000] ;  /* 0x00100000c81c783b */ /* 0x000ea80000000200 */
[----:B------:R-:W0:Y:S03]  /*4a20*/  LDGDEPBAR ;  /* 0x00000000000079af */ /* 0x000e260000000000 */
[----:B------:R-:W-:Y:S01]  /*4a30*/  HMMA.16816.F32.BF16 R24, R24, R32, RZ ;  /* 0x000000201818723c */ /* 0x000fe200000418ff */
[----:B------:R-:W3:Y:S07]  /*4a40*/  LDSM.16.MT88.2 R32, [R203+0x2800] ;  /* 0x00280000cb20783b */ /* 0x000eee0000004100 */
[-C--:B------:R-:W-:Y:S08]  /*4a50*/  HMMA.16816.F32.BF16 R4, R64, R34.reuse, R4 ;  /* 0x000000224004723c */ /* 0x080ff00000041804 */
[C---:B------:R-:W-:Y:S01]  /*4a60*/  HMMA.16816.F32.BF16 R8, R164.reuse, R34, R8 ;  /* 0x00000022a408723c */ /* 0x040fe20000041808 */
[----:B------:R-:W4:Y:S07]  /*4a70*/  LDSM.16.MT88.2 R34, [R203+0xc00] ;  /* 0x000c0000cb22783b */ /* 0x000f2e0000004100 */
[-C--:B------:R-:W-:Y:S08]  /*4a80*/  HMMA.16816.F32.BF16 R12, R164, R60.reuse, R12 ;  /* 0x0000003ca40c723c */ /* 0x080ff0000004180c */
[C---:B------:R-:W-:Y:S08]  /*4a90*/  HMMA.16816.F32.BF16 R16, R64.reuse, R60, R16 ;  /* 0x0000003c4010723c */ /* 0x040ff00000041810 */
[-C--:B------:R-:W-:Y:S08]  /*4aa0*/  HMMA.16816.F32.BF16 R20, R64, R168.reuse, R20 ;  /* 0x000000a84014723c */ /* 0x080ff00000041814 */
[----:B------:R-:W-:Y:S08]  /*4ab0*/  HMMA.16816.F32.BF16 R24, R164, R168, R24 ;  /* 0x000000a8a418723c */ /* 0x000ff00000041818 */
[-C--:B-1----:R-:W-:Y:S08]  /*4ac0*/  HMMA.16816.F32.BF16 R4, R36, R2.reuse, R4 ;  /* 0x000000022404723c */ /* 0x082ff00000041804 */
[C---:B--2---:R-:W-:Y:S01]  /*4ad0*/  HMMA.16816.F32.BF16 R8, R28.reuse, R2, R8 ;  /* 0x000000021c08723c */ /* 0x044fe20000041808 */
[----:B------:R-:W-:Y:S07]  /*4ae0*/  LDSM.16.MT88.2 R2, [R203+0x1000] ;  /* 0x00100000cb02783b */ /* 0x000fee0000004100 */
[-C--:B---3--:R-:W-:Y:S08]  /*4af0*/  HMMA.16816.F32.BF16 R12, R28, R32.reuse, R12 ;  /* 0x000000201c0c723c */ /* 0x088ff0000004180c */
[C---:B------:R-:W-:Y:S08]  /*4b00*/  HMMA.16816.F32.BF16 R16, R36.reuse, R32, R16 ;  /* 0x000000202410723c */ /* 0x040ff00000041810 */
[-C--:B------:R-:W-:Y:S01]  /*4b10*/  HMMA.16816.F32.BF16 R20, R36, R40.reuse, R20 ;  /* 0x000000282414723c */ /* 0x080fe20000041814 */
[----:B------:R-:W1:Y:S07]  /*4b20*/  LDSM.16.M88.4 R36, [R202+0x2000] ;  /* 0x00200000ca24783b */ /* 0x000e6e0000000200 */
[----:B------:R-:W-:Y:S01]  /*4b30*/  HMMA.16816.F32.BF16 R24, R28, R40, R24 ;  /* 0x000000281c18723c */ /* 0x000fe20000041818 */
[----:B------:R-:W2:Y:S04]  /*4b40*/  LDSM.16.MT88.2 R28, [R203+0x3000] ;  /* 0x00300000cb1c783b */ /* 0x000ea80000004100 */
[----:B------:R-:W3:Y:S03]  /*4b50*/  LDSM.16.MT88.2 R30, [R203+0x5000] ;  /* 0x00500000cb1e783b */ /* 0x000ee60000004100 */
[-C--:B----4-:R-:W-:Y:S01]  /*4b60*/  HMMA.16816.F32.BF16 R4, R44, R34.reuse, R4 ;  /* 0x000000222c04723c */ /* 0x090fe20000041804 */
[----:B------:R-:W-:Y:S07]  /*4b70*/  LDSM.16.MT88.2 R40, [R203+0x1400] ;  /* 0x00140000cb28783b */ /* 0x000fee0000004100 */
[C---:B------:R-:W-:Y:S01]  /*4b80*/  HMMA.16816.F32.BF16 R8, R48.reuse, R34, R8 ;  /* 0x000000223008723c */ /* 0x040fe20000041808 */
[----:B------:R-:W4:Y:S07]  /*4b90*/  LDSM.16.M88.4 R32, [R201+0x2000] ;  /* 0x00200000c920783b */ /* 0x000f2e0000000200 */
[-C--:B------:R-:W-:Y:S08]  /*4ba0*/  HMMA.16816.F32.BF16 R12, R48, R42.reuse, R12 ;  /* 0x0000002a300c723c */ /* 0x080ff0000004180c */
[C---:B------:R-:W-:Y:S01]  /*4bb0*/  HMMA.16816.F32.BF16 R16, R44.reuse, R42, R16 ;  /* 0x0000002a2c10723c */ /* 0x040fe20000041810 */
[----:B------:R-:W-:Y:S07]  /*4bc0*/  LDSM.16.MT88.2 R42, [R203+0x3400] ;  /* 0x00340000cb2a783b */ /* 0x000fee0000004100 */
[-C--:B------:R-:W-:Y:S01]  /*4bd0*/  HMMA.16816.F32.BF16 R20, R44, R52.reuse, R20 ;  /* 0x000000342c14723c */ /* 0x080fe20000041814 */
[----:B------:R-:W5:Y:S07]  /*4be0*/  LDSM.16.M88.4 R44, [R201+0x3000] ;  /* 0x00300000c92c783b */ /* 0x000f6e0000000200 */
[----:B------:R-:W-:Y:S01]  /*4bf0*/  HMMA.16816.F32.BF16 R24, R48, R52, R24 ;  /* 0x000000343018723c */ /* 0x000fe20000041818 */
[----:B------:R-:W-:Y:S04]  /*4c00*/  LDSM.16.M88.4 R48, [R200+0x2000] ;  /* 0x00200000c830783b */ /* 0x000fe80000000200 */
[----:B------:R-:W-:Y:S03]  /*4c10*/  LDSM.16.M88.4 R52, [R0+0x2000] ;  /* 0x002000000034783b */ /* 0x000fe60000000200 */
[-C--:B-1----:R-:W-:Y:S08]  /*4c20*/  HMMA.16816.F32.BF16 R4, R36, R2.reuse, R4 ;  /* 0x000000022404723c */ /* 0x082ff00000041804 */
[C---:B------:R-:W-:Y:S01]  /*4c30*/  HMMA.16816.F32.BF16 R8, R56.reuse, R2, R8 ;  /* 0x000000023808723c */ /* 0x040fe20000041808 */
[----:B------:R-:W1:Y:S07]  /*4c40*/  LDSM.16.MT88.2 R2, [R203+0x5400] ;  /* 0x00540000cb02783b */ /* 0x000e6e0000004100 */
[-C--:B--2---:R-:W-:Y:S08]  /*4c50*/  HMMA.16816.F32.BF16 R12, R56, R28.reuse, R12 ;  /* 0x0000001c380c723c */ /* 0x084ff0000004180c */
[C---:B------:R-:W-:Y:S01]  /*4c60*/  HMMA.16816.F32.BF16 R16, R36.reuse, R28, R16 ;  /* 0x0000001c2410723c */ /* 0x040fe20000041810 */
[----:B------:R-:W2:Y:S07]  /*4c70*/  LDSM.16.MT88.2 R28, [R203+0x1800] ;  /* 0x00180000cb1c783b */ /* 0x000eae0000004100 */
[-C--:B---3--:R-:W-:Y:S01]  /*4c80*/  HMMA.16816.F32.BF16 R20, R36, R30.reuse, R20 ;  /* 0x0000001e2414723c */ /* 0x088fe20000041814 */
[----:B------:R-:W3:Y:S07]  /*4c90*/  LDSM.16.M88.4 R36, [R200+0x3000] ;  /* 0x00300000c824783b */ /* 0x000eee0000000200 */
[----:B------:R-:W-:Y:S01]  /*4ca0*/  HMMA.16816.F32.BF16 R24, R56, R30, R24 ;  /* 0x0000001e3818723c */ /* 0x000fe20000041818 */
[----:B------:R-:W2:Y:S07]  /*4cb0*/  LDSM.16.MT88.2 R30, [R203+0x3800] ;  /* 0x00380000cb1e783b */ /* 0x000eae0000004100 */
[-C--:B----4-:R-:W-:Y:S08]  /*4cc0*/  HMMA.16816.F32.BF16 R4, R32, R40.reuse, R4 ;  /* 0x000000282004723c */ /* 0x090ff00000041804 */
[C---:B-----5:R-:W-:Y:S01]  /*4cd0*/  HMMA.16816.F32.BF16 R8, R44.reuse, R40, R8 ;  /* 0x000000282c08723c */ /* 0x060fe20000041808 */
[----:B------:R-:W4:Y:S07]  /*4ce0*/  LDSM.16.MT88.2 R40, [R203+0x5800] ;  /* 0x00580000cb28783b */ /* 0x000f2e0000004100 */
[-C--:B------:R-:W-:Y:S08]  /*4cf0*/  HMMA.16816.F32.BF16 R12, R44, R42.reuse, R12 ;  /* 0x0000002a2c0c723c */ /* 0x080ff0000004180c */
[C---:B------:R-:W-:Y:S01]  /*4d00*/  HMMA.16816.F32.BF16 R16, R32.reuse, R42, R16 ;  /* 0x0000002a2010723c */ /* 0x040fe20000041810 */
[----:B------:R-:W5:Y:S07]  /*4d10*/  LDSM.16.MT88.2 R42, [R203+0x1c00] ;  /* 0x001c0000cb2a783b */ /* 0x000f6e0000004100 */
[-C--:B-1----:R-:W-:Y:S01]  /*4d20*/  HMMA.16816.F32.BF16 R20, R32, R2.reuse, R20 ;  /* 0x000000022014723c */ /* 0x082fe20000041814 */
[----:B------:R-:W1:Y:S07]  /*4d30*/  LDSM.16.M88.4 R32, [R0+0x3000] ;  /* 0x003000000020783b */ /* 0x000e6e0000000200 */
[----:B------:R-:W-:Y:S01]  /*4d40*/  HMMA.16816.F32.BF16 R24, R44, R2, R24 ;  /* 0x000000022c18723c */ /* 0x000fe20000041818 */
[----:B------:R-:W1:Y:S07]  /*4d50*/  LDSM.16.MT88.2 R2, [R203+0x3c00] ;  /* 0x003c0000cb02783b */ /* 0x000e6e0000004100 */
[-C--:B--2---:R-:W-:Y:S08]  /*4d60*/  HMMA.16816.F32.BF16 R4, R48, R28.reuse, R4 ;  /* 0x0000001c3004723c */ /* 0x084ff00000041804 */
[C---:B---3--:R-:W-:Y:S01]  /*4d70*/  HMMA.16816.F32.BF16 R8, R36.reuse, R28, R8 ;  /* 0x0000001c2408723c */ /* 0x048fe20000041808 */
[----:B------:R-:W2:Y:S07]  /*4d80*/  LDSM.16.MT88.2 R28, [R203+0x5c00] ;  /* 0x005c0000cb1c783b */ /* 0x000eae0000004100 */
[-C--:B------:R-:W-:Y:S08]  /*4d90*/  HMMA.16816.F32.BF16 R12, R36, R30.reuse, R12 ;  /* 0x0000001e240c723c */ /* 0x080ff0000004180c */
[C---:B------:R-:W-:Y:S08]  /*4da0*/  HMMA.16816.F32.BF16 R16, R48.reuse, R30, R16 ;  /* 0x0000001e3010723c */ /* 0x040ff00000041810 */
[-C--:B----4-:R-:W-:Y:S08]  /*4db0*/  HMMA.16816.F32.BF16 R20, R48, R40.reuse, R20 ;  /* 0x000000283014723c */ /* 0x090ff00000041814 */
[----:B------:R-:W-:Y:S07]  /*4dc0*/  HMMA.16816.F32.BF16 R24, R36, R40, R24 ;  /* 0x000000282418723c */ /* 0x000fee0000041818 */
[C---:B------:R-:W-:Y:S01]  /*4dd0*/  IMAD R36, R214.reuse, c[0x0][0x23c], R245 ;  /* 0x00008f00d6247a24 */ /* 0x040fe200078e02f5 */
[-C--:B-----5:R-:W-:Y:S05]  /*4de0*/  HMMA.16816.F32.BF16 R4, R52, R42.reuse, R4 ;  /* 0x0000002a3404723c */ /* 0x0a0fea0000041804 */
[----:B------:R-:W-:Y:S03]  /*4df0*/  IMAD.WIDE.U32 R38, R214, c[0x0][0x238], R226 ;  /* 0x00008e00d6267a25 */ /* 0x000fe600078e00e2 */
[C---:B-1----:R-:W-:Y:S01]  /*4e00*/  HMMA.16816.F32.BF16 R8, R32.reuse, R42, R8 ;  /* 0x0000002a2008723c */ /* 0x042fe20000041808 */
[----:B------:R-:W-:Y:S03]  /*4e10*/  LDSM.16.MT88.4 R40, [R204+0x1ec80] ;  /* 0x01ec8000cc28783b */ /* 0x000fe60000004200 */
[----:B------:R-:W-:Y:S01]  /*4e20*/  IMAD.IADD R39, R39, 0x1, R36 ;  /* 0x0000000127277824 */ /* 0x000fe200078e0224 */
[----:B------:R-:W-:Y:S01]  /*4e30*/  SHF.R.S32.HI R36, RZ, 0x1f, R247 ;  /* 0x0000001fff247819 */ /* 0x000fe200000114f7 */
[C---:B------:R-:W-:Y:S02]  /*4e40*/  IMAD R37, R216.reuse, c[0x0][0x244], R243 ;  /* 0x00009100d8257a24 */ /* 0x040fe400078e02f3 */
[-C--:B------:R-:W-:Y:S04]  /*4e50*/  HMMA.16816.F32.BF16 R12, R32, R2.reuse, R12 ;  /* 0x00000002200c723c */ /* 0x080fe8000004180c */
[----:B------:R-:W-:Y:S04]  /*4e60*/  IMAD.WIDE.U32 R38, R216, c[0x0][0x240], R38 ;  /* 0x00009000d8267a25 */ /* 0x000fe800078e0026 */
[C---:B------:R-:W-:Y:S04]  /*4e70*/  HMMA.16816.F32.BF16 R16, R52.reuse, R2, R16 ;  /* 0x000000023410723c */ /* 0x040fe80000041810 */
[----:B------:R-:W-:Y:S04]  /*4e80*/  IADD3 R247, P0, R247, R38, RZ ;  /* 0x00000026f7f77210 */ /* 0x000fe80007f1e0ff */
[-C--:B--2---:R-:W-:Y:S04]  /*4e90*/  HMMA.16816.F32.BF16 R20, R52, R28.reuse, R20 ;  /* 0x0000001c3414723c */ /* 0x084fe80000041814 */
[----:B------:R-:W-:Y:S02]  /*4ea0*/  IADD3.X R38, R36, R39, R37, P0, !PT ;  /* 0x0000002724267210 */ /* 0x000fe400007fe425 */
[C---:B------:R-:W-:Y:S02]  /*4eb0*/  LEA R44, P0, R247.reuse, c[0x0][0x220], 0x2 ;  /* 0x00008800f72c7a11 */ /* 0x040fe400078010ff */
[----:B------:R-:W-:Y:S01]  /*4ec0*/  HMMA.16816.F32.BF16 R24, R32, R28, R24 ;  /* 0x0000001c2018723c */ /* 0x000fe20000041818 */
[----:B------:R-:W-:Y:S03]  /*4ed0*/  LDSM.16.MT88.4 R28, [R170+0xd080] ;  /* 0x00d08000aa1c783b */ /* 0x000fe60000004200 */
[----:B------:R-:W-:Y:S01]  /*4ee0*/  LEA.HI.X R45, R247, c[0x0][0x224], R38, 0x2, P0 ;  /* 0x00008900f72d7a11 */ /* 0x000fe200000f1426 */
[----:B------:R-:W-:Y:S01]  /*4ef0*/  LDSM.16.MT88.4 R32, [R170+0xe080] ;  /* 0x00e08000aa20783b */ /* 0x000fe20000004200 */
[C---:B------:R-:W-:Y:S01]  /*4f00*/  ISETP.GE.AND P0, PT, R198.reuse, 0x1, PT ;  /* 0x00000001c600780c */ /* 0x040fe20003f06270 */
[----:B------:R-:W-:Y:S01]  /*4f10*/  IMAD.MOV.U32 R247, RZ, RZ, R244 ;  /* 0x000000fffff77224 */ /* 0x000fe200078e00f4 */
[----:B------:R-:W-:Y:S01]  /*4f20*/  IADD3 R198, R198, 0x1, RZ ;  /* 0x00000001c6c67810 */ /* 0x000fe20007ffe0ff */
[----:B------:R-:W-:Y:S03]  /*4f30*/  RED.E.ADD.F32.FTZ.RN.STRONG.GPU [R44.64], R4 ;  /* 0x000000042c00798e */ /* 0x000fe6000c10e788 */
[----:B------:R-:W-:Y:S01]  /*4f40*/  SEL R198, R198, RZ, !P0 ;  /* 0x000000ffc6c67207 */ /* 0x000fe20004000000 */
[----:B------:R-:W-:Y:S01]  /*4f50*/  RED.E.ADD.F32.FTZ.RN.STRONG.GPU [R44.64+0x400], R5 ;  /* 0x000400052c00798e */ /* 0x000fe2000c10e788 */
[----:B------:R-:W-:Y:S03]  /*4f60*/  ISETP.GE.AND P0, PT, R244, UR7, PT ;  /* 0x00000007f4007c0c */ /* 0x000fe6000bf06270 */
        /* <DEDUP_REMOVED lines=137> */
.L_x_1142:
[----:B------:R-:W-:Y:S05]  /*5800*/  @P1 BRA `(.L_x_1148) ;  /* 0x0000101000001947 */ /* 0x000fea0003800000 */
[----:B------:R-:W-:Y:S01]  /*5810*/  SHF.R.S32.HI R3, RZ, 0x1f, R226 ;  /* 0x0000001fff037819 */ /* 0x000fe200000114e2 */
[----:B------:R-:W-:Y:S01]  /*5820*/  BAR.SYNC.DEFER_BLOCKING 0x1, 0x100 ;  /* 0x0044000000007b1d */ /* 0x000fe20000010000 */
[----:B------:R-:W-:Y:S02]  /*5830*/  F2FP.BF16.PACK_AB R68, R69, R68 ;  /* 0x000000444544723e */ /* 0x000fe400000010ff */
[----:B------:R-:W-:-:S02]  /*5840*/  LEA.HI R0, R3, R226, RZ, 0x2 ;  /* 0x000000e203007211 */ /* 0x000fc400078f10ff */
[----:B------:R-:W-:Y:S01]  /*5850*/  F2FP.BF16.PACK_AB R70, R71, R70 ;  /* 0x000000464746723e */ /* 0x000fe200000010ff */
[----:B------:R-:W-:Y:S01]  /*5860*/  BSSY B0, `(.L_x_1149) ;  /* 0x00000b9000007945 */ /* 0x000fe20003800000 */
[--C-:B------:R-:W-:Y:S02]  /*5870*/  SHF.R.S32.HI R4, RZ, 0x2, R0.reuse ;  /* 0x00000002ff047819 */ /* 0x100fe40000011400 */
[----:B------:R-:W-:Y:S02]  /*5880*/  SHF.R.S32.HI R2, RZ, 0x1f, R0 ;  /* 0x0000001fff027819 */ /* 0x000fe40000011400 */
[----:B------:R-:W-:Y:S02]  /*5890*/  LOP3.LUT R7, R0, 0xfffffffc, RZ, 0xc0, !PT ;  /* 0xfffffffc00077812 */ /* 0x000fe400078ec0ff */
[-C--:B------:R-:W-:Y:S02]  /*58a0*/  LEA.HI R2, R2, R4.reuse, RZ, 0x3 ;  /* 0x0000000402027211 */ /* 0x080fe400078f18ff */
[----:B------:R-:W-:Y:S01]  /*58b0*/  LEA.HI R0, R0, R4, RZ, 0x1 ;  /* 0x0000000400007211 */ /* 0x000fe200078f08ff */
[----:B------:R-:W-:Y:S01]  /*58c0*/  IMAD.IADD R7, R226, 0x1, -R7 ;  /* 0x00000001e2077824 */ /* 0x000fe200078e0a07 */
[----:B------:R-:W-:-:S02]  /*58d0*/  LOP3.LUT R5, R2, 0xfffffff8, RZ, 0xc0, !PT ;  /* 0xfffffff802057812 */ /* 0x000fc400078ec0ff */
[----:B------:R-:W-:Y:S02]  /*58e0*/  LEA.HI R2, R3, R226, RZ, 0x5 ;  /* 0x000000e203027211 */ /* 0x000fe400078f28ff */
[----:B------:R-:W-:Y:S01]  /*58f0*/  F2FP.BF16.PACK_AB R80, R81, R80 ;  /* 0x000000505150723e */ /* 0x000fe200000010ff */
        /* <DEDUP_REMOVED lines=17> */
[----:B------:R-:W-:Y:S01]  /*5a10*/  SHF.R.U32.HI R9, RZ, 0x3, R9 ;  /* 0x00000003ff097819 */ /* 0x000fe20000011609 */
[----:B------:R-:W-:Y:S01]  /*5a20*/  IMAD.SHL.U32 R6, R7, 0x8, RZ ;  /* 0x0000000807067824 */ /* 0x000fe200078e00ff */
[----:B------:R-:W-:Y:S01]  /*5a30*/  LOP3.LUT R11, R0, 0x3fffffe, RZ, 0xc0, !PT ;  /* 0x03fffffe000b7812 */ /* 0x000fe200078ec0ff */
[----:B------:R-:W-:Y:S01]  /*5a40*/  IMAD R10, R13, 0x10, R10 ;  /* 0x000000100d0a7824 */ /* 0x000fe200078e020a */
        /* <DEDUP_REMOVED lines=9> */
[----:B------:R-:W-:-:S02]  /*5ae0*/  F2FP.BF16.PACK_AB R78, R79, R78 ;  /* 0x0000004e4f4e723e */ /* 0x000fc400000010ff */
[----:B------:R-:W-:Y:S02]  /*5af0*/  F2FP.BF16.PACK_AB R84, R85, R84 ;  /* 0x000000545554723e */ /* 0x000fe400000010ff */
        /* <DEDUP_REMOVED lines=53> */
[----:B------:R-:W-:-:S02]  /*5e50*/  LEA.HI R3, R3, R226, RZ, 0x3 ;  /* 0x000000e203037211 */ /* 0x000fc400078f18ff */
[----:B------:R-:W-:Y:S01]  /*5e60*/  F2FP.BF16.PACK_AB R160, R161, R160 ;  /* 0x000000a0a1a0723e */ /* 0x000fe200000010ff */
[----:B------:R-:W-:Y:S01]  /*5e70*/  STS [R5+0xa080], R112 ;  /* 0x00a0807005007388 */ /* 0x000fe20000000800 */
[----:B------:R-:W-:Y:S01]  /*5e80*/  F2FP.BF16.PACK_AB R162, R163, R162 ;  /* 0x000000a2a3a2723e */ /* 0x000fe200000010ff */
[----:B------:R-:W-:Y:S01]  /*5e90*/  IMAD.SHL.U32 R3, R3, 0x8, RZ ;  /* 0x0000000803037824 */ /* 0x000fe200078e00ff */
[----:B------:R-:W-:Y:S01]  /*5ea0*/  F2FP.BF16.PACK_AB R152, R153, R152 ;  /* 0x000000989998723e */ /* 0x000fe200000010ff */
[----:B------:R-:W-:Y:S01]  /*5eb0*/  STS [R5+0xa280], R114 ;  /* 0x00a2807205007388 */ /* 0x000fe20000000800 */
[----:B------:R-:W-:Y:S02]  /*5ec0*/  F2FP.BF16.PACK_AB R154, R155, R154 ;  /* 0x0000009a9b9a723e */ /* 0x000fe400000010ff */
[----:B------:R-:W-:Y:S01]  /*5ed0*/  F2FP.BF16.PACK_AB R156, R157, R156 ;  /* 0x0000009c9d9c723e */ /* 0x000fe200000010ff */
[----:B------:R-:W-:Y:S01]  /*5ee0*/  STS [R9+0xb080], R104 ;  /* 0x00b0806809007388 */ /* 0x000fe20000000800 */
[----:B------:R-:W-:-:S02]  /*5ef0*/  F2FP.BF16.PACK_AB R158, R159, R158 ;  /* 0x0000009e9f9e723e */ /* 0x000fc400000010ff */
[----:B------:R-:W-:Y:S01]  /*5f00*/  LOP3.LUT R3, R3, 0xc0, RZ, 0xc0, !PT ;  /* 0x000000c003037812 */ /* 0x000fe200078ec0ff */
[----:B------:R-:W-:Y:S01]  /*5f10*/  STS [R9+0xb280], R106 ;  /* 0x00b2806a09007388 */ /* 0x000fe20000000800 */
[----:B------:R-:W-:Y:S02]  /*5f20*/  IADD3 R57, -R212, c[0x0][0x2f0], RZ ;  /* 0x0000bc00d4397a10 */ /* 0x000fe40007ffe1ff */
[----:B------:R-:W-:Y:S01]  /*5f30*/  SHF.R.U32.HI R0, RZ, 0x3, R3 ;  /* 0x00000003ff007819 */ /* 0x000fe20000011603 */
[----:B------:R-:W-:Y:S01]  /*5f40*/  STS [R5+0xb080], R108 ;  /* 0x00b0806c05007388 */ /* 0x000fe20000000800 */
[----:B------:R-:W-:Y:S02]  /*5f50*/  LOP3.LUT R3, R3, 0x18, R6, 0xf8, !PT ;  /* 0x0000001803037812 */ /* 0x000fe400078ef806 */
[----:B------:R-:W-:Y:S01]  /*5f60*/  IMNMX R57, R57, 0x80, PT ;  /* 0x0000008039397817 */ /* 0x000fe20003800200 */
[----:B------:R-:W-:Y:S01]  /*5f70*/  STS [R5+0xb280], R110 ;  /* 0x00b2806e05007388 */ /* 0x000fe20000000800 */
[----:B------:R-:W-:-:S02]  /*5f80*/  LOP3.LUT R3, R3, R0, RZ, 0x3c, !PT ;  /* 0x0000000003037212 */ /* 0x000fc400078e3cff */
[----:B------:R-:W-:Y:S01]  /*5f90*/  SHF.R.S32.HI R7, RZ, 0x1f, R6 ;  /* 0x0000001fff077819 */ /* 0x000fe20000011406 */
[----:B------:R-:W-:Y:S01]  /*5fa0*/  STS [R9+0x80], R116 ;  /* 0x0000807409007388 */ /* 0x000fe20000000800 */
[----:B------:R-:W-:Y:S01]  /*5fb0*/  ISETP.GE.AND P4, PT, R4, R57, PT ;  /* 0x000000390400720c */ /* 0x000fe20003f86270 */
[----:B------:R-:W-:Y:S01]  /*5fc0*/  IMAD.U32 R0, R2, 0x20, R3 ;  /* 0x0000002002007824 */ /* 0x000fe200078e0003 */
[----:B------:R-:W-:Y:S01]  /*5fd0*/  SHF.R.S32.HI R3, RZ, 0x1f, R214 ;  /* 0x0000001fff037819 */ /* 0x000fe200000114d6 */
[----:B------:R-:W-:Y:S01]  /*5fe0*/  STS [R9+0x280], R118 ;  /* 0x0002807609007388 */ /* 0x000fe20000000800 */
[----:B------:R-:W-:Y:S01]  /*5ff0*/  IMAD.WIDE.U32 R44, R214, c[0x0][0x338], R6 ;  /* 0x0000ce00d62c7a25 */ /* 0x000fe200078e0006 */
[----:B------:R-:W-:Y:S02]  /*6000*/  SHF.R.S32.HI R2, RZ, 0x1f, R216 ;  /* 0x0000001fff027819 */ /* 0x000fe400000114d8 */
[----:B------:R-:W-:Y:S01]  /*6010*/  STS [R5+0x80], R128 ;  /* 0x0000808005007388 */ /* 0x000fe20000000800 */
[----:B------:R-:W-:Y:S01]  /*6020*/  IMAD.SHL.U32 R0, R0, 0x2, RZ ;  /* 0x0000000200007824 */ /* 0x000fe200078e00ff */
[----:B------:R-:W-:Y:S01]  /*6030*/  IADD3 R56, R6, 0x20, RZ ;  /* 0x0000002006387810 */ /* 0x000fe20007ffe0ff */
[----:B------:R-:W-:Y:S01]  /*6040*/  IMAD.MOV.U32 R60, RZ, RZ, R44 ;  /* 0x000000ffff3c7224 */ /* 0x000fe200078e002c */
        /* <DEDUP_REMOVED lines=21> */
[----:B------:R-:W-:Y:S01]  /*61a0*/  BAR.SYNC.DEFER_BLOCKING 0x1, 0x100 ;  /* 0x0044000000007b1d */ /* 0x000fe20000010000 */
[----:B-1----:R-:W-:-:S05]  /*61b0*/  IMAD R5, R3, c[0x0][0x338], RZ ;  /* 0x0000ce0003057a24 */ /* 0x002fca00078e02ff */
[----:B------:R1:W2:Y:S01]  /*61c0*/  LDS.128 R40, [R0+0x7080] ;  /* 0x0070800000287984 */ /* 0x0002a20000000c00 */
[----:B------:R-:W-:-:S03]  /*61d0*/  IMAD R5, R214, c[0x0][0x33c], R5 ;  /* 0x0000cf00d6057a24 */ /* 0x000fc600078e0205 */
[----:B------:R1:W3:Y:S01]  /*61e0*/  LDS.128 R36, [R0+0x9080] ;  /* 0x0090800000247984 */ /* 0x0002e20000000c00 */
[----:B------:R-:W-:Y:S01]  /*61f0*/  IMAD.IADD R61, R45, 0x1, R5 ;  /* 0x000000012d3d7824 */ /* 0x000fe200078e0205 */
[----:B------:R-:W-:Y:S01]  /*6200*/  SHF.R.S32.HI R5, RZ, 0x1f, R4 ;  /* 0x0000001fff057819 */ /* 0x000fe20000011404 */
[----:B------:R-:W-:Y:S01]  /*6210*/  IMAD R45, R2, c[0x0][0x340], RZ ;  /* 0x0000d000022d7a24 */ /* 0x000fe200078e02ff */
[----:B------:R1:W4:Y:S01]  /*6220*/  LDS.128 R32, [R0+0xb080] ;  /* 0x00b0800000207984 */ /* 0x0003220000000c00 */
[----:B------:R-:W-:-:S03]  /*6230*/  IMAD.WIDE.U32 R60, R216, c[0x0][0x340], R60 ;  /* 0x0000d000d83c7a25 */ /* 0x000fc600078e003c */
[----:B------:R1:W5:Y:S01]  /*6240*/  LDS.128 R28, [R0+0x80] ;  /* 0x00008000001c7984 */ /* 0x0003620000000c00 */
[----:B------:R-:W-:Y:S02]  /*6250*/  IMAD R44, R216, c[0x0][0x344], R45 ;  /* 0x0000d100d82c7a24 */ /* 0x000fe400078e022d */
[----:B------:R-:W-:Y:S01]  /*6260*/  IMAD.WIDE R62, R217, 0x80, R4 ;  /* 0x00000080d93e7825 */ /* 0x000fe200078e0204 */
[----:B------:R1:W1:Y:S03]  /*6270*/  LDS.128 R24, [R0+0x2080] ;  /* 0x0020800000187984 */ /* 0x0002660000000c00 */
[----:B------:R-:W-:Y:S01]  /*6280*/  IMAD.IADD R65, R61, 0x1, R44 ;  /* 0x000000013d417824 */ /* 0x000fe200078e022c */
        /* <DEDUP_REMOVED lines=22> */
.L_x_1150:
[----:B------:R-:W-:Y:S05]  /*63f0*/  BSYNC B0 ;  /* 0x0000000000007941 */ /* 0x000fea0003800000 */
.L_x_1149:
[----:B------:R-:W-:Y:S01]  /*6400*/  IADD3 R4, R4, 0x40, RZ ;  /* 0x0000004004047810 */ /* 0x000fe20007ffe0ff */
[----:B------:R-:W-:Y:S03]  /*6410*/  BSSY B0, `(.L_x_1151) ;  /* 0x0000014000007945 */ /* 0x000fe60003800000 */
[----:B------:R-:W-:-:S13]  /*6420*/  ISETP.GE.AND P3, PT, R4, R57, PT ;  /* 0x000000390400720c */ /* 0x000fda0003f66270 */
[----:B------:R-:W-:Y:S05]  /*6430*/  @P3 BRA `(.L_x_1152) ;  /* 0x0000011000003947 */ /* 0x000fea0003800000 */
[----:B------:R-:W-:Y:S01]  /*6440*/  IADD3 R5, P0, R62, 0x40, RZ ;  /* 0x000000403e057810 */ /* 0x000fe20007f1e0ff */
[----:B-----5:R-:W-:Y:S01]  /*6450*/  IMAD.MOV.U32 R44, RZ, RZ, R60 ;  /* 0x000000ffff2c7224 */ /* 0x020fe200078e003c */
[C---:B-1----:R-:W-:Y:S01]  /*6460*/  IADD3 R0, R6.reuse, 0x40, RZ ;  /* 0x0000004006007810 */ /* 0x042fe20007ffe0ff */
        /* <DEDUP_REMOVED lines=11> */
[----:B--2---:R1:W-:Y:S04]  /*6520*/  @!P2 STG.E.128 [R46.64], R40 ;  /* 0x000000282e00a986 */ /* 0x0043e8000c101d08 */
[----:B---3--:R1:W-:Y:S04]  /*6530*/  @!P1 STG.E.128 [R46.64+0x40], R36 ;  /* 0x000040242e009986 */ /* 0x0083e8000c101d08 */
[----:B----4-:R1:W-:Y:S02]  /*6540*/  @!P0 STG.E.128 [R46.64+0x80], R32 ;  /* 0x000080202e008986 */ /* 0x0103e4000c101d08 */
.L_x_1152:
[----:B------:R-:W-:Y:S05]  /*6550*/  BSYNC B0 ;  /* 0x0000000000007941 */ /* 0x000fea0003800000 */
.L_x_1151:
[----:B------:R-:W-:Y:S01]  /*6560*/  IMAD R3, R3, c[0x0][0x308], RZ ;  /* 0x0000c20003037a24 */ /* 0x000fe200078e02ff */
[----:B------:R-:W-:Y:S01]  /*6570*/  BSSY B0, `(.L_x_1153) ;  /* 0x0000017000007945 */ /* 0x000fe20003800000 */
[----:B-1--4-:R-:W-:-:S04]  /*6580*/  IMAD.WIDE.U32 R32, R214, c[0x0][0x308], R6 ;  /* 0x0000c200d6207a25 */ /* 0x012fc800078e0006 */
        /* <DEDUP_REMOVED lines=18> */
[----:B-----5:R1:W-:Y:S04]  /*66b0*/  @!P4 STG.E.128 [R34.64], R28 ;  /* 0x0000001c2200c986 */ /* 0x0203e8000c101d08 */
[----:B------:R1:W-:Y:S04]  /*66c0*/  @!P2 STG.E.128 [R34.64+0x40], R24 ;  /* 0x000040182200a986 */ /* 0x0003e8000c101d08 */
[----:B------:R1:W-:Y:S02]  /*66d0*/  @!P1 STG.E.128 [R34.64+0x80], R20 ;  /* 0x0000801422009986 */ /* 0x0003e4000c101d08 */
.L_x_1154:
[----:B------:R-:W-:Y:S05]  /*66e0*/  BSYNC B0 ;  /* 0x0000000000007941 */ /* 0x000fea0003800000 */
.L_x_1153:
        /* <DEDUP_REMOVED lines=19> */
.L_x_1148:
[----:B------:R-:W-:Y:S01]  /*6820*/  SHF.R.S32.HI R3, RZ, 0x1f, R226 ;  /* 0x0000001fff037819 */ /* 0x000fe200000114e2 */
[----:B------:R-:W-:Y:S01]  /*6830*/  BSSY B0, `(.L_x_1155) ;  /* 0x0000025000007945 */ /* 0x000fe20003800000 */
[----:B------:R-:W-:-:S02]  /*6840*/  SHF.R.S32.HI R2, RZ, 0x1f, R214 ;  /* 0x0000001fff027819 */ /* 0x000fc400000114d6 */
[----:B------:R-:W-:Y:S02]  /*6850*/  LEA.HI R4, R3, R226, RZ, 0x2 ;  /* 0x000000e203047211 */ /* 0x000fe400078f10ff */
[----:B------:R-:W-:Y:S02]  /*6860*/  IADD3 R212, -R212, c[0x0][0x2f0], RZ ;  /* 0x0000bc00d4d47a10 */ /* 0x000fe40007ffe1ff */
[----:B------:R-:W-:Y:S02]  /*6870*/  LOP3.LUT R3, R4, 0x1ffffffc, RZ, 0xc0, !PT ;  /* 0x1ffffffc04037812 */ /* 0x000fe400078ec0ff */
[----:B------:R-:W-:Y:S02]  /*6880*/  SHF.R.S32.HI R4, RZ, 0x2, R4 ;  /* 0x00000002ff047819 */ /* 0x000fe40000011404 */
[----:B------:R-:W-:Y:S01]  /*6890*/  SHF.R.S32.HI R0, RZ, 0x1f, R216 ;  /* 0x0000001fff007819 */ /* 0x000fe200000114d8 */
[----:B------:R-:W-:Y:S01]  /*68a0*/  IMAD.IADD R3, R226, 0x1, -R3 ;  /* 0x00000001e2037824 */ /* 0x000fe200078e0a03 */
[----:B------:R-:W-:-:S02]  /*68b0*/  ISETP.GE.AND P4, PT, R4, R212, PT ;  /* 0x000000d40400720c */ /* 0x000fc40003f86270 */
[--C-:B------:R-:W-:Y:S01]  /*68c0*/  SHF.R.S32.HI R5, RZ, 0x1f, R4.reuse ;  /* 0x0000001fff057819 */ /* 0x100fe20000011404 */
[----:B------:R-:W-:Y:S02]  /*68d0*/  IMAD.SHL.U32 R6, R3, 0x8, RZ ;  /* 0x0000000803067824 */ /* 0x000fe400078e00ff */
[----:B------:R-:W-:Y:S02]  /*68e0*/  IMAD R3, R2, c[0x0][0x308], RZ ;  /* 0x0000c20002037a24 */ /* 0x000fe400078e02ff */
[----:B------:R-:W-:Y:S01]  /*68f0*/  IMAD.WIDE R12, R217, 0x80, R4 ;  /* 0x00000080d90c7825 */ /* 0x000fe200078e0204 */
[----:B------:R-:W-:-:S03]  /*6900*/  SHF.R.S32.HI R7, RZ, 0x1f, R6 ;  /* 0x0000001fff077819 */ /* 0x000fc60000011406 */
[C---:B------:R-:W-:Y:S02]  /*6910*/  IMAD R3, R214.reuse, c[0x0][0x30c], R3 ;  /* 0x0000c300d6037a24 */ /* 0x040fe400078e0203 */
[----:B------:R-:W-:-:S04]  /*6920*/  IMAD.WIDE.U32 R8, R214, c[0x0][0x308], R6 ;  /* 0x0000c200d6087a25 */ /* 0x000fc800078e0006 */
        /* <DEDUP_REMOVED lines=21> */
.L_x_1156:
[----:B------:R-:W-:Y:S05]  /*6a80*/  BSYNC B0 ;  /* 0x0000000000007941 */ /* 0x000fea0003800000 */
.L_x_1155:
        /* <DEDUP_REMOVED lines=19> */
.L_x_1158:
[----:B------:R-:W-:Y:S05]  /*6bc0*/  BSYNC B0 ;  /* 0x0000000000007941 */ /* 0x000fea0003800000 */
.L_x_1157:
[----:B------:R-:W-:Y:S01]  /*6bd0*/  IMAD R3, R2, c[0x0][0x338], RZ ;  /* 0x0000ce0002037a24 */ /* 0x000fe200078e02ff */
[----:B------:R-:W-:Y:S01]  /*6be0*/  BSSY B0, `(.L_x_1159) ;  /* 0x0000016000007945 */ /* 0x000fe20003800000 */
[----:B------:R-:W-:-:S04]  /*6bf0*/  IMAD.WIDE.U32 R10, R214, c[0x0][0x338], R6 ;  /* 0x0000ce00d60a7a25 */ /* 0x000fc800078e0006 */
[----:B------:R-:W-:Y:S02]  /*6c00*/  IMAD R3, R214, c[0x0][0x33c], R3 ;  /* 0x0000cf00d6037a24 */ /* 0x000fe400078e0203 */
[----:B--2---:R-:W-:-:S03]  /*6c10*/  IMAD R5, R0, c[0x0][0x340], RZ ;  /* 0x0000d00000057a24 */ /* 0x004fc600078e02ff */
        /* <DEDUP_REMOVED lines=18> */
.L_x_1160:
[----:B------:R-:W-:Y:S05]  /*6d40*/  BSYNC B0 ;  /* 0x0000000000007941 */ /* 0x000fea0003800000 */
.L_x_1159:
        /* <DEDUP_REMOVED lines=18> */
.L_x_1161:
        /* <DEDUP_REMOVED lines=9> */
.L_x_1431:


//--------------------- .text._ZN7cutlass13device_kernelIN5flash19enable_sm80_to_sm89INS1_16FlashAttnBwdSm80INS1_25CollectiveMainloopBwdSm80ILi2ELi2EN4cute5tupleIJNS5_1CILi64EEENS7_ILi128EEENS7_ILi96EEEEEENS_10bfloat16_tEfNS_4arch4Sm80ELb1ELb0ELb0ELb0ELb1ELb0ELb0ELb0ELi2ELi2ELi4ELi2ELb0EEENS1_21CollectiveEpilogueBwdISB_SC_SE_Li256ELb0ELb0ELi2EEENS1_25SingleTileBwdLPTSchedulerILb0ELi128ELb1EEEEEEEEEvNT_6ParamsE --------------------------
	.section	.text._ZN7cutlass13device_kernelIN5flash19enable_sm80_to_sm89INS1_16FlashAttnBwdSm80INS1_25CollectiveMainloopBwdSm80ILi2ELi2EN4cute5tupleIJNS5_1CILi64EEENS7_ILi128EEENS7_ILi96EEEEEENS_10bfloat16_tEfNS_4arch4Sm80ELb1ELb0ELb0ELb0ELb1ELb0ELb0ELb0ELi2ELi2ELi4ELi2ELb0EEENS1_21CollectiveEpilogueBwdISB_SC_SE_Li256ELb0ELb0ELi2EEENS1_25SingleTileBwdLPTSchedulerILb0ELi128ELb1EEEEEEEEEvNT_6ParamsE,"ax",@progbits
	.sectioninfo	@"SHI_REGISTERS=255"
	.align	128
.text._ZN7cutlass13device_kernelIN5flash19enable_sm80_to_sm89INS1_16FlashAttnBwdSm80INS1_25CollectiveMainloopBwdSm80ILi2ELi2EN4cute5tupleIJNS5_1CILi64EEENS7_ILi128EEENS7_ILi96EEEEEENS_10bfloat16_tEfNS_4arch4Sm80ELb1ELb0ELb0ELb0ELb1ELb0ELb0ELb0ELi2ELi2ELi4ELi2ELb0EEENS1_21CollectiveEpilogueBwdISB_SC_SE_Li256ELb0ELb0ELi2EEENS1_25SingleTileBwdLPTSchedulerILb0ELi128ELb1EEEEEEEEEvNT_6ParamsE:
        .type           _ZN7cutlass13device_kernelIN5flash19enable_sm80_to_sm89INS1_16FlashAttnBwdSm80INS1_25CollectiveMainloopBwdSm80ILi2ELi2EN4cute5tupleIJNS5_1CILi64EEENS7_ILi128EEENS7_ILi96EEEEEENS_10bfloat16_tEfNS_4arch4Sm80ELb1ELb0ELb0ELb0ELb1ELb0ELb0ELb0ELi2ELi2ELi4ELi2ELb0EEENS1_21CollectiveEpilogueBwdISB_SC_SE_Li256ELb0ELb0ELi2EEENS1_25SingleTileBwdLPTSchedulerILb0ELi128ELb1EEEEEEEEEvNT_6ParamsE,@function
        .size           _ZN7cutlass13device_kernelIN5flash19enable_sm80_to_sm89INS1_16FlashAttnBwdSm80INS1_25CollectiveMainloopBwdSm80ILi2ELi2EN4cute5tupleIJNS5_1CILi64EEENS7_ILi128EEENS7_ILi96EEEEEENS_10bfloat16_tEfNS_4arch4Sm80ELb1ELb0ELb0ELb0ELb1ELb0ELb0ELb0ELi2ELi2ELi4ELi2ELb0EEENS1_21CollectiveEpilogueBwdISB_SC_SE_Li256ELb0ELb0ELi2EEENS1_25SingleTileBwdLPTSchedulerILb0ELi128ELb1EEEEEEEEEvNT_6ParamsE,(.L_x_1432 - _ZN7cutlass13device_kernelIN5flash19enable_sm80_to_sm89INS1_16FlashAttnBwdSm80INS1_25CollectiveMainloopBwdSm80ILi2ELi2EN4cute5tupleIJNS5_1CILi64EEENS7_ILi128EEENS7_ILi96EEEEEENS_10bfloat16_tEfNS_4arch4Sm80ELb1ELb0ELb0ELb0ELb1ELb0ELb0ELb0ELi2ELi2ELi4ELi2ELb0EEENS1_21CollectiveEpilogueBwdISB_SC_SE_Li256ELb0ELb0ELi2EEENS1_25SingleTileBwdLPTSchedulerILb0ELi128ELb1EEEEEEEEEvNT_6ParamsE)
        .other          _ZN7cutlass13device_kernelIN5flash19enable_sm80_to_sm89INS1_16FlashAttnBwdSm80INS1_25CollectiveMainloopBwdSm80ILi2ELi2EN4cute5tupleIJNS5_1CILi64EEENS7_ILi128EEENS7_ILi96EEEEEENS_10bfloat16_tEfNS_4arch4Sm80ELb1ELb0ELb0ELb0ELb1ELb0ELb0ELb0ELi2ELi2ELi4ELi2ELb0EEENS1_21CollectiveEpilogueBwdISB_SC_SE_Li256ELb0ELb0ELi2EEENS1_25SingleTileBwdLPTSchedulerILb0ELi128ELb1EEEEEEEEEvNT_6ParamsE,@"STO_CUDA_ENTRY STV_DEFAULT"
_ZN7cutlass13device_kernelIN5flash19enable_sm80_to_sm89INS1_16FlashAttnBwdSm80INS1_25CollectiveMainloopBwdSm80ILi2ELi2EN4cute5tupleIJNS5_1CILi64EEENS7_ILi128EEENS7_ILi96EEEEEENS_10bfloat16_tEfNS_4arch4Sm80ELb1ELb0ELb0ELb0ELb1ELb0ELb0ELb0ELi2ELi2ELi4ELi2ELb0EEENS1_21CollectiveEpilogueBwdISB_SC_SE_Li256ELb0ELb0ELi2EEENS1_25SingleTileBwdLPTSchedulerILb0ELi128ELb1EEEEEEEEEvNT_6ParamsE:
        /* <DEDUP_REMOVED lines=16> */
[----:B------:R-:W-:-:S04]  /*0100*/  MOV R0, c[0x0][0x3c4] ;  /* 0x0000f10000007a02 */ /* 0x000fc80000000f00 */
[----:B------:R-:W-:Y:S02]  /*0110*/  ISETP.NE.AND P0, PT, R0, 0x1, PT ;  /* 0x000000010000780c */ /* 0x000fe40003f05270 */
[----:B------:R-:W-:-:S11]  /*0120*/  MOV R0, R2 ;  /* 0x0000000200007202 */ /* 0x000fd60000000f00 */
[----:B------:R-:W-:-:S05]  /*0130*/  @P0 IMAD.HI.U32 R3, R2, c[0x0][0x3c8], RZ ;  /* 0x0000f20002030a27 */ /* 0x000fca00078e00ff */
[----:B------:R-:W-:-:S05]  /*0140*/  @P0 SHF.R.U32.HI R0, RZ, c[0x0][0x3cc], R3 ;  /* 0x0000f300ff000a19 */ /* 0x000fca0000011603 */
[----:B------:R-:W-:Y:S01]  /*0150*/  IMAD R5, R0, c[0x0][0x3c4], RZ ;  /* 0x0000f10000057a24 */ /* 0x000fe200078e02ff */
[----:B------:R-:W-:Y:S05]  /*0160*/  BRA `(.L_x_1164) ;  /* 0x0000006000007947 */ /* 0x000fea0003800000 */
.L_x_1163:
[----:B------:R-:W-:-:S04]  /*0170*/  MOV R0, c[0x0][0x3ac] ;  /* 0x0000eb0000007a02 */ /* 0x000fc80000000f00 */
[----:B------:R-:W-:Y:S02]  /*0180*/  ISETP.NE.AND P0, PT, R0, 0x1, PT ;  /* 0x000000010000780c */ /* 0x000fe40003f05270 */
[----:B------:R-:W-:-:S11]  /*0190*/  MOV R0, R2 ;  /* 0x0000000200007202 */ /* 0x000fd60000000f00 */
[----:B------:R-:W-:-:S05]  /*01a0*/  @P0 IMAD.HI.U32 R3, R2, c[0x0][0x3b0], RZ ;  /* 0x0000ec0002030a27 */ /* 0x000fca00078e00ff */
[----:B------:R-:W-:-:S05]  /*01b0*/  @P0 SHF.R.U32.HI R0, RZ, c[0x0][0x3b4], R3 ;  /* 0x0000ed00ff000a19 */ /* 0x000fca0000011603 */
[----:B------:R-:W-:Y:S02]  /*01c0*/  IMAD R5, R0, c[0x0][0x3ac], RZ ;  /* 0x0000eb0000057a24 */ /* 0x000fe400078e02ff */
.L_x_1164:
[----:B------:R-:W-:Y:S01]  /*01d0*/  IMAD.MOV.U32 R3, RZ, RZ, c[0x0][0x3a0] ;  /* 0x0000e800ff037624 */ /* 0x000fe200078e00ff */
[----:B------:R-:W-:Y:S01]  /*01e0*/  LOP3.LUT R0, RZ, R0, RZ, 0x33, !PT ;  /* 0x00000000ff007212 */ /* 0x000fe200078e33ff */
[----:B------:R-:W-:-:S03]  /*01f0*/  IMAD.IADD R5, R2, 0x1, -R5 ;  /* 0x0000000102057824 */ /* 0x000fc600078e0a05 */
[----:B------:R-:W-:Y:S01]  /*0200*/  ISETP.NE.AND P0, PT, R3, 0x1, PT ;  /* 0x000000010300780c */ /* 0x000fe20003f05270 */
[----:B------:R-:W-:Y:S01]  /*0210*/  IMAD R4, R4, c[0x0][0x3ac], R5 ;  /* 0x0000eb0004047a24 */ /* 0x000fe200078e0205 */
[----:B------:R-:W-:-:S04]  /*0220*/  IADD3 R214, R0, c[0x0][0x394], RZ ;  /* 0x0000e50000d67a10 */ /* 0x000fc80007ffe0ff */
[----:B------:R-:W-:-:S07]  /*0230*/  MOV R217, R4 ;  /* 0x0000000400d97202 */ /* 0x000fce0000000f00 */
[----:B------:R-:W-:-:S05]  /*0240*/  @P0 IMAD.HI.U32 R2, R4, c[0x0][0x3a4], RZ ;  /* 0x0000e90004020a27 */ /* 0x000fca00078e00ff */
[----:B------:R-:W-:-:S04]  /*0250*/  @P0 SHF.R.U32.HI R217, RZ, c[0x0][0x3a8], R2 ;  /* 0x0000ea00ffd90a19 */ /* 0x000fc80000011602 */
[----:B------:R-:W-:-:S05]  /*0260*/  IADD3 R3, -R217, RZ, RZ ;  /* 0x000000ffd9037210 */ /* 0x000fca0007ffe1ff */
[----:B------:R-:W-:Y:S01]  /*0270*/  IMAD R216, R3, c[0x0][0x3a0], R4 ;  /* 0x0000e80003d87a24 */ /* 0x000fe200078e0204 */
[----:B------:R-:W-:Y:S05]  /*0280*/  BRA `(.L_x_1165) ;  /* 0x0000021000007947 */ /* 0x000fea0003800000 */
.L_x_1162:
        /* <DEDUP_REMOVED lines=16> */
.L_x_1166:
[----:B------:R-:W-:-:S04]  /*0390*/  MOV R0, c[0x0][0x3ac] ;  /* 0x0000eb0000007a02 */ /* 0x000fc80000000f00 */
[----:B------:R-:W-:Y:S02]  /*03a0*/  ISETP.NE.AND P0, PT, R0, 0x1, PT ;  /* 0x000000010000780c */ /* 0x000fe40003f05270 */
[----:B------:R-:W-:-:S11]  /*03b0*/  MOV R0, R3 ;  /* 0x0000000300007202 */ /* 0x000fd60000000f00 */
[----:B------:R-:W-:-:S05]  /*03c0*/  @P0 IMAD.HI.U32 R2, R3, c[0x0][0x3b0], RZ ;  /* 0x0000ec0003020a27 */ /* 0x000fca00078e00ff */
[----:B------:R-:W-:-:S05]  /*03d0*/  @P0 SHF.R.U32.HI R0, RZ, c[0x0][0x3b4], R2 ;  /* 0x0000ed00ff000a19 */ /* 0x000fca0000011602 */
[----:B------:R-:W-:Y:S02]  /*03e0*/  IMAD R4, R0, c[0x0][0x3ac], RZ ;  /* 0x0000eb0000047a24 */ /* 0x000fe400078e02ff */
.L_x_1167:
        /* <DEDUP_REMOVED lines=10> */
[----:B------:R-:W-:Y:S02]  /*0490*/  IMAD R216, R216, c[0x0][0x3a0], R5 ;  /* 0x0000e800d8d87a24 */ /* 0x000fe400078e0205 */
.L_x_1165:
        /* <DEDUP_REMOVED lines=90> */
[----:B------:R-:W-:Y:S02]  /*0a40*/  IMAD R24, R244, c[0x0][0x1e8], RZ ;  /* 0x00007a00f4187a24 */ /* 0x000fe400078e02ff */
[----:B------:R-:W-:Y:S01]  /*0a50*/  IMAD R20, R217, c[0x0][0x1bc], R20 ;  /* 0x00006f00d9147a24 */ /* 0x000fe200078e0214 */
[----:B------:R-:W-:Y:S01]  /*0a60*/  SHF.R.S32.HI R12, RZ, 0x1f, R3 ;  /* 0x0000001fff0c7819 */ /* 0x000fe20000011403 */
[----:B------:R-:W-:Y:S01]  /*0a70*/  IMAD.WIDE R22, R214, 0x80, R236 ;  /* 0x00000080d6167825 */ /* 0x000fe200078e02ec */
[----:B------:R-:W-:Y:S02]  /*0a80*/  SHF.R.S32.HI R11, RZ, 0x1f, R10 ;  /* 0x0000001fff0b7819 */ /* 0x000fe4000001140a */
[----:B------:R-:W-:Y:S01]  /*0a90*/  IADD3 R213, R10, 0x40, RZ ;  /* 0x000000400ad57810 */ /* 0x000fe20007ffe0ff */
[----:B------:R-:W-:Y:S01]  /*0aa0*/  IMAD R6, R12, c[0x0][0x1e0], RZ ;  /* 0x000078000c067a24 */ /* 0x000fe200078e02ff */
[----:B------:R-:W-:Y:S01]  /*0ab0*/  ISETP.GE.AND P3, PT, R10, c[0x0][0x1cc], PT ;  /* 0x000073000a007a0c */ /* 0x000fe20003f66270 */
[----:B------:R-:W-:-:S02]  /*0ac0*/  IMAD R12, R12, c[0x0][0x1b0], RZ ;  /* 0x00006c000c0c7a24 */ /* 0x000fc400078e02ff */
[C---:B------:R-:W-:Y:S02]  /*0ad0*/  IMAD R6, R3.reuse, c[0x0][0x1e4], R6 ;  /* 0x0000790003067a24 */ /* 0x040fe400078e0206 */
[----:B------:R-:W-:-:S04]  /*0ae0*/  IMAD.WIDE.U32 R14, R3, c[0x0][0x1e0], R10 ;  /* 0x00007800030e7a25 */ /* 0x000fc800078e000a */
[C---:B------:R-:W-:Y:S02]  /*0af0*/  IMAD R12, R3.reuse, c[0x0][0x1b4], R12 ;  /* 0x00006d00030c7a24 */ /* 0x040fe400078e020c */
[----:B------:R-:W-:-:S04]  /*0b00*/  IMAD.WIDE.U32 R2, R3, c[0x0][0x1b0], R10 ;  /* 0x00006c0003027a25 */ /* 0x000fc800078e000a */
[----:B------:R-:W-:Y:S02]  /*0b10*/  IMAD.IADD R13, R3, 0x1, R12 ;  /* 0x00000001030d7824 */ /* 0x000fe400078e020c */
[----:B------:R-:W-:Y:S02]  /*0b20*/  IMAD R3, R243, c[0x0][0x270], RZ ;  /* 0x00009c00f3037a24 */ /* 0x000fe400078e02ff */
[----:B------:R-:W-:Y:S02]  /*0b30*/  IMAD.MOV.U32 R12, RZ, RZ, R2 ;  /* 0x000000ffff0c7224 */ /* 0x000fe400078e0002 */
[----:B------:R-:W-:Y:S02]  /*0b40*/  IMAD R224, R216, c[0x0][0x274], R3 ;  /* 0x00009d00d8e07a24 */ /* 0x000fe400078e0203 */
[----:B------:R-:W-:Y:S02]  /*0b50*/  IMAD R3, R237, c[0x0][0x178], RZ ;  /* 0x00005e00ed037a24 */ /* 0x000fe400078e02ff */
[----:B------:R-:W-:-:S02]  /*0b60*/  IMAD.IADD R7, R15, 0x1, R6 ;  /* 0x000000010f077824 */ /* 0x000fc400078e0206 */
[----:B------:R-:W-:Y:S02]  /*0b70*/  IMAD R18, R236, c[0x0][0x17c], R3 ;  /* 0x00005f00ec127a24 */ /* 0x000fe400078e0203 */
[----:B------:R-:W-:Y:S02]  /*0b80*/  IMAD.MOV.U32 R6, RZ, RZ, R14 ;  /* 0x000000ffff067224 */ /* 0x000fe400078e000e */
[----:B------:R-:W-:Y:S01]  /*0b90*/  IMAD.WIDE.U32 R2, R217, c[0x0][0x1b8], R12 ;  /* 0x00006e00d9027a25 */ /* 0x000fe200078e000c */
[CC--:B------:R-:W-:Y:S02]  /*0ba0*/  LEA.HI R13, R9.reuse, R226.reuse, RZ, 0x3 ;  /* 0x000000e2090d7211 */ /* 0x0c0fe400078f18ff */
[----:B------:R-:W-:Y:S01]  /*0bb0*/  LEA.HI R12, R9, R226, RZ, 0x5 ;  /* 0x000000e2090c7211 */ /* 0x000fe200078f28ff */
[----:B------:R-:W-:-:S04]  /*0bc0*/  IMAD.WIDE.U32 R14, R216, c[0x0][0x270], R238 ;  /* 0x00009c00d80e7a25 */ /* 0x000fc800078e00ee */
[----:B------:R-:W-:-:S04]  /*0bd0*/  IMAD.WIDE.U32 R16, R236, c[0x0][0x178], R10 ;  /* 0x00005e00ec107a25 */ /* 0x000fc800078e000a */
[----:B------:R-:W-:Y:S01]  /*0be0*/  IMAD.IADD R225, R15, 0x1, R224 ;  /* 0x000000010fe17824 */ /* 0x000fe200078e02e0 */
[----:B------:R-:W-:Y:S01]  /*0bf0*/  LEA.HI R15, R5, R236, RZ, 0x1 ;  /* 0x000000ec050f7211 */ /* 0x000fe200078f08ff */
[----:B------:R-:W-:Y:S01]  /*0c00*/  IMAD.IADD R19, R17, 0x1, R18 ;  /* 0x0000000111137824 */ /* 0x000fe200078e0212 */
[----:B------:R-:W-:Y:S01]  /*0c10*/  SHF.R.S32.HI R5, RZ, 0x1f, R5 ;  /* 0x0000001fff057819 */ /* 0x000fe20000011405 */
[----:B------:R-:W-:Y:S01]  /*0c20*/  IMAD.SHL.U32 R17, R13, 0x8, RZ ;  /* 0x000000080d117824 */ /* 0x000fe200078e00ff */
[----:B------:R-:W-:Y:S01]  /*0c30*/  LOP3.LUT R15, R15, 0x7fffffe, RZ, 0xc0, !PT ;  /* 0x07fffffe0f0f7812 */ /* 0x000fe200078ec0ff */
[C---:B------:R-:W-:Y:S02]  /*0c40*/  IMAD R24, R217.reuse, c[0x0][0x1ec], R24 ;  /* 0x00007b00d9187a24 */ /* 0x040fe400078e0218 */
[----:B------:R-:W-:Y:S01]  /*0c50*/  IMAD.WIDE.U32 R6, R217, c[0x0][0x1e8], R6 ;  /* 0x00007a00d9067a25 */ /* 0x000fe200078e0006 */
[----:B------:R-:W-:-:S03]  /*0c60*/  LOP3.LUT R17, R17, 0xc0, RZ, 0xc0, !PT ;  /* 0x000000c011117812 */ /* 0x000fc600078ec0ff */
[----:B------:R-:W-:Y:S02]  /*0c70*/  IMAD.IADD R21, R3, 0x1, R20 ;  /* 0x0000000103157824 */ /* 0x000fe400078e0214 */
[----:B------:R-:W-:Y:S02]  /*0c80*/  IMAD R3, R243, c[0x0][0x180], RZ ;  /* 0x00006000f3037a24 */ /* 0x000fe400078e02ff */
[----:B------:R-:W-:Y:S02]  /*0c90*/  IMAD.MOV.U32 R20, RZ, RZ, R2 ;  /* 0x000000ffff147224 */ /* 0x000fe400078e0002 */
        /* <DEDUP_REMOVED lines=19> */
[----:B------:R-:W-:Y:S02]  /*0dd0*/  IMAD.MOV.U32 R18, RZ, RZ, R16 ;  /* 0x000000ffff127224 */ /* 0x000fe400078e0010 */
        /* <DEDUP_REMOVED lines=13> */
[----:B------:R-:W-:Y:S02]  /*0eb0*/  IMAD.MOV.U32 R19, RZ, RZ, c[0x0][0x1d8] ;  /* 0x00007600ff137624 */ /* 0x000fe400078e00ff */
[----:B------:R-:W-:Y:S02]  /*0ec0*/  IMAD R6, R6, c[0x0][0x178], RZ ;  /* 0x00005e0006067a24 */ /* 0x000fe400078e02ff */
[----:B------:R-:W-:Y:S01]  /*0ed0*/  IMAD.MOV.U32 R220, RZ, RZ, R18 ;  /* 0x000000ffffdc7224 */ /* 0x000fe200078e0012 */
[----:B------:R-:W-:Y:S01]  /*0ee0*/  LEA R18, P1, R19, R20, 0x7 ;  /* 0x0000001413127211 */ /* 0x000fe200078238ff */
[----:B------:R-:W-:Y:S02]  /*0ef0*/  IMAD.MOV.U32 R17, RZ, RZ, c[0x0][0x1dc] ;  /* 0x00007700ff117624 */ /* 0x000fe400078e00ff */
[----:B------:R-:W-:Y:S01]  /*0f00*/  IMAD R15, R247, c[0x0][0x17c], R6 ;  /* 0x00005f00f70f7a24 */ /* 0x000fe200078e0206 */
[----:B------:R-:W-:Y:S01]  /*0f10*/  IADD3 R6, R10, 0x20, RZ ;  /* 0x000000200a067810 */ /* 0x000fe20007ffe0ff */
[----:B------:R-:W-:Y:S01]  /*0f20*/  IMAD.IADD R8, R242, 0x1, -R236 ;  /* 0x00000001f2087824 */ /* 0x000fe200078e0aec */
[----:B------:R-:W-:Y:S01]  /*0f30*/  LEA.HI.X R19, R19, R21, R17, 0x7, P1 ;  /* 0x0000001513137211 */ /* 0x000fe200008f3c11 */
[----:B------:R-:W-:Y:S01]  /*0f40*/  IMAD R2, R244, c[0x0][0x188], RZ ;  /* 0x00006200f4027a24 */ /* 0x000fe200078e02ff */
[----:B------:R-:W-:Y:S01]  /*0f50*/  ISETP.GE.AND P2, PT, R6, c[0x0][0x1cc], PT ;  /* 0x0000730006007a0c */ /* 0x000fe20003f46270 */
[----:B------:R-:W-:Y:S01]  /*0f60*/  IMAD R7, R243, c[0x0][0x288], RZ ;  /* 0x0000a200f3077a24 */ /* 0x000fe200078e02ff */
[----:B------:R-:W-:Y:S01]  /*0f70*/  ISETP.GE.AND P1, PT, R213, c[0x0][0x1cc], PT ;  /* 0x00007300d5007a0c */ /* 0x000fe20003f26270 */
[----:B------:R-:W-:Y:S01]  /*0f80*/  IMAD R17, R217, c[0x0][0x18c], R2 ;  /* 0x00006300d9117a24 */ /* 0x000fe200078e0202 */
[----:B------:R-:W-:Y:S01]  /*0f90*/  ISETP.LT.OR P6, PT, R8, 0x1, P3 ;  /* 0x000000010800780c */ /* 0x000fe20001fc1670 */
[----:B------:R-:W-:Y:S01]  /*0fa0*/  IMAD R222, R216, c[0x0][0x28c], R7 ;  /* 0x0000a300d8de7a24 */ /* 0x000fe200078e0207 */
[C---:B------:R-:W-:Y:S01]  /*0fb0*/  ISETP.LT.OR P5, PT, R8.reuse, 0x1, P2 ;  /* 0x000000010800780c */ /* 0x040fe200017a1670 */
[----:B------:R-:W-:Y:S01]  /*0fc0*/  IMAD.WIDE.U32 R22, R247, c[0x0][0x178], RZ ;  /* 0x00005e00f7167a25 */ /* 0x000fe200078e00ff */
[----:B------:R-:W-:-:S02]  /*0fd0*/  ISETP.LT.OR P4, PT, R8, 0x1, P1 ;  /* 0x000000010800780c */ /* 0x000fc40000f81670 */
[----:B------:R-:W-:Y:S01]  /*0fe0*/  SHF.R.S32.HI R2, RZ, 0x4, R29 ;  /* 0x00000004ff027819 */ /* 0x000fe2000001141d */
[----:B------:R-:W-:Y:S01]  /*0ff0*/  IMAD.WIDE.U32 R220, R217, c[0x0][0x188], R220 ;  /* 0x00006200d9dc7a25 */ /* 0x000fe200078e00dc */
[C---:B------:R-:W-:Y:S02]  /*1000*/  ISETP.LT.OR P3, PT, R8.reuse, 0x41, P3 ;  /* 0x000000410800780c */ /* 0x040fe40001f61670 */
[----:B------:R-:W-:Y:S01]  /*1010*/  ISETP.LT.OR P2, PT, R8, 0x41, P2 ;  /* 0x000000410800780c */ /* 0x000fe20001741670 */
[----:B------:R-:W-:Y:S01]  /*1020*/  IMAD.SHL.U32 R4, R4, 0x2, RZ ;  /* 0x0000000204047824 */ /* 0x000fe200078e00ff */
[----:B------:R-:W-:Y:S01]  /*1030*/  ISETP.LT.OR P1, PT, R8, 0x41, P1 ;  /* 0x000000410800780c */ /* 0x000fe20000f21670 */
[----:B------:R-:W-:Y:S01]  /*1040*/  IMAD.IADD R15, R23, 0x1, R15 ;  /* 0x00000001170f7824 */ /* 0x000fe200078e020f */
[----:B------:R-:W-:Y:S01]  /*1050*/  LEA.HI R7, R29, R2, RZ, 0x1 ;  /* 0x000000021d077211 */ /* 0x000fe200078f08ff */
[----:B------:R-:W-:Y:S01]  /*1060*/  IMAD.IADD R208, R221, 0x1, R17 ;  /* 0x00000001ddd07824 */ /* 0x000fe200078e0211 */
[----:B------:R-:W-:Y:S01]  /*1070*/  LEA R17, P0, R22, R220, 0x6 ;  /* 0x000000dc16117211 */ /* 0x000fe200078030ff */
[----:B------:R-:W-:Y:S01]  /*1080*/  @!PT LDS RZ, [RZ] ;  /* 0x00000000fffff984 */ /* 0x000fe20000000800 */
[----:B------:R-:W-:Y:S01]  /*1090*/  @!PT LDS RZ, [RZ] ;  /* 0x00000000fffff984 */ /* 0x000fe20000000800 */
[----:B------:R-:W-:Y:S01]  /*10a0*/  @!PT LDS RZ, [RZ] ;  /* 0x00000000fffff984 */ /* 0x000fe20000000800 */
[----:B------:R1:W-:Y:S01]  /*10b0*/  LDGSTS.E.BYPASS.LTC128B.128 [R4+0x6080], [R20.64], !P6 ;  /* 0x0608000014047fae */ /* 0x0003e2000f101d48 */
[----:B------:R-:W-:Y:S01]  /*10c0*/  LOP3.LUT R7, R7, 0xfffffffe, RZ, 0xc0, !PT ;  /* 0xfffffffe07077812 */ /* 0x000fe200078ec0ff */
[----:B------:R-:W-:Y:S01]  /*10d0*/  IMAD.WIDE.U32 R224, R217, c[0x0][0x278], R224 ;  /* 0x00009e00d9e07a25 */ /* 0x000fe200078e00e0 */
[----:B------:R-:W-:Y:S01]  /*10e0*/  LOP3.LUT R29, R29, 0xfffffff0, RZ, 0xc0, !PT ;  /* 0xfffffff01d1d7812 */ /* 0x000fe200078ec0ff */
[----:B------:R1:W-:Y:S01]  /*10f0*/  LDGSTS.E.BYPASS.LTC128B.128 [R4+0x8080], [R20.64+0x40], !P5 ;  /* 0x0808004014047fae */ /* 0x0003e2000e901d48 */
[----:B------:R-:W-:Y:S01]  /*1100*/  LEA R30, P5, R17, c[0x0][0x160], 0x1 ;  /* 0x00005800111e7a11 */ /* 0x000fe200078a08ff */
[----:B------:R-:W-:Y:S01]  /*1110*/  IMAD.IADD R7, R2, 0x1, -R7 ;  /* 0x0000000102077824 */ /* 0x000fe200078e0a07 */
[----:B------:R-:W-:Y:S01]  /*1120*/  LEA.HI.X R2, R22, R208, R15, 0x6, P0 ;  /* 0x000000d016027211 */ /* 0x000fe200000f340f */
[----:B------:R1:W-:Y:S01]  /*1130*/  LDGSTS.E.BYPASS.LTC128B.128 [R4+0xa080], [R20.64+0x80], !P4 ;  /* 0x0a08008014047fae */ /* 0x0003e2000e101d48 */
[----:B------:R-:W-:Y:S01]  /*1140*/  ISETP.GE.AND P0, PT, R10, c[0x0][0x19c], PT ;  /* 0x000067000a007a0c */ /* 0x000fe20003f06270 */
[----:B------:R-:W-:Y:S01]  /*1150*/  IMAD.WIDE.U32 R26, R216, c[0x0][0x288], R238 ;  /* 0x0000a200d81a7a25 */ /* 0x000fe200078e00ee */
[----:B------:R-:W-:Y:S01]  /*1160*/  LOP3.LUT R15, R13, 0xfffffff8, RZ, 0xc0, !PT ;  /* 0xfffffff80d0f7812 */ /* 0x000fe200078ec0ff */
[----:B------:R2:W-:Y:S01]  /*1170*/  LDGSTS.E.BYPASS.LTC128B.128 [R4+0x7080], [R18.64], !P3 ;  /* 0x0708000012047fae */ /* 0x0005e2000d901d48 */
[----:B------:R-:W-:Y:S01]  /*1180*/  ISETP.GE.AND P3, PT, R6, c[0x0][0x19c], PT ;  /* 0x0000670006007a0c */ /* 0x000fe20003f66270 */
[----:B------:R-:W-:Y:S01]  /*1190*/  IMAD.WIDE.U32 R218, R236, c[0x0][0x208], R10 ;  /* 0x00008200ecda7a25 */ /* 0x000fe200078e000a */
[----:B------:R-:W-:Y:S01]  /*11a0*/  LEA.HI.X R31, R17, c[0x0][0x164], R2, 0x1, P5 ;  /* 0x00005900111f7a11 */ /* 0x000fe200028f0c02 */
[----:B------:R2:W-:Y:S01]  /*11b0*/  LDGSTS.E.BYPASS.LTC128B.128 [R4+0x9080], [R18.64+0x40], !P2 ;  /* 0x0908004012047fae */ /* 0x0005e2000d101d48 */
[C---:B------:R-:W-:Y:S01]  /*11c0*/  ISETP.GE.AND P5, PT, R213.reuse, c[0x0][0x16c], PT ;  /* 0x00005b00d5007a0c */ /* 0x040fe20003fa6270 */
[----:B------:R-:W-:Y:S01]  /*11d0*/  IMAD.IADD R22, R226, 0x1, -R15 ;  /* 0x00000001e2167824 */ /* 0x000fe200078e0a0f */
[C---:B------:R-:W-:Y:S01]  /*11e0*/  ISETP.LT.OR P6, PT, R8.reuse, 0x1, P0 ;  /* 0x000000010800780c */ /* 0x040fe200007c1670 */
[----:B------:R2:W-:Y:S01]  /*11f0*/  LDGSTS.E.BYPASS.LTC128B.128 [R4+0xb080], [R18.64+0x80], !P1 ;  /* 0x0b08008012047fae */ /* 0x0005e2000c901d48 */
[----:B------:R-:W-:Y:S01]  /*1200*/  ISETP.GE.AND P1, PT, R213, c[0x0][0x19c], PT ;  /* 0x00006700d5007a0c */ /* 0x000fe20003f26270 */
[----:B------:R-:W-:Y:S01]  /*1210*/  IMAD.SHL.U32 R15, R247, 0x40, RZ ;  /* 0x00000040f70f7824 */ /* 0x000fe200078e00ff */
[C---:B------:R-:W-:Y:S01]  /*1220*/  ISETP.LT.OR P4, PT, R8.reuse, 0x1, P3 ;  /* 0x000000010800780c */ /* 0x040fe20001f81670 */
[----:B------:R-:W-:Y:S01]  /*1230*/  IMAD.IADD R223, R27, 0x1, R222 ;  /* 0x000000011bdf7824 */ /* 0x000fe200078e02de */
[C---:B------:R-:W-:Y:S01]  /*1240*/  ISETP.LT.OR P2, PT, R8.reuse, 0x1, P1 ;  /* 0x000000010800780c */ /* 0x040fe20000f41670 */
[----:B------:R-:W-:Y:S01]  /*1250*/  IMAD.MOV.U32 R222, RZ, RZ, R26 ;  /* 0x000000ffffde7224 */ /* 0x000fe200078e001a */
[----:B------:R-:W-:Y:S01]  /*1260*/  ISETP.LT.OR P0, PT, R8, 0x41, P0 ;  /* 0x000000410800780c */ /* 0x000fe20000701670 */
[----:B------:R-:W-:Y:S01]  /*1270*/  IMAD.IADD R29, R226, 0x1, -R29 ;  /* 0x00000001e21d7824 */ /* 0x000fe200078e0a1d */
[C---:B------:R-:W-:Y:S01]  /*1280*/  ISETP.LT.OR P3, PT, R8.reuse, 0x41, P3 ;  /* 0x000000410800780c */ /* 0x040fe20001f61670 */
[C---:B------:R-:W-:Y:S01]  /*1290*/  IMAD.WIDE.U32 R222, R217.reuse, c[0x0][0x290], R222 ;  /* 0x0000a400d9de7a25 */ /* 0x040fe200078e00de */
[----:B------:R-:W-:Y:S01]  /*12a0*/  ISETP.LT.OR P1, PT, R8, 0x41, P1 ;  /* 0x000000410800780c */ /* 0x000fe20000f21670 */
[----:B------:R3:W-:Y:S01]  /*12b0*/  LDGSTS.E.BYPASS.LTC128B.128 [R4+0x80], [R34.64], !P6 ;  /* 0x0008000022047fae */ /* 0x0007e2000f101d48 */
[----:B------:R-:W-:Y:S01]  /*12c0*/  SEL R23, RZ, 0x4, P5 ;  /* 0x00000004ff177807 */ /* 0x000fe20002800000 */
[----:B------:R-:W-:Y:S01]  /*12d0*/  IMAD R8, R244, c[0x0][0x278], RZ ;  /* 0x00009e00f4087a24 */ /* 0x000fe200078e02ff */
[----:B------:R-:W-:Y:S01]  /*12e0*/  ISETP.GE.AND P5, PT, R10, c[0x0][0x16c], PT ;  /* 0x00005b000a007a0c */ /* 0x000fe20003fa6270 */
[----:B------:R3:W-:Y:S01]  /*12f0*/  LDGSTS.E.BYPASS.LTC128B.128 [R4+0x2080], [R34.64+0x40], !P4 ;  /* 0x0208004022047fae */ /* 0x0007e2000e101d48 */
[----:B------:R-:W-:Y:S01]  /*1300*/  SHF.R.S32.HI R14, RZ, 0x1f, R15 ;  /* 0x0000001fff0e7819 */ /* 0x000fe2000001140f */
[----:B------:R-:W-:Y:S01]  /*1310*/  IMAD R211, R217, c[0x0][0x27c], R8 ;  /* 0x00009f00d9d37a24 */ /* 0x000fe200078e0208 */
[----:B------:R-:W-:Y:S01]  /*1320*/  SEL R228, RZ, 0x1, P5 ;  /* 0x00000001ffe47807 */ /* 0x000fe20002800000 */
[----:B------:R3:W-:Y:S01]  /*1330*/  LDGSTS.E.BYPASS.LTC128B.128 [R4+0x4080], [R34.64+0x80], !P2 ;  /* 0x0408008022047fae */ /* 0x0007e2000d101d48 */
[----:B------:R-:W-:Y:S01]  /*1340*/  LEA.HI R16, R22, R22, RZ, 0x1 ;  /* 0x0000001616107211 */ /* 0x000fe200078f08ff */
[----:B------:R-:W-:Y:S01]  /*1350*/  IMAD.IADD R211, R225, 0x1, R211 ;  /* 0x00000001e1d37824 */ /* 0x000fe200078e02d3 */
[----:B------:R-:W-:Y:S01]  /*1360*/  ISETP.GE.AND P6, PT, R6, c[0x0][0x1fc], PT ;  /* 0x00007f0006007a0c */ /* 0x000fe20003fc6270 */
[----:B------:R4:W-:Y:S01]  /*1370*/  LDGSTS.E.BYPASS.LTC128B.128 [R4+0x1080], [R24.64], !P0 ;  /* 0x0108000018047fae */ /* 0x0009e2000c101d48 */
[----:B------:R-:W-:Y:S01]  /*1380*/  LOP3.LUT R17, R16, 0x7fffffe, RZ, 0xc0, !PT ;  /* 0x07fffffe10117812 */ /* 0x000fe200078ec0ff */
[----:B------:R-:W-:Y:S01]  /*1390*/  IMAD.MOV.U32 R199, RZ, RZ, 0x10 ;  /* 0x00000010ffc77424 */ /* 0x000fe200078e00ff */
[----:B-1----:R-:W-:Y:S01]  /*13a0*/  SEL R21, RZ, 0xffffffff, P6 ;  /* 0xffffffffff157807 */ /* 0x002fe20003000000 */
[----:B--2---:R-:W-:Y:S01]  /*13b0*/  IMAD R19, R237, c[0x0][0x208], RZ ;  /* 0x00008200ed137a24 */ /* 0x004fe200078e02ff */
[----:B------:R-:W-:Y:S01]  /*13c0*/  LEA.HI R2, R9, R226, RZ, 0x6 ;  /* 0x000000e209027211 */ /* 0x000fe200078f30ff */
[----:B------:R-:W-:Y:S01]  /*13d0*/  IMAD.IADD R18, R22, 0x1, -R17 ;  /* 0x0000000116127824 */ /* 0x000fe200078e0a11 */
[----:B------:R-:W-:Y:S01]  /*13e0*/  ISETP.GE.AND P4, PT, R213, c[0x0][0x1fc], PT ;  /* 0x00007f00d5007a0c */ /* 0x000fe20003f86270 */
[----:B------:R-:W-:Y:S01]  /*13f0*/  IMAD R8, R236, c[0x0][0x20c], R19 ;  /* 0x00008300ec087a24 */ /* 0x000fe200078e0213 */
[----:B------:R-:W-:Y:S01]  /*1400*/  IADD3 R19, P5, R15, R224, RZ ;  /* 0x000000e00f137210 */ /* 0x000fe20007fbe0ff */
[----:B------:R-:W-:Y:S01]  /*1410*/  IMAD R17, R243, c[0x0][0x210], RZ ;  /* 0x00008400f3117a24 */ /* 0x000fe200078e02ff */
[----:B------:R-:W-:Y:S01]  /*1420*/  SHF.R.S32.HI R2, RZ, 0x6, R2 ;  /* 0x00000006ff027819 */ /* 0x000fe20000011402 */
[----:B------:R-:W-:Y:S01]  /*1430*/  IMAD.IADD R219, R219, 0x1, R8 ;  /* 0x00000001dbdb7824 */ /* 0x000fe200078e0208 */
[----:B------:R4:W-:Y:S01]  /*1440*/  LDGSTS.E.BYPASS.LTC128B.128 [R4+0x3080], [R24.64+0x40], !P3 ;  /* 0x0308004018047fae */ /* 0x0009e2000d901d48 */
[----:B------:R-:W-:Y:S01]  /*1450*/  IMAD.X R8, R14, 0x1, R211, P5 ;  /* 0x000000010e087824 */ /* 0x000fe200028e06d3 */
[----:B------:R-:W-:Y:S01]  /*1460*/  LEA R26, P5, R19, c[0x0][0x258], 0x2 ;  /* 0x00009600131a7a11 */ /* 0x000fe200078a10ff */
[----:B------:R-:W-:Y:S01]  /*1470*/  IMAD.SHL.U32 R21, R21, 0x2, RZ ;  /* 0x0000000215157824 */ /* 0x000fe200078e00ff */
[----:B------:R4:W-:Y:S01]  /*1480*/  LDGSTS.E.BYPASS.LTC128B.128 [R4+0x5080], [R24.64+0x80], !P1 ;  /* 0x0508008018047fae */ /* 0x0009e2000c901d48 */
[C---:B------:R-:W-:Y:S01]  /*1490*/  IMAD R28, R216.reuse, c[0x0][0x214], R17 ;  /* 0x00008500d81c7a24 */ /* 0x040fe200078e0211 */
[----:B------:R-:W-:Y:S01]  /*14a0*/  LEA.HI.X R27, R19, c[0x0][0x25c], R8, 0x2, P5 ;  /* 0x00009700131b7a11 */ /* 0x000fe200028f1408 */
[----:B------:R-:W-:Y:S01]  /*14b0*/  IMAD.WIDE.U32 R218, R216, c[0x0][0x210], R218 ;  /* 0x00008400d8da7a25 */ /* 0x000fe200078e00da */
[----:B------:R-:W-:Y:S01]  /*14c0*/  ISETP.GE.AND P5, PT, R10, c[0x0][0x1fc], PT ;  /* 0x00007f000a007a0c */ /* 0x000fe20003fa6270 */
[----:B------:R-:W0:Y:S01]  /*14d0*/  LDGDEPBAR ;  /* 0x00000000000079af */ /* 0x000e220000000000 */
[----:B------:R-:W-:Y:S01]  /*14e0*/  LEA.HI R19, R29, R29, RZ, 0x1 ;  /* 0x0000001d1d137211 */ /* 0x000fe200078f08ff */
[----:B------:R-:W-:Y:S01]  /*14f0*/  IMAD.IADD R219, R219, 0x1, R28 ;  /* 0x00000001dbdb7824 */ /* 0x000fe200078e021c */
[----:B------:R-:W-:Y:S01]  /*1500*/  SEL R20, RZ, 0x1, P5 ;  /* 0x00000001ff147807 */ /* 0x000fe20002800000 */
[----:B------:R-:W-:Y:S01]  /*1510*/  IMAD R205, R7, 0x4, R2 ;  /* 0x0000000407cd7824 */ /* 0x000fe200078e0202 */
[----:B------:R-:W-:Y:S01]  /*1520*/  ISETP.GE.AND P5, PT, R6, c[0x0][0x16c], PT ;  /* 0x00005b0006007a0c */ /* 0x000fe20003fa6270 */
[----:B------:R-:W-:Y:S01]  /*1530*/  IMAD.WIDE.U32 R218, R217, c[0x0][0x218], R218 ;  /* 0x00008600d9da7a25 */ /* 0x000fe200078e00da */
[----:B------:R-:W-:-:S02]  /*1540*/  LOP3.LUT R21, R21, 0x2, R20, 0xe2, !PT ;  /* 0x0000000215157812 */ /* 0x000fc400078ee214 */
[----:B------:R-:W-:Y:S01]  /*1550*/  SEL R17, RZ, 0x2, P5 ;  /* 0x00000002ff117807 */ /* 0x000fe20002800000 */
[----:B------:R-:W-:Y:S01]  /*1560*/  IMAD R20, R244, c[0x0][0x218], RZ ;  /* 0x00008600f4147a24 */ /* 0x000fe200078e02ff */
[----:B------:R-:W-:Y:S01]  /*1570*/  LOP3.LUT R32, R19, 0x7fffffe, RZ, 0xc0, !PT ;  /* 0x07fffffe13207812 */ /* 0x000fe200078ec0ff */
[----:B------:R-:W-:Y:S01]  /*1580*/  IMAD R205, R205, 0x8, R18 ;  /* 0x00000008cdcd7824 */ /* 0x000fe200078e0212 */
[----:B------:R-:W-:Y:S01]  /*1590*/  IADD3 R23, R23, R17, R228 ;  /* 0x0000001117177210 */ /* 0x000fe20007ffe0e4 */
[----:B------:R-:W-:Y:S01]  /*15a0*/  IMAD R235, R217, c[0x0][0x21c], R20 ;  /* 0x00008700d9eb7a24 */ /* 0x000fe200078e0214 */
[----:B------:R-:W-:Y:S01]  /*15b0*/  SEL R20, RZ, 0x4, P4 ;  /* 0x00000004ff147807 */ /* 0x000fe20002000000 */
[----:B------:R-:W-:Y:S01]  /*15c0*/  IMAD.MOV.U32 R234, RZ, RZ, R218 ;  /* 0x000000ffffea7224 */ /* 0x000fe200078e00da */
[----:B------:R-:W-:Y:S01]  /*15d0*/  IADD3 R17, -R15, c[0x0][0x168], RZ ;  /* 0x00005a000f117a10 */ /* 0x000fe20007ffe1ff */
[----:B------:R-:W-:Y:S01]  /*15e0*/  IMAD.IADD R235, R219, 0x1, R235 ;  /* 0x00000001dbeb7824 */ /* 0x000fe200078e02eb */
[----:B------:R-:W-:Y:S01]  /*15f0*/  LOP3.LUT P4, RZ, R23, 0x1, RZ, 0xc0, !PT ;  /* 0x0000000117ff7812 */ /* 0x000fe2000788c0ff */
[----:B------:R-:W-:Y:S01]  /*1600*/  IMAD.IADD R203, R29, 0x1, -R32 ;  /* 0x000000011dcb7824 */ /* 0x000fe200078e0a20 */
[----:B------:R-:W-:Y:S01]  /*1610*/  SHF.R.S32.HI R18, RZ, 0x1f, R29 ;  /* 0x0000001fff127819 */ /* 0x000fe2000001141d */
[----:B------:R-:W-:Y:S01]  /*1620*/  IMAD.WIDE.U32 R32, R247, UR4, R234 ;  /* 0x00000004f7207c25 */ /* 0x000fe2000f8e00ea */
[----:B------:R-:W-:-:S02]  /*1630*/  ISETP.LE.OR P0, PT, R17, R236, !P4 ;  /* 0x000000ec1100720c */ /* 0x000fc40006703670 */
[----:B------:R-:W-:Y:S01]  /*1640*/  LEA.HI R18, R18, R29, RZ, 0x3 ;  /* 0x0000001d12127211 */ /* 0x000fe200078f18ff */
[----:B------:R-:W-:Y:S01]  /*1650*/  IMAD.IADD R0, R33, 0x1, R0 ;  /* 0x0000000121007824 */ /* 0x000fe200078e0200 */
[----:B------:R-:W-:Y:S01]  /*1660*/  LOP3.LUT P2, RZ, R23, 0x2, RZ, 0xc0, !PT ;  /* 0x0000000217ff7812 */ /* 0x000fe2000784c0ff */
[----:B------:R-:W-:Y:S01]  /*1670*/  IMAD.SHL.U32 R22, R22, 0x40, RZ ;  /* 0x0000004016167824 */ /* 0x000fe200078e00ff */
[----:B------:R-:W-:Y:S01]  /*1680*/  LOP3.LUT R8, R18, 0xfffffff8, RZ, 0xc0, !PT ;  /* 0xfffffff812087812 */ /* 0x000fe200078ec0ff */
[----:B------:R-:W-:Y:S01]  /*1690*/  IMAD.SHL.U32 R206, R7, 0x8, RZ ;  /* 0x0000000807ce7824 */ /* 0x000fe200078e00ff */
[----:B------:R-:W-:Y:S02]  /*16a0*/  ISETP.LE.OR P2, PT, R17, R236, !P2 ;  /* 0x000000ec1100720c */ /* 0x000fe40005743670 */
[----:B------:R-:W-:Y:S01]  /*16b0*/  LOP3.LUT R20, R21, R20, RZ, 0xfc, !PT ;  /* 0x0000001415147212 */ /* 0x000fe200078efcff */
[----:B------:R-:W-:Y:S01]  /*16c0*/  IMAD.IADD R8, R29, 0x1, -R8 ;  /* 0x000000011d087824 */ /* 0x000fe200078e0a08 */
[----:B------:R-:W-:Y:S01]  /*16d0*/  LOP3.LUT P6, RZ, R23, 0x4, RZ, 0xc0, !PT ;  /* 0x0000000417ff7812 */ /* 0x000fe200078cc0ff */
[----:B------:R3:W-:Y:S01]  /*16e0*/  LDGSTS.E.BYPASS.LTC128B.128 [R4+0xc080], [R30.64], !P0 ;  /* 0x0c0800001e047fae */ /* 0x0007e2000c101d48 */
[----:B------:R-:W-:-:S02]  /*16f0*/  LEA R28, P0, R32, c[0x0][0x1f0], 0x1 ;  /* 0x00007c00201c7a11 */ /* 0x000fc400078008ff */
[----:B------:R-:W-:Y:S02]  /*1700*/  ISETP.GT.AND P1, PT, R226, 0xf, PT ;  /* 0x0000000fe200780c */ /* 0x000fe40003f24270 */
[----:B------:R-:W-:Y:S02]  /*1710*/  LOP3.LUT P4, RZ, R20, 0x1, RZ, 0xc0, !PT ;  /* 0x0000000114ff7812 */ /* 0x000fe4000788c0ff */
[----:B------:R-:W-:Y:S01]  /*1720*/  LEA.HI.X R29, R32, c[0x0][0x1f4], R0, 0x1, P0 ;  /* 0x00007d00201d7a11 */ /* 0x000fe200000f0c00 */
[----:B------:R3:W-:Y:S01]  /*1730*/  LDGSTS.E.BYPASS.LTC128B.128 [R4+0xd080], [R30.64+0x40], !P2 ;  /* 0x0d0800401e047fae */ /* 0x0007e2000d101d48 */
[CC--:B------:R-:W-:Y:S02]  /*1740*/  ISETP.LE.OR P6, PT, R17.reuse, R236.reuse, !P6 ;  /* 0x000000ec1100720c */ /* 0x0c0fe400077c3670 */
[----:B------:R-:W-:Y:S02]  /*1750*/  LEA.HI R0, R12, R3, RZ, 0x1 ;  /* 0x000000030c007211 */ /* 0x000fe400078f08ff */
[----:B------:R-:W-:-:S02]  /*1760*/  ISETP.LE.OR P0, PT, R17, R236, !P4 ;  /* 0x000000ec1100720c */ /* 0x000fc40006703670 */
[----:B------:R-:W-:Y:S01]  /*1770*/  LOP3.LUT R0, R0, 0xfffffffe, RZ, 0xc0, !PT ;  /* 0xfffffffe00007812 */ /* 0x000fe200078ec0ff */
[----:B------:R-:W-:Y:S01]  /*1780*/  @!P1 IMAD.SHL.U32 R21, R226, 0x10, RZ ;  /* 0x00000010e2159824 */ /* 0x000fe200078e00ff */
[C---:B------:R-:W-:Y:S02]  /*1790*/  LOP3.LUT P3, RZ, R20.reuse, 0x2, RZ, 0xc0, !PT ;  /* 0x0000000214ff7812 */ /* 0x040fe4000786c0ff */
[----:B------:R-:W-:Y:S01]  /*17a0*/  LOP3.LUT P2, RZ, R20, 0x4, RZ, 0xc0, !PT ;  /* 0x0000000414ff7812 */ /* 0x000fe2000784c0ff */
[C---:B------:R-:W-:Y:S01]  /*17b0*/  IMAD.SHL.U32 R20, R3.reuse, 0x10, RZ ;  /* 0x0000001003147824 */ /* 0x040fe200078e00ff */
[----:B------:R-:W-:Y:S01]  /*17c0*/  LOP3.LUT R23, R22, 0x1c0, RZ, 0xc0, !PT ;  /* 0x000001c016177812 */ /* 0x000fe200078ec0ff */
[----:B------:R-:W-:Y:S01]  /*17d0*/  IMAD.IADD R0, R3, 0x1, -R0 ;  /* 0x0000000103007824 */ /* 0x000fe200078e0a00 */
[--C-:B------:R-:W-:Y:S01]  /*17e0*/  SHF.R.S32.HI R3, RZ, 0x1, R19.reuse ;  /* 0x00000001ff037819 */ /* 0x100fe20000011413 */
[----:B------:R3:W-:Y:S01]  /*17f0*/  LDGSTS.E.BYPASS.LTC128B.128 [R4+0xe080], [R30.64+0x80], !P6 ;  /* 0x0e0800801e047fae */ /* 0x0007e2000f101d48 */
[----:B----4-:R-:W-:Y:S01]  /*1800*/  SHF.R.S32.HI R24, RZ, 0x1f, R19 ;  /* 0x0000001fff187819 */ /* 0x010fe20000011413 */
[----:B------:R-:W-:Y:S01]  /*1810*/  IMAD.SHL.U32 R19, R0, 0x400, RZ ;  /* 0x0000040000137824 */ /* 0x000fe200078e00ff */
[----:B------:R-:W-:Y:S01]  /*1820*/  LOP3.LUT R22, R23, 0x30, R20, 0xf8, !PT ;  /* 0x0000003017167812 */ /* 0x000fe200078ef814 */
[----:B------:R1:W-:Y:S01]  /*1830*/  @!P1 LDGSTS.E.BYPASS.LTC128B.128 [R21+0x18080], [R26.64] ;  /* 0x180800001a159fae */ /* 0x0003e2000b901d48 */
[----:B------:R-:W-:Y:S01]  /*1840*/  LEA.HI R20, R24, R3, RZ, 0x2 ;  /* 0x0000000318147211 */ /* 0x000fe200078f10ff */
[----:B------:R-:W-:Y:S01]  /*1850*/  IMAD R232, R232, 0x2, R19 ;  /* 0x00000002e8e87824 */ /* 0x000fe200078e0213 */
[----:B------:R-:W-:Y:S01]  /*1860*/  ISETP.LE.OR P6, PT, R17, R236, !P3 ;  /* 0x000000ec1100720c */ /* 0x000fe20005fc3670 */
[----:B------:R-:W0:Y:S01]  /*1870*/  LDGDEPBAR ;  /* 0x00000000000079af */ /* 0x000e220000000000 */
[----:B------:R-:W-:-:S02]  /*1880*/  SHF.R.S32.HI R202, RZ, 0x3, R18 ;  /* 0x00000003ffca7819 */ /* 0x000fc40000011412 */
[----:B------:R-:W-:Y:S01]  /*1890*/  LOP3.LUT R18, R20, 0xfffffffc, RZ, 0xc0, !PT ;  /* 0xfffffffc14127812 */ /* 0x000fe200078ec0ff */
[----:B------:R3:W-:Y:S01]  /*18a0*/  LDGSTS.E.BYPASS.LTC128B.128 [R4+0x12080], [R28.64], !P0 ;  /* 0x120800001c047fae */ /* 0x0007e2000c101d48 */
[-C--:B------:R-:W-:Y:S01]  /*18b0*/  ISETP.LE.OR P0, PT, R17, R236.reuse, !P2 ;  /* 0x000000ec1100720c */ /* 0x080fe20005703670 */
[----:B------:R-:W-:Y:S01]  /*18c0*/  IMAD R203, R202, 0x8, R203 ;  /* 0x00000008cacb7824 */ /* 0x000fe200078e02cb */
[----:B------:R-:W-:Y:S01]  /*18d0*/  SHF.R.U32.HI R204, RZ, 0x3, R23 ;  /* 0x00000003ffcc7819 */ /* 0x000fe20000011617 */
[----:B------:R-:W-:Y:S01]  /*18e0*/  IMAD.IADD R3, R3, 0x1, -R18 ;  /* 0x0000000103037824 */ /* 0x000fe200078e0a12 */
[----:B------:R-:W-:Y:S01]  /*18f0*/  LOP3.LUT R17, R22, 0x8, R13, 0xf8, !PT ;  /* 0x0000000816117812 */ /* 0x000fe200078ef80d */
[----:B------:R-:W-:Y:S01]  /*1900*/  IMAD R18, R244, c[0x0][0x290], RZ ;  /* 0x0000a400f4127a24 */ /* 0x000fe200078e02ff */
[----:B------:R-:W-:Y:S01]  /*1910*/  SHF.R.S32.HI R16, RZ, 0x1, R16 ;  /* 0x00000001ff107819 */ /* 0x000fe20000011410 */
[----:B------:R-:W-:Y:S01]  /*1920*/  IMAD R202, R202, 0x200, R19 ;  /* 0x00000200caca7824 */ /* 0x000fe200078e0213 */
[----:B------:R-:W-:Y:S01]  /*1930*/  LEA.HI R20, R5, R236, RZ, 0x3 ;  /* 0x000000ec05147211 */ /* 0x000fe200078f18ff */
[----:B------:R-:W-:Y:S01]  /*1940*/  IMAD R19, R217, c[0x0][0x294], R18 ;  /* 0x0000a500d9137a24 */ /* 0x000fe200078e0212 */
[----:B------:R3:W-:Y:S01]  /*1950*/  LDGSTS.E.BYPASS.LTC128B.128 [R4+0x13080], [R28.64+0x40], !P6 ;  /* 0x130800401c047fae */ /* 0x0007e2000f101d48 */
[----:B------:R-:W-:Y:S01]  /*1960*/  LOP3.LUT R204, R17, R204, RZ, 0x3c, !PT ;  /* 0x000000cc11cc7212 */ /* 0x000fe200078e3cff */
[----:B------:R-:W-:Y:S01]  /*1970*/  IMAD.SHL.U32 R22, R16, 0x40, RZ ;  /* 0x0000004010167824 */ /* 0x000fe200078e00ff */
[----:B------:R-:W-:Y:S01]  /*1980*/  LEA.HI R17, R9, R226, RZ, 0x7 ;  /* 0x000000e209117211 */ /* 0x000fe200078f38ff */
[----:B------:R3:W-:Y:S01]  /*1990*/  LDGSTS.E.BYPASS.LTC128B.128 [R4+0x14080], [R28.64+0x80], !P0 ;  /* 0x140800801c047fae */ /* 0x0007e2000c101d48 */
[----:B------:R-:W-:Y:S01]  /*19a0*/  IADD3 R15, P0, R15, R222, RZ ;  /* 0x000000de0f0f7210 */ /* 0x000fe20007f1e0ff */
[----:B------:R-:W-:Y:S01]  /*19b0*/  IMAD.IADD R210, R223, 0x1, R19 ;  /* 0x00000001dfd27824 */ /* 0x000fe200078e0213 */
[----:B------:R-:W-:Y:S01]  /*19c0*/  LOP3.LUT R9, R20, 0xfffffff8, RZ, 0xc0, !PT ;  /* 0xfffffff814097812 */ /* 0x000fe200078ec0ff */
[----:B------:R-:W-:Y:S01]  /*19d0*/  IMAD.SHL.U32 R20, R7, 0x10, RZ ;  /* 0x0000001007147824 */ /* 0x000fe200078e00ff */
[----:B------:R-:W-:Y:S01]  /*19e0*/  LOP3.LUT R22, R22, 0xc0, RZ, 0xc0, !PT ;  /* 0x000000c016167812 */ /* 0x000fe200078ec0ff */
[----:B------:R-:W-:Y:S01]  /*19f0*/  IMAD.X R14, R14, 0x1, R210, P0 ;  /* 0x000000010e0e7824 */ /* 0x000fe200000e06d2 */
[----:B------:R-:W-:Y:S01]  /*1a00*/  LEA R18, P0, R15, c[0x0][0x280], 0x2 ;  /* 0x0000a0000f127a11 */ /* 0x000fe200078010ff */
[----:B------:R-:W-:Y:S01]  /*1a10*/  IMAD.IADD R9, R236, 0x1, -R9 ;  /* 0x00000001ec097824 */ /* 0x000fe200078e0a09 */
[----:B------:R-:W-:Y:S01]  /*1a20*/  SHF.R.U32.HI R17, RZ, 0x4, R17 ;  /* 0x00000004ff117819 */ /* 0x000fe20000011611 */
[----:B------:R-:W-:Y:S01]  /*1a30*/  IMAD.SHL.U32 R5, R2, 0x8, RZ ;  /* 0x0000000802057824 */ /* 0x000fe200078e00ff */
[----:B------:R-:W-:Y:S01]  /*1a40*/  LOP3.LUT R20, R20, 0x10, RZ, 0xc0, !PT ;  /* 0x0000001014147812 */ /* 0x000fe200078ec0ff */
[----:B------:R-:W-:Y:S01]  /*1a50*/  IMAD R204, R7, 0x200, R204 ;  /* 0x0000020007cc7824 */ /* 0x000fe200078e02cc */
[----:B------:R-:W-:Y:S01]  /*1a60*/  LOP3.LUT R23, R22, 0x8, R13, 0xf8, !PT ;  /* 0x0000000816177812 */ /* 0x000fe200078ef80d */
[----:B------:R-:W-:Y:S01]  /*1a70*/  IMAD.SHL.U32 R203, R203, 0x20, RZ ;  /* 0x00000020cbcb7824 */ /* 0x000fe200078e00ff */
[----:B------:R-:W-:Y:S01]  /*1a80*/  LEA.HI.X R19, R15, c[0x0][0x284], R14, 0x2, P0 ;  /* 0x0000a1000f137a11 */ /* 0x000fe200000f140e */
[----:B------:R-:W-:Y:S01]  /*1a90*/  IMAD.SHL.U32 R15, R8, 0x40, RZ ;  /* 0x00000040080f7824 */ /* 0x000fe200078e00ff */
[----:B------:R-:W-:Y:S01]  /*1aa0*/  LOP3.LUT P6, RZ, R16, 0x2, RZ, 0xc0, !PT ;  /* 0x0000000210ff7812 */ /* 0x000fe200078cc0ff */
[----:B------:R-:W-:Y:S01]  /*1ab0*/  IMAD.SHL.U32 R16, R9, 0x40, RZ ;  /* 0x0000004009107824 */ /* 0x000fe200078e00ff */
[----:B------:R-:W-:-:S02]  /*1ac0*/  LOP3.LUT R13, R20, 0x8, R17, 0xf8, !PT ;  /* 0x00000008140d7812 */ /* 0x000fc400078ef811 */
[C---:B------:R-:W-:Y:S02]  /*1ad0*/  LOP3.LUT P0, RZ, R3.reuse, 0x2, RZ, 0xc0, !PT ;  /* 0x0000000203ff7812 */ /* 0x040fe4000780c0ff */
[----:B------:R-:W-:Y:S01]  /*1ae0*/  LOP3.LUT R17, R12, 0xffffffe0, RZ, 0xc0, !PT ;  /* 0xffffffe00c117812 */ /* 0x000fe200078ec0ff */
[----:B------:R-:W-:Y:S01]  /*1af0*/  IMAD.SHL.U32 R12, R3, 0x40, RZ ;  /* 0x00000040030c7824 */ /* 0x000fe200078e00ff */
[C---:B------:R-:W-:Y:S01]  /*1b00*/  SEL R196, R199.reuse, 0xfffffff0, !P6 ;  /* 0xfffffff0c7c47807 */ /* 0x040fe20007000000 */
[----:B------:R-:W-:Y:S01]  /*1b10*/  IMAD R3, R0, 0x200, R203 ;  /* 0x0000020000037824 */ /* 0x000fe200078e02cb */
[----:B------:R-:W-:Y:S02]  /*1b20*/  SEL R207, R199, 0xfffffff0, !P0 ;  /* 0xfffffff0c7cf7807 */ /* 0x000fe40004000000 */
[C---:B------:R-:W-:Y:S02]  /*1b30*/  LOP3.LUT P6, RZ, R8.reuse, 0x4, RZ, 0xc0, !PT ;  /* 0x0000000408ff7812 */ /* 0x040fe400078cc0ff */
[----:B------:R-:W-:Y:S01]  /*1b40*/  LOP3.LUT P0, RZ, R8, 0x2, RZ, 0xc0, !PT ;  /* 0x0000000208ff7812 */ /* 0x000fe2000780c0ff */
[----:B------:R-:W-:Y:S01]  /*1b50*/  IMAD.IADD R8, R226, 0x1, -R17 ;  /* 0x00000001e2087824 */ /* 0x000fe200078e0a11 */
[----:B------:R-:W-:Y:S01]  /*1b60*/  LOP3.LUT R16, R16, 0x1c0, RZ, 0xc0, !PT ;  /* 0x000001c010107812 */ /* 0x000fe200078ec0ff */
[----:B------:R-:W-:Y:S01]  /*1b70*/  @!P1 IMAD.SHL.U32 R17, R226, 0x10, RZ ;  /* 0x00000010e2119824 */ /* 0x000fe200078e00ff */
[----:B------:R-:W-:-:S02]  /*1b80*/  LOP3.LUT R5, R5, 0x18, RZ, 0xc0, !PT ;  /* 0x0000001805057812 */ /* 0x000fc400078ec0ff */
[----:B-1----:R-:W-:Y:S02]  /*1b90*/  SHF.R.U32.HI R21, RZ, 0x3, R16 ;  /* 0x00000003ff157819 */ /* 0x002fe40000011610 */
[----:B------:R-:W-:Y:S01]  /*1ba0*/  SHF.R.S32.HI R7, RZ, 0x1f, R8 ;  /* 0x0000001fff077819 */ /* 0x000fe20000011408 */
[----:B------:R3:W-:Y:S01]  /*1bb0*/  @!P1 LDGSTS.E.BYPASS.LTC128B.128 [R17+0x18280], [R18.64] ;  /* 0x1828000012119fae */ /* 0x0007e2000b901d48 */
[----:B------:R-:W-:Y:S02]  /*1bc0*/  LOP3.LUT R21, R21, R16, R5, 0x1e, !PT ;  /* 0x0000001015157212 */ /* 0x000fe400078e1e05 */
        /* <DEDUP_REMOVED lines=8> */
[----:B------:R-:W-:-:S02]  /*1c50*/  LOP3.LUT R206, R206, 0x8, RZ, 0xc0, !PT ;  /* 0x00000008cece7812 */ /* 0x000fc400078ec0ff */
[----:B------:R-:W-:Y:S01]  /*1c60*/  SHF.R.U32.HI R14, RZ, 0x3, R15 ;  /* 0x00000003ff0e7819 */ /* 0x000fe2000001160f */
[----:B------:R-:W-:Y:S01]  /*1c70*/  IMAD R215, R0, 0x10, R215 ;  /* 0x0000001000d77824 */ /* 0x000fe200078e02d7 */
[----:B------:R-:W-:Y:S02]  /*1c80*/  SHF.R.U32.HI R21, RZ, 0x3, R12 ;  /* 0x00000003ff157819 */ /* 0x000fe4000001160c */
        /* <DEDUP_REMOVED lines=44> */
.L_x_1170:
[----:B------:R-:W-:Y:S05]  /*1f50*/  BSYNC B0 ;  /* 0x0000000000007941 */ /* 0x000fea0003800000 */
.L_x_1169:
        /* <DEDUP_REMOVED lines=80> */
.L_x_1173:
        /* <DEDUP_REMOVED lines=104> */
[C---:B------:R-:W-:Y:S01]  /*2ae0*/  LEA R36, P5, R40.reuse, R220, 0x6 ;  /* 0x000000dc28247211 */ /* 0x040fe200078a30ff */
[----:B--2---:R-:W-:Y:S01]  /*2af0*/  IMAD.MOV.U32 R2, RZ, RZ, -0x40 ;  /* 0xffffffc0ff027424 */ /* 0x004fe200078e00ff */
[----:B------:R-:W-:Y:S01]  /*2b00*/  @!P1 IADD3 R38, P0, R37, R224, RZ ;  /* 0x000000e025269210 */ /* 0x000fe20007f1e0ff */
[C---:B------:R-:W-:Y:S02]  /*2b10*/  IMAD R3, R245.reuse, c[0x0][0x17c], R3 ;  /* 0x00005f00f5037a24 */ /* 0x040fe400078e0203 */
[----:B------:R-:W-:Y:S01]  /*2b20*/  IMAD R39, R245, R2, c[0x0][0x168] ;  /* 0x00005a00f5277624 */ /* 0x000fe200078e0202 */
[----:B------:R-:W-:Y:S01]  /*2b30*/  @!P1 LEA.HI.X.SX32 R37, R37, R211, 0x1, P0 ;  /* 0x000000d325259211 */ /* 0x000fe200000f0eff */
[----:B------:R-:W-:Y:S03]  /*2b40*/  IMAD.IADD R3, R41, 0x1, R3 ;  /* 0x0000000129037824 */ /* 0x000fe600078e0203 */
[C---:B------:R-:W-:Y:S02]  /*2b50*/  ISETP.GT.AND P6, PT, R39.reuse, R236, PT ;  /* 0x000000ec2700720c */ /* 0x040fe40003fc4270 */
[----:B------:R-:W-:Y:S02]  /*2b60*/  LEA.HI.X R3, R40, R208, R3, 0x6, P5 ;  /* 0x000000d028037211 */ /* 0x000fe400028f3403 */
[----:B------:R-:W-:Y:S02]  /*2b70*/  LEA R42, P5, R36, c[0x0][0x160], 0x1 ;  /* 0x00005800242a7a11 */ /* 0x000fe400078a08ff */
[----:B------:R-:W-:Y:S02]  /*2b80*/  @!P1 LEA R40, P0, R38, c[0x0][0x258], 0x2 ;  /* 0x0000960026289a11 */ /* 0x000fe400078010ff */
[----:B------:R-:W-:Y:S01]  /*2b90*/  LEA.HI.X R43, R36, c[0x0][0x164], R3, 0x1, P5 ;  /* 0x00005900242b7a11 */ /* 0x000fe200028f0c03 */
[----:B------:R-:W-:Y:S01]  /*2ba0*/  IMAD R3, R240, 0x3000, R231 ;  /* 0x00003000f0037824 */ /* 0x000fe200078e02e7 */
[----:B------:R-:W-:Y:S01]  /*2bb0*/  LOP3.LUT P5, RZ, R228, 0x1, RZ, 0xc0, !PT ;  /* 0x00000001e4ff7812 */ /* 0x000fe200078ac0ff */
[----:B------:R-:W-:Y:S01]  /*2bc0*/  @!P1 IMAD R36, R240, 0x40, R238 ;  /* 0x00000040f0249824 */ /* 0x000fe200078e02ee */
[----:B------:R-:W-:Y:S02]  /*2bd0*/  @!P1 LEA.HI.X R41, R38, c[0x0][0x25c], R37, 0x2, P0 ;  /* 0x0000970026299a11 */ /* 0x000fe400000f1425 */
[-C--:B------:R-:W-:Y:S01]  /*2be0*/  ISETP.LE.OR P5, PT, R39, R236.reuse, !P5 ;  /* 0x000000ec2700720c */ /* 0x080fe20006fa3670 */
[----:B------:R-:W-:Y:S01]  /*2bf0*/  @!P1 IMAD.SHL.U32 R2, R36, 0x4, RZ ;  /* 0x0000000424029824 */ /* 0x000fe200078e00ff */
[----:B------:R-:W-:Y:S02]  /*2c00*/  LOP3.LUT P0, RZ, R228, 0x2, RZ, 0xc0, !PT ;  /* 0x00000002e4ff7812 */ /* 0x000fe4000780c0ff */
[----:B------:R-:W-:Y:S02]  /*2c10*/  ISETP.GE.OR P6, PT, R213, c[0x0][0x16c], !P6 ;  /* 0x00005b00d5007a0c */ /* 0x000fe400077c6670 */
[----:B------:R-:W-:Y:S07]  /*2c20*/  ISETP.LE.OR P0, PT, R39, R236, !P0 ;  /* 0x000000ec2700720c */ /* 0x000fee0004703670 */
[----:B------:R-:W-:Y:S01]  /*2c30*/  @!PT LDS RZ, [RZ] ;  /* 0x00000000fffff984 */ /* 0x000fe20000000800 */
[----:B------:R-:W-:Y:S01]  /*2c40*/  @!PT LDS RZ, [RZ] ;  /* 0x00000000fffff984 */ /* 0x000fe20000000800 */
[----:B------:R-:W-:Y:S01]  /*2c50*/  @!PT LDS RZ, [RZ] ;  /* 0x00000000fffff984 */ /* 0x000fe20000000800 */
[----:B------:R1:W-:Y:S06]  /*2c60*/  LDGSTS.E.BYPASS.LTC128B.128 [R3], [R42.64], !P5 ;  /* 0x000000002a037fae */ /* 0x0003ec000e901d48 */
[----:B------:R1:W-:Y:S05]  /*2c70*/  LDGSTS.E.BYPASS.LTC128B.128 [R3+0x1000], [R42.64+0x40], !P0 ;  /* 0x010000402a037fae */ /* 0x0003ea000c101d48 */
[----:B------:R1:W-:Y:S05]  /*2c80*/  LDGSTS.E.BYPASS.LTC128B.128 [R3+0x2000], [R42.64+0x80], !P6 ;  /* 0x020000802a037fae */ /* 0x0003ea000f101d48 */
[----:B------:R1:W-:Y:S02]  /*2c90*/  @!P1 LDGSTS.E.BYPASS.LTC128B.128 [R2+0x18080], [R40.64] ;  /* 0x1808000028029fae */ /* 0x0003e4000b901d48 */
.L_x_1171:
[-C--:B--2345:R-:W-:Y:S01]  /*2ca0*/  HMMA.16816.F32.BF16 R36, R164, R168.reuse, RZ ;  /* 0x000000a8a424723c */ /* 0x0bcfe200000418ff */
[----:B------:R-:W-:Y:S03]  /*2cb0*/  LDSM.16.M88.4 R192, [R205+0x8080] ;  /* 0x00808000cdc0783b */ /* 0x000fe60000000200 */
[----:B-1----:R-:W-:Y:S04]  /*2cc0*/  IMAD R3, R198, 0x1800, RZ ;  /* 0x00001800c6037824 */ /* 0x002fe800078e02ff */
        /* <DEDUP_REMOVED lines=452> */
.L_x_1172:
        /* <DEDUP_REMOVED lines=243> */
.L_x_1168:
        /* <DEDUP_REMOVED lines=127> */
[----:B------:R-:W-:Y:S01]  /*6030*/  SHF.R.S32.HI R2, RZ, 0x1f, R217 ;  /* 0x0000001fff027819 */ /* 0x000fe200000114d9 */
[----:B------:R-:W-:Y:S01]  /*6040*/  IMAD.SHL.U32 R0, R0, 0x2, RZ ;  /* 0x0000000200007824 */ /* 0x000fe200078e00ff */
[----:B------:R-:W-:Y:S01]  /*6050*/  IADD3 R56, R6, 0x20, RZ ;  /* 0x0000002006387810 */ /* 0x000fe20007ffe0ff */
[----:B------:R-:W-:Y:S01]  /*6060*/  STS [R5+0x80], R128 ;  /* 0x0000808005007388 */ /* 0x000fe20000000800 */
[----:B------:R-:W-:-:S03]  /*6070*/  IMAD.WIDE.U32 R46, R216, c[0x0][0x338], R6 ;  /* 0x0000ce00d82e7a25 */ /* 0x000fc600078e0006 */
[----:B------:R-:W-:Y:S01]  /*6080*/  STS [R5+0x280], R130 ;  /* 0x0002808205007388 */ /* 0x000fe20000000800 */
[----:B------:R-:W-:-:S03]  /*6090*/  IMAD R44, R2, c[0x0][0x340], RZ ;  /* 0x0000d000022c7a24 */ /* 0x000fc600078e02ff */
[----:B------:R-:W-:Y:S01]  /*60a0*/  STS [R9+0x1080], R120 ;  /* 0x0010807809007388 */ /* 0x000fe20000000800 */
[----:B------:R-:W-:-:S03]  /*60b0*/  IMAD R44, R217, c[0x0][0x344], R44 ;  /* 0x0000d100d92c7a24 */ /* 0x000fc600078e022c */
        /* <DEDUP_REMOVED lines=25> */
[----:B------:R-:W-:Y:S02]  /*6250*/  SHF.R.S32.HI R5, RZ, 0x1f, R4 ;  /* 0x0000001fff057819 */ /* 0x000fe40000011404 */
[----:B------:R1:W4:Y:S01]  /*6260*/  LDS.128 R32, [R0+0xb080] ;  /* 0x00b0800000207984 */ /* 0x0003220000000c00 */
[----:B------:R-:W-:-:S03]  /*6270*/  IMAD.WIDE.U32 R60, R217, c[0x0][0x340], R46 ;  /* 0x0000d000d93c7a25 */ /* 0x000fc600078e002e */
[----:B------:R1:W5:Y:S01]  /*6280*/  LDS.128 R28, [R0+0x80] ;  /* 0x00008000001c7984 */ /* 0x0003620000000c00 */
[----:B------:R-:W-:-:S03]  /*6290*/  IMAD.WIDE R214, R214, 0x80, R4 ;  /* 0x00000080d6d67825 */ /* 0x000fc600078e0204 */
        /* <DEDUP_REMOVED lines=24> */
.L_x_1176:
[----:B------:R-:W-:Y:S05]  /*6420*/  BSYNC B0 ;  /* 0x0000000000007941 */ /* 0x000fea0003800000 */
.L_x_1175:
        /* <DEDUP_REMOVED lines=21> */
.L_x_1178:
[----:B------:R-:W-:Y:S05]  /*6580*/  BSYNC B0 ;  /* 0x0000000000007941 */ /* 0x000fea0003800000 */
.L_x_1177:
        /* <DEDUP_REMOVED lines=8> */
[----:B-1--4-:R-:W-:Y:S01]  /*6610*/  IADD3 R33, R5, R2, RZ ;  /* 0x0000000205217210 */ /* 0x012fe20007ffe0ff */
        /* <DEDUP_REMOVED lines=12> */
[----:B-----5:R1:W-:Y:S04]  /*66e0*/  @!P4 STG.E.128 [R36.64], R28 ;  /* 0x0000001c2400c986 */ /* 0x0203e8000c101d08 */
[----:B------:R1:W-:Y:S04]  /*66f0*/  @!P2 STG.E.128 [R36.64+0x40], R24 ;  /* 0x000040182400a986 */ /* 0x0003e8000c101d08 */
[----:B------:R1:W-:Y:S02]  /*6700*/  @!P1 STG.E.128 [R36.64+0x80], R20 ;  /* 0x0000801424009986 */ /* 0x0003e4000c101d08 */
.L_x_1180:
[----:B------:R-:W-:Y:S05]  /*6710*/  BSYNC B0 ;  /* 0x0000000000007941 */ /* 0x000fea0003800000 */
.L_x_1179:
        /* <DEDUP_REMOVED lines=19> */
.L_x_1174:
        /* <DEDUP_REMOVED lines=10> */
[----:B------:R-:W-:Y:S01]  /*68f0*/  SHF.R.S32.HI R5, RZ, 0x1f, R4 ;  /* 0x0000001fff057819 */ /* 0x000fe20000011404 */
[----:B------:R-:W-:Y:S02]  /*6900*/  IMAD.SHL.U32 R6, R3, 0x8, RZ ;  /* 0x0000000803067824 */ /* 0x000fe400078e00ff */
[----:B------:R-:W-:Y:S02]  /*6910*/  IMAD R3, R2, c[0x0][0x308], RZ ;  /* 0x0000c20002037a24 */ /* 0x000fe400078e02ff */
[----:B------:R-:W-:Y:S01]  /*6920*/  IMAD R8, R0, c[0x0][0x310], RZ ;  /* 0x0000c40000087a24 */ /* 0x000fe200078e02ff */
[----:B------:R-:W-:Y:S01]  /*6930*/  SHF.R.S32.HI R7, RZ, 0x1f, R6 ;  /* 0x0000001fff077819 */ /* 0x000fe20000011406 */
[----:B------:R-:W-:Y:S01]  /*6940*/  IMAD R3, R216, c[0x0][0x30c], R3 ;  /* 0x0000c300d8037a24 */ /* 0x000fe200078e0203 */
[----:B------:R-:W-:Y:S01]  /*6950*/  IADD3 R9, R6, 0x20, RZ ;  /* 0x0000002006097810 */ /* 0x000fe20007ffe0ff */
[----:B------:R-:W-:-:S04]  /*6960*/  IMAD.WIDE R214, R214, 0x80, R4 ;  /* 0x00000080d6d67825 */ /* 0x000fc800078e0204 */
[----:B------:R-:W-:-:S04]  /*6970*/  IMAD.WIDE.U32 R10, R216, c[0x0][0x308], R6 ;  /* 0x0000c200d80a7a25 */ /* 0x000fc800078e0006 */
[----:B------:R-:W-:Y:S02]  /*6980*/  IMAD.IADD R11, R11, 0x1, R3 ;  /* 0x000000010b0b7824 */ /* 0x000fe400078e0203 */
[C---:B------:R-:W-:Y:S01]  /*6990*/  IMAD R3, R217.reuse, c[0x0][0x314], R8 ;  /* 0x0000c500d9037a24 */ /* 0x040fe200078e0208 */
[----:B------:R-:W-:Y:S01]  /*69a0*/  IADD3 R8, R6, 0x40, RZ ;  /* 0x0000004006087810 */ /* 0x000fe20007ffe0ff */
[----:B------:R-:W-:-:S04]  /*69b0*/  IMAD.WIDE.U32 R10, R217, c[0x0][0x310], R10 ;  /* 0x0000c400d90a7a25 */ /* 0x000fc800078e000a */
        /* <DEDUP_REMOVED lines=15> */
.L_x_1182:
[----:B------:R-:W-:Y:S05]  /*6ab0*/  BSYNC B0 ;  /* 0x0000000000007941 */ /* 0x000fea0003800000 */
.L_x_1181:
        /* <DEDUP_REMOVED lines=19> */
.L_x_1184:
[----:B------:R-:W-:Y:S05]  /*6bf0*/  BSYNC B0 ;  /* 0x0000000000007941 */ /* 0x000fea0003800000 */
.L_x_1183:
        /* <DEDUP_REMOVED lines=23> */
.L_x_1186:
[----:B------:R-:W-:Y:S05]  /*6d70*/  BSYNC B0 ;  /* 0x0000000000007941 */ /* 0x000fea0003800000 */
.L_x_1185:
        /* <DEDUP_REMOVED lines=19> */
.L_x_1187:
        /* <DEDUP_REMOVED lines=13> */
.L_x_1432:


//--------------------- .text._ZN7cutlass13device_kernelIN5flash19enable_sm80_to_sm89INS1_16FlashAttnBwdSm80INS1_25CollectiveMainloopBwdSm80ILi2ELi2EN4cute5tupleIJNS5_1CILi64EEENS7_ILi128EEENS7_ILi96EEEEEENS_10bfloat16_tEfNS_4arch4Sm80ELb1ELb0ELb0ELb0ELb0ELb0ELb0ELb0ELi2ELi2ELi4ELi2ELb0EEENS1_24CollectiveEpilogueBwdGQAISB_fSE_Li256ELb0ELb0EEENS1_25SingleTileBwdLPTSchedulerILb0ELi128ELb0EEEEEEEEEvNT_6ParamsE --------------------------
	.section	.text._ZN7cutlass13device_kernelIN5flash19enable_sm80_to_sm89INS1_16FlashAttnBwdSm80INS1_25CollectiveMainloopBwdSm80ILi2ELi2EN4cute5tupleIJNS5_1CILi64EEENS7_ILi128EEENS7_ILi96EEEEEENS_10bfloat16_tEfNS_4arch4Sm80ELb1ELb0ELb0ELb0ELb0ELb0ELb0ELb0ELi2ELi2ELi4ELi2ELb0EEENS1_24CollectiveEpilogueBwdGQAISB_fSE_Li256ELb0ELb0EEENS1_25SingleTileBwdLPTSchedulerILb0ELi128ELb0EEEEEEEEEvNT_6ParamsE,"ax",@progbits
	.sectioninfo	@"SHI_REGISTERS=255"
	.align	128
.text._ZN7cutlass13device_kernelIN5flash19enable_sm80_to_sm89INS1_16FlashAttnBwdSm80INS1_25CollectiveMainloopBwdSm80ILi2ELi2EN4cute5tupleIJNS5_1CILi64EEENS7_ILi128EEENS7_ILi96EEEEEENS_10bfloat16_tEfNS_4arch4Sm80ELb1ELb0ELb0ELb0ELb0ELb0ELb0ELb0ELi2ELi2ELi4ELi2ELb0EEENS1_24CollectiveEpilogueBwdGQAISB_fSE_Li256ELb0ELb0EEENS1_25SingleTileBwdLPTSchedulerILb0ELi128ELb0EEEEEEEEEvNT_6ParamsE:
        .type           _ZN7cutlass13device_kernelIN5flash19enable_sm80_to_sm89INS1_16FlashAttnBwdSm80INS1_25CollectiveMainloopBwdSm80ILi2ELi2EN4cute5tupleIJNS5_1CILi64EEENS7_ILi128EEENS7_ILi96EEEEEENS_10bfloat16_tEfNS_4arch4Sm80ELb1ELb0ELb0ELb0ELb0ELb0ELb0ELb0ELi2ELi2ELi4ELi2ELb0EEENS1_24CollectiveEpilogueBwdGQAISB_fSE_Li256ELb0ELb0EEENS1_25SingleTileBwdLPTSchedulerILb0ELi128ELb0EEEEEEEEEvNT_6ParamsE,@function
        .size           _ZN7cutlass13device_kernelIN5flash19enable_sm80_to_sm89INS1_16FlashAttnBwdSm80INS1_25CollectiveMainloopBwdSm80ILi2ELi2EN4cute5tupleIJNS5_1CILi64EEENS7_ILi128EEENS7_ILi96EEEEEENS_10bfloat16_tEfNS_4arch4Sm80ELb1ELb0ELb0ELb0ELb0ELb0ELb0ELb0ELi2ELi2ELi4ELi2ELb0EEENS1_24CollectiveEpilogueBwdGQAISB_fSE_Li256ELb0ELb0EEENS1_25SingleTileBwdLPTSchedulerILb0ELi128ELb0EEEEEEEEEvNT_6ParamsE,(.L_x_1433 - _ZN7cutlass13device_kernelIN5flash19enable_sm80_to_sm89INS1_16FlashAttnBwdSm80INS1_25CollectiveMainloopBwdSm80ILi2ELi2EN4cute5tupleIJNS5_1CILi64EEENS7_ILi128EEENS7_ILi96EEEEEENS_10bfloat16_tEfNS_4arch4Sm80ELb1ELb0ELb0ELb0ELb0ELb0ELb0ELb0ELi2ELi2ELi4ELi2ELb0EEENS1_24CollectiveEpilogueBwdGQAISB_fSE_Li256ELb0ELb0EEENS1_25SingleTileBwdLPTSchedulerILb0ELi128ELb0EEEEEEEEEvNT_6ParamsE)
        .other          _ZN7cutlass13device_kernelIN5flash19enable_sm80_to_sm89INS1_16FlashAttnBwdSm80INS1_25CollectiveMainloopBwdSm80ILi2ELi2EN4cute5tupleIJNS5_1CILi64EEENS7_ILi128EEENS7_ILi96EEEEEENS_10bfloat16_tEfNS_4arch4Sm80ELb1ELb0ELb0ELb0ELb0ELb0ELb0ELb0ELi2ELi2ELi4ELi2ELb0EEENS1_24CollectiveEpilogueBwdGQAISB_fSE_Li256ELb0ELb0EEENS1_25SingleTileBwdLPTSchedulerILb0ELi128ELb0EEEEEEEEEvNT_6ParamsE,@"STO_CUDA_ENTRY STV_DEFAULT"
_ZN7cutlass13device_kernelIN5flash19enable_sm80_to_sm89INS1_16FlashAttnBwdSm80INS1_25CollectiveMainloopBwdSm80ILi2ELi2EN4cute5tupleIJNS5_1CILi64EEENS7_ILi128EEENS7_ILi96EEEEEENS_10bfloat16_tEfNS_4arch4Sm80ELb1ELb0ELb0ELb0ELb0ELb0ELb0ELb0ELi2ELi2ELi4ELi2ELb0EEENS1_24CollectiveEpilogueBwdGQAISB_fSE_Li256ELb0ELb0EEENS1_25SingleTileBwdLPTSchedulerILb0ELi128ELb0EEEEEEEEEvNT_6ParamsE:
        /* <DEDUP_REMOVED lines=23> */
.L_x_1189:
[----:B------:R-:W-:Y:S02]  /*0170*/  MOV R2, c[0x0][0x3b4] ;  /* 0x0000ed0000027a02 */ /* 0x000fe40000000f00 */
[----:B------:R-:W-:Y:S02]  /*0180*/  MOV R217, R0 ;  /* 0x0000000000d97202 */ /* 0x000fe40000000f00 */
[----:B------:R-:W-:-:S13]  /*0190*/  ISETP.NE.AND P0, PT, R2, 0x1, PT ;  /* 0x000000010200780c */ /* 0x000fda0003f05270 */
[----:B------:R-:W-:-:S05]  /*01a0*/  @P0 IMAD.HI.U32 R2, R0, c[0x0][0x3b8], RZ ;  /* 0x0000ee0000020a27 */ /* 0x000fca00078e00ff */
[----:B------:R-:W-:-:S05]  /*01b0*/  @P0 SHF.R.U32.HI R217, RZ, c[0x0][0x3bc], R2 ;  /* 0x0000ef00ffd90a19 */ /* 0x000fca0000011602 */
[----:B------:R-:W-:-:S03]  /*01c0*/  IMAD R3, R217, c[0x0][0x3b4], RZ ;  /* 0x0000ed00d9037a24 */ /* 0x000fc600078e02ff */
.L_x_1190:
        /* <DEDUP_REMOVED lines=10> */
.L_x_1188:
        /* <DEDUP_REMOVED lines=16> */
.L_x_1192:
[----:B------:R-:W-:Y:S02]  /*0370*/  MOV R0, c[0x0][0x3b4] ;  /* 0x0000ed0000007a02 */ /* 0x000fe40000000f00 */
[----:B------:R-:W-:Y:S02]  /*0380*/  MOV R217, R2 ;  /* 0x0000000200d97202 */ /* 0x000fe40000000f00 */
[----:B------:R-:W-:-:S13]  /*0390*/  ISETP.NE.AND P0, PT, R0, 0x1, PT ;  /* 0x000000010000780c */ /* 0x000fda0003f05270 */
[----:B------:R-:W-:-:S05]  /*03a0*/  @P0 IMAD.HI.U32 R0, R2, c[0x0][0x3b8], RZ ;  /* 0x0000ee0002000a27 */ /* 0x000fca00078e00ff */
[----:B------:R-:W-:-:S05]  /*03b0*/  @P0 SHF.R.U32.HI R217, RZ, c[0x0][0x3bc], R0 ;  /* 0x0000ef00ffd90a19 */ /* 0x000fca0000011600 */
[----:B------:R-:W-:-:S03]  /*03c0*/  IMAD R3, R217, c[0x0][0x3b4], RZ ;  /* 0x0000ed00d9037a24 */ /* 0x000fc600078e02ff */
.L_x_1193:
        /* <DEDUP_REMOVED lines=9> */
.L_x_1191:
        /* <DEDUP_REMOVED lines=427> */
.L_x_1196:
[----:B------:R-:W-:Y:S05]  /*1f10*/  BSYNC B0 ;  /* 0x0000000000007941 */ /* 0x000fea0003800000 */
.L_x_1195:
        /* <DEDUP_REMOVED lines=80> */
.L_x_1199:
        /* <DEDUP_REMOVED lines=132> */
.L_x_1197:
        /* <DEDUP_REMOVED lines=455> */
.L_x_1198:
        /* <DEDUP_REMOVED lines=243> */
.L_x_1194:
[----:B------:R-:W-:Y:S05]  /*5800*/  @P1 EXIT ;  /* 0x000000000000194d */ /* 0x000fea0003800000 */
[----:B------:R-:W-:Y:S01]  /*5810*/  MOV R0, 0x1 ;  /* 0x0000000100007802 */ /* 0x000fe20000000f00 */
[----:B------:R-:W-:Y:S01]  /*5820*/  IMAD R5, R217, 0x3000, RZ ;  /* 0x00003000d9057824 */ /* 0x000fe200078e02ff */
[----:B------:R-:W-:Y:S01]  /*5830*/  BAR.SYNC.DEFER_BLOCKING 0x1, 0x100 ;  /* 0x0044000000007b1d */ /* 0x000fe20000010000 */
[----:B------:R-:W-:Y:S02]  /*5840*/  SHF.R.S32.HI R2, RZ, 0x1f, R216 ;  /* 0x0000001fff027819 */ /* 0x000fe400000114d8 */
[----:B------:R-:W-:-:S02]  /*5850*/  ISETP.NE.AND P1, PT, R0, c[0x0][0x338], PT ;  /* 0x0000ce0000007a0c */ /* 0x000fc40003f25270 */
[----:B------:R-:W-:Y:S02]  /*5860*/  SHF.R.S32.HI R3, RZ, 0x1f, R5 ;  /* 0x0000001fff037819 */ /* 0x000fe40000011405 */
[----:B------:R-:W-:-:S04]  /*5870*/  IADD3 R4, P0, R5, R226, RZ ;  /* 0x000000e205047210 */ /* 0x000fc80007f1e0ff */
[----:B------:R-:W-:-:S05]  /*5880*/  LEA.HI.X.SX32 R5, R226, R3, 0x1, P0 ;  /* 0x00000003e2057211 */ /* 0x000fca00000f0eff */
[----:B------:R-:W-:-:S05]  /*5890*/  @P1 IMAD.HI.U32 R0, R214, c[0x0][0x33c], RZ ;  /* 0x0000cf00d6001a27 */ /* 0x000fca00078e00ff */
[----:B------:R-:W-:-:S04]  /*58a0*/  @P1 SHF.R.U32.HI R214, RZ, c[0x0][0x340], R0 ;  /* 0x0000d000ffd61a19 */ /* 0x000fc80000011600 */
[----:B------:R-:W-:Y:S01]  /*58b0*/  SHF.R.S32.HI R3, RZ, 0x1f, R214 ;  /* 0x0000001fff037819 */ /* 0x000fe200000114d6 */
[----:B------:R-:W-:-:S04]  /*58c0*/  IMAD.WIDE.U32 R6, R214, c[0x0][0x328], R4 ;  /* 0x0000ca00d6067a25 */ /* 0x000fc800078e0004 */
[C---:B------:R-:W-:Y:S02]  /*58d0*/  IMAD R9, R3.reuse, c[0x0][0x328], RZ ;  /* 0x0000ca0003097a24 */ /* 0x040fe400078e02ff */
[----:B------:R-:W-:Y:S02]  /*58e0*/  IMAD R3, R3, c[0x0][0x300], RZ ;  /* 0x0000c00003037a24 */ /* 0x000fe400078e02ff */
[C---:B------:R-:W-:Y:S02]  /*58f0*/  IMAD R0, R214.reuse, c[0x0][0x32c], R9 ;  /* 0x0000cb00d6007a24 */ /* 0x040fe400078e0209 */
[----:B------:R-:W-:-:S03]  /*5900*/  IMAD.WIDE.U32 R4, R214, c[0x0][0x300], R4 ;  /* 0x0000c000d6047a25 */ /* 0x000fc600078e0004 */
[----:B------:R-:W-:Y:S01]  /*5910*/  IADD3 R7, R7, R0, RZ ;  /* 0x0000000007077210 */ /* 0x000fe20007ffe0ff */
[----:B------:R-:W-:Y:S02]  /*5920*/  IMAD R214, R214, c[0x0][0x304], R3 ;  /* 0x0000c100d6d67a24 */ /* 0x000fe400078e0203 */
[----:B------:R-:W-:Y:S02]  /*5930*/  IMAD R3, R2, c[0x0][0x330], RZ ;  /* 0x0000cc0002037a24 */ /* 0x000fe400078e02ff */
[C---:B------:R-:W-:Y:S01]  /*5940*/  IMAD.WIDE.U32 R6, R216.reuse, c[0x0][0x330], R6 ;  /* 0x0000cc00d8067a25 */ /* 0x040fe200078e0006 */
[----:B------:R-:W-:Y:S02]  /*5950*/  IADD3 R215, R5, R214, RZ ;  /* 0x000000d605d77210 */ /* 0x000fe40007ffe0ff */
[----:B------:R-:W-:Y:S01]  /*5960*/  MOV R214, R4 ;  /* 0x0000000400d67202 */ /* 0x000fe20000000f00 */
[----:B------:R-:W-:Y:S01]  /*5970*/  IMAD R3, R216, c[0x0][0x334], R3 ;  /* 0x0000cd00d8037a24 */ /* 0x000fe200078e0203 */
[----:B------:R-:W-:Y:S01]  /*5980*/  LEA R8, P1, R6, c[0x0][0x310], 0x2 ;  /* 0x0000c40006087a11 */ /* 0x000fe200078210ff */
[----:B------:R-:W-:-:S02]  /*5990*/  IMAD R5, R2, c[0x0][0x308], RZ ;  /* 0x0000c20002057a24 */ /* 0x000fc400078e02ff */
        /* <DEDUP_REMOVED lines=104> */
.L_x_1200:
        /* <DEDUP_REMOVED lines=14> */
.L_x_1433:


//--------------------- .text._ZN7cutlass13device_kernelIN5flash19enable_sm80_to_sm89INS1_16FlashAttnBwdSm80INS1_25CollectiveMainloopBwdSm80ILi2ELi2EN4cute5tupleIJNS5_1CILi64EEENS7_ILi128EEENS7_ILi96EEEEEENS_10bfloat16_tEfNS_4arch4Sm80ELb1ELb0ELb0ELb0ELb1ELb0ELb0ELb0ELi2ELi2ELi4ELi2ELb0EEENS1_24CollectiveEpilogueBwdGQAISB_fSE_Li256ELb0ELb1EEENS1_25SingleTileBwdLPTSchedulerILb0ELi128ELb1EEEEEEEEEvNT_6ParamsE --------------------------
	.section	.text._ZN7cutlass13device_kernelIN5flash19enable_sm80_to_sm89INS1_16FlashAttnBwdSm80INS1_25CollectiveMainloopBwdSm80ILi2ELi2EN4cute5tupleIJNS5_1CILi64EEENS7_ILi128EEENS7_ILi96EEEEEENS_10bfloat16_tEfNS_4arch4Sm80ELb1ELb0ELb0ELb0ELb1ELb0ELb0ELb0ELi2ELi2ELi4ELi2ELb0EEENS1_24CollectiveEpilogueBwdGQAISB_fSE_Li256ELb0ELb1EEENS1_25SingleTileBwdLPTSchedulerILb0ELi128ELb1EEEEEEEEEvNT_6ParamsE,"ax",@progbits
	.sectioninfo	@"SHI_REGISTERS=255"
	.align	128
.text._ZN7cutlass13device_kernelIN5flash19enable_sm80_to_sm89INS1_16FlashAttnBwdSm80INS1_25CollectiveMainloopBwdSm80ILi2ELi2EN4cute5tupleIJNS5_1CILi64EEENS7_ILi128EEENS7_ILi96EEEEEENS_10bfloat16_tEfNS_4arch4Sm80ELb1ELb0ELb0ELb0ELb1ELb0ELb0ELb0ELi2ELi2ELi4ELi2ELb0EEENS1_24CollectiveEpilogueBwdGQAISB_fSE_Li256ELb0ELb1EEENS1_25SingleTileBwdLPTSchedulerILb0ELi128ELb1EEEEEEEEEvNT_6ParamsE:
        .type           _ZN7cutlass13device_kernelIN5flash19enable_sm80_to_sm89INS1_16FlashAttnBwdSm80INS1_25CollectiveMainloopBwdSm80ILi2ELi2EN4cute5tupleIJNS5_1CILi64EEENS7_ILi128EEENS7_ILi96EEEEEENS_10bfloat16_tEfNS_4arch4Sm80ELb1ELb0ELb0ELb0ELb1ELb0ELb0ELb0ELi2ELi2ELi4ELi2ELb0EEENS1_24CollectiveEpilogueBwdGQAISB_fSE_Li256ELb0ELb1EEENS1_25SingleTileBwdLPTSchedulerILb0ELi128ELb1EEEEEEEEEvNT_6ParamsE,@function
        .size           _ZN7cutlass13device_kernelIN5flash19enable_sm80_to_sm89INS1_16FlashAttnBwdSm80INS1_25CollectiveMainloopBwdSm80ILi2ELi2EN4cute5tupleIJNS5_1CILi64EEENS7_ILi128EEENS7_ILi96EEEEEENS_10bfloat16_tEfNS_4arch4Sm80ELb1ELb0ELb0ELb0ELb1ELb0ELb0ELb0ELi2ELi2ELi4ELi2ELb0EEENS1_24CollectiveEpilogueBwdGQAISB_fSE_Li256ELb0ELb1EEENS1_25SingleTileBwdLPTSchedulerILb0ELi128ELb1EEEEEEEEEvNT_6ParamsE,(.L_x_1434 - _ZN7cutlass13device_kernelIN5flash19enable_sm80_to_sm89INS1_16FlashAttnBwdSm80INS1_25CollectiveMainloopBwdSm80ILi2ELi2EN4cute5tupleIJNS5_1CILi64EEENS7_ILi128EEENS7_ILi96EEEEEENS_10bfloat16_tEfNS_4arch4Sm80ELb1ELb0ELb0ELb0ELb1ELb0ELb0ELb0ELi2ELi2ELi4ELi2ELb0EEENS1_24CollectiveEpilogueBwdGQAISB_fSE_Li256ELb0ELb1EEENS1_25SingleTileBwdLPTSchedulerILb0ELi128ELb1EEEEEEEEEvNT_6ParamsE)
        .other          _ZN7cutlass13device_kernelIN5flash19enable_sm80_to_sm89INS1_16FlashAttnBwdSm80INS1_25CollectiveMainloopBwdSm80ILi2ELi2EN4cute5tupleIJNS5_1CILi64EEENS7_ILi128EEENS7_ILi96EEEEEENS_10bfloat16_tEfNS_4arch4Sm80ELb1ELb0ELb0ELb0ELb1ELb0ELb0ELb0ELi2ELi2ELi4ELi2ELb0EEENS1_24CollectiveEpilogueBwdGQAISB_fSE_Li256ELb0ELb1EEENS1_25SingleTileBwdLPTSchedulerILb0ELi128ELb1EEEEEEEEEvNT_6ParamsE,@"STO_CUDA_ENTRY STV_DEFAULT"
_ZN7cutlass13device_kernelIN5flash19enable_sm80_to_sm89INS1_16FlashAttnBwdSm80INS1_25CollectiveMainloopBwdSm80ILi2ELi2EN4cute5tupleIJNS5_1CILi64EEENS7_ILi128EEENS7_ILi96EEEEEENS_10bfloat16_tEfNS_4arch4Sm80ELb1ELb0ELb0ELb0ELb1ELb0ELb0ELb0ELi2ELi2ELi4ELi2ELb0EEENS1_24CollectiveEpilogueBwdGQAISB_fSE_Li256ELb0ELb1EEENS1_25SingleTileBwdLPTSchedulerILb0ELi128ELb1EEEEEEEEEvNT_6ParamsE:
        /* <DEDUP_REMOVED lines=23> */
.L_x_1202:
[----:B------:R-:W-:-:S04]  /*0170*/  MOV R0, c[0x0][0x3b4] ;  /* 0x0000ed0000007a02 */ /* 0x000fc80000000f00 */
[----:B------:R-:W-:Y:S02]  /*0180*/  ISETP.NE.AND P0, PT, R0, 0x1, PT ;  /* 0x000000010000780c */ /* 0x000fe40003f05270 */
[----:B------:R-:W-:-:S11]  /*0190*/  MOV R0, R2 ;  /* 0x0000000200007202 */ /* 0x000fd60000000f00 */
[----:B------:R-:W-:-:S05]  /*01a0*/  @P0 IMAD.HI.U32 R3, R2, c[0x0][0x3b8], RZ ;  /* 0x0000ee0002030a27 */ /* 0x000fca00078e00ff */
[----:B------:R-:W-:-:S05]  /*01b0*/  @P0 SHF.R.U32.HI R0, RZ, c[0x0][0x3bc], R3 ;  /* 0x0000ef00ff000a19 */ /* 0x000fca0000011603 */
[----:B------:R-:W-:Y:S02]  /*01c0*/  IMAD R5, R0, c[0x0][0x3b4], RZ ;  /* 0x0000ed0000057a24 */ /* 0x000fe400078e02ff */
.L_x_1203:
        /* <DEDUP_REMOVED lines=12> */
.L_x_1201:
        /* <DEDUP_REMOVED lines=16> */
.L_x_1205:
[----:B------:R-:W-:-:S04]  /*0390*/  MOV R0, c[0x0][0x3b4] ;  /* 0x0000ed0000007a02 */ /* 0x000fc80000000f00 */
[----:B------:R-:W-:Y:S02]  /*03a0*/  ISETP.NE.AND P0, PT, R0, 0x1, PT ;  /* 0x000000010000780c */ /* 0x000fe40003f05270 */
[----:B------:R-:W-:-:S11]  /*03b0*/  MOV R0, R3 ;  /* 0x0000000300007202 */ /* 0x000fd60000000f00 */
[----:B------:R-:W-:-:S05]  /*03c0*/  @P0 IMAD.HI.U32 R2, R3, c[0x0][0x3b8], RZ ;  /* 0x0000ee0003020a27 */ /* 0x000fca00078e00ff */
[----:B------:R-:W-:-:S05]  /*03d0*/  @P0 SHF.R.U32.HI R0, RZ, c[0x0][0x3bc], R2 ;  /* 0x0000ef00ff000a19 */ /* 0x000fca0000011602 */
[----:B------:R-:W-:Y:S02]  /*03e0*/  IMAD R4, R0, c[0x0][0x3b4], RZ ;  /* 0x0000ed0000047a24 */ /* 0x000fe400078e02ff */
.L_x_1206:
        /* <DEDUP_REMOVED lines=11> */
.L_x_1204:
        /* <DEDUP_REMOVED lines=427> */
.L_x_1209:
[----:B------:R-:W-:Y:S05]  /*1f50*/  BSYNC B0 ;  /* 0x0000000000007941 */ /* 0x000fea0003800000 */
.L_x_1208:
        /* <DEDUP_REMOVED lines=80> */
.L_x_1212:
        /* <DEDUP_REMOVED lines=100> */
[----:B---34-:R-:W-:Y:S01]  /*2aa0*/  SHF.R.S32.HI R3, RZ, 0x1f, R245 ;  /* 0x0000001fff037819 */ /* 0x018fe200000114f5 */
        /* <DEDUP_REMOVED lines=31> */
.L_x_1210:
[-C--:B--234-:R-:W-:Y:S01]  /*2ca0*/  HMMA.16816.F32.BF16 R36, R164, R168.reuse, RZ ;  /* 0x000000a8a424723c */ /* 0x09cfe200000418ff */
        /* <DEDUP_REMOVED lines=454> */
.L_x_1211:
[-C--:B-12-4-:R-:W-:Y:S01]  /*4910*/  HMMA.16816.F32.BF16 R4, R28, R2.reuse, RZ ;  /* 0x000000021c04723c */ /* 0x096fe200000418ff */
        /* <DEDUP_REMOVED lines=242> */
.L_x_1207:
[----:B------:R-:W-:Y:S05]  /*5840*/  @P1 EXIT ;  /* 0x000000000000194d */ /* 0x000fea0003800000 */
[----:B------:R-:W-:Y:S01]  /*5850*/  IMAD.MOV.U32 R0, RZ, RZ, 0x1 ;  /* 0x00000001ff007424 */ /* 0x000fe200078e00ff */
[----:B------:R-:W-:Y:S01]  /*5860*/  BAR.SYNC.DEFER_BLOCKING 0x1, 0x100 ;  /* 0x0044000000007b1d */ /* 0x000fe20000010000 */
[----:B------:R-:W-:Y:S02]  /*5870*/  IMAD R3, R214, c[0x0][0x358], RZ ;  /* 0x0000d600d6037a24 */ /* 0x000fe400078e02ff */
[----:B------:R-:W-:Y:S01]  /*5880*/  IMAD R5, R217, c[0x0][0x2f4], RZ ;  /* 0x0000bd00d9057a24 */ /* 0x000fe200078e02ff */
[----:B------:R-:W-:Y:S01]  /*5890*/  ISETP.NE.AND P0, PT, R0, c[0x0][0x338], PT ;  /* 0x0000ce0000007a0c */ /* 0x000fe20003f05270 */
[----:B------:R-:W-:Y:S01]  /*58a0*/  IMAD.MOV.U32 R4, RZ, RZ, R216 ;  /* 0x000000ffff047224 */ /* 0x000fe200078e00d8 */
[----:B------:R-:W-:Y:S01]  /*58b0*/  BSSY B0, `(.L_x_1213) ;  /* 0x0000017000007945 */ /* 0x000fe20003800000 */
[----:B------:R-:W-:-:S05]  /*58c0*/  IMAD R3, R3, c[0x0][0x2f4], RZ ;  /* 0x0000bd0003037a24 */ /* 0x000fca00078e02ff */
[----:B------:R-:W-:-:S05]  /*58d0*/  SHF.R.S32.HI R2, RZ, 0x1f, R3 ;  /* 0x0000001fff027819 */ /* 0x000fca0000011403 */
[----:B------:R-:W-:-:S05]  /*58e0*/  @P0 IMAD.HI.U32 R0, R216, c[0x0][0x33c], RZ ;  /* 0x0000cf00d8000a27 */ /* 0x000fca00078e00ff */
[----:B------:R-:W-:Y:S02]  /*58f0*/  @P0 SHF.R.U32.HI R4, RZ, c[0x0][0x340], R0 ;  /* 0x0000d000ff040a19 */ /* 0x000fe40000011600 */
[----:B------:R-:W-:Y:S02]  /*5900*/  SHF.R.S32.HI R0, RZ, 0x1f, R5 ;  /* 0x0000001fff007819 */ /* 0x000fe40000011405 */
[--C-:B------:R-:W-:Y:S02]  /*5910*/  IADD3 R5, P1, P0, R3, R5, R4.reuse ;  /* 0x0000000503057210 */ /* 0x100fe4000783e004 */
[----:B------:R-:W-:-:S04]  /*5920*/  SHF.R.S32.HI R3, RZ, 0x1f, R4 ;  /* 0x0000001fff037819 */ /* 0x000fc80000011404 */
[----:B------:R-:W-:Y:S01]  /*5930*/  IADD3.X R2, R2, R0, R3, P1, P0 ;  /* 0x0000000002027210 */ /* 0x000fe20000fe0403 */
[C---:B------:R-:W-:Y:S01]  /*5940*/  IMAD.SHL.U32 R0, R5.reuse, 0x4, RZ ;  /* 0x0000000405007824 */ /* 0x040fe200078e00ff */
        /* <DEDUP_REMOVED lines=8> */
.L_x_1215:
[----:B------:R-:W2:Y:S01]  /*59d0*/  LDG.E.STRONG.GPU R7, [R8.64] ;  /* 0x0000000808077981 */ /* 0x000ea2000c1ef900 */
[----:B------:R-:W-:Y:S01]  /*59e0*/  YIELD ;  /* 0x0000000000007946 */ /* 0x000fe20003800000 */
[----:B--2---:R-:W-:Y:S01]  /*59f0*/  ISETP.NE.AND P0, PT, R7, R6, PT ;  /* 0x000000060700720c */ /* 0x004fe20003f05270 */
[----:B------:R-:W-:-:S12]  /*5a00*/  CCTL.IVALL ;  /* 0x00000000ff00798f */ /* 0x000fd80002000000 */
[----:B------:R-:W-:Y:S05]  /*5a10*/  @P0 BRA `(.L_x_1215) ;  /* 0xffffffb000000947 */ /* 0x000fea000383ffff */
.L_x_1214:
[----:B------:R-:W-:Y:S05]  /*5a20*/  BSYNC B0 ;  /* 0x0000000000007941 */ /* 0x000fea0003800000 */
.L_x_1213:
[----:B------:R-:W-:Y:S01]  /*5a30*/  MOV R7, 0xffffffff ;  /* 0xffffffff00077802 */ /* 0x000fe20000000f00 */
[----:B------:R-:W-:Y:S05]  /*5a40*/  BRA.CONV ~URZ, `(.L_x_1216) ;  /* 0x000000237f007947 */ /* 0x000fea000b800000 */
[----:B------:R-:W-:Y:S02]  /*5a50*/  MOV R10, 0x5a70 ;  /* 0x00005a70000a7802 */ /* 0x000fe40000000f00 */
[----:B------:R-:W-:Y:S05]  /*5a60*/  CALL.REL.NOINC `($__internal_10_$__cuda_sm70_warpsync) ;  /* 0x00000a8000007944 */ /* 0x000fea0003c00000 */
.L_x_1216:
[----:B------:R-:W-:Y:S01]  /*5a70*/  IMAD R11, R214, 0x3000, RZ ;  /* 0x00003000d60b7824 */ /* 0x000fe200078e02ff */
[----:B------:R-:W-:-:S06]  /*5a80*/  NOP ;  /* 0x0000000000007918 */ /* 0x000fcc0000000000 */
[----:B------:R-:W-:Y:S01]  /*5a90*/  SHF.R.S32.HI R13, RZ, 0x1f, R11 ;  /* 0x0000001fff0d7819 */ /* 0x000fe2000001140b */
[----:B------:R-:W-:Y:S01]  /*5aa0*/  IMAD R10, R5, c[0x0][0x330], RZ ;  /* 0x0000cc00050a7a24 */ /* 0x000fe200078e02ff */
[----:B------:R-:W-:Y:S01]  /*5ab0*/  IADD3 R12, P0, R11, R226, RZ ;  /* 0x000000e20b0c7210 */ /* 0x000fe20007f1e0ff */
[----:B------:R-:W-:Y:S02]  /*5ac0*/  IMAD R11, R3, c[0x0][0x328], RZ ;  /* 0x0000ca00030b7a24 */ /* 0x000fe400078e02ff */
[----:B------:R-:W-:Y:S01]  /*5ad0*/  IMAD R10, R217, c[0x0][0x334], R10 ;  /* 0x0000cd00d90a7a24 */ /* 0x000fe200078e020a */
[----:B------:R-:W-:Y:S01]  /*5ae0*/  LEA.HI.X.SX32 R13, R226, R13, 0x1, P0 ;  /* 0x0000000de20d7211 */ /* 0x000fe200000f0eff */
[----:B------:R-:W-:-:S04]  /*5af0*/  IMAD R11, R4, c[0x0][0x32c], R11 ;  /* 0x0000cb00040b7a24 */ /* 0x000fc800078e020b */
        /* <DEDUP_REMOVED lines=56> */
[----:B-1----:R-:W-:Y:S05]  /*5e80*/  CALL.REL.NOINC `($__internal_10_$__cuda_sm70_warpsync) ;  /* 0x0000066000007944 */ /* 0x002fea0003c00000 */
.L_x_1217:
        /* <DEDUP_REMOVED lines=12> */
.L_x_1219:
[----:B------:R-:W-:Y:S05]  /*5f50*/  BSYNC B0 ;  /* 0x0000000000007941 */ /* 0x000fea0003800000 */
.L_x_1218:
[----:B--2---:R-:W-:Y:S01]  /*5f60*/  IADD3 R8, P0, R0, c[0x0][0x348], RZ ;  /* 0x0000d20000087a10 */ /* 0x004fe20007f1e0ff */
[----:B------:R-:W-:Y:S03]  /*5f70*/  BSSY B0, `(.L_x_1220) ;  /* 0x0000008000007945 */ /* 0x000fe60003800000 */
[----:B------:R-:W-:Y:S01]  /*5f80*/  IADD3.X R9, R2, c[0x0][0x34c], RZ, P0, !PT ;  /* 0x0000d30002097a10 */ /* 0x000fe200007fe4ff */
[----:B------:R-:W-:Y:S05]  /*5f90*/  @P1 BRA `(.L_x_1221) ;  /* 0x0000005000001947 */ /* 0x000fea0003800000 */
.L_x_1222:
[----:B------:R-:W2:Y:S01]  /*5fa0*/  LDG.E.STRONG.GPU R11, [R8.64] ;  /* 0x00000008080b7981 */ /* 0x000ea2000c1ef900 */
[----:B------:R-:W-:Y:S01]  /*5fb0*/  YIELD ;  /* 0x0000000000007946 */ /* 0x000fe20003800000 */
[----:B--2---:R-:W-:Y:S01]  /*5fc0*/  ISETP.NE.AND P0, PT, R11, R6, PT ;  /* 0x000000060b00720c */ /* 0x004fe20003f05270 */
[----:B------:R-:W-:-:S12]  /*5fd0*/  CCTL.IVALL ;  /* 0x00000000ff00798f */ /* 0x000fd80002000000 */
[----:B------:R-:W-:Y:S05]  /*5fe0*/  @P0 BRA `(.L_x_1222) ;  /* 0xffffffb000000947 */ /* 0x000fea000383ffff */
.L_x_1221:
[----:B------:R-:W-:Y:S05]  /*5ff0*/  BSYNC B0 ;  /* 0x0000000000007941 */ /* 0x000fea0003800000 */
.L_x_1220:
[----:B------:R-:W-:Y:S05]  /*6000*/  BRA.CONV ~URZ, `(.L_x_1223) ;  /* 0x000000237f007947 */ /* 0x000fea000b800000 */
[----:B------:R-:W-:Y:S02]  /*6010*/  MOV R10, 0x6030 ;  /* 0x00006030000a7802 */ /* 0x000fe40000000f00 */
[----:B-1----:R-:W-:Y:S05]  /*6020*/  CALL.REL.NOINC `($__internal_10_$__cuda_sm70_warpsync) ;  /* 0x000004c000007944 */ /* 0x002fea0003c00000 */
.L_x_1223:
        /* <DEDUP_REMOVED lines=63> */
[----:B-12---:R-:W-:Y:S05]  /*6420*/  CALL.REL.NOINC `($__internal_10_$__cuda_sm70_warpsync) ;  /* 0x000000c000007944 */ /* 0x006fea0003c00000 */
.L_x_1224:
[----:B------:R-:W-:-:S06]  /*6430*/  NOP ;  /* 0x0000000000007918 */ /* 0x000fcc0000000000 */
[----:B------:R-:W-:Y:S05]  /*6440*/  @P1 EXIT ;  /* 0x000000000000194d */ /* 0x000fea0003800000 */
[----:B------:R-:W-:Y:S01]  /*6450*/  @!PT LDS RZ, [RZ] ;  /* 0x00000000fffff984 */ /* 0x000fe20000000800 */
[----:B------:R-:W-:Y:S01]  /*6460*/  @!PT LDS RZ, [RZ] ;  /* 0x00000000fffff984 */ /* 0x000fe20000000800 */
[----:B------:R-:W-:Y:S01]  /*6470*/  @!PT LDS RZ, [RZ] ;  /* 0x00000000fffff984 */ /* 0x000fe20000000800 */
[----:B------:R-:W-:Y:S01]  /*6480*/  @!PT LDS RZ, [RZ] ;  /* 0x00000000fffff984 */ /* 0x000fe20000000800 */
[----:B------:R-:W-:Y:S06]  /*6490*/  MEMBAR.ALL.GPU ;  /* 0x0000000000007992 */ /* 0x000fec000000a000 */
[----:B--2---:R-:W-:Y:S01]  /*64a0*/  MOV R3, 0x1 ;  /* 0x0000000100037802 */ /* 0x004fe20000000f00 */
[----:B------:R-:W-:-:S00]  /*64b0*/  ERRBAR ;  /* 0x00000000000079ab */ /* 0x000fc00000000000 */
[----:B012345:R-:W-:-:S05]  /*64c0*/  CCTL.IVALL ;  /* 0x00000000ff00798f */ /* 0x03ffca0002000000 */
[----:B------:R-:W-:Y:S01]  /*64d0*/  RED.E.ADD.S32.STRONG.GPU [R8.64], R3 ;  /* 0x000000030800798e */ /* 0x000fe2000c10e388 */
[----:B------:R-:W-:Y:S05]  /*64e0*/  EXIT ;  /* 0x000000000000794d */ /* 0x000fea0003800000 */
        .weak           $__internal_10_$__cuda_sm70_warpsync
        .type           $__internal_10_$__cuda_sm70_warpsync,@function
        .size           $__internal_10_$__cuda_sm70_warpsync,(.L_x_1434 - $__internal_10_$__cuda_sm70_warpsync)
$__internal_10_$__cuda_sm70_warpsync:
[----:B------:R-:W-:Y:S01]  /*64f0*/  MOV R11, 0x0 ;  /* 0x00000000000b7802 */ /* 0x000fe20000000f00 */
[----:B------:R-:W-:Y:S04]  /*6500*/  WARPSYNC R7 ;  /* 0x0000000700007348 */ /* 0x000fe80003800000 */
[----:B------:R-:W-:Y:S05]  /*6510*/  RET.REL.NODEC R10 `(_ZN7cutlass13device_kernelIN5flash19enable_sm80_to_sm89INS1_16FlashAttnBwdSm80INS1_25CollectiveMainloopBwdSm80ILi2ELi2EN4cute5tupleIJNS5_1CILi64EEENS7_ILi128EEENS7_ILi96EEEEEENS_10bfloat16_tEfNS_4arch4Sm80ELb1ELb0ELb0ELb0ELb1ELb0ELb0ELb0ELi2ELi2ELi4ELi2ELb0EEENS1_24CollectiveEpilogueBwdGQAISB_fSE_Li256ELb0ELb1EEENS1_25SingleTileBwdLPTSchedulerILb0ELi128ELb1EEEEEEEEEvNT_6ParamsE) ;  /* 0xffff9ae00a007950 */ /* 0x000fea0003c3ffff */
.L_x_1225:
        /* <DEDUP_REMOVED lines=14> */
.L_x_1434:


//--------------------- .text._ZN7cutlass13device_kernelIN5flash22FlashAttnBwdPreprocessIN4cute5tupleIJNS3_1CILi64EEENS5_ILi96EEEEEENS_10bfloat16_tEfNS_4arch4Sm80ELb1ELb0EEEEEvNT_6ParamsE --------------------------
	.section	.text._ZN7cutlass13device_kernelIN5flash22FlashAttnBwdPreprocessIN4cute5tupleIJNS3_1CILi64EEENS5_ILi96EEEEEENS_10bfloat16_tEfNS_4arch4Sm80ELb1ELb0EEEEEvNT_6ParamsE,"ax",@progbits
	.sectioninfo	@"SHI_REGISTERS=47"
	.align	128
.text._ZN7cutlass13device_kernelIN5flash22FlashAttnBwdPreprocessIN4cute5tupleIJNS3_1CILi64EEENS5_ILi96EEEEEENS_10bfloat16_tEfNS_4arch4Sm80ELb1ELb0EEEEEvNT_6ParamsE:
        .type           _ZN7cutlass13device_kernelIN5flash22FlashAttnBwdPreprocessIN4cute5tupleIJNS3_1CILi64EEENS5_ILi96EEEEEENS_10bfloat16_tEfNS_4arch4Sm80ELb1ELb0EEEEEvNT_6ParamsE,@function
        .size           _ZN7cutlass13device_kernelIN5flash22FlashAttnBwdPreprocessIN4cute5tupleIJNS3_1CILi64EEENS5_ILi96EEEEEENS_10bfloat16_tEfNS_4arch4Sm80ELb1ELb0EEEEEvNT_6ParamsE,(.L_x_1436 - _ZN7cutlass13device_kernelIN5flash22FlashAttnBwdPreprocessIN4cute5tupleIJNS3_1CILi64EEENS5_ILi96EEEEEENS_10bfloat16_tEfNS_4arch4Sm80ELb1ELb0EEEEEvNT_6ParamsE)
        .other          _ZN7cutlass13device_kernelIN5flash22FlashAttnBwdPreprocessIN4cute5tupleIJNS3_1CILi64EEENS5_ILi96EEEEEENS_10bfloat16_tEfNS_4arch4Sm80ELb1ELb0EEEEEvNT_6ParamsE,@"STO_CUDA_ENTRY STV_DEFAULT"
_ZN7cutlass13device_kernelIN5flash22FlashAttnBwdPreprocessIN4cute5tupleIJNS3_1CILi64EEENS5_ILi96EEEEEENS_10bfloat16_tEfNS_4arch4Sm80ELb1ELb0EEEEEvNT_6ParamsE:
[----:B------:R-:W-:Y:S02]  /*0000*/  IMAD.MOV.U32 R1, RZ, RZ, c[0x0][0x28] ;  /* 0x00000a00ff017624 */ /* 0x000fe400078e00ff */
[----:B------:R-:W0:Y:S01]  /*0010*/  S2R R0, SR_CTAID.X ;  /* 0x0000000000007919 */ /* 0x000e220000002500 */
[----:B------:R-:W-:Y:S01]  /*0020*/  IMAD.MOV.U32 R32, RZ, RZ, 0x7f800000 ;  /* 0x7f800000ff207424 */ /* 0x000fe200078e00ff */
[----:B------:R-:W-:Y:S02]  /*0030*/  ULDC.64 UR6, c[0x0][0x118] ;  /* 0x0000460000067ab9 */ /* 0x000fe40000000a00 */
[----:B------:R-:W1:Y:S04]  /*0040*/  S2R R2, SR_TID.X ;  /* 0x0000000000027919 */ /* 0x000e680000002100 */
[----:B------:R-:W2:Y:S04]  /*0050*/  S2R R3, SR_CTAID.Y ;  /* 0x0000000000037919 */ /* 0x000ea80000002600 */
[----:B------:R-:W3:Y:S01]  /*0060*/  S2R R33, SR_CTAID.Z ;  /* 0x0000000000217919 */ /* 0x000ee20000002700 */
[----:B0-----:R-:W-:Y:S01]  /*0070*/  IMAD.SHL.U32 R5, R0, 0x40, RZ ;  /* 0x0000004000057824 */ /* 0x001fe200078e00ff */
[----:B-1----:R-:W-:-:S04]  /*0080*/  ISETP.GT.AND P0, PT, R2, 0x3f, PT ;  /* 0x0000003f0200780c */ /* 0x002fc80003f04270 */
[----:B------:R-:W-:Y:S02]  /*0090*/  IADD3 R7, -R5, c[0x0][0x168], RZ ;  /* 0x00005a0005077a10 */ /* 0x000fe40007ffe1ff */
[----:B--2---:R-:W-:Y:S02]  /*00a0*/  SHF.R.S32.HI R4, RZ, 0x1f, R3 ;  /* 0x0000001fff047819 */ /* 0x004fe40000011403 */
[----:B------:R-:W-:-:S13]  /*00b0*/  ISETP.GE.OR P1, PT, R2, R7, P0 ;  /* 0x000000070200720c */ /* 0x000fda0000726670 */
[----:B------:R-:W-:Y:S01]  /*00c0*/  @!P1 SHF.R.S32.HI R6, RZ, 0x1f, R2 ;  /* 0x0000001fff069819 */ /* 0x000fe20000011402 */
[----:B------:R-:W-:Y:S01]  /*00d0*/  @!P1 IMAD R10, R4, c[0x0][0x1e0], RZ ;  /* 0x00007800040a9a24 */ /* 0x000fe200078e02ff */
[----:B------:R-:W-:-:S03]  /*00e0*/  @!P1 IADD3 R8, P2, R5, R2, RZ ;  /* 0x0000000205089210 */ /* 0x000fc60007f5e0ff */
[----:B------:R-:W-:Y:S01]  /*00f0*/  @!P1 IMAD R11, R3, c[0x0][0x1e4], R10 ;  /* 0x00007900030b9a24 */ /* 0x000fe200078e020a */
[----:B------:R-:W-:Y:S02]  /*0100*/  @!P1 LEA.HI.X.SX32 R9, R5, R6, 0x1, P2 ;  /* 0x0000000605099211 */ /* 0x000fe400010f0eff */
[----:B---3--:R-:W-:-:S03]  /*0110*/  SHF.R.S32.HI R6, RZ, 0x1f, R33 ;  /* 0x0000001fff067819 */ /* 0x008fc60000011421 */
[----:B------:R-:W-:-:S04]  /*0120*/  @!P1 IMAD.WIDE.U32 R8, R3, c[0x0][0x1e0], R8 ;  /* 0x0000780003089a25 */ /* 0x000fc800078e0008 */
[----:B------:R-:W-:Y:S01]  /*0130*/  @!P1 IMAD R10, R6, c[0x0][0x1e8], RZ ;  /* 0x00007a00060a9a24 */ /* 0x000fe200078e02ff */
[----:B------:R-:W-:-:S03]  /*0140*/  @!P1 IADD3 R9, R9, R11, RZ ;  /* 0x0000000b09099210 */ /* 0x000fc60007ffe0ff */
[C---:B------:R-:W-:Y:S02]  /*0150*/  @!P1 IMAD R11, R33.reuse, c[0x0][0x1ec], R10 ;  /* 0x00007b00210b9a24 */ /* 0x040fe400078e020a */
[----:B------:R-:W-:Y:S01]  /*0160*/  @!P1 IMAD.WIDE.U32 R8, R33, c[0x0][0x1e8], R8 ;  /* 0x00007a0021089a25 */ /* 0x000fe200078e0008 */
[----:B------:R-:W-:-:S03]  /*0170*/  SHF.R.S32.HI R21, RZ, 0x1f, R2 ;  /* 0x0000001fff157819 */ /* 0x000fc60000011402 */
[----:B------:R-:W-:Y:S01]  /*0180*/  @!P1 IMAD.IADD R9, R9, 0x1, R11 ;  /* 0x0000000109099824 */ /* 0x000fe200078e020b */
[C---:B------:R-:W-:Y:S02]  /*0190*/  @!P1 LEA R24, P2, R8.reuse, c[0x0][0x1d8], 0x2 ;  /* 0x0000760008189a11 */ /* 0x040fe400078410ff */
[----:B------:R-:W-:Y:S02]  /*01a0*/  LEA.HI R29, R21, R2, RZ, 0x2 ;  /* 0x00000002151d7211 */ /* 0x000fe400078f10ff */
[----:B------:R-:W-:Y:S02]  /*01b0*/  @!P1 LEA.HI.X R25, R8, c[0x0][0x1dc], R9, 0x2, P2 ;  /* 0x0000770008199a11 */ /* 0x000fe400010f1409 */
[----:B------:R-:W-:-:S03]  /*01c0*/  SHF.R.S32.HI R34, RZ, 0x2, R29 ;  /* 0x00000002ff227819 */ /* 0x000fc6000001141d */
[----:B------:R0:W5:Y:S01]  /*01d0*/  @!P1 LDG.E R32, [R24.64] ;  /* 0x0000000618209981 */ /* 0x000162000c1e1900 */
[----:B------:R-:W-:Y:S01]  /*01e0*/  ISETP.GE.AND P1, PT, R34, R7, PT ;  /* 0x000000072200720c */ /* 0x000fe20003f26270 */
[----:B------:R-:W-:Y:S01]  /*01f0*/  BSSY B0, `(.L_x_1226) ;  /* 0x000002a000007945 */ /* 0x000fe20003800000 */
[----:B------:R-:W-:Y:S01]  /*0200*/  LOP3.LUT R37, R29, 0xfffffffc, RZ, 0xc0, !PT ;  /* 0xfffffffc1d257812 */ /* 0x000fe200078ec0ff */
        /* <DEDUP_REMOVED lines=8> */
[----:B0-----:R-:W-:Y:S01]  /*0290*/  CS2R R24, SRZ ;  /* 0x0000000000187805 */ /* 0x001fe2000001ff00 */
[----:B------:R-:W-:Y:S01]  /*02a0*/  CS2R R26, SRZ ;  /* 0x00000000001a7805 */ /* 0x000fe2000001ff00 */
[----:B------:R-:W-:Y:S01]  /*02b0*/  SHF.R.S32.HI R35, RZ, 0x1f, R34 ;  /* 0x0000001fff237819 */ /* 0x000fe20000011422 */
[----:B------:R-:W-:Y:S01]  /*02c0*/  CS2R R28, SRZ ;  /* 0x00000000001c7805 */ /* 0x000fe2000001ff00 */
[----:B------:R-:W-:Y:S01]  /*02d0*/  CS2R R30, SRZ ;  /* 0x00000000001e7805 */ /* 0x000fe2000001ff00 */
[----:B------:R-:W-:Y:S01]  /*02e0*/  IADD3 R42, -R37, R2, RZ ;  /* 0x00000002252a7210 */ /* 0x000fe20007ffe1ff */
[----:B------:R-:W-:Y:S05]  /*02f0*/  @P1 BRA `(.L_x_1227) ;  /* 0x0000019000001947 */ /* 0x000fea0003800000 */
[----:B------:R-:W-:Y:S02]  /*0300*/  IMAD.SHL.U32 R38, R42, 0x8, RZ ;  /* 0x000000082a267824 */ /* 0x000fe400078e00ff */
[----:B------:R-:W-:-:S02]  /*0310*/  IMAD R36, R4, c[0x0][0x180], RZ ;  /* 0x0000600004247a24 */ /* 0x000fc400078e02ff */
[----:B------:R-:W-:Y:S01]  /*0320*/  IMAD R44, R6, c[0x0][0x188], RZ ;  /* 0x00006200062c7a24 */ /* 0x000fe200078e02ff */
[----:B------:R-:W-:Y:S01]  /*0330*/  SHF.R.S32.HI R39, RZ, 0x1f, R38 ;  /* 0x0000001fff277819 */ /* 0x000fe20000011426 */
[----:B------:R-:W-:Y:S01]  /*0340*/  IMAD R41, R3, c[0x0][0x184], R36 ;  /* 0x0000610003297a24 */ /* 0x000fe200078e0224 */
[----:B------:R-:W-:Y:S01]  /*0350*/  ISETP.GE.AND P2, PT, R38, c[0x0][0x16c], PT ;  /* 0x00005b0026007a0c */ /* 0x000fe20003f46270 */
[----:B------:R-:W-:Y:S02]  /*0360*/  IMAD R43, R33, c[0x0][0x18c], R44 ;  /* 0x00006300212b7a24 */ /* 0x000fe400078e022c */
[----:B------:R-:W-:-:S05]  /*0370*/  IMAD.WIDE.U32 R36, R3, c[0x0][0x180], R38 ;  /* 0x0000600003247a25 */ /* 0x000fca00078e0026 */
[----:B------:R-:W-:Y:S01]  /*0380*/  IADD3 R37, R37, R41, RZ ;  /* 0x0000002925257210 */ /* 0x000fe20007ffe0ff */
[----:B------:R-:W-:-:S04]  /*0390*/  IMAD.WIDE R40, R0, 0x40, R34 ;  /* 0x0000004000287825 */ /* 0x000fc800078e0222 */
[----:B------:R-:W-:-:S04]  /*03a0*/  IMAD.WIDE.U32 R36, R33, c[0x0][0x188], R36 ;  /* 0x0000620021247a25 */ /* 0x000fc800078e0024 */
[----:B------:R-:W-:Y:S01]  /*03b0*/  IMAD R39, R41, c[0x0][0x178], RZ ;  /* 0x00005e0029277a24 */ /* 0x000fe200078e02ff */
[----:B------:R-:W-:Y:S01]  /*03c0*/  IADD3 R41, R38, 0x20, RZ ;  /* 0x0000002026297810 */ /* 0x000fe20007ffe0ff */
[----:B------:R-:W-:Y:S02]  /*03d0*/  IMAD.IADD R37, R37, 0x1, R43 ;  /* 0x0000000125257824 */ /* 0x000fe400078e022b */
[C---:B------:R-:W-:Y:S01]  /*03e0*/  IMAD R39, R40.reuse, c[0x0][0x17c], R39 ;  /* 0x00005f0028277a24 */ /* 0x040fe200078e0227 */
[----:B------:R-:W-:Y:S01]  /*03f0*/  ISETP.GE.AND P3, PT, R41, c[0x0][0x16c], PT ;  /* 0x00005b0029007a0c */ /* 0x000fe20003f66270 */
[----:B------:R-:W-:Y:S01]  /*0400*/  IMAD.WIDE.U32 R36, R40, c[0x0][0x178], R36 ;  /* 0x00005e0028247a25 */ /* 0x000fe200078e0024 */
[----:B------:R-:W-:-:S04]  /*0410*/  IADD3 R40, R38, 0x40, RZ ;  /* 0x0000004026287810 */ /* 0x000fc80007ffe0ff */
[----:B------:R-:W-:Y:S02]  /*0420*/  ISETP.GE.AND P4, PT, R40, c[0x0][0x16c], PT ;  /* 0x00005b0028007a0c */ /* 0x000fe40003f86270 */
[----:B------:R-:W-:Y:S02]  /*0430*/  IADD3 R39, R37, R39, RZ ;  /* 0x0000002725277210 */ /* 0x000fe40007ffe0ff */
[----:B------:R-:W-:-:S04]  /*0440*/  LEA R38, P5, R36, c[0x0][0x160], 0x1 ;  /* 0x0000580024267a11 */ /* 0x000fc800078a08ff */
[----:B------:R-:W-:-:S05]  /*0450*/  LEA.HI.X R39, R36, c[0x0][0x164], R39, 0x1, P5 ;  /* 0x0000590024277a11 */ /* 0x000fca00028f0c27 */
[----:B------:R0:W5:Y:S04]  /*0460*/  @!P2 LDG.E.128 R8, [R38.64] ;  /* 0x000000062608a981 */ /* 0x000168000c1e1d00 */
[----:B------:R0:W5:Y:S04]  /*0470*/  @!P3 LDG.E.128 R12, [R38.64+0x40] ;  /* 0x00004006260cb981 */ /* 0x000168000c1e1d00 */
[----:B------:R0:W5:Y:S02]  /*0480*/  @!P4 LDG.E.128 R24, [R38.64+0x80] ;  /* 0x000080062618c981 */ /* 0x000164000c1e1d00 */
.L_x_1227:
[----:B------:R-:W-:Y:S05]  /*0490*/  BSYNC B0 ;  /* 0x0000000000007941 */ /* 0x000fea0003800000 */
.L_x_1226:
[----:B------:R-:W-:Y:S01]  /*04a0*/  BSSY B0, `(.L_x_1228) ;  /* 0x000001b000007945 */ /* 0x000fe20003800000 */
[----:B------:R-:W-:Y:S05]  /*04b0*/  @P1 BRA `(.L_x_1229) ;  /* 0x0000019000001947 */ /* 0x000fea0003800000 */
[----:B------:R-:W-:Y:S02]  /*04c0*/  IMAD.SHL.U32 R36, R42, 0x8, RZ ;  /* 0x000000082a247824 */ /* 0x000fe400078e00ff */
[----:B0-----:R-:W-:-:S02]  /*04d0*/  IMAD R38, R4, c[0x0][0x1a0], RZ ;  /* 0x0000680004267a24 */ /* 0x001fc400078e02ff */
        /* <DEDUP_REMOVED lines=23> */
.L_x_1229:
[----:B------:R-:W-:Y:S05]  /*0650*/  BSYNC B0 ;  /* 0x0000000000007941 */ /* 0x000fea0003800000 */
.L_x_1228:
[C---:B0----5:R-:W-:Y:S01]  /*0660*/  LOP3.LUT R36, R8.reuse, 0xffff0000, RZ, 0xc0, !PT ;  /* 0xffff000008247812 */ /* 0x061fe200078ec0ff */
[----:B------:R-:W-:Y:S01]  /*0670*/  IMAD.U32 R8, R8, 0x10000, RZ ;  /* 0x0001000008087824 */ /* 0x000fe200078e00ff */
[C---:B------:R-:W-:Y:S01]  /*0680*/  LOP3.LUT R39, R16.reuse, 0xffff0000, RZ, 0xc0, !PT ;  /* 0xffff000010277812 */ /* 0x040fe200078ec0ff */
[----:B------:R-:W-:Y:S01]  /*0690*/  BSSY B0, `(.L_x_1230) ;  /* 0x0000062000007945 */ /* 0x000fe20003800000 */
[----:B------:R-:W-:Y:S01]  /*06a0*/  SHF.L.U32 R37, R16, 0x10, RZ ;  /* 0x0000001010257819 */ /* 0x000fe200000006ff */
[----:B------:R-:W-:Y:S01]  /*06b0*/  IMAD.U32 R16, R9, 0x10000, RZ ;  /* 0x0001000009107824 */ /* 0x000fe200078e00ff */
[----:B------:R-:W-:Y:S01]  /*06c0*/  ISETP.NE.AND P1, PT, R42, RZ, PT ;  /* 0x000000ff2a00720c */ /* 0x000fe20003f25270 */
[----:B------:R-:W-:Y:S01]  /*06d0*/  FMUL.FTZ R36, R36, R39 ;  /* 0x0000002724247220 */ /* 0x000fe20000410000 */
[----:B------:R-:W-:-:S02]  /*06e0*/  SHF.L.U32 R39, R17, 0x10, RZ ;  /* 0x0000001011277819 */ /* 0x000fc400000006ff */
[----:B------:R-:W-:Y:S01]  /*06f0*/  LOP3.LUT R17, R17, 0xffff0000, RZ, 0xc0, !PT ;  /* 0xffff000011117812 */ /* 0x000fe200078ec0ff */
[----:B------:R-:W-:Y:S01]  /*0700*/  FFMA.FTZ R36, R8, R37, R36 ;  /* 0x0000002508247223 */ /* 0x000fe20000010024 */
[----:B------:R-:W-:Y:S01]  /*0710*/  LOP3.LUT R8, R9, 0xffff0000, RZ, 0xc0, !PT ;  /* 0xffff000009087812 */ /* 0x000fe200078ec0ff */
[----:B------:R-:W-:Y:S02]  /*0720*/  IMAD.U32 R9, R10, 0x10000, RZ ;  /* 0x000100000a097824 */ /* 0x000fe400078e00ff */
[----:B------:R-:W-:Y:S01]  /*0730*/  FFMA.FTZ R36, R16, R39, R36 ;  /* 0x0000002710247223 */ /* 0x000fe20000010024 */
[----:B------:R-:W-:-:S03]  /*0740*/  SHF.L.U32 R16, R18, 0x10, RZ ;  /* 0x0000001012107819 */ /* 0x000fc600000006ff */
[----:B------:R-:W-:Y:S01]  /*0750*/  FFMA.FTZ R36, R8, R17, R36 ;  /* 0x0000001108247223 */ /* 0x000fe20000010024 */
[----:B------:R-:W-:Y:S02]  /*0760*/  LOP3.LUT R8, R10, 0xffff0000, RZ, 0xc0, !PT ;  /* 0xffff00000a087812 */ /* 0x000fe400078ec0ff */
[----:B------:R-:W-:Y:S01]  /*0770*/  LOP3.LUT R17, R18, 0xffff0000, RZ, 0xc0, !PT ;  /* 0xffff000012117812 */ /* 0x000fe200078ec0ff */
[----:B------:R-:W-:Y:S01]  /*0780*/  FFMA.FTZ R36, R9, R16, R36 ;  /* 0x0000001009247223 */ /* 0x000fe20000010024 */
[----:B------:R-:W-:Y:S01]  /*0790*/  SHF.L.U32 R16, R19, 0x10, RZ ;  /* 0x0000001013107819 */ /* 0x000fe200000006ff */
[C---:B------:R-:W-:Y:S01]  /*07a0*/  IMAD.U32 R9, R11.reuse, 0x10000, RZ ;  /* 0x000100000b097824 */ /* 0x040fe200078e00ff */
[----:B------:R-:W-:Y:S01]  /*07b0*/  LOP3.LUT R10, R11, 0xffff0000, RZ, 0xc0, !PT ;  /* 0xffff00000b0a7812 */ /* 0x000fe200078ec0ff */
[----:B------:R-:W-:Y:S01]  /*07c0*/  FFMA.FTZ R8, R8, R17, R36 ;  /* 0x0000001108087223 */ /* 0x000fe20000010024 */
[----:B------:R-:W-:Y:S02]  /*07d0*/  LOP3.LUT R19, R19, 0xffff0000, RZ, 0xc0, !PT ;  /* 0xffff000013137812 */ /* 0x000fe400078ec0ff */
[----:B------:R-:W-:Y:S01]  /*07e0*/  SHF.L.U32 R11, R20, 0x10, RZ ;  /* 0x00000010140b7819 */ /* 0x000fe200000006ff */
[----:B------:R-:W-:-:S02]  /*07f0*/  FFMA.FTZ R9, R9, R16, R8 ;  /* 0x0000001009097223 */ /* 0x000fc40000010008 */
[----:B------:R-:W-:Y:S02]  /*0800*/  IMAD.U32 R8, R12, 0x10000, RZ ;  /* 0x000100000c087824 */ /* 0x000fe400078e00ff */
[----:B------:R-:W-:Y:S01]  /*0810*/  FFMA.FTZ R19, R10, R19, R9 ;  /* 0x000000130a137223 */ /* 0x000fe20000010009 */
[----:B------:R-:W-:Y:S01]  /*0820*/  LOP3.LUT R9, R12, 0xffff0000, RZ, 0xc0, !PT ;  /* 0xffff00000c097812 */ /* 0x000fe200078ec0ff */
[----:B------:R-:W-:Y:S01]  /*0830*/  IMAD R16, R4, c[0x0][0x220], RZ ;  /* 0x0000880004107a24 */ /* 0x000fe200078e02ff */
[----:B------:R-:W-:Y:S01]  /*0840*/  LOP3.LUT R10, R20, 0xffff0000, RZ, 0xc0, !PT ;  /* 0xffff0000140a7812 */ /* 0x000fe200078ec0ff */
[----:B------:R-:W-:Y:S01]  /*0850*/  FFMA.FTZ R19, R8, R11, R19 ;  /* 0x0000000b08137223 */ /* 0x000fe20000010013 */
[----:B------:R-:W-:Y:S01]  /*0860*/  SHF.L.U32 R11, R21, 0x10, RZ ;  /* 0x00000010150b7819 */ /* 0x000fe200000006ff */
[C---:B------:R-:W-:Y:S01]  /*0870*/  IMAD.U32 R8, R13.reuse, 0x10000, RZ ;  /* 0x000100000d087824 */ /* 0x040fe200078e00ff */
[----:B------:R-:W-:Y:S01]  /*0880*/  LOP3.LUT R12, R13, 0xffff0000, RZ, 0xc0, !PT ;  /* 0xffff00000d0c7812 */ /* 0x000fe200078ec0ff */
[----:B------:R-:W-:Y:S01]  /*0890*/  FFMA.FTZ R9, R9, R10, R19 ;  /* 0x0000000a09097223 */ /* 0x000fe20000010013 */
[----:B------:R-:W-:-:S02]  /*08a0*/  LOP3.LUT R21, R21, 0xffff0000, RZ, 0xc0, !PT ;  /* 0xffff000015157812 */ /* 0x000fc400078ec0ff */
[----:B------:R-:W-:Y:S01]  /*08b0*/  LOP3.LUT R10, R22, 0xffff0000, RZ, 0xc0, !PT ;  /* 0xffff0000160a7812 */ /* 0x000fe200078ec0ff */
[----:B------:R-:W-:Y:S01]  /*08c0*/  FFMA.FTZ R9, R8, R11, R9 ;  /* 0x0000000b08097223 */ /* 0x000fe20000010009 */
[----:B------:R-:W-:Y:S01]  /*08d0*/  SHF.L.U32 R11, R22, 0x10, RZ ;  /* 0x00000010160b7819 */ /* 0x000fe200000006ff */
[----:B------:R-:W-:Y:S02]  /*08e0*/  IMAD.U32 R8, R14, 0x10000, RZ ;  /* 0x000100000e087824 */ /* 0x000fe400078e00ff */
[----:B------:R-:W-:Y:S01]  /*08f0*/  FFMA.FTZ R12, R12, R21, R9 ;  /* 0x000000150c0c7223 */ /* 0x000fe20000010009 */
[----:B------:R-:W-:Y:S02]  /*0900*/  LOP3.LUT R9, R14, 0xffff0000, RZ, 0xc0, !PT ;  /* 0xffff00000e097812 */ /* 0x000fe400078ec0ff */
[----:B------:R-:W-:Y:S01]  /*0910*/  LOP3.LUT R14, R15, 0xffff0000, RZ, 0xc0, !PT ;  /* 0xffff00000f0e7812 */ /* 0x000fe200078ec0ff */
[----:B------:R-:W-:Y:S01]  /*0920*/  FFMA.FTZ R12, R8, R11, R12 ;  /* 0x0000000b080c7223 */ /* 0x000fe2000001000c */
[----:B------:R-:W-:Y:S01]  /*0930*/  SHF.L.U32 R11, R23, 0x10, RZ ;  /* 0x00000010170b7819 */ /* 0x000fe200000006ff */
[----:B------:R-:W-:Y:S01]  /*0940*/  IMAD.U32 R8, R15, 0x10000, RZ ;  /* 0x000100000f087824 */ /* 0x000fe200078e00ff */
[----:B------:R-:W-:Y:S01]  /*0950*/  LOP3.LUT R23, R23, 0xffff0000, RZ, 0xc0, !PT ;  /* 0xffff000017177812 */ /* 0x000fe200078ec0ff */
[----:B------:R-:W-:Y:S01]  /*0960*/  FFMA.FTZ R9, R9, R10, R12 ;  /* 0x0000000a09097223 */ /* 0x000fe2000001000c */
[----:B------:R-:W-:Y:S01]  /*0970*/  LOP3.LUT R10, R29, 0xffff0000, RZ, 0xc0, !PT ;  /* 0xffff00001d0a7812 */ /* 0x000fe200078ec0ff */
[----:B------:R-:W-:-:S02]  /*0980*/  IMAD R15, R3, c[0x0][0x224], R16 ;  /* 0x00008900030f7a24 */ /* 0x000fc400078e0210 */
[----:B------:R-:W-:Y:S01]  /*0990*/  FFMA.FTZ R11, R8, R11, R9 ;  /* 0x0000000b080b7223 */ /* 0x000fe20000010009 */
[----:B------:R-:W-:Y:S01]  /*09a0*/  SHF.L.U32 R9, R28, 0x10, RZ ;  /* 0x000000101c097819 */ /* 0x000fe200000006ff */
[C---:B------:R-:W-:Y:S01]  /*09b0*/  IMAD.U32 R8, R24.reuse, 0x10000, RZ ;  /* 0x0001000018087824 */ /* 0x040fe200078e00ff */
[----:B------:R-:W-:Y:S01]  /*09c0*/  LOP3.LUT R24, R24, 0xffff0000, RZ, 0xc0, !PT ;  /* 0xffff000018187812 */ /* 0x000fe200078ec0ff */
[----:B------:R-:W-:Y:S01]  /*09d0*/  FFMA.FTZ R14, R14, R23, R11 ;  /* 0x000000170e0e7223 */ /* 0x000fe2000001000b */
[----:B------:R-:W-:-:S03]  /*09e0*/  LOP3.LUT R11, R28, 0xffff0000, RZ, 0xc0, !PT ;  /* 0xffff00001c0b7812 */ /* 0x000fc600078ec0ff */
[----:B------:R-:W-:Y:S01]  /*09f0*/  FFMA.FTZ R14, R8, R9, R14 ;  /* 0x00000009080e7223 */ /* 0x000fe2000001000e */
[----:B------:R-:W-:Y:S01]  /*0a00*/  SHF.L.U32 R9, R29, 0x10, RZ ;  /* 0x000000101d097819 */ /* 0x000fe200000006ff */
[C---:B------:R-:W-:Y:S01]  /*0a10*/  IMAD.U32 R8, R25.reuse, 0x10000, RZ ;  /* 0x0001000019087824 */ /* 0x040fe200078e00ff */
[----:B------:R-:W-:Y:S01]  /*0a20*/  LOP3.LUT R25, R25, 0xffff0000, RZ, 0xc0, !PT ;  /* 0xffff000019197812 */ /* 0x000fe200078ec0ff */
[----:B------:R-:W-:-:S04]  /*0a30*/  FFMA.FTZ R11, R24, R11, R14 ;  /* 0x0000000b180b7223 */ /* 0x000fc8000001000e */
        /* <DEDUP_REMOVED lines=10> */
[----:B------:R-:W-:Y:S01]  /*0ae0*/  FFMA.FTZ R11, R26, R11, R10 ;  /* 0x0000000b1a0b7223 */ /* 0x000fe2000001000a */
[----:B------:R-:W-:-:S03]  /*0af0*/  LOP3.LUT R10, R31, 0xffff0000, RZ, 0xc0, !PT ;  /* 0xffff00001f0a7812 */ /* 0x000fc600078ec0ff */
[----:B------:R-:W-:-:S04]  /*0b00*/  FFMA.FTZ R8, R8, R9, R11 ;  /* 0x0000000908087223 */ /* 0x000fc8000001000b */
[----:B------:R-:W-:Y:S02]  /*0b10*/  FFMA.FTZ R10, R27, R10, R8 ;  /* 0x0000000a1b0a7223 */ /* 0x000fe40000010008 */
[----:B------:R-:W-:-:S03]  /*0b20*/  IMAD.SHL.U32 R8, R2, 0x4, RZ ;  /* 0x0000000402087824 */ /* 0x000fc600078e00ff */
[----:B------:R-:W0:Y:S02]  /*0b30*/  SHFL.BFLY PT, R9, R10, 0x2, 0x1f ;  /* 0x0c401f000a097f89 */ /* 0x000e2400000e0000 */
[----:B------:R-:W-:Y:S01]  /*0b40*/  SHF.R.S32.HI R14, RZ, 0x1f, R8 ;  /* 0x0000001fff0e7819 */ /* 0x000fe20000011408 */
[----:B0-----:R-:W-:Y:S02]  /*0b50*/  FADD.FTZ R11, R10, R9 ;  /* 0x000000090a0b7221 */ /* 0x001fe40000010000 */
[----:B------:R-:W-:-:S03]  /*0b60*/  IMAD R9, R0, 0x1800, RZ ;  /* 0x0000180000097824 */ /* 0x000fc600078e02ff */
[----:B------:R-:W0:Y:S02]  /*0b70*/  SHFL.BFLY PT, R12, R11, 0x1, 0x1f ;  /* 0x0c201f000b0c7f89 */ /* 0x000e2400000e0000 */
[----:B------:R-:W-:-:S04]  /*0b80*/  IADD3 R8, P2, R9, R8, RZ ;  /* 0x0000000809087210 */ /* 0x000fc80007f5e0ff */
[----:B------:R-:W-:Y:S01]  /*0b90*/  LEA.HI.X.SX32 R9, R9, R14, 0x1, P2 ;  /* 0x0000000e09097211 */ /* 0x000fe200010f0eff */
[----:B0-----:R-:W-:Y:S01]  /*0ba0*/  FADD.FTZ R14, R11, R12 ;  /* 0x0000000c0b0e7221 */ /* 0x001fe20000010000 */
[----:B------:R-:W-:Y:S05]  /*0bb0*/  @P1 BRA `(.L_x_1231) ;  /* 0x000000f000001947 */ /* 0x000fea0003800000 */
[----:B------:R-:W-:Y:S01]  /*0bc0*/  IADD3 R10, P1, R5, R34, RZ ;  /* 0x00000022050a7210 */ /* 0x000fe20007f3e0ff */
[----:B------:R-:W-:-:S03]  /*0bd0*/  IMAD R12, R4, c[0x0][0x1c8], RZ ;  /* 0x00007200040c7a24 */ /* 0x000fc600078e02ff */
[----:B------:R-:W-:Y:S01]  /*0be0*/  LEA.HI.X.SX32 R11, R5, R35, 0x1, P1 ;  /* 0x00000023050b7211 */ /* 0x000fe200008f0eff */
[C---:B------:R-:W-:Y:S01]  /*0bf0*/  IMAD R13, R3.reuse, c[0x0][0x1cc], R12 ;  /* 0x00007300030d7a24 */ /* 0x040fe200078e020c */
[----:B------:R-:W-:Y:S01]  /*0c00*/  ISETP.GE.AND P1, PT, R34, R7, PT ;  /* 0x000000072200720c */ /* 0x000fe20003f26270 */
[----:B------:R-:W-:Y:S02]  /*0c10*/  IMAD R12, R6, c[0x0][0x1d0], RZ ;  /* 0x00007400060c7a24 */ /* 0x000fe400078e02ff */
[----:B------:R-:W-:Y:S01]  /*0c20*/  IMAD.WIDE.U32 R10, R3, c[0x0][0x1c8], R10 ;  /* 0x00007200030a7a25 */ /* 0x000fe200078e000a */
[----:B------:R-:W-:-:S04]  /*0c30*/  FSEL R7, R14, RZ, !P1 ;  /* 0x000000ff0e077208 */ /* 0x000fc80004800000 */
[----:B------:R-:W-:Y:S01]  /*0c40*/  IADD3 R11, R11, R13, RZ ;  /* 0x0000000d0b0b7210 */ /* 0x000fe20007ffe0ff */
[----:B------:R-:W-:-:S04]  /*0c50*/  IMAD R13, R33, c[0x0][0x1d4], R12 ;  /* 0x00007500210d7a24 */ /* 0x000fc800078e020c */
[----:B------:R-:W-:-:S04]  /*0c60*/  IMAD.WIDE.U32 R10, R33, c[0x0][0x1d0], R10 ;  /* 0x00007400210a7a25 */ /* 0x000fc800078e000a */
[----:B------:R-:W-:Y:S01]  /*0c70*/  IMAD.IADD R11, R11, 0x1, R13 ;  /* 0x000000010b0b7824 */ /* 0x000fe200078e020d */
[----:B------:R-:W-:-:S04]  /*0c80*/  LEA R12, P2, R10, c[0x0][0x1b0], 0x2 ;  /* 0x00006c000a0c7a11 */ /* 0x000fc800078410ff */
[----:B------:R-:W-:-:S05]  /*0c90*/  LEA.HI.X R13, R10, c[0x0][0x1b4], R11, 0x2, P2 ;  /* 0x00006d000a0d7a11 */ /* 0x000fca00010f140b */
[----:B------:R0:W-:Y:S04]  /*0ca0*/  STG.E [R12.64], R7 ;  /* 0x000000070c007986 */ /* 0x0001e8000c101906 */
.L_x_1231:
[----:B------:R-:W-:Y:S05]  /*0cb0*/  BSYNC B0 ;  /* 0x0000000000007941 */ /* 0x000fea0003800000 */
.L_x_1230:
[----:B------:R-:W-:Y:S01]  /*0cc0*/  ULDC UR4, c[0x0][0x168] ;  /* 0x00005a0000047ab9 */ /* 0x000fe20000000800 */
[----:B------:R-:W-:Y:S01]  /*0cd0*/  IMAD.WIDE.U32 R8, R3, c[0x0][0x220], R8 ;  /* 0x0000880003087a25 */ /* 0x000fe200078e0008 */
[----:B------:R-:W-:Y:S01]  /*0ce0*/  UIADD3 UR4, UR4, 0x3f, URZ ;  /* 0x0000003f04047890 */ /* 0x000fe2000fffe03f */
[----:B------:R-:W-:Y:S01]  /*0cf0*/  ISETP.NE.U32.AND P1, PT, RZ, c[0x0][0x238], PT ;  /* 0x00008e00ff007a0c */ /* 0x000fe20003f25070 */
[----:B------:R-:W-:Y:S01]  /*0d00*/  BSSY B0, `(.L_x_1232) ;  /* 0x0000021000007945 */ /* 0x000fe20003800000 */
[----:B------:R-:W-:Y:S01]  /*0d10*/  IMAD R10, R6, c[0x0][0x228], RZ ;  /* 0x00008a00060a7a24 */ /* 0x000fe200078e02ff */
[----:B------:R-:W-:Y:S01]  /*0d20*/  USHF.R.S32.HI UR5, URZ, 0x1f, UR4 ;  /* 0x0000001f3f057899 */ /* 0x000fe20008011404 */
[----:B------:R-:W-:Y:S02]  /*0d30*/  IADD3 R9, R9, R15, RZ ;  /* 0x0000000f09097210 */ /* 0x000fe40007ffe0ff */
[C---:B------:R-:W-:Y:S01]  /*0d40*/  IMAD R11, R33.reuse, c[0x0][0x22c], R10 ;  /* 0x00008b00210b7a24 */ /* 0x040fe200078e020a */
[----:B------:R-:W-:Y:S01]  /*0d50*/  ULEA.HI UR5, UR5, UR4, URZ, 0x6 ;  /* 0x0000000405057291 */ /* 0x000fe2000f8f303f */
[----:B------:R-:W-:Y:S01]  /*0d60*/  ISETP.NE.AND.EX P1, PT, RZ, c[0x0][0x23c], PT, P1 ;  /* 0x00008f00ff007a0c */ /* 0x000fe20003f25310 */
[----:B------:R-:W-:-:S02]  /*0d70*/  IMAD.WIDE.U32 R8, R33, c[0x0][0x228], R8 ;  /* 0x00008a0021087a25 */ /* 0x000fc400078e0008 */
[----:B------:R-:W-:Y:S01]  /*0d80*/  ULOP3.LUT UR5, UR5, 0xffffffc0, URZ, 0xc0, !UPT ;  /* 0xffffffc005057892 */ /* 0x000fe2000f8ec03f */
[----:B------:R-:W-:Y:S01]  /*0d90*/  ISETP.NE.OR P1, PT, R2, RZ, !P1 ;  /* 0x000000ff0200720c */ /* 0x000fe20004f25670 */
[----:B------:R-:W-:Y:S01]  /*0da0*/  IMAD.IADD R9, R9, 0x1, R11 ;  /* 0x0000000109097824 */ /* 0x000fe200078e020b */
[----:B------:R-:W-:-:S03]  /*0db0*/  LEA R10, P2, R8, c[0x0][0x208], 0x2 ;  /* 0x00008200080a7a11 */ /* 0x000fc600078410ff */
[----:B0-----:R-:W-:Y:S02]  /*0dc0*/  IADD3 R7, -R5, UR5, RZ ;  /* 0x0000000505077c10 */ /* 0x001fe4000fffe1ff */
[----:B------:R-:W-:Y:S02]  /*0dd0*/  LEA.HI.X R11, R8, c[0x0][0x20c], R9, 0x2, P2 ;  /* 0x00008300080b7a11 */ /* 0x000fe400010f1409 */
[----:B------:R-:W-:-:S13]  /*0de0*/  ISETP.GE.OR P0, PT, R2, R7, P0 ;  /* 0x000000070200720c */ /* 0x000fda0000706670 */
[----:B------:R-:W-:Y:S05]  /*0df0*/  @P0 BRA `(.L_x_1233) ;  /* 0x0000011000000947 */ /* 0x000fea0003800000 */
[----:B------:R-:W-:Y:S01]  /*0e00*/  SHF.R.S32.HI R12, RZ, 0x1f, R2 ;  /* 0x0000001fff0c7819 */ /* 0x000fe20000011402 */
[----:B------:R-:W-:Y:S01]  /*0e10*/  IMAD R4, R4, c[0x0][0x1f8], RZ ;  /* 0x00007e0004047a24 */ /* 0x000fe200078e02ff */
[----:B------:R-:W-:Y:S01]  /*0e20*/  IADD3 R8, P0, R5, R2, RZ ;  /* 0x0000000205087210 */ /* 0x000fe20007f1e0ff */
[----:B------:R-:W-:Y:S02]  /*0e30*/  IMAD R6, R6, c[0x0][0x200], RZ ;  /* 0x0000800006067a24 */ /* 0x000fe400078e02ff */
[----:B------:R-:W-:Y:S01]  /*0e40*/  IMAD R7, R3, c[0x0][0x1fc], R4 ;  /* 0x00007f0003077a24 */ /* 0x000fe200078e0204 */
[----:B------:R-:W-:Y:S01]  /*0e50*/  LEA.HI.X.SX32 R9, R5, R12, 0x1, P0 ;  /* 0x0000000c05097211 */ /* 0x000fe200000f0eff */
[C---:B------:R-:W-:Y:S01]  /*0e60*/  FMUL.FTZ R2, R32.reuse, 1.4426950216293334961 ;  /* 0x3fb8aa3b20027820 */ /* 0x040fe20000410000 */
[----:B------:R-:W-:-:S03]  /*0e70*/  FSETP.NEU.FTZ.AND P0, PT, R32, -INF , PT ;  /* 0xff8000002000780b */ /* 0x000fc60003f1d000 */
[----:B------:R-:W-:-:S05]  /*0e80*/  IMAD.WIDE.U32 R4, R3, c[0x0][0x1f8], R8 ;  /* 0x00007e0003047a25 */ /* 0x000fca00078e0008 */
[----:B------:R-:W-:Y:S01]  /*0e90*/  IADD3 R5, R5, R7, RZ ;  /* 0x0000000705057210 */ /* 0x000fe20007ffe0ff */
[----:B------:R-:W-:-:S04]  /*0ea0*/  IMAD R7, R33, c[0x0][0x204], R6 ;  /* 0x0000810021077a24 */ /* 0x000fc800078e0206 */
[----:B------:R-:W-:-:S04]  /*0eb0*/  IMAD.WIDE.U32 R4, R33, c[0x0][0x200], R4 ;  /* 0x0000800021047a25 */ /* 0x000fc800078e0004 */
[----:B------:R-:W-:Y:S01]  /*0ec0*/  IMAD.IADD R5, R5, 0x1, R7 ;  /* 0x0000000105057824 */ /* 0x000fe200078e0207 */
[----:B------:R-:W-:-:S04]  /*0ed0*/  LEA R6, P2, R4, c[0x0][0x1f0], 0x2 ;  /* 0x00007c0004067a11 */ /* 0x000fc800078410ff */
[----:B------:R-:W-:Y:S02]  /*0ee0*/  LEA.HI.X R7, R4, c[0x0][0x1f4], R5, 0x2, P2 ;  /* 0x00007d0004077a11 */ /* 0x000fe400010f1405 */
[----:B------:R-:W-:-:S05]  /*0ef0*/  FSEL R5, R2, RZ, P0 ;  /* 0x000000ff02057208 */ /* 0x000fca0000000000 */
[----:B------:R0:W-:Y:S02]  /*0f00*/  STG.E [R6.64], R5 ;  /* 0x0000000506007986 */ /* 0x0001e4000c101906 */
.L_x_1233:
[----:B------:R-:W-:Y:S05]  /*0f10*/  BSYNC B0 ;  /* 0x0000000000007941 */ /* 0x000fea0003800000 */
.L_x_1232:
[----:B------:R1:W-:Y:S04]  /*0f20*/  STG.E.128 [R10.64], RZ ;  /* 0x000000ff0a007986 */ /* 0x0003e8000c101d06 */
[----:B------:R1:W-:Y:S04]  /*0f30*/  STG.E.128 [R10.64+0x1000], RZ ;  /* 0x001000ff0a007986 */ /* 0x0003e8000c101d06 */
[----:B------:R1:W-:Y:S04]  /*0f40*/  STG.E.128 [R10.64+0x2000], RZ ;  /* 0x002000ff0a007986 */ /* 0x0003e8000c101d06 */
[----:B------:R1:W-:Y:S04]  /*0f50*/  STG.E.128 [R10.64+0x3000], RZ ;  /* 0x003000ff0a007986 */ /* 0x0003e8000c101d06 */
[----:B------:R1:W-:Y:S04]  /*0f60*/  STG.E.128 [R10.64+0x4000], RZ ;  /* 0x004000ff0a007986 */ /* 0x0003e8000c101d06 */
[----:B------:R1:W-:Y:S01]  /*0f70*/  STG.E.128 [R10.64+0x5000], RZ ;  /* 0x005000ff0a007986 */ /* 0x0003e2000c101d06 */
[----:B------:R-:W-:Y:S05]  /*0f80*/  @P1 EXIT ;  /* 0x000000000000194d */ /* 0x000fea0003800000 */
[----:B------:R-:W-:Y:S01]  /*0f90*/  HFMA2.MMA R2, -RZ, RZ, 0, 2.384185791015625e-07 ;  /* 0x00000004ff027435 */ /* 0x000fe200000001ff */
[----:B------:R-:W-:-:S04]  /*0fa0*/  IMAD R0, R0, c[0x0][0x230], R33 ;  /* 0x00008c0000007a24 */ /* 0x000fc800078e0221 */
[----:B------:R-:W-:-:S05]  /*0fb0*/  IMAD R3, R0, c[0x0][0x170], R3 ;  /* 0x00005c0000037a24 */ /* 0x000fca00078e0203 */
[----:B------:R-:W-:-:S05]  /*0fc0*/  IMAD.WIDE R2, R3, R2, c[0x0][0x238] ;  /* 0x00008e0003027625 */ /* 0x000fca00078e0202 */
[----:B------:R-:W-:Y:S01]  /*0fd0*/  STG.E [R2.64], RZ ;  /* 0x000000ff02007986 */ /* 0x000fe2000c101906 */
[----:B------:R-:W-:Y:S05]  /*0fe0*/  EXIT ;  /* 0x000000000000794d */ /* 0x000fea0003800000 */
.L_x_1234:
        /* <DEDUP_REMOVED lines=9> */
.L_x_1436:


//--------------------- .text._ZN7cutlass13device_kernelIN5flash19enable_sm80_to_sm89INS1_16FlashAttnBwdSm80INS1_25CollectiveMainloopBwdSm80ILi2ELi2EN4cute5tupleIJNS5_1CILi64EEENS7_ILi128EEENS7_ILi96EEEEEENS_10bfloat16_tEfNS_4arch4Sm80ELb1ELb0ELb0ELb1ELb0ELb0ELb0ELb0ELi2ELi2ELi4ELi2ELb0EEENS1_21CollectiveEpilogueBwdISB_SC_SE_Li256ELb1ELb0ELi2EEENS1_25SingleTileBwdLPTSchedulerILb1ELi128ELb0EEEEEEEEEvNT_6ParamsE --------------------------
	.section	.text._ZN7cutlass13device_kernelIN5flash19enable_sm80_to_sm89INS1_16FlashAttnBwdSm80INS1_25CollectiveMainloopBwdSm80ILi2ELi2EN4cute5tupleIJNS5_1CILi64EEENS7_ILi128EEENS7_ILi96EEEEEENS_10bfloat16_tEfNS_4arch4Sm80ELb1ELb0ELb0ELb1ELb0ELb0ELb0ELb0ELi2ELi2ELi4ELi2ELb0EEENS1_21CollectiveEpilogueBwdISB_SC_SE_Li256ELb1ELb0ELi2EEENS1_25SingleTileBwdLPTSchedulerILb1ELi128ELb0EEEEEEEEEvNT_6ParamsE,"ax",@progbits
	.sectioninfo	@"SHI_REGISTERS=255"
	.align	128
.text._ZN7cutlass13device_kernelIN5flash19enable_sm80_to_sm89INS1_16FlashAttnBwdSm80INS1_25CollectiveMainloopBwdSm80ILi2ELi2EN4cute5tupleIJNS5_1CILi64EEENS7_ILi128EEENS7_ILi96EEEEEENS_10bfloat16_tEfNS_4arch4Sm80ELb1ELb0ELb0ELb1ELb0ELb0ELb0ELb0ELi2ELi2ELi4ELi2ELb0EEENS1_21CollectiveEpilogueBwdISB_SC_SE_Li256ELb1ELb0ELi2EEENS1_25SingleTileBwdLPTSchedulerILb1ELi128ELb0EEEEEEEEEvNT_6ParamsE:
        .type           _ZN7cutlass13device_kernelIN5flash19enable_sm80_to_sm89INS1_16FlashAttnBwdSm80INS1_25CollectiveMainloopBwdSm80ILi2ELi2EN4cute5tupleIJNS5_1CILi64EEENS7_ILi128EEENS7_ILi96EEEEEENS_10bfloat16_tEfNS_4arch4Sm80ELb1ELb0ELb0ELb1ELb0ELb0ELb0ELb0ELi2ELi2ELi4ELi2ELb0EEENS1_21CollectiveEpilogueBwdISB_SC_SE_Li256ELb1ELb0ELi2EEENS1_25SingleTileBwdLPTSchedulerILb1ELi128ELb0EEEEEEEEEvNT_6ParamsE,@function
        .size           _ZN7cutlass13device_kernelIN5flash19enable_sm80_to_sm89INS1_16FlashAttnBwdSm80INS1_25CollectiveMainloopBwdSm80ILi2ELi2EN4cute5tupleIJNS5_1CILi64EEENS7_ILi128EEENS7_ILi96EEEEEENS_10bfloat16_tEfNS_4arch4Sm80ELb1ELb0ELb0ELb1ELb0ELb0ELb0ELb0ELi2ELi2ELi4ELi2ELb0EEENS1_21CollectiveEpilogueBwdISB_SC_SE_Li256ELb1ELb0ELi2EEENS1_25SingleTileBwdLPTSchedulerILb1ELi128ELb0EEEEEEEEEvNT_6ParamsE,(.L_x_1437 - _ZN7cutlass13device_kernelIN5flash19enable_sm80_to_sm89INS1_16FlashAttnBwdSm80INS1_25CollectiveMainloopBwdSm80ILi2ELi2EN4cute5tupleIJNS5_1CILi64EEENS7_ILi128EEENS7_ILi96EEEEEENS_10bfloat16_tEfNS_4arch4Sm80ELb1ELb0ELb0ELb1ELb0ELb0ELb0ELb0ELi2ELi2ELi4ELi2ELb0EEENS1_21CollectiveEpilogueBwdISB_SC_SE_Li256ELb1ELb0ELi2EEENS1_25SingleTileBwdLPTSchedulerILb1ELi128ELb0EEEEEEEEEvNT_6ParamsE)
        .other          _ZN7cutlass13device_kernelIN5flash19enable_sm80_to_sm89INS1_16FlashAttnBwdSm80INS1_25CollectiveMainloopBwdSm80ILi2ELi2EN4cute5tupleIJNS5_1CILi64EEENS7_ILi128EEENS7_ILi96EEEEEENS_10bfloat16_tEfNS_4arch4Sm80ELb1ELb0ELb0ELb1ELb0ELb0ELb0ELb0ELi2ELi2ELi4ELi2ELb0EEENS1_21CollectiveEpilogueBwdISB_SC_SE_Li256ELb1ELb0ELi2EEENS1_25SingleTileBwdLPTSchedulerILb1ELi128ELb0EEEEEEEEEvNT_6ParamsE,@"STO_CUDA_ENTRY STV_DEFAULT"
_ZN7cutlass13device_kernelIN5flash19enable_sm80_to_sm89INS1_16FlashAttnBwdSm80INS1_25CollectiveMainloopBwdSm80ILi2ELi2EN4cute5tupleIJNS5_1CILi64EEENS7_ILi128EEENS7_ILi96EEEEEENS_10bfloat16_tEfNS_4arch4Sm80ELb1ELb0ELb0ELb1ELb0ELb0ELb0ELb0ELi2ELi2ELi4ELi2ELb0EEENS1_21CollectiveEpilogueBwdISB_SC_SE_Li256ELb1ELb0ELi2EEENS1_25SingleTileBwdLPTSchedulerILb1ELi128ELb0EEEEEEEEEvNT_6ParamsE:
[----:B------:R-:W-:Y:S02]  /*0000*/  MOV R1, c[0x0][0x28] ;  /* 0x00000a0000017a02 */ /* 0x000fe40000000f00 */
[----:B------:R-:W1:Y:S01]  /*0010*/  S2R R2, SR_TID.X ;  /* 0x0000000000027919 */ /* 0x000e620000002100 */
[----:B------:R-:W-:-:S03]  /*0020*/  ULDC.64 UR8, c[0x0][0x118] ;  /* 0x0000460000087ab9 */ /* 0x000fc60000000a00 */
        /* <DEDUP_REMOVED lines=21> */
.L_x_1236:
[----:B------:R-:W-:Y:S02]  /*0180*/  MOV R3, c[0x0][0x3ac] ;  /* 0x0000eb0000037a02 */ /* 0x000fe40000000f00 */
[----:B------:R-:W-:Y:S02]  /*0190*/  MOV R223, R0 ;  /* 0x0000000000df7202 */ /* 0x000fe40000000f00 */
[----:B------:R-:W-:-:S13]  /*01a0*/  ISETP.NE.AND P0, PT, R3, 0x1, PT ;  /* 0x000000010300780c */ /* 0x000fda0003f05270 */
[----:B------:R-:W-:-:S05]  /*01b0*/  @P0 IMAD.HI.U32 R3, R0, c[0x0][0x3b0], RZ ;  /* 0x0000ec0000030a27 */ /* 0x000fca00078e00ff */
[----:B------:R-:W-:-:S05]  /*01c0*/  @P0 SHF.R.U32.HI R223, RZ, c[0x0][0x3b4], R3 ;  /* 0x0000ed00ffdf0a19 */ /* 0x000fca0000011603 */
[----:B------:R-:W-:Y:S02]  /*01d0*/  IMAD R5, R223, c[0x0][0x3ac], RZ ;  /* 0x0000eb00df057a24 */ /* 0x000fe400078e02ff */
.L_x_1237:
[----:B------:R-:W-:Y:S01]  /*01e0*/  IMAD.MOV.U32 R3, RZ, RZ, c[0x0][0x3a0] ;  /* 0x0000e800ff037624 */ /* 0x000fe200078e00ff */
[----:B------:R-:W-:Y:S01]  /*01f0*/  ISETP.NE.U32.AND P0, PT, RZ, c[0x0][0x3e0], PT ;  /* 0x0000f800ff007a0c */ /* 0x000fe20003f05070 */
[----:B------:R-:W-:-:S03]  /*0200*/  IMAD.IADD R5, R0, 0x1, -R5 ;  /* 0x0000000100057824 */ /* 0x000fc600078e0a05 */
[----:B------:R-:W-:Y:S01]  /*0210*/  ISETP.NE.AND P1, PT, R3, 0x1, PT ;  /* 0x000000010300780c */ /* 0x000fe20003f25270 */
[----:B------:R-:W-:Y:S01]  /*0220*/  IMAD R4, R4, c[0x0][0x3ac], R5 ;  /* 0x0000eb0004047a24 */ /* 0x000fe200078e0205 */
[----:B------:R-:W-:-:S04]  /*0230*/  ISETP.NE.AND.EX P0, PT, RZ, c[0x0][0x3e4], PT, P0 ;  /* 0x0000f900ff007a0c */ /* 0x000fc80003f05300 */
[----:B------:R-:W-:-:S07]  /*0240*/  MOV R221, R4 ;  /* 0x0000000400dd7202 */ /* 0x000fce0000000f00 */
[----:B------:R-:W-:-:S05]  /*0250*/  @P1 IMAD.HI.U32 R0, R4, c[0x0][0x3a4], RZ ;  /* 0x0000e90004001a27 */ /* 0x000fca00078e00ff */
[----:B------:R-:W-:-:S04]  /*0260*/  @P1 SHF.R.U32.HI R221, RZ, c[0x0][0x3a8], R0 ;  /* 0x0000ea00ffdd1a19 */ /* 0x000fc80000011600 */
[----:B------:R-:W-:-:S05]  /*0270*/  IADD3 R3, -R221, RZ, RZ ;  /* 0x000000ffdd037210 */ /* 0x000fca0007ffe1ff */
[----:B------:R-:W-:Y:S01]  /*0280*/  IMAD R222, R3, c[0x0][0x3a0], R4 ;  /* 0x0000e80003de7a24 */ /* 0x000fe200078e0204 */
[----:B------:R-:W-:Y:S05]  /*0290*/  @!P0 BRA `(.L_x_1238) ;  /* 0x0000004000008947 */ /* 0x000fea0003800000 */
[----:B------:R-:W-:-:S05]  /*02a0*/  MOV R0, 0x4 ;  /* 0x0000000400007802 */ /* 0x000fca0000000f00 */
[----:B------:R-:W-:-:S05]  /*02b0*/  IMAD.WIDE R4, R221, R0, c[0x0][0x3e0] ;  /* 0x0000f800dd047625 */ /* 0x000fca00078e0200 */
[----:B------:R1:W5:Y:S01]  /*02c0*/  LDG.E R3, [R4.64] ;  /* 0x0000000804037981 */ /* 0x000362000c1e1900 */
[----:B------:R-:W-:Y:S05]  /*02d0*/  BRA `(.L_x_1239) ;  /* 0x000000a000007947 */ /* 0x000fea0003800000 */
.L_x_1238:
[----:B------:R-:W-:-:S04]  /*02e0*/  ISETP.NE.U32.AND P0, PT, RZ, c[0x0][0x3d8], PT ;  /* 0x0000f600ff007a0c */ /* 0x000fc80003f05070 */
[----:B------:R-:W-:-:S13]  /*02f0*/  ISETP.NE.AND.EX P0, PT, RZ, c[0x0][0x3dc], PT, P0 ;  /* 0x0000f700ff007a0c */ /* 0x000fda0003f05300 */
[----:B------:R-:W-:Y:S05]  /*0300*/  @!P0 BRA `(.L_x_1240) ;  /* 0x0000006000008947 */ /* 0x000fea0003800000 */
[----:B------:R-:W-:-:S05]  /*0310*/  MOV R4, 0x4 ;  /* 0x0000000400047802 */ /* 0x000fca0000000f00 */
[----:B------:R-:W-:-:S05]  /*0320*/  IMAD.WIDE R4, R221, R4, c[0x0][0x3d8] ;  /* 0x0000f600dd047625 */ /* 0x000fca00078e0204 */
[----:B------:R-:W2:Y:S04]  /*0330*/  LDG.E R3, [R4.64] ;  /* 0x0000000804037981 */ /* 0x000ea8000c1e1900 */
[----:B------:R-:W2:Y:S02]  /*0340*/  LDG.E R0, [R4.64+0x4] ;  /* 0x0000040804007981 */ /* 0x000ea4000c1e1900 */
[----:B--2---:R-:W-:Y:S01]  /*0350*/  IADD3 R3, -R3, R0, RZ ;  /* 0x0000000003037210 */ /* 0x004fe20007ffe1ff */
[----:B------:R-:W-:Y:S05]  /*0360*/  BRA `(.L_x_1239) ;  /* 0x0000001000007947 */ /* 0x000fea0003800000 */
.L_x_1240:
[----:B------:R-:W-:-:S04]  /*0370*/  MOV R3, c[0x0][0x3d4] ;  /* 0x0000f50000037a02 */ /* 0x000fc80000000f00 */
.L_x_1239:
[----:B-----5:R-:W-:-:S04]  /*0380*/  IADD3 R3, R3, 0x7f, RZ ;  /* 0x0000007f03037810 */ /* 0x020fc80007ffe0ff */
[----:B------:R-:W-:-:S04]  /*0390*/  SHF.R.S32.HI R0, RZ, 0x1f, R3 ;  /* 0x0000001fff007819 */ /* 0x000fc80000011403 */
[----:B------:R-:W-:-:S04]  /*03a0*/  LEA.HI R0, R0, R3, RZ, 0x7 ;  /* 0x0000000300007211 */ /* 0x000fc800078f38ff */
[----:B------:R-:W-:-:S04]  /*03b0*/  SHF.R.S32.HI R0, RZ, 0x7, R0 ;  /* 0x00000007ff007819 */ /* 0x000fc80000011400 */
[----:B------:R-:W-:-:S04]  /*03c0*/  ISETP.GE.AND P0, PT, R223, R0, PT ;  /* 0x00000000df00720c */ /* 0x000fc80003f06270 */
[----:B------:R-:W-:Y:S01]  /*03d0*/  SEL R221, R221, 0xffffffff, !P0 ;  /* 0xffffffffdddd7807 */ /* 0x000fe20004000000 */
[----:B------:R-:W-:Y:S05]  /*03e0*/  BRA `(.L_x_1241) ;  /* 0x0000036000007947 */ /* 0x000fea0003800000 */
.L_x_1235:
        /* <DEDUP_REMOVED lines=16> */
.L_x_1242:
[----:B------:R-:W-:Y:S02]  /*04f0*/  MOV R0, c[0x0][0x3ac] ;  /* 0x0000eb0000007a02 */ /* 0x000fe40000000f00 */
[----:B------:R-:W-:Y:S02]  /*0500*/  MOV R223, R3 ;  /* 0x0000000300df7202 */ /* 0x000fe40000000f00 */
[----:B------:R-:W-:-:S13]  /*0510*/  ISETP.NE.AND P0, PT, R0, 0x1, PT ;  /* 0x000000010000780c */ /* 0x000fda0003f05270 */
[----:B------:R-:W-:-:S05]  /*0520*/  @P0 IMAD.HI.U32 R0, R3, c[0x0][0x3b0], RZ ;  /* 0x0000ec0003000a27 */ /* 0x000fca00078e00ff */
[----:B------:R-:W-:-:S05]  /*0530*/  @P0 SHF.R.U32.HI R223, RZ, c[0x0][0x3b4], R0 ;  /* 0x0000ed00ffdf0a19 */ /* 0x000fca0000011600 */
[----:B------:R-:W-:Y:S02]  /*0540*/  IMAD R4, R223, c[0x0][0x3ac], RZ ;  /* 0x0000eb00df047a24 */ /* 0x000fe400078e02ff */
.L_x_1243:
        /* <DEDUP_REMOVED lines=16> */
.L_x_1244:
        /* <DEDUP_REMOVED lines=9> */
.L_x_1246:
[----:B------:R-:W-:-:S04]  /*06e0*/  MOV R3, c[0x0][0x3d4] ;  /* 0x0000f50000037a02 */ /* 0x000fc80000000f00 */
.L_x_1245:
[----:B-----5:R-:W-:-:S04]  /*06f0*/  IADD3 R3, R3, 0x7f, RZ ;  /* 0x0000007f03037810 */ /* 0x020fc80007ffe0ff */
[----:B------:R-:W-:-:S04]  /*0700*/  SHF.R.S32.HI R0, RZ, 0x1f, R3 ;  /* 0x0000001fff007819 */ /* 0x000fc80000011403 */
[----:B------:R-:W-:-:S04]  /*0710*/  LEA.HI R0, R0, R3, RZ, 0x7 ;  /* 0x0000000300007211 */ /* 0x000fc800078f38ff */
[----:B------:R-:W-:-:S04]  /*0720*/  SHF.R.S32.HI R0, RZ, 0x7, R0 ;  /* 0x00000007ff007819 */ /* 0x000fc80000011400 */
[----:B------:R-:W-:-:S04]  /*0730*/  ISETP.GE.AND P0, PT, R223, R0, PT ;  /* 0x00000000df00720c */ /* 0x000fc80003f06270 */
[----:B------:R-:W-:-:S04]  /*0740*/  SEL R221, R221, 0xffffffff, !P0 ;  /* 0xffffffffdddd7807 */ /* 0x000fc80004000000 */
.L_x_1241:
[----:B------:R-:W-:-:S13]  /*0750*/  ISETP.GE.AND P0, PT, R221, RZ, PT ;  /* 0x000000ffdd00720c */ /* 0x000fda0003f06270 */
        /* <DEDUP_REMOVED lines=9> */
[----:B-1----:R-:W2:Y:S01]  /*07f0*/  @P2 LDG.E R4, [R10.64] ;  /* 0x000000080a042981 */ /* 0x002ea2000c1e1900 */
[----:B------:R-:W-:Y:S01]  /*0800*/  IMAD.MOV.U32 R220, RZ, RZ, c[0x0][0x168] ;  /* 0x00005a00ffdc7624 */ /* 0x000fe200078e00ff */
[----:B------:R-:W-:Y:S01]  /*0810*/  MOV R7, RZ ;  /* 0x000000ff00077202 */ /* 0x000fe20000000f00 */
[----:B------:R-:W-:Y:S02]  /*0820*/  IMAD.MOV.U32 R5, RZ, RZ, RZ ;  /* 0x000000ffff057224 */ /* 0x000fe400078e00ff */
[----:B------:R-:W-:-:S04]  /*0830*/  @P0 IMAD.WIDE R12, R221, R0, c[0x0][0x2d8] ;  /* 0x0000b600dd0c0625 */ /* 0x000fc800078e0200 */
[C---:B------:R-:W-:Y:S01]  /*0840*/  IMAD.WIDE R8, R221.reuse, R0, c[0x0][0x2d0] ;  /* 0x0000b400dd087625 */ /* 0x040fe200078e0200 */
[----:B------:R1:W5:Y:S04]  /*0850*/  @P0 LDG.E R220, [R12.64] ;  /* 0x000000080cdc0981 */ /* 0x000368000c1e1900 */
[----:B------:R1:W5:Y:S04]  /*0860*/  @P2 LDG.E R5, [R10.64] ;  /* 0x000000080a052981 */ /* 0x000368000c1e1900 */
[----:B------:R1:W5:Y:S01]  /*0870*/  @P1 LDG.E R7, [R8.64] ;  /* 0x0000000808071981 */ /* 0x000362000c1e1900 */
[----:B------:R-:W-:Y:S01]  /*0880*/  MOV R219, c[0x0][0x198] ;  /* 0x0000660000db7a02 */ /* 0x000fe20000000f00 */
[----:B--2---:R-:W-:-:S05]  /*0890*/  @P2 IMAD R3, R221, 0x40, R4 ;  /* 0x00000040dd032824 */ /* 0x004fca00078e0204 */
[----:B------:R-:W-:-:S04]  /*08a0*/  @P2 SHF.R.S32.HI R4, RZ, 0x1f, R3 ;  /* 0x0000001fff042819 */ /* 0x000fc80000011403 */
[----:B------:R-:W-:Y:S01]  /*08b0*/  @P2 LEA.HI R4, R4, R3, RZ, 0x6 ;  /* 0x0000000304042211 */ /* 0x000fe200078f30ff */
[----:B------:R-:W-:-:S03]  /*08c0*/  IMAD.MOV.U32 R3, RZ, RZ, RZ ;  /* 0x000000ffff037224 */ /* 0x000fc600078e00ff */
[----:B------:R-:W-:Y:S01]  /*08d0*/  @P2 LOP3.LUT R3, R4, 0xffffffc0, RZ, 0xc0, !PT ;  /* 0xffffffc004032812 */ /* 0x000fe200078ec0ff */
[----:B------:R-:W-:Y:S05]  /*08e0*/  @P0 BRA `(.L_x_1247) ;  /* 0x0000004000000947 */ /* 0x000fea0003800000 */
[----:B-1----:R-:W-:Y:S05]  /*08f0*/  @!P2 BRA `(.L_x_1247) ;  /* 0x000000300000a947 */ /* 0x002fea0003800000 */
[----:B-----5:R-:W2:Y:S04]  /*0900*/  LDG.E R220, [R10.64] ;  /* 0x000000080adc7981 */ /* 0x020ea8000c1e1900 */
[----:B------:R-:W2:Y:S02]  /*0910*/  LDG.E R13, [R10.64+0x4] ;  /* 0x000004080a0d7981 */ /* 0x000ea4000c1e1900 */
[----:B--2---:R-:W-:Y:S02]  /*0920*/  IADD3 R220, -R220, R13, RZ ;  /* 0x0000000ddcdc7210 */ /* 0x004fe40007ffe1ff */
.L_x_1247:
[----:B-1----:R-:W-:-:S04]  /*0930*/  ISETP.NE.U32.AND P0, PT, RZ, c[0x0][0x2e0], PT ;  /* 0x0000b800ff007a0c */ /* 0x002fc80003f05070 */
[----:B------:R-:W-:-:S13]  /*0940*/  ISETP.NE.AND.EX P0, PT, RZ, c[0x0][0x2e4], PT, P0 ;  /* 0x0000b900ff007a0c */ /* 0x000fda0003f05300 */
[----:B------:R-:W-:Y:S05]  /*0950*/  @!P0 BRA `(.L_x_1248) ;  /* 0x0000003000008947 */ /* 0x000fea0003800000 */
[----:B------:R-:W-:-:S05]  /*0960*/  IMAD.WIDE R8, R221, R0, c[0x0][0x2e0] ;  /* 0x0000b800dd087625 */ /* 0x000fca00078e0200 */
[----:B------:R1:W5:Y:S01]  /*0970*/  LDG.E R219, [R8.64] ;  /* 0x0000000808db7981 */ /* 0x000362000c1e1900 */
[----:B------:R-:W-:Y:S05]  /*0980*/  BRA `(.L_x_1249) ;  /* 0x0000004000007947 */ /* 0x000fea0003800000 */
.L_x_1248:
[----:B------:R-:W-:Y:S05]  /*0990*/  @!P1 BRA `(.L_x_1249) ;  /* 0x0000003000009947 */ /* 0x000fea0003800000 */
[----:B------:R-:W2:Y:S04]  /*09a0*/  LDG.E R219, [R8.64] ;  /* 0x0000000808db7981 */ /* 0x000ea8000c1e1900 */
[----:B------:R-:W2:Y:S02]  /*09b0*/  LDG.E R0, [R8.64+0x4] ;  /* 0x0000040808007981 */ /* 0x000ea4000c1e1900 */
[----:B--2---:R-:W-:Y:S02]  /*09c0*/  IADD3 R219, -R219, R0, RZ ;  /* 0x00000000dbdb7210 */ /* 0x004fe40007ffe1ff */
.L_x_1249:
[----:B------:R-:W-:Y:S01]  /*09d0*/  IMAD.SHL.U32 R212, R223, 0x80, RZ ;  /* 0x00000080dfd47824 */ /* 0x000fe200078e00ff */
[----:B-----5:R-:W-:Y:S01]  /*09e0*/  IADD3 R4, R220, 0x3f, RZ ;  /* 0x0000003fdc047810 */ /* 0x020fe20007ffe0ff */
[----:B------:R-:W-:Y:S01]  /*09f0*/  CS2R R158, SRZ ;  /* 0x00000000009e7805 */ /* 0x000fe2000001ff00 */
[----:B------:R-:W-:Y:S01]  /*0a00*/  PLOP3.LUT P3, PT, PT, PT, PT, 0x80, 0x0 ;  /* 0x000000000000781c */ /* 0x000fe20003f6f070 */
[----:B------:R-:W-:Y:S01]  /*0a10*/  CS2R R156, SRZ ;  /* 0x00000000009c7805 */ /* 0x000fe2000001ff00 */
[----:B------:R-:W-:Y:S01]  /*0a20*/  IADD3 R0, R212, R220, -R219 ;  /* 0x000000dcd4007210 */ /* 0x000fe20007ffe8db */
[----:B------:R-:W-:Y:S01]  /*0a30*/  CS2R R162, SRZ ;  /* 0x0000000000a27805 */ /* 0x000fe2000001ff00 */
[----:B------:R-:W-:Y:S01]  /*0a40*/  SHF.R.S32.HI R213, RZ, 0x1f, R4 ;  /* 0x0000001fffd57819 */ /* 0x000fe20000011404 */
[----:B------:R-:W-:Y:S01]  /*0a50*/  CS2R R160, SRZ ;  /* 0x0000000000a07805 */ /* 0x000fe2000001ff00 */
[----:B------:R-:W-:Y:S01]  /*0a60*/  IADD3 R0, R0, -c[0x0][0x2a4], RZ ;  /* 0x8000a90000007a10 */ /* 0x000fe20007ffe0ff */
[----:B------:R-:W-:Y:S01]  /*0a70*/  CS2R R154, SRZ ;  /* 0x00000000009a7805 */ /* 0x000fe2000001ff00 */
[----:B------:R-:W-:Y:S01]  /*0a80*/  LEA.HI R213, R213, R4, RZ, 0x6 ;  /* 0x00000004d5d57211 */ /* 0x000fe200078f30ff */
[----:B------:R-:W-:Y:S01]  /*0a90*/  CS2R R152, SRZ ;  /* 0x0000000000987805 */ /* 0x000fe2000001ff00 */
[----:B------:R-:W-:Y:S01]  /*0aa0*/  SHF.R.S32.HI R245, RZ, 0x1f, R0 ;  /* 0x0000001ffff57819 */ /* 0x000fe20000011400 */
[----:B------:R-:W-:Y:S01]  /*0ab0*/  CS2R R150, SRZ ;  /* 0x0000000000967805 */ /* 0x000fe2000001ff00 */
[----:B------:R-:W-:Y:S01]  /*0ac0*/  SHF.R.S32.HI R213, RZ, 0x6, R213 ;  /* 0x00000006ffd57819 */ /* 0x000fe200000114d5 */
        /* <DEDUP_REMOVED lines=50> */
[----:B-1----:R-:W-:Y:S01]  /*0df0*/  IMAD R9, R3, 0x60, RZ ;  /* 0x0000006003097824 */ /* 0x002fe200078e02ff */
[----:B------:R-:W-:Y:S01]  /*0e00*/  ISETP.NE.AND P0, PT, R0, 0x1, PT ;  /* 0x000000010000780c */ /* 0x000fe20003f05270 */
[----:B------:R-:W-:Y:S01]  /*0e10*/  IMAD.SHL.U32 R216, R2, 0x4, RZ ;  /* 0x0000000402d87824 */ /* 0x000fe200078e00ff */
[CC--:B------:R-:W-:Y:S01]  /*0e20*/  LEA.HI R19, R23.reuse, R2.reuse, RZ, 0x2 ;  /* 0x0000000217137211 */ /* 0x0c0fe200078f10ff */
[----:B------:R-:W-:Y:S01]  /*0e30*/  UMOV UR6, 0x6 ;  /* 0x0000000600067882 */ /* 0x000fe20000000000 */
[----:B------:R-:W-:Y:S01]  /*0e40*/  LEA.HI R8, R23, R2, RZ, 0x3 ;  /* 0x0000000217087211 */ /* 0x000fe200078f18ff */
[----:B------:R-:W-:Y:S01]  /*0e50*/  ULDC.64 UR4, c[0x0][0x208] ;  /* 0x0000820000047ab9 */ /* 0x000fe20000000a00 */
[----:B------:R-:W-:Y:S01]  /*0e60*/  LOP3.LUT R235, R19, 0xfffffffc, RZ, 0xc0, !PT ;  /* 0xfffffffc13eb7812 */ /* 0x000fe200078ec0ff */
[----:B------:R-:W-:Y:S01]  /*0e70*/  USHF.L.U64.HI UR5, UR4, UR6, UR5 ;  /* 0x0000000604057299 */ /* 0x000fe20008010205 */
[----:B------:R-:W-:Y:S01]  /*0e80*/  SHF.R.S32.HI R218, RZ, 0x2, R19 ;  /* 0x00000002ffda7819 */ /* 0x000fe20000011413 */
[----:B------:R-:W-:Y:S01]  /*0e90*/  IMAD.SHL.U32 R15, R8, 0x8, RZ ;  /* 0x00000008080f7824 */ /* 0x000fe200078e00ff */
[----:B------:R-:W-:Y:S01]  /*0ea0*/  SEL R14, R11, RZ, !P1 ;  /* 0x000000ff0b0e7207 */ /* 0x000fe20004800000 */
[----:B------:R-:W-:Y:S01]  /*0eb0*/  IMAD.IADD R235, R2, 0x1, -R235 ;  /* 0x0000000102eb7824 */ /* 0x000fe200078e0aeb */
[----:B------:R-:W-:Y:S01]  /*0ec0*/  SEL R18, R221, RZ, !P1 ;  /* 0x000000ffdd127207 */ /* 0x000fe20004800000 */
[----:B------:R-:W-:Y:S01]  /*0ed0*/  @P0 IMAD.HI.U32 R0, R222, c[0x0][0x24c], RZ ;  /* 0x00009300de000a27 */ /* 0x000fe200078e00ff */
[----:B------:R-:W-:Y:S01]  /*0ee0*/  SHF.R.S32.HI R10, RZ, 0x1f, R218 ;  /* 0x0000001fff0a7819 */ /* 0x000fe200000114da */
[----:B------:R-:W-:Y:S01]  /*0ef0*/  USHF.L.U32 UR4, UR4, 0x6, URZ ;  /* 0x0000000604047899 */ /* 0x000fe2000800063f */
[----:B------:R-:W-:Y:S01]  /*0f00*/  IADD3 R39, P1, R218, R5, RZ ;  /* 0x00000005da277210 */ /* 0x000fe20007f3e0ff */
[----:B------:R-:W-:Y:S01]  /*0f10*/  IMAD.SHL.U32 R12, R235, 0x8, RZ ;  /* 0x00000008eb0c7824 */ /* 0x000fe200078e00ff */
[----:B------:R-:W-:Y:S01]  /*0f20*/  @P0 SHF.R.U32.HI R21, RZ, c[0x0][0x250], R0 ;  /* 0x00009400ff150a19 */ /* 0x000fe20000011600 */
[----:B------:R-:W-:Y:S01]  /*0f30*/  IMAD.MOV.U32 R207, RZ, RZ, 0x10 ;  /* 0x00000010ffcf7424 */ /* 0x000fe200078e00ff */
[----:B------:R-:W-:-:S02]  /*0f40*/  SHF.R.S32.HI R0, RZ, 0x1f, R2 ;  /* 0x0000001fff007819 */ /* 0x000fc40000011402 */
[----:B------:R-:W-:Y:S02]  /*0f50*/  SHF.R.S32.HI R22, RZ, 0x1f, R21 ;  /* 0x0000001fff167819 */ /* 0x000fe40000011415 */
[--C-:B------:R-:W-:Y:S02]  /*0f60*/  SHF.R.S32.HI R13, RZ, 0x1f, R12.reuse ;  /* 0x0000001fff0d7819 */ /* 0x100fe4000001140c */
[-C--:B------:R-:W-:Y:S01]  /*0f70*/  IADD3 R30, P0, R9, R2.reuse, RZ ;  /* 0x00000002091e7210 */ /* 0x080fe20007f1e0ff */
[----:B------:R-:W-:Y:S01]  /*0f80*/  IMAD R16, R22, c[0x0][0x1e0], RZ ;  /* 0x0000780016107a24 */ /* 0x000fe200078e02ff */
[----:B------:R-:W-:Y:S01]  /*0f90*/  LEA.HI R4, R23, R2, RZ, 0x4 ;  /* 0x0000000217047211 */ /* 0x000fe200078f20ff */
[----:B------:R-:W-:Y:S01]  /*0fa0*/  IMAD.WIDE.U32 R24, R21, c[0x0][0x1e0], R12 ;  /* 0x0000780015187a25 */ /* 0x000fe200078e000c */
[----:B------:R-:W-:Y:S02]  /*0fb0*/  LEA.HI.X.SX32 R31, R9, R0, 0x1, P0 ;  /* 0x00000000091f7211 */ /* 0x000fe400000f0eff */
[----:B------:R-:W-:Y:S01]  /*0fc0*/  LOP3.LUT R15, R15, 0xc0, RZ, 0xc0, !PT ;  /* 0x000000c00f0f7812 */ /* 0x000fe200078ec0ff */
[----:B------:R-:W-:Y:S01]  /*0fd0*/  IMAD R16, R21, c[0x0][0x1e4], R16 ;  /* 0x0000790015107a24 */ /* 0x000fe200078e0210 */
[----:B------:R-:W-:Y:S01]  /*0fe0*/  IADD3 R34, P0, R218, R7, RZ ;  /* 0x00000007da227210 */ /* 0x000fe20007f1e0ff */
[----:B------:R-:W-:Y:S01]  /*0ff0*/  IMAD R22, R22, c[0x0][0x1b0], RZ ;  /* 0x00006c0016167a24 */ /* 0x000fe200078e02ff */
[-C--:B------:R-:W-:Y:S01]  /*1000*/  LEA.HI.X.SX32 R36, R5, R10.reuse, 0x1, P1 ;  /* 0x0000000a05247211 */ /* 0x080fe200008f0eff */
[----:B------:R-:W-:Y:S01]  /*1010*/  IMAD.IADD R17, R25, 0x1, R16 ;  /* 0x0000000119117824 */ /* 0x000fe200078e0210 */
[----:B------:R-:W-:Y:S01]  /*1020*/  SHF.R.S32.HI R9, RZ, 0x4, R4 ;  /* 0x00000004ff097819 */ /* 0x000fe20000011404 */
[----:B------:R-:W-:Y:S01]  /*1030*/  IMAD.MOV.U32 R16, RZ, RZ, R24 ;  /* 0x000000ffff107224 */ /* 0x000fe200078e0018 */
[----:B------:R-:W-:Y:S01]  /*1040*/  SHF.R.U32.HI R6, RZ, 0x3, R15 ;  /* 0x00000003ff067819 */ /* 0x000fe2000001160f */
[----:B------:R-:W-:Y:S01]  /*1050*/  IMAD R25, R14, c[0x0][0x1e8], RZ ;  /* 0x00007a000e197a24 */ /* 0x000fe200078e02ff */
[----:B------:R-:W-:Y:S01]  /*1060*/  LOP3.LUT R5, R15, 0x18, R12, 0xf8, !PT ;  /* 0x000000180f057812 */ /* 0x000fe200078ef80c */
[----:B------:R-:W-:Y:S01]  /*1070*/  IMAD.WIDE.U32 R16, R18, c[0x0][0x1e8], R16 ;  /* 0x00007a0012107a25 */ /* 0x000fe200078e0010 */
[----:B------:R-:W-:-:S02]  /*1080*/  LEA.HI.X.SX32 R35, R7, R10, 0x1, P0 ;  /* 0x0000000a07237211 */ /* 0x000fc400000f0eff */
[----:B------:R-:W-:Y:S01]  /*1090*/  SHF.R.S32.HI R33, RZ, 0x1f, R222 ;  /* 0x0000001fff217819 */ /* 0x000fe200000114de */
[----:B------:R-:W-:Y:S01]  /*10a0*/  IMAD R26, R18, c[0x0][0x1ec], R25 ;  /* 0x00007b00121a7a24 */ /* 0x000fe200078e0219 */
[----:B------:R-:W-:Y:S01]  /*10b0*/  SHF.R.S32.HI R7, RZ, 0x1f, R3 ;  /* 0x0000001fff077819 */ /* 0x000fe20000011403 */
[----:B------:R-:W-:Y:S01]  /*10c0*/  IMAD.WIDE R34, R223, 0x80, R34 ;  /* 0x00000080df227825 */ /* 0x000fe200078e0222 */
[----:B------:R-:W-:Y:S02]  /*10d0*/  IADD3 R28, P0, R216, R3, RZ ;  /* 0x00000003d81c7210 */ /* 0x000fe40007f1e0ff */
[----:B------:R-:W-:Y:S01]  /*10e0*/  LEA.HI R0, R4, R9, RZ, 0x1 ;  /* 0x0000000904007211 */ /* 0x000fe200078f08ff */
[----:B------:R-:W-:Y:S01]  /*10f0*/  IMAD.IADD R27, R17, 0x1, R26 ;  /* 0x00000001111b7824 */ /* 0x000fe200078e021a */
[----:B------:R-:W-:Y:S01]  /*1100*/  LOP3.LUT R6, R5, R6, RZ, 0x3c, !PT ;  /* 0x0000000605067212 */ /* 0x000fe200078e3cff */
[C---:B------:R-:W-:Y:S01]  /*1110*/  IMAD R5, R33.reuse, c[0x0][0x288], RZ ;  /* 0x0000a20021057a24 */ /* 0x040fe200078e02ff */
[----:B------:R-:W-:Y:S01]  /*1120*/  LEA.HI.X.SX32 R29, R216, R7, 0x1, P0 ;  /* 0x00000007d81d7211 */ /* 0x000fe200000f0eff */
[----:B------:R-:W-:Y:S01]  /*1130*/  IMAD R15, R33, c[0x0][0x270], RZ ;  /* 0x00009c00210f7a24 */ /* 0x000fe200078e02ff */
[----:B------:R-:W-:Y:S01]  /*1140*/  LEA.HI R7, R19, R218, RZ, 0x1 ;  /* 0x000000da13077211 */ /* 0x000fe200078f08ff */
[----:B------:R-:W-:Y:S01]  /*1150*/  IMAD R3, R33, c[0x0][0x238], RZ ;  /* 0x00008e0021037a24 */ /* 0x000fe200078e02ff */
[----:B------:R-:W-:Y:S01]  /*1160*/  LOP3.LUT R0, R0, 0xfffffffe, RZ, 0xc0, !PT ;  /* 0xfffffffe00007812 */ /* 0x000fe200078ec0ff */
[C---:B------:R-:W-:Y:S01]  /*1170*/  IMAD R232, R222.reuse, c[0x0][0x28c], R5 ;  /* 0x0000a300dee87a24 */ /* 0x040fe200078e0205 */
[----:B------:R-:W-:Y:S01]  /*1180*/  LEA.HI R17, R23, R2, RZ, 0x5 ;  /* 0x0000000217117211 */ /* 0x000fe200078f28ff */
[----:B------:R-:W-:Y:S01]  /*1190*/  IMAD.IADD R5, R219, 0x1, -R212 ;  /* 0x00000001db057824 */ /* 0x000fe200078e0ad4 */
[----:B------:R-:W-:Y:S01]  /*11a0*/  LOP3.LUT R7, R7, 0x7fffffe, RZ, 0xc0, !PT ;  /* 0x07fffffe07077812 */ /* 0x000fe200078ec0ff */
[----:B------:R-:W-:Y:S01]  /*11b0*/  IMAD.IADD R9, R9, 0x1, -R0 ;  /* 0x0000000109097824 */ /* 0x000fe200078e0a00 */
[----:B------:R-:W-:Y:S01]  /*11c0*/  SHF.R.S32.HI R0, RZ, 0x5, R17 ;  /* 0x00000005ff007819 */ /* 0x000fe20000011411 */
[----:B------:R-:W-:Y:S01]  /*11d0*/  IMAD R236, R222, c[0x0][0x274], R15 ;  /* 0x00009d00deec7a24 */ /* 0x000fe200078e020f */
[----:B------:R-:W-:Y:S01]  /*11e0*/  ISETP.GE.AND P5, PT, R12, c[0x0][0x1cc], PT ;  /* 0x000073000c007a0c */ /* 0x000fe20003fa6270 */
[----:B------:R-:W-:Y:S01]  /*11f0*/  IMAD R224, R222, c[0x0][0x23c], R3 ;  /* 0x00008f00dee07a24 */ /* 0x000fe200078e0203 */
[----:B------:R-:W-:Y:S01]  /*1200*/  IADD3 R214, R12, 0x40, RZ ;  /* 0x000000400cd67810 */ /* 0x000fe20007ffe0ff */
[----:B------:R-:W-:Y:S01]  /*1210*/  IMAD.MOV.U32 R26, RZ, RZ, R16 ;  /* 0x000000ffff1a7224 */ /* 0x000fe200078e0010 */
[----:B------:R-:W-:Y:S01]  /*1220*/  SEL R226, R221, RZ, !P2 ;  /* 0x000000ffdde27207 */ /* 0x000fe20005000000 */
[----:B------:R-:W-:Y:S01]  /*1230*/  IMAD R3, R35, c[0x0][0x1d8], RZ ;  /* 0x0000760023037a24 */ /* 0x000fe200078e02ff */
[----:B------:R-:W-:Y:S01]  /*1240*/  SEL R11, R11, RZ, !P2 ;  /* 0x000000ff0b0b7207 */ /* 0x000fe20005000000 */
[----:B------:R-:W-:Y:S01]  /*1250*/  IMAD.IADD R15, R5, 0x1, -R218 ;  /* 0x00000001050f7824 */ /* 0x000fe200078e0ada */
[----:B------:R-:W-:Y:S01]  /*1260*/  SHF.R.S32.HI R19, RZ, 0x1f, R19 ;  /* 0x0000001fff137819 */ /* 0x000fe20000011413 */
[----:B------:R-:W-:-:S02]  /*1270*/  IMAD.IADD R7, R218, 0x1, -R7 ;  /* 0x00000001da077824 */ /* 0x000fc400078e0a07 */
[----:B------:R-:W-:Y:S01]  /*1280*/  IMAD.WIDE.U32 R24, R222, c[0x0][0x270], R28 ;  /* 0x00009c00de187a25 */ /* 0x000fe200078e001c */
[----:B------:R-:W-:Y:S02]  /*1290*/  ISETP.LT.OR P1, PT, R15, 0x1, P5 ;  /* 0x000000010f00780c */ /* 0x000fe40002f21670 */
[----:B------:R-:W-:Y:S01]  /*12a0*/  LEA.HI R19, R19, R218, RZ, 0x3 ;  /* 0x000000da13137211 */ /* 0x000fe200078f18ff */
[C---:B------:R-:W-:Y:S02]  /*12b0*/  IMAD R3, R34.reuse, c[0x0][0x1dc], R3 ;  /* 0x0000770022037a24 */ /* 0x040fe400078e0203 */
[----:B------:R-:W-:Y:S01]  /*12c0*/  IMAD.WIDE.U32 R26, R34, c[0x0][0x1d8], R26 ;  /* 0x00007600221a7a25 */ /* 0x000fe200078e001a */
[----:B------:R-:W-:-:S03]  /*12d0*/  LOP3.LUT R19, R19, 0xfffffff8, RZ, 0xc0, !PT ;  /* 0xfffffff813137812 */ /* 0x000fc600078ec0ff */
[----:B------:R-:W-:Y:S02]  /*12e0*/  IMAD R7, R0, 0x8, R7 ;  /* 0x0000000800077824 */ /* 0x000fe400078e0207 */
[----:B------:R-:W-:Y:S02]  /*12f0*/  IMAD.IADD R237, R25, 0x1, R236 ;  /* 0x0000000119ed7824 */ /* 0x000fe400078e02ec */
[----:B------:R-:W-:Y:S01]  /*1300*/  IMAD.MOV.U32 R236, RZ, RZ, R24 ;  /* 0x000000ffffec7224 */ /* 0x000fe200078e0018 */
[----:B------:R-:W-:Y:S01]  /*1310*/  LEA R24, P0, R26, c[0x0][0x1c0], 0x1 ;  /* 0x000070001a187a11 */ /* 0x000fe200078008ff */
[----:B------:R-:W-:Y:S02]  /*1320*/  IMAD.IADD R3, R27, 0x1, R3 ;  /* 0x000000011b037824 */ /* 0x000fe400078e0203 */
[----:B------:R-:W-:Y:S01]  /*1330*/  IMAD.U32 R6, R7, 0x20, R6 ;  /* 0x0000002007067824 */ /* 0x000fe200078e0006 */
[----:B------:R-:W-:Y:S01]  /*1340*/  IADD3 R7, R12, 0x20, RZ ;  /* 0x000000200c077810 */ /* 0x000fe20007ffe0ff */
[----:B------:R-:W-:Y:S01]  /*1350*/  IMAD.WIDE.U32 R28, R222, c[0x0][0x288], R28 ;  /* 0x0000a200de1c7a25 */ /* 0x000fe200078e001c */
[----:B------:R-:W-:-:S02]  /*1360*/  LEA.HI.X R25, R26, c[0x0][0x1c4], R3, 0x1, P0 ;  /* 0x000071001a197a11 */ /* 0x000fc400000f0c03 */
[----:B------:R-:W-:Y:S01]  /*1370*/  ISETP.GE.AND P6, PT, R7, c[0x0][0x1cc], PT ;  /* 0x0000730007007a0c */ /* 0x000fe20003fc6270 */
[----:B------:R-:W-:Y:S01]  /*1380*/  IMAD.SHL.U32 R6, R6, 0x2, RZ ;  /* 0x0000000206067824 */ /* 0x000fe200078e00ff */
[----:B------:R-:W-:Y:S01]  /*1390*/  ISETP.GE.AND P0, PT, R214, c[0x0][0x1cc], PT ;  /* 0x00007300d6007a0c */ /* 0x000fe20003f06270 */
[----:B------:R-:W-:Y:S01]  /*13a0*/  IMAD.MOV.U32 R10, RZ, RZ, c[0x0][0x1d8] ;  /* 0x00007600ff0a7624 */ /* 0x000fe200078e00ff */
[----:B------:R-:W-:Y:S01]  /*13b0*/  ISETP.LT.OR P4, PT, R15, 0x1, P6 ;  /* 0x000000010f00780c */ /* 0x000fe20003781670 */
[----:B------:R-:W-:Y:S01]  /*13c0*/  IMAD.IADD R233, R29, 0x1, R232 ;  /* 0x000000011de97824 */ /* 0x000fe200078e02e8 */
[----:B------:R-:W-:Y:S01]  /*13d0*/  @!PT LDS RZ, [RZ] ;  /* 0x00000000fffff984 */ /* 0x000fe20000000800 */
[----:B------:R-:W-:Y:S01]  /*13e0*/  @!PT LDS RZ, [RZ] ;  /* 0x00000000fffff984 */ /* 0x000fe20000000800 */
[----:B------:R-:W-:Y:S01]  /*13f0*/  @!PT LDS RZ, [RZ] ;  /* 0x00000000fffff984 */ /* 0x000fe20000000800 */
[----:B------:R1:W-:Y:S01]  /*1400*/  LDGSTS.E.BYPASS.LTC128B.128 [R6+0x6080], [R24.64], !P1 ;  /* 0x0608000018067fae */ /* 0x0003e2000c901d48 */
[----:B------:R-:W-:Y:S01]  /*1410*/  IMAD.MOV.U32 R232, RZ, RZ, R28 ;  /* 0x000000ffffe87224 */ /* 0x000fe200078e001c */
[----:B------:R-:W-:Y:S01]  /*1420*/  ISETP.LT.OR P3, PT, R15, 0x1, P0 ;  /* 0x000000010f00780c */ /* 0x000fe20000761670 */
[----:B------:R-:W-:Y:S01]  /*1430*/  IMAD.MOV.U32 R3, RZ, RZ, c[0x0][0x1dc] ;  /* 0x00007700ff037624 */ /* 0x000fe200078e00ff */
[C---:B------:R-:W-:Y:S01]  /*1440*/  LEA R28, P1, R10.reuse, R24, 0x7 ;  /* 0x000000180a1c7211 */ /* 0x040fe200078238ff */
[----:B------:R-:W-:Y:S01]  /*1450*/  IMAD R22, R21, c[0x0][0x1b4], R22 ;  /* 0x00006d0015167a24 */ /* 0x000fe200078e0216 */
[----:B------:R-:W-:Y:S01]  /*1460*/  ISETP.LT.OR P6, PT, R15, 0x41, P6 ;  /* 0x000000410f00780c */ /* 0x000fe200037c1670 */
[----:B------:R-:W-:Y:S01]  /*1470*/  IMAD.WIDE.U32 R40, R21, c[0x0][0x1b0], R12 ;  /* 0x00006c0015287a25 */ /* 0x000fe200078e000c */
[----:B------:R-:W-:-:S02]  /*1480*/  LEA.HI.X R29, R10, R25, R3, 0x7, P1 ;  /* 0x000000190a1d7211 */ /* 0x000fc400008f3c03 */
[----:B------:R-:W-:Y:S01]  /*1490*/  LOP3.LUT R3, R8, 0xfffffff8, RZ, 0xc0, !PT ;  /* 0xfffffff808037812 */ /* 0x000fe200078ec0ff */
[----:B------:R1:W-:Y:S01]  /*14a0*/  LDGSTS.E.BYPASS.LTC128B.128 [R6+0x8080], [R24.64+0x40], !P4 ;  /* 0x0808004018067fae */ /* 0x0003e2000e101d48 */
[----:B------:R-:W-:Y:S01]  /*14b0*/  LOP3.LUT R21, R4, 0xfffffff0, RZ, 0xc0, !PT ;  /* 0xfffffff004157812 */ /* 0x000fe200078ec0ff */
[----:B------:R-:W-:Y:S01]  /*14c0*/  IMAD.WIDE.U32 R30, R222, c[0x0][0x238], R30 ;  /* 0x00008e00de1e7a25 */ /* 0x000fe200078e001e */
[----:B------:R-:W-:Y:S01]  /*14d0*/  ISETP.GE.AND P2, PT, R7, c[0x0][0x19c], PT ;  /* 0x0000670007007a0c */ /* 0x000fe20003f46270 */
[----:B------:R1:W-:Y:S01]  /*14e0*/  LDGSTS.E.BYPASS.LTC128B.128 [R6+0xa080], [R24.64+0x80], !P3 ;  /* 0x0a08008018067fae */ /* 0x0003e2000d901d48 */
[----:B------:R-:W-:Y:S01]  /*14f0*/  ISETP.LT.OR P3, PT, R15, 0x41, P5 ;  /* 0x000000410f00780c */ /* 0x000fe20002f61670 */
[C---:B------:R-:W-:Y:S01]  /*1500*/  IMAD.IADD R204, R2.reuse, 0x1, -R3 ;  /* 0x0000000102cc7824 */ /* 0x040fe200078e0a03 */
[----:B------:R-:W-:Y:S01]  /*1510*/  LEA.HI R3, R23, R2, RZ, 0x6 ;  /* 0x0000000217037211 */ /* 0x000fe200078f30ff */
[----:B------:R-:W-:Y:S01]  /*1520*/  IMAD.IADD R16, R2, 0x1, -R21 ;  /* 0x0000000102107824 */ /* 0x000fe200078e0a15 */
[----:B------:R-:W-:Y:S01]  /*1530*/  ISETP.GE.AND P5, PT, R12, c[0x0][0x19c], PT ;  /* 0x000067000c007a0c */ /* 0x000fe20003fa6270 */
[----:B------:R-:W-:Y:S01]  /*1540*/  IMAD.IADD R225, R31, 0x1, R224 ;  /* 0x000000011fe17824 */ /* 0x000fe200078e02e0 */
[----:B------:R-:W-:Y:S01]  /*1550*/  LEA.HI R10, R204, R204, RZ, 0x1 ;  /* 0x000000cccc0a7211 */ /* 0x000fe200078f08ff */
[----:B------:R-:W-:Y:S01]  /*1560*/  IMAD.IADD R41, R41, 0x1, R22 ;  /* 0x0000000129297824 */ /* 0x000fe200078e0216 */
[----:B------:R-:W-:Y:S01]  /*1570*/  SHF.R.S32.HI R4, RZ, 0x6, R3 ;  /* 0x00000006ff047819 */ /* 0x000fe20000011403 */
[----:B------:R-:W-:Y:S01]  /*1580*/  IMAD R20, R36, c[0x0][0x178], RZ ;  /* 0x00005e0024147a24 */ /* 0x000fe200078e02ff */
[----:B------:R-:W-:Y:S01]  /*1590*/  LOP3.LUT R3, R10, 0x7fffffe, RZ, 0xc0, !PT ;  /* 0x07fffffe0a037812 */ /* 0x000fe200078ec0ff */
[----:B------:R-:W-:Y:S01]  /*15a0*/  IMAD.WIDE.U32 R40, R18, c[0x0][0x1b8], R40 ;  /* 0x00006e0012287a25 */ /* 0x000fe200078e0028 */
[----:B------:R-:W-:Y:S01]  /*15b0*/  SHF.R.S32.HI R21, RZ, 0x1f, R16 ;  /* 0x0000001fff157819 */ /* 0x000fe20000011410 */
[----:B------:R2:W-:Y:S01]  /*15c0*/  LDGSTS.E.BYPASS.LTC128B.128 [R6+0x7080], [R28.64], !P3 ;  /* 0x070800001c067fae */ /* 0x0005e2000d901d48 */
[----:B------:R-:W-:Y:S01]  /*15d0*/  ISETP.GE.AND P4, PT, R214, c[0x0][0x19c], PT ;  /* 0x00006700d6007a0c */ /* 0x000fe20003f86270 */
[----:B------:R-:W-:Y:S01]  /*15e0*/  IMAD R20, R39, c[0x0][0x17c], R20 ;  /* 0x00005f0027147a24 */ /* 0x000fe200078e0214 */
[----:B------:R-:W-:Y:S01]  /*15f0*/  LEA.HI R21, R21, R16, RZ, 0x3 ;  /* 0x0000001015157211 */ /* 0x000fe200078f18ff */
[----:B------:R2:W-:Y:S01]  /*1600*/  LDGSTS.E.BYPASS.LTC128B.128 [R6+0x9080], [R28.64+0x40], !P6 ;  /* 0x090800401c067fae */ /* 0x0005e2000f101d48 */
[----:B------:R-:W-:Y:S01]  /*1610*/  LEA.HI R31, R17, R0, RZ, 0x1 ;  /* 0x00000000111f7211 */ /* 0x000fe200078f08ff */
[----:B------:R-:W-:Y:S01]  /*1620*/  IMAD.WIDE.U32 R26, R39, c[0x0][0x178], R12 ;  /* 0x00005e00271a7a25 */ /* 0x000fe200078e000c */
[----:B------:R-:W-:-:S02]  /*1630*/  ISETP.LT.OR P1, PT, R15, 0x1, P5 ;  /* 0x000000010f00780c */ /* 0x000fc40002f21670 */
[----:B------:R-:W-:Y:S01]  /*1640*/  ISETP.LT.OR P3, PT, R15, 0x1, P2 ;  /* 0x000000010f00780c */ /* 0x000fe20001761670 */
[----:B------:R-:W-:Y:S01]  /*1650*/  IMAD.IADD R27, R27, 0x1, R20 ;  /* 0x000000011b1b7824 */ /* 0x000fe200078e0214 */
[C---:B------:R-:W-:Y:S01]  /*1660*/  ISETP.LT.OR P6, PT, R15.reuse, 0x1, P4 ;  /* 0x000000010f00780c */ /* 0x040fe200027c1670 */
[----:B------:R-:W-:Y:S01]  /*1670*/  IMAD.MOV.U32 R224, RZ, RZ, R30 ;  /* 0x000000ffffe07224 */ /* 0x000fe200078e001e */
[C---:B------:R-:W-:Y:S01]  /*1680*/  ISETP.LT.OR P5, PT, R15.reuse, 0x41, P5 ;  /* 0x000000410f00780c */ /* 0x040fe20002fa1670 */
[----:B-1----:R-:W-:Y:S01]  /*1690*/  IMAD.IADD R24, R204, 0x1, -R3 ;  /* 0x00000001cc187824 */ /* 0x002fe200078e0a03 */
[----:B------:R-:W-:Y:S01]  /*16a0*/  LEA.HI R3, R16, R16, RZ, 0x1 ;  /* 0x0000001010037211 */ /* 0x000fe200078f08ff */
[----:B------:R-:W-:Y:S01]  /*16b0*/  IMAD.WIDE.U32 R228, R222, c[0x0][0x180], R26 ;  /* 0x00006000dee47a25 */ /* 0x000fe200078e001a */
[----:B------:R-:W-:Y:S02]  /*16c0*/  ISETP.LT.OR P0, PT, R15, 0x41, P0 ;  /* 0x000000410f00780c */ /* 0x000fe40000701670 */
[----:B------:R-:W-:Y:S01]  /*16d0*/  LOP3.LUT R25, R3, 0x7fffffe, RZ, 0xc0, !PT ;  /* 0x07fffffe03197812 */ /* 0x000fe200078ec0ff */
[----:B------:R-:W-:Y:S01]  /*16e0*/  IMAD.MOV.U32 R27, RZ, RZ, c[0x0][0x1a8] ;  /* 0x00006a00ff1b7624 */ /* 0x000fe200078e00ff */
[C---:B------:R-:W-:Y:S01]  /*16f0*/  ISETP.LT.OR P2, PT, R15.reuse, 0x41, P2 ;  /* 0x000000410f00780c */ /* 0x040fe20001741670 */
[----:B------:R-:W-:Y:S01]  /*1700*/  IMAD.SHL.U32 R204, R204, 0x40, RZ ;  /* 0x00000040cccc7824 */ /* 0x000fe200078e00ff */
[----:B------:R-:W-:Y:S01]  /*1710*/  ISETP.LT.OR P4, PT, R15, 0x41, P4 ;  /* 0x000000410f00780c */ /* 0x000fe20002781670 */
[----:B------:R-:W-:Y:S01]  /*1720*/  IMAD.IADD R22, R16, 0x1, -R25 ;  /* 0x0000000110167824 */ /* 0x000fe200078e0a19 */
[----:B------:R-:W-:Y:S01]  /*1730*/  LOP3.LUT R15, R21, 0xfffffff8, RZ, 0xc0, !PT ;  /* 0xfffffff8150f7812 */ /* 0x000fe200078ec0ff */
[----:B------:R-:W-:Y:S01]  /*1740*/  IMAD R25, R14, c[0x0][0x1b8], RZ ;  /* 0x00006e000e197a24 */ /* 0x000fe200078e02ff */
[----:B------:R-:W-:Y:S01]  /*1750*/  LOP3.LUT R31, R31, 0xfffffffe, RZ, 0xc0, !PT ;  /* 0xfffffffe1f1f7812 */ /* 0x000fe200078ec0ff */
[----:B------:R-:W-:Y:S01]  /*1760*/  IMAD R211, R11, c[0x0][0x278], RZ ;  /* 0x00009e000bd37a24 */ /* 0x000fe200078e02ff */
[----:B------:R-:W-:Y:S01]  /*1770*/  SHF.R.S32.HI R21, RZ, 0x3, R21 ;  /* 0x00000003ff157819 */ /* 0x000fe20000011415 */
[----:B------:R-:W-:Y:S01]  /*1780*/  IMAD.IADD R15, R16, 0x1, -R15 ;  /* 0x00000001100f7824 */ /* 0x000fe200078e0a0f */
[----:B------:R2:W-:Y:S01]  /*1790*/  LDGSTS.E.BYPASS.LTC128B.128 [R6+0xb080], [R28.64+0x80], !P0 ;  /* 0x0b0800801c067fae */ /* 0x0005e2000c101d48 */
[----:B------:R-:W-:Y:S01]  /*17a0*/  IMAD.IADD R16, R0, 0x1, -R31 ;  /* 0x0000000100107824 */ /* 0x000fe200078e0a1f */
[----:B------:R-:W-:Y:S01]  /*17b0*/  LOP3.LUT R204, R204, 0x1c0, RZ, 0xc0, !PT ;  /* 0x000001c0cccc7812 */ /* 0x000fe200078ec0ff */
[----:B------:R-:W-:Y:S01]  /*17c0*/  IMAD R14, R18, c[0x0][0x1bc], R25 ;  /* 0x00006f00120e7a24 */ /* 0x000fe200078e0219 */
[----:B------:R-:W-:Y:S01]  /*17d0*/  SHF.R.S32.HI R18, RZ, 0x1f, R245 ;  /* 0x0000001fff127819 */ /* 0x000fe200000114f5 */
[----:B------:R-:W-:Y:S01]  /*17e0*/  IMAD.SHL.U32 R202, R16, 0x400, RZ ;  /* 0x0000040010ca7824 */ /* 0x000fe200078e00ff */
[--C-:B------:R-:W-:Y:S01]  /*17f0*/  SHF.R.S32.HI R32, RZ, 0x1, R3.reuse ;  /* 0x00000001ff207819 */ /* 0x100fe20000011403 */
[----:B------:R-:W-:Y:S01]  /*1800*/  IMAD.IADD R41, R41, 0x1, R14 ;  /* 0x0000000129297824 */ /* 0x000fe200078e020e */
[----:B------:R-:W-:Y:S01]  /*1810*/  SHF.R.S32.HI R3, RZ, 0x1f, R3 ;  /* 0x0000001fff037819 */ /* 0x000fe20000011403 */
[----:B------:R-:W-:Y:S01]  /*1820*/  IMAD R25, R35, c[0x0][0x1a8], RZ ;  /* 0x00006a0023197a24 */ /* 0x000fe200078e02ff */
[----:B------:R-:W-:Y:S01]  /*1830*/  LOP3.LUT R17, R17, 0xffffffe0, RZ, 0xc0, !PT ;  /* 0xffffffe011117812 */ /* 0x000fe200078ec0ff */
[----:B------:R-:W-:Y:S01]  /*1840*/  IMAD R235, R235, 0x2, R202 ;  /* 0x00000002ebeb7824 */ /* 0x000fe200078e02ca */
[----:B------:R-:W-:Y:S01]  /*1850*/  LEA.HI R3, R3, R32, RZ, 0x2 ;  /* 0x0000002003037211 */ /* 0x000fe200078f10ff */
[C---:B------:R-:W-:Y:S01]  /*1860*/  IMAD R203, R21.reuse, 0x8, R22 ;  /* 0x0000000815cb7824 */ /* 0x040fe200078e0216 */
[C---:B------:R-:W-:Y:S01]  /*1870*/  IADD3 R234, R6.reuse, 0xc080, RZ ;  /* 0x0000c08006ea7810 */ /* 0x040fe20007ffe0ff */
[----:B------:R-:W-:Y:S01]  /*1880*/  IMAD R202, R21, 0x200, R202 ;  /* 0x0000020015ca7824 */ /* 0x000fe200078e02ca */
[----:B------:R-:W-:Y:S01]  /*1890*/  LOP3.LUT R3, R3, 0xfffffffc, RZ, 0xc0, !PT ;  /* 0xfffffffc03037812 */ /* 0x000fe200078ec0ff */
[----:B------:R-:W-:Y:S01]  /*18a0*/  IMAD R21, R33, c[0x0][0x180], RZ ;  /* 0x0000600021157a24 */ /* 0x000fe200078e02ff */
[----:B------:R-:W-:Y:S01]  /*18b0*/  IADD3 R231, R6, 0x12080, RZ ;  /* 0x0001208006e77810 */ /* 0x000fe20007ffe0ff */
[----:B------:R-:W-:-:S02]  /*18c0*/  IMAD R14, R34, c[0x0][0x1ac], R25 ;  /* 0x00006b00220e7a24 */ /* 0x000fc400078e0219 */
[----:B------:R-:W-:-:S04]  /*18d0*/  IMAD.WIDE.U32 R40, R34, c[0x0][0x1a8], R40 ;  /* 0x00006a0022287a25 */ /* 0x000fc800078e0028 */
[----:B------:R-:W-:Y:S01]  /*18e0*/  IMAD R21, R222, c[0x0][0x184], R21 ;  /* 0x00006100de157a24 */ /* 0x000fe200078e0215 */
[C---:B------:R-:W-:Y:S01]  /*18f0*/  LEA R34, P0, R40.reuse, c[0x0][0x190], 0x1 ;  /* 0x0000640028227a11 */ /* 0x040fe200078008ff */
[----:B------:R-:W-:Y:S02]  /*1900*/  IMAD.IADD R14, R41, 0x1, R14 ;  /* 0x00000001290e7824 */ /* 0x000fe400078e020e */
[----:B--2---:R-:W-:Y:S02]  /*1910*/  IMAD R29, R245, UR5, RZ ;  /* 0x00000005f51d7c24 */ /* 0x004fe4000f8e02ff */
[----:B------:R-:W-:Y:S01]  /*1920*/  IMAD.IADD R229, R229, 0x1, R21 ;  /* 0x00000001e5e57824 */ /* 0x000fe200078e0215 */
[----:B------:R-:W-:Y:S01]  /*1930*/  LEA.HI.X R35, R40, c[0x0][0x194], R14, 0x1, P0 ;  /* 0x0000650028237a11 */ /* 0x000fe200000f0c0e */
[----:B------:R-:W-:Y:S01]  /*1940*/  IMAD.MOV.U32 R21, RZ, RZ, c[0x0][0x1ac] ;  /* 0x00006b00ff157624 */ /* 0x000fe200078e00ff */
[----:B------:R-:W-:Y:S01]  /*1950*/  LEA R30, P0, R27, R34, 0x7 ;  /* 0x000000221b1e7211 */ /* 0x000fe200078038ff */
[----:B------:R-:W-:-:S02]  /*1960*/  IMAD R14, R18, UR4, R29 ;  /* 0x00000004120e7c24 */ /* 0x000fc4000f8e021d */
[----:B------:R-:W-:Y:S01]  /*1970*/  IMAD R25, R11, c[0x0][0x188], RZ ;  /* 0x000062000b197a24 */ /* 0x000fe200078e02ff */
[----:B------:R-:W-:Y:S01]  /*1980*/  LEA.HI.X R31, R27, R35, R21, 0x7, P0 ;  /* 0x000000231b1f7211 */ /* 0x000fe200000f3c15 */
[----:B------:R-:W-:Y:S01]  /*1990*/  IMAD R18, R18, c[0x0][0x178], RZ ;  /* 0x00005e0012127a24 */ /* 0x000fe200078e02ff */
[----:B------:R1:W-:Y:S01]  /*19a0*/  LDGSTS.E.BYPASS.LTC128B.128 [R6+0x80], [R34.64], !P1 ;  /* 0x0008000022067fae */ /* 0x0003e2000c901d48 */
[C---:B------:R-:W-:Y:S01]  /*19b0*/  IMAD.WIDE.U32 R26, R245.reuse, c[0x0][0x178], RZ ;  /* 0x00005e00f51a7a25 */ /* 0x040fe200078e00ff */
[----:B------:R-:W-:Y:S02]  /*19c0*/  ISETP.GE.AND P1, PT, R214, c[0x0][0x16c], PT ;  /* 0x00005b00d6007a0c */ /* 0x000fe40003f26270 */
[----:B------:R-:W-:Y:S01]  /*19d0*/  ISETP.GE.AND P0, PT, R12, c[0x0][0x16c], PT ;  /* 0x00005b000c007a0c */ /* 0x000fe20003f06270 */
[C---:B------:R-:W-:Y:S01]  /*19e0*/  IMAD R25, R226.reuse, c[0x0][0x18c], R25 ;  /* 0x00006300e2197a24 */ /* 0x040fe200078e0219 */
[----:B------:R-:W-:Y:S01]  /*19f0*/  SEL R22, RZ, 0x4, P1 ;  /* 0x00000004ff167807 */ /* 0x000fe20000800000 */
[----:B------:R-:W-:Y:S01]  /*1a00*/  IMAD R21, R245, c[0x0][0x17c], R18 ;  /* 0x00005f00f5157a24 */ /* 0x000fe200078e0212 */
[----:B------:R-:W-:Y:S01]  /*1a10*/  SEL R215, RZ, 0x1, P0 ;  /* 0x00000001ffd77807 */ /* 0x000fe20000000000 */
[----:B------:R-:W-:Y:S01]  /*1a20*/  IMAD.WIDE.U32 R228, R226, c[0x0][0x188], R228 ;  /* 0x00006200e2e47a25 */ /* 0x000fe200078e00e4 */
[----:B------:R-:W-:Y:S01]  /*1a30*/  ISETP.GE.AND P0, PT, R7, c[0x0][0x16c], PT ;  /* 0x00005b0007007a0c */ /* 0x000fe20003f06270 */
[----:B------:R1:W-:Y:S02]  /*1a40*/  LDGSTS.E.BYPASS.LTC128B.128 [R6+0x2080], [R34.64+0x40], !P3 ;  /* 0x0208004022067fae */ /* 0x0003e4000d901d48 */
[----:B------:R-:W-:Y:S01]  /*1a50*/  IMAD.IADD R21, R27, 0x1, R21 ;  /* 0x000000011b157824 */ /* 0x000fe200078e0215 */
[----:B------:R-:W-:Y:S01]  /*1a60*/  SEL R18, RZ, 0x2, P0 ;  /* 0x00000002ff127807 */ /* 0x000fe20000000000 */
[----:B------:R-:W-:Y:S01]  /*1a70*/  IMAD.IADD R208, R229, 0x1, R25 ;  /* 0x00000001e5d07824 */ /* 0x000fe200078e0219 */
[----:B------:R-:W-:Y:S01]  /*1a80*/  LEA R25, P1, R26, R228, 0x6 ;  /* 0x000000e41a197211 */ /* 0x000fe200078230ff */
[----:B------:R-:W-:Y:S01]  /*1a90*/  IMAD.SHL.U32 R27, R0, 0x10, RZ ;  /* 0x00000010001b7824 */ /* 0x000fe200078e00ff */
[----:B------:R-:W-:Y:S01]  /*1aa0*/  IADD3 R22, R22, R18, R215 ;  /* 0x0000001216167210 */ /* 0x000fe20007ffe0d7 */
[----:B------:R-:W-:Y:S01]  /*1ab0*/  IMAD R205, R9, 0x4, R4 ;  /* 0x0000000409cd7824 */ /* 0x000fe200078e0204 */
[----:B------:R-:W-:Y:S01]  /*1ac0*/  LEA.HI.X R0, R26, R208, R21, 0x6, P1 ;  /* 0x000000d01a007211 */ /* 0x000fe200008f3415 */
[----:B------:R-:W-:Y:S01]  /*1ad0*/  IMAD.SHL.U32 R21, R245, 0x40, RZ ;  /* 0x00000040f5157824 */ /* 0x000fe200078e00ff */
[----:B------:R-:W-:Y:S01]  /*1ae0*/  ISETP.GT.AND P1, PT, R2, 0xf, PT ;  /* 0x0000000f0200780c */ /* 0x000fe20003f24270 */
[C---:B------:R-:W-:Y:S01]  /*1af0*/  IMAD.WIDE.U32 R236, R226.reuse, c[0x0][0x278], R236 ;  /* 0x00009e00e2ec7a25 */ /* 0x040fe200078e00ec */
[C---:B------:R-:W-:Y:S01]  /*1b00*/  LEA R28, P3, R25.reuse, c[0x0][0x160], 0x1 ;  /* 0x00005800191c7a11 */ /* 0x040fe200078608ff */
[----:B------:R1:W-:Y:S01]  /*1b10*/  LDGSTS.E.BYPASS.LTC128B.128 [R6+0x4080], [R34.64+0x80], !P6 ;  /* 0x0408008022067fae */ /* 0x0003e2000f101d48 */
[----:B------:R-:W-:Y:S01]  /*1b20*/  SHF.R.S32.HI R18, RZ, 0x1f, R21 ;  /* 0x0000001fff127819 */ /* 0x000fe20000011415 */
[----:B------:R-:W-:Y:S01]  /*1b30*/  IMAD R211, R226, c[0x0][0x27c], R211 ;  /* 0x00009f00e2d37a24 */ /* 0x000fe200078e02d3 */
[----:B------:R-:W-:Y:S01]  /*1b40*/  LEA.HI.X R29, R25, c[0x0][0x164], R0, 0x1, P3 ;  /* 0x00005900191d7a11 */ /* 0x000fe200018f0c00 */
[----:B------:R-:W-:Y:S01]  /*1b50*/  IMAD R205, R205, 0x8, R24 ;  /* 0x00000008cdcd7824 */ /* 0x000fe200078e0218 */
[----:B------:R-:W-:Y:S01]  /*1b60*/  LOP3.LUT R27, R204, 0x30, R27, 0xf8, !PT ;  /* 0x00000030cc1b7812 */ /* 0x000fe200078ef81b */
[----:B------:R-:W-:Y:S01]  /*1b70*/  IMAD.IADD R211, R237, 0x1, R211 ;  /* 0x00000001edd37824 */ /* 0x000fe200078e02d3 */
[----:B------:R-:W-:Y:S01]  /*1b80*/  LEA.HI R0, R23, R2, RZ, 0x7 ;  /* 0x0000000217007211 */ /* 0x000fe200078f38ff */
[----:B------:R-:W-:Y:S01]  /*1b90*/  IMAD R36, R36, c[0x0][0x208], RZ ;  /* 0x0000820024247a24 */ /* 0x000fe200078e02ff */
[----:B------:R-:W-:Y:S01]  /*1ba0*/  SHF.R.U32.HI R204, RZ, 0x3, R204 ;  /* 0x00000003ffcc7819 */ /* 0x000fe200000116cc */
[----:B------:R-:W-:Y:S01]  /*1bb0*/  IMAD R33, R33, c[0x0][0x210], RZ ;  /* 0x0000840021217a24 */ /* 0x000fe200078e02ff */
[----:B------:R-:W-:Y:S01]  /*1bc0*/  @!P1 IADD3 R24, P3, R21, R236, RZ ;  /* 0x000000ec15189210 */ /* 0x000fe20007f7e0ff */
[----:B------:R-:W-:Y:S01]  /*1bd0*/  IMAD R36, R39, c[0x0][0x20c], R36 ;  /* 0x0000830027247a24 */ /* 0x000fe200078e0224 */
[----:B------:R-:W-:Y:S01]  /*1be0*/  LOP3.LUT R27, R27, 0x8, R8, 0xf8, !PT ;  /* 0x000000081b1b7812 */ /* 0x000fe200078ef808 */
[----:B------:R-:W-:Y:S01]  /*1bf0*/  IMAD.WIDE.U32 R38, R39, c[0x0][0x208], R12 ;  /* 0x0000820027267a25 */ /* 0x000fe200078e000c */
[----:B------:R-:W-:Y:S01]  /*1c00*/  SHF.R.U32.HI R0, RZ, 0x4, R0 ;  /* 0x00000004ff007819 */ /* 0x000fe20000011600 */
[----:B------:R2:W-:Y:S01]  /*1c10*/  LDGSTS.E.BYPASS.LTC128B.128 [R6+0x1080], [R30.64], !P5 ;  /* 0x010800001e067fae */ /* 0x0005e2000e901d48 */
[----:B------:R-:W-:Y:S01]  /*1c20*/  LOP3.LUT R204, R27, R204, RZ, 0x3c, !PT ;  /* 0x000000cc1bcc7212 */ /* 0x000fe200078e3cff */
[----:B------:R-:W-:Y:S01]  /*1c30*/  @!P1 IMAD.X R23, R18, 0x1, R211, P3 ;  /* 0x0000000112179824 */ /* 0x000fe200018e06d3 */
[----:B------:R-:W-:Y:S01]  /*1c40*/  ISETP.GE.AND P3, PT, R12, c[0x0][0x1fc], PT ;  /* 0x00007f000c007a0c */ /* 0x000fe20003f66270 */
[----:B------:R-:W-:Y:S01]  /*1c50*/  IMAD.SHL.U32 R27, R9, 0x10, RZ ;  /* 0x00000010091b7824 */ /* 0x000fe200078e00ff */
[----:B------:R-:W-:Y:S01]  /*1c60*/  LOP3.LUT P5, RZ, R22, 0x2, RZ, 0xc0, !PT ;  /* 0x0000000216ff7812 */ /* 0x000fe200078ac0ff */
[----:B------:R-:W-:Y:S01]  /*1c70*/  IMAD.IADD R37, R39, 0x1, R36 ;  /* 0x0000000127257824 */ /* 0x000fe200078e0224 */
[----:B------:R-:W-:Y:S01]  /*1c80*/  SEL R25, RZ, 0x1, P3 ;  /* 0x00000001ff197807 */ /* 0x000fe20001800000 */
[----:B------:R-:W-:Y:S01]  /*1c90*/  IMAD.MOV.U32 R36, RZ, RZ, R38 ;  /* 0x000000ffff247224 */ /* 0x000fe200078e0026 */
[----:B------:R-:W-:Y:S01]  /*1ca0*/  ISETP.GE.AND P3, PT, R7, c[0x0][0x1fc], PT ;  /* 0x00007f0007007a0c */ /* 0x000fe20003f66270 */
[C---:B------:R-:W-:Y:S01]  /*1cb0*/  IMAD R33, R222.reuse, c[0x0][0x214], R33 ;  /* 0x00008500de217a24 */ /* 0x040fe200078e0221 */
[----:B------:R-:W-:Y:S01]  /*1cc0*/  LOP3.LUT R27, R27, 0x10, RZ, 0xc0, !PT ;  /* 0x000000101b1b7812 */ /* 0x000fe200078ec0ff */
[----:B------:R-:W-:Y:S01]  /*1cd0*/  IMAD.WIDE.U32 R36, R222, c[0x0][0x210], R36 ;  /* 0x00008400de247a25 */ /* 0x000fe200078e0024 */
[----:B------:R-:W-:Y:S01]  /*1ce0*/  SEL R20, RZ, 0xffffffff, P3 ;  /* 0xffffffffff147807 */ /* 0x000fe20001800000 */
[----:B------:R2:W-:Y:S01]  /*1cf0*/  LDGSTS.E.BYPASS.LTC128B.128 [R6+0x3080], [R30.64+0x40], !P2 ;  /* 0x030800401e067fae */ /* 0x0005e2000d101d48 */
[----:B------:R-:W-:Y:S01]  /*1d00*/  @!P1 LEA R26, P3, R24, c[0x0][0x258], 0x2 ;  /* 0x00009600181a9a11 */ /* 0x000fe200078610ff */
[----:B------:R-:W-:Y:S01]  /*1d10*/  IMAD R241, R11, c[0x0][0x218], RZ ;  /* 0x000086000bf17a24 */ /* 0x000fe200078e02ff */
[----:B------:R-:W-:Y:S01]  /*1d20*/  LOP3.LUT R0, R27, 0x8, R0, 0xf8, !PT ;  /* 0x000000081b007812 */ /* 0x000fe200078ef800 */
[----:B------:R-:W-:Y:S01]  /*1d30*/  IMAD.SHL.U32 R20, R20, 0x2, RZ ;  /* 0x0000000214147824 */ /* 0x000fe200078e00ff */
[----:B------:R-:W-:Y:S01]  /*1d40*/  @!P1 LEA.HI.X R27, R24, c[0x0][0x25c], R23, 0x2, P3 ;  /* 0x00009700181b9a11 */ /* 0x000fe200018f1417 */
[C---:B------:R-:W-:Y:S01]  /*1d50*/  IMAD R23, R11.reuse, c[0x0][0x290], RZ ;  /* 0x0000a4000b177a24 */ /* 0x040fe200078e02ff */
[----:B------:R-:W-:Y:S01]  /*1d60*/  ISETP.GE.AND P3, PT, R214, c[0x0][0x1fc], PT ;  /* 0x00007f00d6007a0c */ /* 0x000fe20003f66270 */
[----:B------:R-:W-:Y:S01]  /*1d70*/  IMAD.IADD R3, R32, 0x1, -R3 ;  /* 0x0000000120037824 */ /* 0x000fe200078e0a03 */
[----:B------:R-:W-:Y:S01]  /*1d80*/  LOP3.LUT R20, R20, 0x2, R25, 0xe2, !PT ;  /* 0x0000000214147812 */ /* 0x000fe200078ee219 */
[----:B------:R-:W-:Y:S01]  /*1d90*/  IMAD R11, R11, c[0x0][0x240], RZ ;  /* 0x000090000b0b7a24 */ /* 0x000fe200078e02ff */
[----:B------:R-:W-:Y:S01]  /*1da0*/  LOP3.LUT P6, RZ, R22, 0x4, RZ, 0xc0, !PT ;  /* 0x0000000416ff7812 */ /* 0x000fe200078cc0ff */
[----:B------:R-:W-:Y:S01]  /*1db0*/  IMAD.IADD R33, R37, 0x1, R33 ;  /* 0x0000000125217824 */ /* 0x000fe200078e0221 */
[----:B------:R2:W-:Y:S01]  /*1dc0*/  LDGSTS.E.BYPASS.LTC128B.128 [R6+0x5080], [R30.64+0x80], !P4 ;  /* 0x050800801e067fae */ /* 0x0005e2000e101d48 */
[----:B------:R-:W-:-:S02]  /*1dd0*/  IMAD.MOV.U32 R32, RZ, RZ, R36 ;  /* 0x000000ffff207224 */ /* 0x000fc400078e0024 */
[C---:B------:R-:W-:Y:S01]  /*1de0*/  IMAD R241, R226.reuse, c[0x0][0x21c], R241 ;  /* 0x00008700e2f17a24 */ /* 0x040fe200078e02f1 */
[----:B------:R-:W0:Y:S01]  /*1df0*/  LDGDEPBAR ;  /* 0x00000000000079af */ /* 0x000e220000000000 */
[C---:B------:R-:W-:Y:S02]  /*1e00*/  IMAD R23, R226.reuse, c[0x0][0x294], R23 ;  /* 0x0000a500e2177a24 */ /* 0x040fe400078e0217 */
[C---:B------:R-:W-:Y:S02]  /*1e10*/  IMAD R11, R226.reuse, c[0x0][0x244], R11 ;  /* 0x00009100e20b7a24 */ /* 0x040fe400078e020b */
[----:B------:R-:W-:-:S04]  /*1e20*/  IMAD.WIDE.U32 R224, R226, c[0x0][0x240], R224 ;  /* 0x00009000e2e07a25 */ /* 0x000fc800078e00e0 */
[----:B------:R-:W-:-:S04]  /*1e30*/  IMAD.WIDE.U32 R232, R226, c[0x0][0x290], R232 ;  /* 0x0000a400e2e87a25 */ /* 0x000fc800078e00e8 */
[----:B------:R-:W-:Y:S01]  /*1e40*/  IMAD.WIDE.U32 R226, R226, c[0x0][0x218], R32 ;  /* 0x00008600e2e27a25 */ /* 0x000fe200078e0020 */
[----:B------:R-:W-:Y:S02]  /*1e50*/  SEL R33, RZ, 0x4, P3 ;  /* 0x00000004ff217807 */ /* 0x000fe40001800000 */
[----:B------:R-:W-:Y:S01]  /*1e60*/  LOP3.LUT P3, RZ, R22, 0x1, RZ, 0xc0, !PT ;  /* 0x0000000116ff7812 */ /* 0x000fe2000786c0ff */
[----:B------:R-:W-:Y:S01]  /*1e70*/  IMAD.IADD R25, R220, 0x1, -R21 ;  /* 0x00000001dc197824 */ /* 0x000fe200078e0a15 */
[----:B------:R-:W-:Y:S01]  /*1e80*/  LOP3.LUT R20, R20, R33, RZ, 0xfc, !PT ;  /* 0x0000002114147212 */ /* 0x000fe200078efcff */
[----:B------:R-:W-:Y:S01]  /*1e90*/  IMAD.IADD R241, R227, 0x1, R241 ;  /* 0x00000001e3f17824 */ /* 0x000fe200078e02f1 */
[----:B------:R-:W-:Y:S01]  /*1ea0*/  SHF.R.S32.HI R22, RZ, 0x1, R10 ;  /* 0x00000001ff167819 */ /* 0x000fe2000001140a */
[----:B------:R-:W-:Y:S01]  /*1eb0*/  IMAD.MOV.U32 R240, RZ, RZ, R226 ;  /* 0x000000fffff07224 */ /* 0x000fe200078e00e2 */
[CC--:B------:R-:W-:Y:S01]  /*1ec0*/  ISETP.LE.OR P3, PT, R25.reuse, R218.reuse, !P3 ;  /* 0x000000da1900720c */ /* 0x0c0fe20005f63670 */
[----:B--2---:R-:W-:Y:S01]  /*1ed0*/  @!P1 IMAD.SHL.U32 R31, R2, 0x10, RZ ;  /* 0x00000010021f9824 */ /* 0x004fe200078e00ff */
[-C--:B------:R-:W-:Y:S01]  /*1ee0*/  ISETP.LE.OR P2, PT, R25, R218.reuse, !P5 ;  /* 0x000000da1900720c */ /* 0x080fe20006f43670 */
[----:B-1----:R-:W-:Y:S01]  /*1ef0*/  IMAD.WIDE.U32 R34, R245, UR4, R240 ;  /* 0x00000004f5227c25 */ /* 0x002fe2000f8e00f0 */
[----:B------:R-:W-:-:S02]  /*1f00*/  ISETP.LE.OR P6, PT, R25, R218, !P6 ;  /* 0x000000da1900720c */ /* 0x000fc400077c3670 */
[----:B------:R-:W-:Y:S01]  /*1f10*/  LOP3.LUT P4, RZ, R20, 0x1, RZ, 0xc0, !PT ;  /* 0x0000000114ff7812 */ /* 0x000fe2000788c0ff */
[----:B------:R-:W-:Y:S01]  /*1f20*/  IMAD.IADD R14, R35, 0x1, R14 ;  /* 0x00000001230e7824 */ /* 0x000fe200078e020e */
[----:B------:R-:W-:Y:S01]  /*1f30*/  LEA R32, P5, R34, c[0x0][0x1f0], 0x1 ;  /* 0x00007c0022207a11 */ /* 0x000fe200078a08ff */
[----:B------:R-:W-:Y:S02]  /*1f40*/  IMAD.IADD R10, R218, 0x1, -R19 ;  /* 0x00000001da0a7824 */ /* 0x000fe400078e0a13 */
[----:B------:R-:W-:Y:S01]  /*1f50*/  IMAD.IADD R210, R233, 0x1, R23 ;  /* 0x00000001e9d27824 */ /* 0x000fe200078e0217 */
[----:B------:R-:W-:Y:S01]  /*1f60*/  LEA.HI.X R33, R34, c[0x0][0x1f4], R14, 0x1, P5 ;  /* 0x00007d0022217a11 */ /* 0x000fe200028f0c0e */
[----:B------:R1:W-:Y:S01]  /*1f70*/  LDGSTS.E.BYPASS.LTC128B.128 [R6+0xc080], [R28.64], !P3 ;  /* 0x0c0800001c067fae */ /* 0x0003e2000d901d48 */
[----:B------:R-:W-:Y:S01]  /*1f80*/  LOP3.LUT P3, RZ, R20, 0x2, RZ, 0xc0, !PT ;  /* 0x0000000214ff7812 */ /* 0x000fe2000786c0ff */
[----:B------:R-:W-:Y:S02]  /*1f90*/  IMAD.SHL.U32 R19, R10, 0x40, RZ ;  /* 0x000000400a137824 */ /* 0x000fe400078e00ff */
[----:B------:R1:W-:Y:S01]  /*1fa0*/  LDGSTS.E.BYPASS.LTC128B.128 [R6+0xd080], [R28.64+0x40], !P2 ;  /* 0x0d0800401c067fae */ /* 0x0003e2000d101d48 */
[CC--:B------:R-:W-:Y:S01]  /*1fb0*/  ISETP.LE.OR P5, PT, R25.reuse, R218.reuse, !P3 ;  /* 0x000000da1900720c */ /* 0x0c0fe20005fa3670 */
[----:B------:R-:W-:Y:S01]  /*1fc0*/  IMAD.SHL.U32 R14, R4, 0x8, RZ ;  /* 0x00000008040e7824 */ /* 0x000fe200078e00ff */
[----:B------:R-:W-:Y:S01]  /*1fd0*/  LOP3.LUT P2, RZ, R20, 0x4, RZ, 0xc0, !PT ;  /* 0x0000000414ff7812 */ /* 0x000fe2000784c0ff */
[----:B------:R1:W-:Y:S01]  /*1fe0*/  LDGSTS.E.BYPASS.LTC128B.128 [R6+0xe080], [R28.64+0x80], !P6 ;  /* 0x0e0800801c067fae */ /* 0x0003e2000f101d48 */
[-C--:B------:R-:W-:Y:S01]  /*1ff0*/  ISETP.LE.OR P6, PT, R25, R218.reuse, !P4 ;  /* 0x000000da1900720c */ /* 0x080fe200067c3670 */
[----:B------:R-:W-:Y:S01]  /*2000*/  IMAD.SHL.U32 R206, R9, 0x8, RZ ;  /* 0x0000000809ce7824 */ /* 0x000fe200078e00ff */
[----:B------:R-:W-:Y:S01]  /*2010*/  SEL R20, RZ, 0xffffffff, P0 ;  /* 0xffffffffff147807 */ /* 0x000fe20000000000 */
[----:B------:R1:W-:Y:S01]  /*2020*/  @!P1 LDGSTS.E.BYPASS.LTC128B.128 [R31+0x18080], [R26.64] ;  /* 0x180800001a1f9fae */ /* 0x0003e2000b901d48 */
[C---:B------:R-:W-:Y:S01]  /*2030*/  LOP3.LUT P0, RZ, R22.reuse, 0x2, RZ, 0xc0, !PT ;  /* 0x0000000216ff7812 */ /* 0x040fe2000780c0ff */
[----:B------:R-:W-:Y:S01]  /*2040*/  IMAD.SHL.U32 R22, R22, 0x40, RZ ;  /* 0x0000004016167824 */ /* 0x000fe200078e00ff */
[----:B------:R-:W-:Y:S01]  /*2050*/  LOP3.LUT R19, R19, 0x1c0, RZ, 0xc0, !PT ;  /* 0x000001c013137812 */ /* 0x000fe200078ec0ff */
[----:B------:R-:W0:Y:S01]  /*2060*/  LDGDEPBAR ;  /* 0x00000000000079af */ /* 0x000e220000000000 */
[----:B------:R-:W-:Y:S01]  /*2070*/  LOP3.LUT R14, R14, 0x18, RZ, 0xc0, !PT ;  /* 0x000000180e0e7812 */ /* 0x000fe200078ec0ff */
[----:B------:R-:W-:Y:S01]  /*2080*/  IMAD.SHL.U32 R203, R203, 0x20, RZ ;  /* 0x00000020cbcb7824 */ /* 0x000fe200078e00ff */
[----:B------:R-:W-:Y:S01]  /*2090*/  LOP3.LUT R206, R206, 0x8, RZ, 0xc0, !PT ;  /* 0x00000008cece7812 */ /* 0x000fe200078ec0ff */
[----:B------:R-:W-:Y:S01]  /*20a0*/  IMAD R204, R9, 0x200, R204 ;  /* 0x0000020009cc7824 */ /* 0x000fe200078e02cc */
[----:B------:R-:W-:Y:S01]  /*20b0*/  SEL R196, R207, 0xfffffff0, !P0 ;  /* 0xfffffff0cfc47807 */ /* 0x000fe20004000000 */
[----:B------:R1:W-:Y:S01]  /*20c0*/  LDGSTS.E.BYPASS.LTC128B.128 [R6+0x12080], [R32.64], !P6 ;  /* 0x1208000020067fae */ /* 0x0003e2000f101d48 */
[----:B------:R-:W-:Y:S01]  /*20d0*/  ISETP.LE.OR P6, PT, R25, R218, !P2 ;  /* 0x000000da1900720c */ /* 0x000fe200057c3670 */
[----:B------:R-:W-:Y:S01]  /*20e0*/  IMAD.SHL.U32 R20, R20, 0x2, RZ ;  /* 0x0000000214147824 */ /* 0x000fe200078e00ff */
[----:B------:R-:W-:Y:S01]  /*20f0*/  LOP3.LUT R25, R22, 0xc0, RZ, 0xc0, !PT ;  /* 0x000000c016197812 */ /* 0x000fe200078ec0ff */
[----:B------:R1:W-:Y:S01]  /*2100*/  LDGSTS.E.BYPASS.LTC128B.128 [R6+0x13080], [R32.64+0x40], !P5 ;  /* 0x1308004020067fae */ /* 0x0003e2000e901d48 */
[----:B------:R-:W-:Y:S01]  /*2110*/  IADD3 R21, P5, R21, R232, RZ ;  /* 0x000000e815157210 */ /* 0x000fe20007fbe0ff */
[----:B------:R-:W-:Y:S01]  /*2120*/  IMAD.IADD R230, R225, 0x1, R11 ;  /* 0x00000001e1e67824 */ /* 0x000fe200078e020b */
[----:B------:R-:W-:-:S02]  /*2130*/  LOP3.LUT R23, R25, 0x8, R8, 0xf8, !PT ;  /* 0x0000000819177812 */ /* 0x000fc400078ef808 */
[----:B------:R-:W-:Y:S01]  /*2140*/  SHF.R.U32.HI R8, RZ, 0x3, R19 ;  /* 0x00000003ff087819 */ /* 0x000fe20000011613 */
[----:B------:R-:W-:Y:S01]  /*2150*/  IMAD.X R18, R18, 0x1, R210, P5 ;  /* 0x0000000112127824 */ /* 0x000fe200028e06d2 */
[C---:B------:R-:W-:Y:S02]  /*2160*/  LEA R24, P5, R21.reuse, c[0x0][0x280], 0x2 ;  /* 0x0000a00015187a11 */ /* 0x040fe400078a10ff */
[----:B------:R-:W-:Y:S01]  /*2170*/  SHF.R.U32.HI R22, RZ, 0x3, R25 ;  /* 0x00000003ff167819 */ /* 0x000fe20000011619 */
[----:B------:R1:W-:Y:S01]  /*2180*/  LDGSTS.E.BYPASS.LTC128B.128 [R6+0x14080], [R32.64+0x80], !P6 ;  /* 0x1408008020067fae */ /* 0x0003e2000f101d48 */
[----:B------:R-:W-:Y:S01]  /*2190*/  LOP3.LUT R8, R8, R19, R14, 0x1e, !PT ;  /* 0x0000001308087212 */ /* 0x000fe200078e1e0e */
[C---:B------:R-:W-:Y:S01]  /*21a0*/  @!P1 IMAD.SHL.U32 R19, R2.reuse, 0x10, RZ ;  /* 0x0000001002139824 */ /* 0x040fe200078e00ff */
[----:B------:R-:W-:Y:S01]  /*21b0*/  LEA.HI.X R25, R21, c[0x0][0x284], R18, 0x2, P5 ;  /* 0x0000a10015197a11 */ /* 0x000fe200028f1412 */
[C---:B------:R-:W-:Y:S01]  /*21c0*/  IMAD.SHL.U32 R18, R15.reuse, 0x40, RZ ;  /* 0x000000400f127824 */ /* 0x040fe200078e00ff */
[----:B------:R-:W-:Y:S01]  /*21d0*/  LOP3.LUT P6, RZ, R15, 0x4, RZ, 0xc0, !PT ;  /* 0x000000040fff7812 */ /* 0x000fe200078cc0ff */
[----:B------:R-:W-:Y:S01]  /*21e0*/  IMAD.IADD R235, R235, 0x1, R8 ;  /* 0x00000001ebeb7824 */ /* 0x000fe200078e0208 */
[----:B------:R-:W-:Y:S01]  /*21f0*/  LOP3.LUT P5, RZ, R15, 0x2, RZ, 0xc0, !PT ;  /* 0x000000020fff7812 */ /* 0x000fe200078ac0ff */
[----:B------:R-:W-:Y:S01]  /*2200*/  IMAD.IADD R8, R2, 0x1, -R17 ;  /* 0x0000000102087824 */ /* 0x000fe200078e0a11 */
[----:B------:R-:W-:Y:S01]  /*2210*/  LOP3.LUT R18, R18, 0x1c0, RZ, 0xc0, !PT ;  /* 0x000001c012127812 */ /* 0x000fe200078ec0ff */
[C---:B------:R-:W-:Y:S01]  /*2220*/  IMAD.SHL.U32 R17, R3.reuse, 0x40, RZ ;  /* 0x0000004003117824 */ /* 0x040fe200078e00ff */
[----:B------:R-:W-:Y:S01]  /*2230*/  LOP3.LUT P0, RZ, R3, 0x2, RZ, 0xc0, !PT ;  /* 0x0000000203ff7812 */ /* 0x000fe2000780c0ff */
[----:B------:R-:W-:Y:S01]  /*2240*/  IMAD R3, R16, 0x200, R203 ;  /* 0x0000020010037824 */ /* 0x000fe200078e02cb */
[----:B------:R-:W-:Y:S01]  /*2250*/  SHF.R.U32.HI R15, RZ, 0x3, R18 ;  /* 0x00000003ff0f7819 */ /* 0x000fe20000011612 */
[----:B------:R1:W-:Y:S01]  /*2260*/  @!P1 LDGSTS.E.BYPASS.LTC128B.128 [R19+0x18280], [R24.64] ;  /* 0x1828000018139fae */ /* 0x0003e2000b901d48 */
[----:B------:R-:W-:Y:S01]  /*2270*/  LOP3.LUT R17, R17, 0xc0, RZ, 0xc0, !PT ;  /* 0x000000c011117812 */ /* 0x000fe200078ec0ff */
[----:B------:R-:W-:Y:S01]  /*2280*/  IMAD.SHL.U32 R235, R235, 0x2, RZ ;  /* 0x00000002ebeb7824 */ /* 0x000fe200078e00ff */
[----:B------:R-:W-:Y:S01]  /*2290*/  LOP3.LUT R15, R15, R18, R206, 0x1e, !PT ;  /* 0x000000120f0f7212 */ /* 0x000fe200078e1ece */
[----:B------:R-:W0:Y:S01]  /*22a0*/  LDGDEPBAR ;  /* 0x00000000000079af */ /* 0x000e220000000000 */
[----:B------:R-:W-:-:S02]  /*22b0*/  SHF.R.U32.HI R18, RZ, 0x3, R17 ;  /* 0x00000003ff127819 */ /* 0x000fc40000011611 */
[----:B------:R-:W-:Y:S01]  /*22c0*/  SEL R199, R207, 0xfffffff0, !P5 ;  /* 0xfffffff0cfc77807 */ /* 0x000fe20006800000 */
[----:B------:R-:W0:Y:S01]  /*22d0*/  LDGDEPBAR ;  /* 0x00000000000079af */ /* 0x000e220000000000 */
[----:B------:R-:W-:Y:S01]  /*22e0*/  LOP3.LUT R206, R18, R17, R206, 0x1e, !PT ;  /* 0x0000001112ce7212 */ /* 0x000fe200078e1ece */
[----:B------:R-:W-:Y:S01]  /*22f0*/  IMAD.IADD R202, R202, 0x1, R15 ;  /* 0x00000001caca7824 */ /* 0x000fe200078e020f */
[----:B------:R-:W-:Y:S02]  /*2300*/  SHF.R.S32.HI R9, RZ, 0x1f, R8 ;  /* 0x0000001fff097819 */ /* 0x000fe40000011408 */
[----:B------:R-:W-:Y:S01]  /*2310*/  LOP3.LUT R0, R18, R0, R17, 0x1e, !PT ;  /* 0x0000000012007212 */ /* 0x000fe200078e1e11 */
[----:B------:R-:W-:Y:S01]  /*2320*/  IMAD.IADD R206, R3, 0x1, R206 ;  /* 0x0000000103ce7824 */ /* 0x000fe200078e02ce */
[----:B------:R-:W-:Y:S02]  /*2330*/  IADD3 R3, R245, 0x1, RZ ;  /* 0x00000001f5037810 */ /* 0x000fe40007ffe0ff */
[----:B------:R-:W-:Y:S01]  /*2340*/  LEA.HI R9, R9, R8, RZ, 0x2 ;  /* 0x0000000809097211 */ /* 0x000fe200078f10ff */
[----:B------:R-:W-:Y:S01]  /*2350*/  IMAD.IADD R209, R203, 0x1, R0 ;  /* 0x00000001cbd17824 */ /* 0x000fe200078e0200 */
[----:B------:R-:W-:Y:S01]  /*2360*/  ISETP.GE.AND P5, PT, R3, R213, PT ;  /* 0x000000d50300720c */ /* 0x000fe20003fa6270 */
[----:B------:R-:W-:Y:S01]  /*2370*/  IMAD.MOV.U32 R0, RZ, RZ, 0x20 ;  /* 0x00000020ff007424 */ /* 0x000fe200078e00ff */
[----:B------:R-:W-:-:S02]  /*2380*/  LOP3.LUT R22, R23, R22, RZ, 0x3c, !PT ;  /* 0x0000001617167212 */ /* 0x000fc400078e3cff */
[----:B------:R-:W-:Y:S02]  /*2390*/  SHF.R.S32.HI R217, RZ, 0x2, R9 ;  /* 0x00000002ffd97819 */ /* 0x000fe40000011409 */
[----:B------:R-:W-:Y:S01]  /*23a0*/  LOP3.LUT R14, R18, R17, R14, 0x1e, !PT ;  /* 0x00000011120e7212 */ /* 0x000fe200078e1e0e */
[----:B------:R-:W-:Y:S01]  /*23b0*/  IMAD.U32 R205, R205, 0x20, R22 ;  /* 0x00000020cdcd7824 */ /* 0x000fe200078e0016 */
[----:B------:R-:W-:Y:S01]  /*23c0*/  LOP3.LUT R215, R20, 0x2, R215, 0xe2, !PT ;  /* 0x0000000214d77812 */ /* 0x000fe200078ee2d7 */
[----:B------:R-:W-:Y:S01]  /*23d0*/  IMAD R217, R16, 0x10, R217 ;  /* 0x0000001010d97824 */ /* 0x000fe200078e02d9 */
[----:B------:R-:W-:Y:S01]  /*23e0*/  SEL R0, R0, 0xffffffe0, !P6 ;  /* 0xffffffe000007807 */ /* 0x000fe20007000000 */
[----:B------:R-:W-:Y:S01]  /*23f0*/  IMAD.IADD R203, R203, 0x1, R14 ;  /* 0x00000001cbcb7824 */ /* 0x000fe200078e020e */
[----:B------:R-:W-:Y:S02]  /*2400*/  SEL R207, R207, 0xfffffff0, !P0 ;  /* 0xfffffff0cfcf7807 */ /* 0x000fe40004000000 */
[----:B------:R-:W-:Y:S01]  /*2410*/  IADD3 R11, R235, 0x18480, RZ ;  /* 0x00018480eb0b7810 */ /* 0x000fe20007ffe0ff */
[----:B------:R-:W-:Y:S05]  /*2420*/  @P5 BRA `(.L_x_1251) ;  /* 0x0000019000005947 */ /* 0x000fea0003800000 */
[----:B-1----:R-:W-:Y:S01]  /*2430*/  SHF.R.S32.HI R14, RZ, 0x1f, R3 ;  /* 0x0000001fff0e7819 */ /* 0x002fe20000011403 */
[C---:B------:R-:W-:Y:S01]  /*2440*/  IMAD R13, R3.reuse, UR5, RZ ;  /* 0x00000005030d7c24 */ /* 0x040fe2000f8e02ff */
[----:B------:R-:W-:Y:S01]  /*2450*/  BSSY B0, `(.L_x_1251) ;  /* 0x0000016000007945 */ /* 0x000fe20003800000 */
[----:B------:R-:W-:-:S02]  /*2460*/  IMAD.SHL.U32 R15, R3, 0x40, RZ ;  /* 0x00000040030f7824 */ /* 0x000fc400078e00ff */
        /* <DEDUP_REMOVED lines=20> */
.L_x_1252:
[----:B------:R-:W-:Y:S05]  /*25b0*/  BSYNC B0 ;  /* 0x0000000000007941 */ /* 0x000fea0003800000 */
.L_x_1251:
[----:B-1----:R-:W-:Y:S01]  /*25c0*/  SHF.R.S32.HI R3, RZ, 0x1f, R4 ;  /* 0x0000001fff037819 */ /* 0x002fe20000011404 */
[----:B------:R-:W0:Y:S01]  /*25d0*/  LDGDEPBAR ;  /* 0x00000000000079af */ /* 0x000e220000000000 */
[----:B------:R-:W-:Y:S01]  /*25e0*/  LOP3.LUT R9, R9, 0x7ffffffc, RZ, 0xc0, !PT ;  /* 0x7ffffffc09097812 */ /* 0x000fe200078ec0ff */
[----:B------:R-:W-:Y:S01]  /*25f0*/  IMAD.SHL.U32 R204, R204, 0x2, RZ ;  /* 0x00000002cccc7824 */ /* 0x000fe200078e00ff */
[----:B------:R-:W-:Y:S01]  /*2600*/  LEA.HI R3, R3, R4, RZ, 0x2 ;  /* 0x0000000403037211 */ /* 0x000fe200078f10ff */
[----:B------:R-:W-:Y:S01]  /*2610*/  IMAD.MOV.U32 R198, RZ, RZ, RZ ;  /* 0x000000ffffc67224 */ /* 0x000fe200078e00ff */
[----:B------:R-:W-:Y:S01]  /*2620*/  LOP3.LUT P0, RZ, R10, 0x4, RZ, 0xc0, !PT ;  /* 0x000000040aff7812 */ /* 0x000fe2000780c0ff */
[----:B------:R-:W-:Y:S01]  /*2630*/  IMAD.IADD R9, R8, 0x1, -R9 ;  /* 0x0000000108097824 */ /* 0x000fe200078e0a09 */
[----:B------:R-:W-:Y:S01]  /*2640*/  LOP3.LUT R3, R3, 0x1ffffffc, RZ, 0xc0, !PT ;  /* 0x1ffffffc03037812 */ /* 0x000fe200078ec0ff */
[----:B------:R-:W-:Y:S01]  /*2650*/  IMAD.MOV.U32 R239, RZ, RZ, RZ ;  /* 0x000000ffffef7224 */ /* 0x000fe200078e00ff */
[----:B------:R-:W-:Y:S01]  /*2660*/  LEA R202, R202, 0x1c480, 0x1 ;  /* 0x0001c480caca7811 */ /* 0x000fe200078e08ff */
[----:B------:R-:W-:Y:S01]  /*2670*/  CS2R R162, SRZ ;  /* 0x0000000000a27805 */ /* 0x000fe2000001ff00 */
[----:B------:R-:W-:Y:S01]  /*2680*/  SHF.L.U32 R205, R205, 0x1, RZ ;  /* 0x00000001cdcd7819 */ /* 0x000fe200000006ff */
[----:B------:R-:W-:Y:S01]  /*2690*/  IMAD.IADD R242, R4, 0x1, -R3 ;  /* 0x0000000104f27824 */ /* 0x000fe200078e0a03 */
[----:B------:R-:W-:Y:S01]  /*26a0*/  LEA R201, R199, R202, 0x1 ;  /* 0x000000cac7c97211 */ /* 0x000fe200078e08ff */
[----:B------:R-:W-:Y:S01]  /*26b0*/  IMAD R200, R0, 0x2, R202 ;  /* 0x0000000200c87824 */ /* 0x000fe200078e02ca */
[----:B------:R-:W-:Y:S01]  /*26c0*/  IADD3 R238, R235, 0x184c0, RZ ;  /* 0x000184c0ebee7810 */ /* 0x000fe20007ffe0ff */
[----:B------:R-:W-:Y:S01]  /*26d0*/  IMAD R242, R242, 0x4, R9 ;  /* 0x00000004f2f27824 */ /* 0x000fe200078e0209 */
[----:B------:R-:W-:Y:S01]  /*26e0*/  LEA R203, R203, 0x80, 0x1 ;  /* 0x00000080cbcb7811 */ /* 0x000fe200078e08ff */
[----:B------:R-:W-:Y:S01]  /*26f0*/  CS2R R160, SRZ ;  /* 0x0000000000a07805 */ /* 0x000fe2000001ff00 */
[----:B------:R-:W-:Y:S01]  /*2700*/  @P0 IADD3 R238, R11, -0x40, RZ ;  /* 0xffffffc00bee0810 */ /* 0x000fe20007ffe0ff */
[----:B------:R-:W-:Y:S01]  /*2710*/  IMAD.SHL.U32 R242, R242, 0x2, RZ ;  /* 0x00000002f2f27824 */ /* 0x000fe200078e00ff */
[----:B------:R-:W-:Y:S01]  /*2720*/  MOV R243, 0x1 ;  /* 0x0000000100f37802 */ /* 0x000fe20000000f00 */
        /* <DEDUP_REMOVED lines=50> */
[----:B------:R-:W-:-:S02]  /*2a50*/  IMAD.IADD R244, R5, 0x1, -R242 ;  /* 0x0000000105f47824 */ /* 0x000fc400078e0af2 */
.L_x_1255:
[----:B------:R-:W-:Y:S04]  /*2a60*/  DEPBAR.LE SB0, 0x1 ;  /* 0x000080400000791a */ /* 0x000fe80000000000 */
[----:B------:R-:W-:Y:S01]  /*2a70*/  BAR.SYNC.DEFER_BLOCKING 0x0 ;  /* 0x0000000000007b1d */ /* 0x000fe20000010000 */
[C---:B--2---:R-:W-:Y:S01]  /*2a80*/  IMAD R2, R198.reuse, 0x1800, R206 ;  /* 0x00001800c6027824 */ /* 0x044fe200078e02ce */
        /* <DEDUP_REMOVED lines=101> */
[----:B------:R-:W-:Y:S02]  /*30e0*/  LEA R3, P5, R42, R228, 0x6 ;  /* 0x000000e42a037211 */ /* 0x000fe400078a30ff */
[----:B------:R-:W-:Y:S01]  /*30f0*/  @!P1 IADD3 R37, P0, R36, R236, RZ ;  /* 0x000000ec24259210 */ /* 0x000fe20007f1e0ff */
[----:B------:R-:W-:Y:S03]  /*3100*/  IMAD R39, R246, c[0x0][0x17c], R39 ;  /* 0x00005f00f6277a24 */ /* 0x000fe600078e0227 */
[----:B------:R-:W-:Y:S01]  /*3110*/  @!P1 LEA.HI.X.SX32 R36, R36, R211, 0x1, P0 ;  /* 0x000000d324249211 */ /* 0x000fe200000f0eff */
[----:B------:R-:W-:Y:S01]  /*3120*/  IMAD.IADD R39, R43, 0x1, R39 ;  /* 0x000000012b277824 */ /* 0x000fe200078e0227 */
[----:B------:R-:W-:Y:S04]  /*3130*/  @!P1 LEA R40, P0, R37, c[0x0][0x258], 0x2 ;  /* 0x0000960025289a11 */ /* 0x000fe800078010ff */
[----:B--2---:R-:W-:Y:S01]  /*3140*/  LEA.HI.X R2, R42, R208, R39, 0x6, P5 ;  /* 0x000000d02a027211 */ /* 0x004fe200028f3427 */
[----:B------:R-:W-:Y:S01]  /*3150*/  IMAD R39, R246, -0x40, R220 ;  /* 0xffffffc0f6277824 */ /* 0x000fe200078e02dc */
[----:B------:R-:W-:Y:S02]  /*3160*/  LEA R42, P5, R3, c[0x0][0x160], 0x1 ;  /* 0x00005800032a7a11 */ /* 0x000fe400078a08ff */
[----:B------:R-:W-:Y:S01]  /*3170*/  @!P1 LEA.HI.X R41, R37, c[0x0][0x25c], R36, 0x2, P0 ;  /* 0x0000970025299a11 */ /* 0x000fe200000f1424 */
[----:B------:R-:W-:Y:S01]  /*3180*/  @!P1 IMAD R36, R243, 0x40, R216 ;  /* 0x00000040f3249824 */ /* 0x000fe200078e02d8 */
[----:B------:R-:W-:Y:S01]  /*3190*/  LEA.HI.X R43, R3, c[0x0][0x164], R2, 0x1, P5 ;  /* 0x00005900032b7a11 */ /* 0x000fe200028f0c02 */
[----:B------:R-:W-:Y:S01]  /*31a0*/  IMAD R3, R243, 0x3000, R234 ;  /* 0x00003000f3037824 */ /* 0x000fe200078e02ea */
[C---:B------:R-:W-:Y:S01]  /*31b0*/  LOP3.LUT P5, RZ, R215.reuse, 0x1, RZ, 0xc0, !PT ;  /* 0x00000001d7ff7812 */ /* 0x040fe200078ac0ff */
[----:B------:R-:W-:Y:S01]  /*31c0*/  @!P1 IMAD.SHL.U32 R2, R36, 0x4, RZ ;  /* 0x0000000424029824 */ /* 0x000fe200078e00ff */
[----:B------:R-:W-:Y:S02]  /*31d0*/  LOP3.LUT P0, RZ, R215, 0x2, RZ, 0xc0, !PT ;  /* 0x00000002d7ff7812 */ /* 0x000fe4000780c0ff */
[CC--:B------:R-:W-:Y:S02]  /*31e0*/  ISETP.LE.OR P5, PT, R39.reuse, R218.reuse, !P5 ;  /* 0x000000da2700720c */ /* 0x0c0fe40006fa3670 */
[CC--:B------:R-:W-:Y:S02]  /*31f0*/  ISETP.LE.OR P0, PT, R39.reuse, R218.reuse, !P0 ;  /* 0x000000da2700720c */ /* 0x0c0fe40004703670 */
[----:B------:R-:W-:Y:S04]  /*3200*/  ISETP.GT.AND P6, PT, R39, R218, PT ;  /* 0x000000da2700720c */ /* 0x000fe80003fc4270 */
[----:B------:R-:W-:Y:S05]  /*3210*/  ISETP.GE.OR P6, PT, R214, c[0x0][0x16c], !P6 ;  /* 0x00005b00d6007a0c */ /* 0x000fea00077c6670 */
[----:B------:R-:W-:Y:S01]  /*3220*/  @!PT LDS RZ, [RZ] ;  /* 0x00000000fffff984 */ /* 0x000fe20000000800 */
[----:B------:R-:W-:Y:S01]  /*3230*/  @!PT LDS RZ, [RZ] ;  /* 0x00000000fffff984 */ /* 0x000fe20000000800 */
[----:B------:R-:W-:Y:S01]  /*3240*/  @!PT LDS RZ, [RZ] ;  /* 0x00000000fffff984 */ /* 0x000fe20000000800 */
[----:B------:R1:W-:Y:S05]  /*3250*/  LDGSTS.E.BYPASS.LTC128B.128 [R3], [R42.64], !P5 ;  /* 0x000000002a037fae */ /* 0x0003ea000e901d48 */
[----:B------:R1:W-:Y:S05]  /*3260*/  LDGSTS.E.BYPASS.LTC128B.128 [R3+0x1000], [R42.64+0x40], !P0 ;  /* 0x010000402a037fae */ /* 0x0003ea000c101d48 */
[----:B------:R1:W-:Y:S05]  /*3270*/  LDGSTS.E.BYPASS.LTC128B.128 [R3+0x2000], [R42.64+0x80], !P6 ;  /* 0x020000802a037fae */ /* 0x0003ea000f101d48 */
[----:B------:R1:W-:Y:S02]  /*3280*/  @!P1 LDGSTS.E.BYPASS.LTC128B.128 [R2+0x18080], [R40.64] ;  /* 0x1808000028029fae */ /* 0x0003e4000b901d48 */
.L_x_1253:
[-C--:B--234-:R-:W-:Y:S01]  /*3290*/  HMMA.16816.F32.BF16 R36, R164, R168.reuse, RZ ;  /* 0x000000a8a424723c */ /* 0x09cfe200000418ff */
[----:B------:R-:W-:Y:S03]  /*32a0*/  LDSM.16.M88.4 R192, [R205+0x8080] ;  /* 0x00808000cdc0783b */ /* 0x000fe60000000200 */
[----:B-1----:R-:W-:Y:S04]  /*32b0*/  IMAD.MOV.U32 R3, RZ, RZ, 0x1800 ;  /* 0x00001800ff037424 */ /* 0x002fe800078e00ff */
[C---:B------:R-:W-:Y:S01]  /*32c0*/  HMMA.16816.F32.BF16 R40, R172.reuse, R168, RZ ;  /* 0x000000a8ac28723c */ /* 0x040fe200000418ff */
[----:B------:R-:W0:Y:S03]  /*32d0*/  LDGDEPBAR ;  /* 0x00000000000079af */ /* 0x000e260000000000 */
[----:B------:R-:W-:Y:S04]  /*32e0*/  IMAD R3, R198, R3, 0x800 ;  /* 0x00000800c6037424 */ /* 0x000fe800078e0203 */
[-C--:B------:R-:W-:Y:S01]  /*32f0*/  HMMA.16816.F32.BF16 R44, R172, R170.reuse, RZ ;  /* 0x000000aaac2c723c */ /* 0x080fe200000418ff */
[----:B------:R-:W-:Y:S04]  /*3300*/  IMAD.IADD R60, R206, 0x1, R3 ;  /* 0x00000001ce3c7824 */ /* 0x000fe800078e0203 */
[----:B------:R-:W-:Y:S03]  /*3310*/  IMAD.SHL.U32 R2, R60, 0x2, RZ ;  /* 0x000000023c027824 */ /* 0x000fe600078e00ff */
[C---:B------:R-:W-:Y:S02]  /*3320*/  HMMA.16816.F32.BF16 R48, R164.reuse, R170, RZ ;  /* 0x000000aaa430723c */ /* 0x040fe400000418ff */
[----:B------:R-:W1:Y:S06]  /*3330*/  LDSM.16.M88.4 R168, [R2+0x12080] ;  /* 0x0120800002a8783b */ /* 0x000e6c0000000200 */
        /* <DEDUP_REMOVED lines=17> */
[----:B------:R-:W-:Y:S03]  /*3450*/  IADD3 R176, R219, R176, -R212 ;  /* 0x000000b0dbb07210 */ /* 0x000fe60007ffe8d4 */
[C---:B--2---:R-:W-:Y:S04]  /*3460*/  HMMA.16816.F32.BF16 R40, R164.reuse, R192, R40 ;  /* 0x000000c0a428723c */ /* 0x044fe80000041828 */
[----:B------:R-:W-:Y:S02]  /*3470*/  IADD3 R189, R217, R176, -R220 ;  /* 0x000000b0d9bd7210 */ /* 0x000fe40007ffe8dc */
[----:B------:R-:W-:Y:S02]  /*3480*/  IADD3 R176, R206, R3, R207 ;  /* 0x00000003ceb07210 */ /* 0x000fe40007ffe0cf */
        /* <DEDUP_REMOVED lines=26> */
[----:B------:R-:W-:Y:S03]  /*3630*/  MUFU.EX2 R191, R191 ;  /* 0x000000bf00bf7308 */ /* 0x000fe60000000800 */
        /* <DEDUP_REMOVED lines=52> */
[----:B------:R-:W-:Y:S01]  /*3980*/  ISETP.GT.AND P0, PT, R16, 0x41, PT ;  /* 0x000000411000780c */ /* 0x000fe20003f04270 */
[----:B------:R-:W3:Y:S01]  /*3990*/  MUFU.EX2 R251, R251 ;  /* 0x000000fb00fb7308 */ /* 0x000ee20000000800 */
[----:B------:R-:W-:Y:S01]  /*39a0*/  IMNMX R185, R244, R185, PT ;  /* 0x000000b9f4b97217 */ /* 0x000fe20003800200 */
[--C-:B------:R-:W-:Y:S03]  /*39b0*/  FFMA.FTZ R176, R17, c[0x0][0x29c], -R250.reuse ;  /* 0x0000a70011b07a23 */ /* 0x100fe600000108fa */
[----:B------:R-:W-:Y:S02]  /*39c0*/  FSEL R23, R23, -INF , P0 ;  /* 0xff80000017177808 */ /* 0x000fe40000000000 */
[----:B------:R-:W-:Y:S02]  /*39d0*/  ISETP.GT.AND P0, PT, R16, 0x60, PT ;  /* 0x000000601000780c */ /* 0x000fe40003f04270 */
[----:B------:R-:W-:Y:S01]  /*39e0*/  ISETP.GT.AND P5, PT, R185, 0x61, PT ;  /* 0x00000061b900780c */ /* 0x000fe20003fa4270 */
        /* <DEDUP_REMOVED lines=10> */
[----:B------:R-:W-:Y:S02]  /*3a90*/  FSEL R28, R28, -INF , P6 ;  /* 0xff8000001c1c7808 */ /* 0x000fe40003000000 */
[C---:B------:R-:W-:Y:S01]  /*3aa0*/  HMMA.16816.F32.BF16 R56, R180.reuse, R4, R56 ;  /* 0x00000004b438723c */ /* 0x040fe20000041838 */
[----:B------:R-:W2:Y:S03]  /*3ab0*/  MUFU.EX2 R177, R177 ;  /* 0x000000b100b17308 */ /* 0x000ea60000000800 */
[----:B------:R-:W-:Y:S01]  /*3ac0*/  FFMA.FTZ R250, R35, c[0x0][0x29c], -R250 ;  /* 0x0000a70023fa7a23 */ /* 0x000fe200000108fa */
[C---:B------:R-:W-:Y:S01]  /*3ad0*/  ISETP.GT.AND P0, PT, R185.reuse, RZ, PT ;  /* 0x000000ffb900720c */ /* 0x040fe20003f04270 */
[----:B------:R-:W4:Y:S02]  /*3ae0*/  LDSM.16.M88.4 R32, [R196+0xb080] ;  /* 0x00b08000c420783b */ /* 0x000f240000000200 */
[-C--:B------:R-:W-:Y:S03]  /*3af0*/  HMMA.16816.F32.BF16 R60, R180, R6.reuse, R60 ;  /* 0x00000006b43c723c */ /* 0x080fe6000004183c */
[----:B------:R-:W-:Y:S01]  /*3b00*/  MUFU.EX2 R178, R178 ;  /* 0x000000b200b27308 */ /* 0x000fe20000000800 */
[----:B------:R-:W-:Y:S02]  /*3b10*/  FSEL R8, R8, -INF , P0 ;  /* 0xff80000008087808 */ /* 0x000fe40000000000 */
[----:B------:R-:W-:Y:S02]  /*3b20*/  ISETP.GT.AND P0, PT, R185, 0x1, PT ;  /* 0x00000001b900780c */ /* 0x000fe40003f04270 */
[----:B------:R-:W-:Y:S04]  /*3b30*/  HMMA.16816.F32.BF16 R64, R168, R6, R64 ;  /* 0x00000006a840723c */ /* 0x000fe80000041840 */
[--C-:B------:R-:W-:Y:S01]  /*3b40*/  FFMA.FTZ R4, R8, c[0x0][0x29c], -R249.reuse ;  /* 0x0000a70008047a23 */ /* 0x100fe200000108f9 */
[----:B------:R-:W5:Y:S01]  /*3b50*/  MUFU.EX2 R5, R250 ;  /* 0x000000fa00057308 */ /* 0x000f620000000800 */
[----:B------:R-:W-:Y:S02]  /*3b60*/  FSEL R8, R9, -INF , P0 ;  /* 0xff80000009087808 */ /* 0x000fe40000000000 */
[C---:B------:R-:W-:Y:S04]  /*3b70*/  ISETP.GT.AND P0, PT, R185.reuse, 0x20, PT ;  /* 0x00000020b900780c */ /* 0x040fe80003f04270 */
[----:B------:R-:W-:Y:S01]  /*3b80*/  FSEL R12, R12, -INF , P0 ;  /* 0xff8000000c0c7808 */ /* 0x000fe20000000000 */
[--C-:B------:R-:W-:Y:S01]  /*3b90*/  FFMA.FTZ R7, R8, c[0x0][0x29c], -R249.reuse ;  /* 0x0000a70008077a23 */ /* 0x100fe200000108f9 */
[----:B------:R-:W-:Y:S01]  /*3ba0*/  ISETP.GT.AND P0, PT, R185, 0x21, PT ;  /* 0x00000021b900780c */ /* 0x000fe20003f04270 */
[----:B------:R-:W2:Y:S02]  /*3bb0*/  MUFU.EX2 R4, R4 ;  /* 0x0000000400047308 */ /* 0x000ea40000000800 */
[--C-:B------:R-:W-:Y:S01]  /*3bc0*/  FFMA.FTZ R6, R12, c[0x0][0x29c], -R249.reuse ;  /* 0x0000a7000c067a23 */ /* 0x100fe200000108f9 */
[----:B------:R-:W-:Y:S01]  /*3bd0*/  FSEL R8, R13, -INF , P0 ;  /* 0xff8000000d087808 */ /* 0x000fe20000000000 */
[----:B------:R-:W2:Y:S01]  /*3be0*/  LDS R12, [R247+0x18280] ;  /* 0x01828000f70c7984 */ /* 0x000ea20000000800 */
[-C--:B-1----:R-:W-:Y:S05]  /*3bf0*/  HMMA.16816.F32.BF16 R36, R16, R20.reuse, R36 ;  /* 0x000000141024723c */ /* 0x082fea0000041824 */
[----:B------:R-:W1:Y:S01]  /*3c00*/  MUFU.EX2 R7, R7 ;  /* 0x0000000700077308 */ /* 0x000e620000000800 */
[--C-:B------:R-:W-:Y:S01]  /*3c10*/  FFMA.FTZ R9, R8, c[0x0][0x29c], -R249.reuse ;  /* 0x0000a70008097a23 */ /* 0x100fe200000108f9 */
[C---:B------:R-:W-:Y:S01]  /*3c20*/  ISETP.GT.AND P0, PT, R185.reuse, 0x40, PT ;  /* 0x00000040b900780c */ /* 0x040fe20003f04270 */
[C---:B------:R-:W-:Y:S04]  /*3c30*/  HMMA.16816.F32.BF16 R40, R164.reuse, R20, R40 ;  /* 0x00000014a428723c */ /* 0x040fe80000041828 */
[----:B------:R-:W-:Y:S02]  /*3c40*/  FSEL R24, R24, -INF , P0 ;  /* 0xff80000018187808 */ /* 0x000fe40000000000 */
[----:B------:R-:W-:Y:S01]  /*3c50*/  ISETP.GT.AND P0, PT, R185, 0x41, PT ;  /* 0x00000041b900780c */ /* 0x000fe20003f04270 */
[----:B------:R-:W-:Y:S01]  /*3c60*/  MUFU.EX2 R6, R6 ;  /* 0x0000000600067308 */ /* 0x000fe20000000800 */
[-C--:B------:R-:W-:Y:S04]  /*3c70*/  HMMA.16816.F32.BF16 R44, R164, R22.reuse, R44 ;  /* 0x00000016a42c723c */ /* 0x080fe8000004182c */
[----:B------:R-:W-:Y:S02]  /*3c80*/  FSEL R20, R25, -INF , P0 ;  /* 0xff80000019147808 */ /* 0x000fe40000000000 */
[----:B------:R-:W-:Y:S02]  /*3c90*/  IADD3 R13, R189, 0x28, RZ ;  /* 0x00000028bd0d7810 */ /* 0x000fe40007ffe0ff */
[C---:B------:R-:W-:Y:S01]  /*3ca0*/  HMMA.16816.F32.BF16 R48, R16.reuse, R22, R48 ;  /* 0x000000161030723c */ /* 0x040fe20000041830 */
[----:B------:R-:W1:Y:S03]  /*3cb0*/  MUFU.EX2 R9, R9 ;  /* 0x0000000900097308 */ /* 0x000e660000000800 */
[----:B------:R-:W-:Y:S01]  /*3cc0*/  IMNMX R13, R244, R13, PT ;  /* 0x0000000df40d7217 */ /* 0x000fe20003800200 */
[--C-:B------:R-:W-:Y:S01]  /*3cd0*/  FFMA.FTZ R21, R20, c[0x0][0x29c], -R249.reuse ;  /* 0x0000a70014157a23 */ /* 0x100fe200000108f9 */
[----:B------:R-:W-:Y:S01]  /*3ce0*/  FSEL R20, R29, -INF , P5 ;  /* 0xff8000001d147808 */ /* 0x000fe20002800000 */
[--C-:B------:R-:W-:Y:S01]  /*3cf0*/  FFMA.FTZ R22, R24, c[0x0][0x29c], -R249.reuse ;  /* 0x0000a70018167a23 */ /* 0x100fe200000108f9 */
[-C--:B----4-:R-:W-:Y:S03]  /*3d00*/  HMMA.16816.F32.BF16 R52, R16, R32.reuse, R52 ;  /* 0x000000201034723c */ /* 0x090fe60000041834 */
[C---:B------:R-:W-:Y:S01]  /*3d10*/  ISETP.GT.AND P5, PT, R13.reuse, 0x20, PT ;  /* 0x000000200d00780c */ /* 0x040fe20003fa4270 */
[----:B------:R4:W-:Y:S01]  /*3d20*/  MUFU.EX2 R8, R22 ;  /* 0x0000001600087308 */ /* 0x0009e20000000800 */
[----:B------:R-:W-:Y:S02]  /*3d30*/  ISETP.GT.AND P6, PT, R13, 0x1, PT ;  /* 0x000000010d00780c */ /* 0x000fe40003fc4270 */
[----:B------:R-:W-:Y:S01]  /*3d40*/  FSEL R25, R14, -INF , P5 ;  /* 0xff8000000e197808 */ /* 0x000fe20002800000 */
[C---:B------:R-:W-:Y:S01]  /*3d50*/  HMMA.16816.F32.BF16 R56, R164.reuse, R32, R56 ;  /* 0x00000020a438723c */ /* 0x040fe20000041838 */
[----:B------:R-:W1:Y:S03]  /*3d60*/  LDS R14, [R247+0x182a0] ;  /* 0x0182a000f70e7984 */ /* 0x000e660000000800 */
[--C-:B------:R-:W-:Y:S01]  /*3d70*/  FFMA.FTZ R25, R25, c[0x0][0x29c], -R248.reuse ;  /* 0x0000a70019197a23 */ /* 0x100fe200000108f8 */
[----:B------:R-:W-:Y:S01]  /*3d80*/  ISETP.GT.AND P0, PT, R13, RZ, PT ;  /* 0x000000ff0d00720c */ /* 0x000fe20003f04270 */
[----:B------:R-:W-:Y:S01]  /*3d90*/  MUFU.EX2 R21, R21 ;  /* 0x0000001500157308 */ /* 0x000fe20000000800 */
[----:B---3--:R-:W-:Y:S01]  /*3da0*/  F2FP.BF16.PACK_AB R33, R251, R194 ;  /* 0x000000c2fb21723e */ /* 0x008fe200000010ff */
[-C--:B------:R-:W-:Y:S03]  /*3db0*/  HMMA.16816.F32.BF16 R60, R164, R34.reuse, R60 ;  /* 0x00000022a43c723c */ /* 0x080fe6000004183c */
[----:B------:R-:W-:Y:S02]  /*3dc0*/  ISETP.GT.AND P5, PT, R13, 0x60, PT ;  /* 0x000000600d00780c */ /* 0x000fe40003fa4270 */
[----:B------:R-:W-:Y:S02]  /*3dd0*/  FSEL R11, R11, -INF , P6 ;  /* 0xff8000000b0b7808 */ /* 0x000fe40003000000 */
[----:B------:R-:W-:Y:S01]  /*3de0*/  FSEL R23, R10, -INF , P0 ;  /* 0xff8000000a177808 */ /* 0x000fe20000000000 */
[----:B------:R-:W-:Y:S01]  /*3df0*/  HMMA.16816.F32.BF16 R64, R16, R34, R64 ;  /* 0x000000221040723c */ /* 0x000fe20000041840 */
[----:B------:R-:W-:Y:S03]  /*3e00*/  MUFU.EX2 R25, R25 ;  /* 0x0000001900197308 */ /* 0x000fe60000000800 */
[----:B------:R-:W-:Y:S01]  /*3e10*/  ISETP.GT.AND P0, PT, R13, 0x21, PT ;  /* 0x000000210d00780c */ /* 0x000fe20003f04270 */
[----:B------:R-:W-:Y:S01]  /*3e20*/  FFMA.FTZ R11, R11, c[0x0][0x29c], -R248 ;  /* 0x0000a7000b0b7a23 */ /* 0x000fe200000108f8 */
[----:B------:R-:W-:Y:S01]  /*3e30*/  ISETP.GT.AND P6, PT, R13, 0x41, PT ;  /* 0x000000410d00780c */ /* 0x000fe20003fc4270 */
[----:B--2---:R-:W-:Y:S01]  /*3e40*/  FADD.FTZ R16, R37, -R12 ;  /* 0x8000000c25107221 */ /* 0x004fe20000010000 */
[----:B------:R-:W-:Y:S01]  /*3e50*/  FSEL R15, R15, -INF , P0 ;  /* 0xff8000000f0f7808 */ /* 0x000fe20000000000 */
[--C-:B------:R-:W-:Y:S01]  /*3e60*/  FFMA.FTZ R10, R28, c[0x0][0x29c], -R249.reuse ;  /* 0x0000a7001c0a7a23 */ /* 0x100fe200000108f9 */
[----:B------:R-:W-:Y:S01]  /*3e70*/  ISETP.GT.AND P0, PT, R13, 0x40, PT ;  /* 0x000000400d00780c */ /* 0x000fe20003f04270 */
[----:B------:R-:W-:Y:S01]  /*3e80*/  MUFU.EX2 R176, R176 ;  /* 0x000000b000b07308 */ /* 0x000fe20000000800 */
[----:B------:R-:W-:Y:S01]  /*3e90*/  FMUL.FTZ R18, R191, R16 ;  /* 0x00000010bf127220 */ /* 0x000fe20000410000 */
[----:B------:R-:W-:Y:S01]  /*3ea0*/  FSEL R27, R27, -INF , P6 ;  /* 0xff8000001b1b7808 */ /* 0x000fe20003000000 */
[----:B------:R-:W2:Y:S01]  /*3eb0*/  LDS R16, [R247+0x18300] ;  /* 0x01830000f7107984 */ /* 0x000ea20000000800 */
[----:B------:R-:W-:Y:S01]  /*3ec0*/  FFMA.FTZ R249, R20, c[0x0][0x29c], -R249 ;  /* 0x0000a70014f97a23 */ /* 0x000fe200000108f9 */
[----:B------:R-:W-:Y:S01]  /*3ed0*/  FSEL R29, R26, -INF , P0 ;  /* 0xff8000001a1d7808 */ /* 0x000fe20000000000 */
[--C-:B------:R-:W-:Y:S01]  /*3ee0*/  FFMA.FTZ R15, R15, c[0x0][0x29c], -R248.reuse ;  /* 0x0000a7000f0f7a23 */ /* 0x100fe200000108f8 */
[----:B------:R-:W-:Y:S01]  /*3ef0*/  ISETP.GT.AND P0, PT, R13, 0x61, PT ;  /* 0x000000610d00780c */ /* 0x000fe20003f04270 */
[--C-:B------:R-:W-:Y:S01]  /*3f00*/  FFMA.FTZ R27, R27, c[0x0][0x29c], -R248.reuse ;  /* 0x0000a7001b1b7a23 */ /* 0x100fe200000108f8 */
[----:B------:R-:W-:Y:S01]  /*3f10*/  FSEL R13, R30, -INF , P5 ;  /* 0xff8000001e0d7808 */ /* 0x000fe20002800000 */
[----:B------:R3:W-:Y:S01]  /*3f20*/  MUFU.EX2 R20, R11 ;  /* 0x0000000b00147308 */ /* 0x0007e20000000800 */
[----:B------:R-:W-:Y:S01]  /*3f30*/  FSEL R31, R31, -INF , P0 ;  /* 0xff8000001f1f7808 */ /* 0x000fe20000000000 */
[--C-:B------:R-:W-:Y:S01]  /*3f40*/  FFMA.FTZ R23, R23, c[0x0][0x29c], -R248.reuse ;  /* 0x0000a70017177a23 */ /* 0x100fe200000108f8 */
[----:B------:R-:W2:Y:S01]  /*3f50*/  LDS R247, [R247+0x18320] ;  /* 0x01832000f7f77984 */ /* 0x000ea20000000800 */
[--C-:B------:R-:W-:Y:S02]  /*3f60*/  FFMA.FTZ R29, R29, c[0x0][0x29c], -R248.reuse ;  /* 0x0000a7001d1d7a23 */ /* 0x100fe400000108f8 */
[--C-:B------:R-:W-:Y:S02]  /*3f70*/  FFMA.FTZ R13, R13, c[0x0][0x29c], -R248.reuse ;  /* 0x0000a7000d0d7a23 */ /* 0x100fe400000108f8 */
[----:B------:R-:W-:Y:S02]  /*3f80*/  FFMA.FTZ R248, R31, c[0x0][0x29c], -R248 ;  /* 0x0000a7001ff87a23 */ /* 0x000fe400000108f8 */
[----:B------:R5:W2:Y:S01]  /*3f90*/  MUFU.EX2 R26, R15 ;  /* 0x0000000f001a7308 */ /* 0x000aa20000000800 */
[--C-:B------:R-:W-:Y:S02]  /*3fa0*/  FADD.FTZ R31, R52, -R12.reuse ;  /* 0x8000000c341f7221 */ /* 0x100fe40000010000 */
[--C-:B------:R-:W-:Y:S01]  /*3fb0*/  FADD.FTZ R24, R53, -R12.reuse ;  /* 0x8000000c35187221 */ /* 0x100fe20000010000 */
[----:B------:R-:W-:Y:S01]  /*3fc0*/  F2FP.BF16.PACK_AB R53, R177, R184 ;  /* 0x000000b8b135723e */ /* 0x000fe200000010ff */
[--C-:B------:R-:W-:Y:S02]  /*3fd0*/  FADD.FTZ R17, R36, -R12.reuse ;  /* 0x8000000c24117221 */ /* 0x100fe40000010000 */
[----:B------:R-:W-:Y:S01]  /*3fe0*/  FMUL.FTZ R31, R192, R31 ;  /* 0x0000001fc01f7220 */ /* 0x000fe20000410000 */
[C---:B------:R-:W-:Y:S01]  /*3ff0*/  F2FP.BF16.PACK_AB R192, R195.reuse, R192 ;  /* 0x000000c0c3c0723e */ /* 0x040fe200000010ff */
[----:B------:R-:W-:Y:S01]  /*4000*/  FMUL.FTZ R17, R188, R17 ;  /* 0x00000011bc117220 */ /* 0x000fe20000410000 */
[----:B------:R-:W-:Y:S01]  /*4010*/  MUFU.EX2 R23, R23 ;  /* 0x0000001700177308 */ /* 0x000fe20000000800 */
[----:B------:R-:W-:Y:S01]  /*4020*/  FMUL.FTZ R24, R195, R24 ;  /* 0x00000018c3187220 */ /* 0x000fe20000410000 */
[----:B------:R-:W-:Y:S01]  /*4030*/  F2FP.BF16.PACK_AB R188, R191, R188 ;  /* 0x000000bcbfbc723e */ /* 0x000fe200000010ff */
[--C-:B------:R-:W-:Y:S01]  /*4040*/  FADD.FTZ R19, R48, -R12.reuse ;  /* 0x8000000c30137221 */ /* 0x100fe20000010000 */
[----:B------:R-:W-:Y:S01]  /*4050*/  F2FP.BF16.PACK_AB R18, R18, R17 ;  /* 0x000000111212723e */ /* 0x000fe200000010ff */
[----:B----4-:R-:W-:Y:S01]  /*4060*/  FADD.FTZ R22, R49, -R12 ;  /* 0x8000000c31167221 */ /* 0x010fe20000010000 */
[----:B------:R-:W-:Y:S01]  /*4070*/  F2FP.BF16.PACK_AB R24, R24, R31 ;  /* 0x0000001f1818723e */ /* 0x000fe200000010ff */
[----:B------:R-:W-:Y:S01]  /*4080*/  FMUL.FTZ R19, R190, R19 ;  /* 0x00000013be137220 */ /* 0x000fe20000410000 */
[----:B------:R-:W-:Y:S01]  /*4090*/  STS [R235+0x18480], R188 ;  /* 0x018480bceb007388 */ /* 0x000fe20000000800 */
[C---:B------:R-:W-:Y:S01]  /*40a0*/  FMUL.FTZ R22, R193.reuse, R22 ;  /* 0x00000016c1167220 */ /* 0x040fe20000410000 */
[----:B------:R-:W-:Y:S01]  /*40b0*/  F2FP.BF16.PACK_AB R193, R193, R190 ;  /* 0x000000bec1c1723e */ /* 0x000fe200000010ff */
[--C-:B-1----:R-:W-:Y:S01]  /*40c0*/  FADD.FTZ R17, R38, -R14.reuse ;  /* 0x8000000e26117221 */ /* 0x102fe20000010000 */
[----:B------:R-:W1:Y:S01]  /*40d0*/  MUFU.EX2 R179, R179 ;  /* 0x000000b300b37308 */ /* 0x000e620000000800 */
[----:B------:R-:W-:Y:S01]  /*40e0*/  FADD.FTZ R31, R39, -R14 ;  /* 0x8000000e271f7221 */ /* 0x000fe20000010000 */
[----:B------:R-:W-:Y:S01]  /*40f0*/  F2FP.BF16.PACK_AB R19, R22, R19 ;  /* 0x000000131613723e */ /* 0x000fe200000010ff */
[----:B---3--:R-:W-:Y:S01]  /*4100*/  FADD.FTZ R11, R64, -R12 ;  /* 0x8000000c400b7221 */ /* 0x008fe20000010000 */
[----:B-----5:R-:W-:Y:S01]  /*4110*/  F2FP.BF16.PACK_AB R15, R5, R178 ;  /* 0x000000b2050f723e */ /* 0x020fe200000010ff */
[----:B------:R-:W-:Y:S02]  /*4120*/  FADD.FTZ R35, R54, -R14 ;  /* 0x8000000e36237221 */ /* 0x000fe40000010000 */
[----:B------:R-:W-:Y:S02]  /*4130*/  FADD.FTZ R12, R65, -R12 ;  /* 0x8000000c410c7221 */ /* 0x000fe40000010000 */
[----:B------:R-:W-:Y:S01]  /*4140*/  FMUL.FTZ R17, R252, R17 ;  /* 0x00000011fc117220 */ /* 0x000fe20000410000 */
[C---:B------:R-:W-:Y:S01]  /*4150*/  F2FP.BF16.PACK_AB R252, R2.reuse, R252 ;  /* 0x000000fc02fc723e */ /* 0x040fe200000010ff */
[----:B------:R-:W-:Y:S01]  /*4160*/  FMUL.FTZ R2, R2, R31 ;  /* 0x0000001f02027220 */ /* 0x000fe20000410000 */
[----:B------:R-:W-:Y:S01]  /*4170*/  MUFU.EX2 R29, R29 ;  /* 0x0000001d001d7308 */ /* 0x000fe20000000800 */
[--C-:B------:R-:W-:Y:S02]  /*4180*/  FADD.FTZ R31, R50, -R14.reuse ;  /* 0x8000000e321f7221 */ /* 0x100fe40000010000 */
[--C-:B------:R-:W-:Y:S01]  /*4190*/  FADD.FTZ R22, R51, -R14.reuse ;  /* 0x8000000e33167221 */ /* 0x100fe20000010000 */
[----:B------:R-:W-:Y:S01]  /*41a0*/  STS [R235+0x18880], R252 ;  /* 0x018880fceb007388 */ /* 0x000fe20000000800 */
[--C-:B------:R-:W-:Y:S01]  /*41b0*/  FADD.FTZ R28, R55, -R14.reuse ;  /* 0x8000000e371c7221 */ /* 0x100fe20000010000 */
[----:B------:R-:W-:Y:S01]  /*41c0*/  F2FP.BF16.PACK_AB R2, R2, R17 ;  /* 0x000000110202723e */ /* 0x000fe200000010ff */
[--C-:B------:R-:W-:Y:S01]  /*41d0*/  FADD.FTZ R55, R66, -R14.reuse ;  /* 0x8000000e42377221 */ /* 0x100fe20000010000 */
[----:B------:R-:W-:Y:S01]  /*41e0*/  STS [R238], R193 ;  /* 0x000000c1ee007388 */ /* 0x000fe20000000800 */
[----:B------:R-:W-:Y:S01]  /*41f0*/  FADD.FTZ R14, R67, -R14 ;  /* 0x8000000e430e7221 */ /* 0x000fe20000010000 */
[----:B------:R-:W3:Y:S01]  /*4200*/  MUFU.EX2 R10, R10 ;  /* 0x0000000a000a7308 */ /* 0x000ee20000000800 */
[----:B------:R-:W-:Y:S01]  /*4210*/  FMUL.FTZ R11, R194, R11 ;  /* 0x0000000bc20b7220 */ /* 0x000fe20000410000 */
[----:B------:R-:W-:Y:S01]  /*4220*/  STS [R238+0x400], R53 ;  /* 0x00040035ee007388 */ /* 0x000fe20000000800 */
[----:B------:R-:W-:Y:S02]  /*4230*/  FMUL.FTZ R12, R251, R12 ;  /* 0x0000000cfb0c7220 */ /* 0x000fe40000410000 */
[----:B------:R-:W-:Y:S02]  /*4240*/  FMUL.FTZ R31, R184, R31 ;  /* 0x0000001fb81f7220 */ /* 0x000fe40000410000 */
[----:B------:R-:W-:Y:S01]  /*4250*/  FMUL.FTZ R22, R177, R22 ;  /* 0x00000016b1167220 */ /* 0x000fe20000410000 */
[----:B------:R-:W-:Y:S01]  /*4260*/  F2FP.BF16.PACK_AB R65, R12, R11 ;  /* 0x0000000b0c41723e */ /* 0x000fe200000010ff */
[----:B------:R-:W-:Y:S01]  /*4270*/  FMUL.FTZ R55, R178, R55 ;  /* 0x00000037b2377220 */ /* 0x000fe20000410000 */
[----:B------:R-:W-:Y:S01]  /*4280*/  MUFU.EX2 R12, R27 ;  /* 0x0000001b000c7308 */ /* 0x000fe20000000800 */
[----:B------:R-:W-:Y:S01]  /*4290*/  FMUL.FTZ R14, R5, R14 ;  /* 0x0000000e050e7220 */ /* 0x000fe20000410000 */
[----:B------:R-:W-:Y:S01]  /*42a0*/  F2FP.BF16.PACK_AB R31, R22, R31 ;  /* 0x0000001f161f723e */ /* 0x000fe200000010ff */
[--C-:B--2---:R-:W-:Y:S02]  /*42b0*/  FADD.FTZ R5, R40, -R16.reuse ;  /* 0x8000001028057221 */ /* 0x104fe40000010000 */
[--C-:B------:R-:W-:Y:S01]  /*42c0*/  FADD.FTZ R11, R44, -R16.reuse ;  /* 0x800000102c0b7221 */ /* 0x100fe20000010000 */
[----:B------:R-:W-:Y:S01]  /*42d0*/  F2FP.BF16.PACK_AB R55, R14, R55 ;  /* 0x000000370e37723e */ /* 0x000fe200000010ff */
[--C-:B------:R-:W-:Y:S02]  /*42e0*/  FADD.FTZ R14, R41, -R16.reuse ;  /* 0x80000010290e7221 */ /* 0x100fe40000010000 */
[--C-:B------:R-:W-:Y:S01]  /*42f0*/  FADD.FTZ R22, R45, -R16.reuse ;  /* 0x800000102d167221 */ /* 0x100fe20000010000 */
[----:B------:R-:W2:Y:S01]  /*4300*/  MUFU.EX2 R249, R249 ;  /* 0x000000f900f97308 */ /* 0x000ea20000000800 */
[----:B------:R-:W-:Y:S01]  /*4310*/  FMUL.FTZ R5, R4, R5 ;  /* 0x0000000504057220 */ /* 0x000fe20000410000 */
[----:B------:R-:W-:Y:S01]  /*4320*/  F2FP.BF16.PACK_AB R4, R7, R4 ;  /* 0x000000040704723e */ /* 0x000fe200000010ff */
[----:B------:R-:W-:Y:S02]  /*4330*/  FMUL.FTZ R22, R9, R22 ;  /* 0x0000001609167220 */ /* 0x000fe40000410000 */
[----:B------:R-:W-:Y:S01]  /*4340*/  FMUL.FTZ R14, R7, R14 ;  /* 0x0000000e070e7220 */ /* 0x000fe20000410000 */
[----:B------:R-:W-:Y:S01]  /*4350*/  F2FP.BF16.PACK_AB R7, R9, R6 ;  /* 0x000000060907723e */ /* 0x000fe200000010ff */
[--C-:B------:R-:W-:Y:S01]  /*4360*/  FADD.FTZ R9, R56, -R16.reuse ;  /* 0x8000001038097221 */ /* 0x100fe20000010000 */
[----:B------:R4:W-:Y:S01]  /*4370*/  STS [R235+0x19480], R4 ;  /* 0x01948004eb007388 */ /* 0x0009e20000000800 */
[----:B------:R-:W-:Y:S01]  /*4380*/  FMUL.FTZ R11, R6, R11 ;  /* 0x0000000b060b7220 */ /* 0x000fe20000410000 */
[----:B------:R-:W-:Y:S01]  /*4390*/  F2FP.BF16.PACK_AB R14, R14, R5 ;  /* 0x000000050e0e723e */ /* 0x000fe200000010ff */
[--C-:B------:R-:W-:Y:S01]  /*43a0*/  FADD.FTZ R6, R57, -R16.reuse ;  /* 0x8000001039067221 */ /* 0x100fe20000010000 */
[----:B------:R-:W-:Y:S01]  /*43b0*/  F2FP.BF16.PACK_AB R5, R26, R25 ;  /* 0x000000191a05723e */ /* 0x000fe200000010ff */
[----:B------:R-:W-:Y:S01]  /*43c0*/  FMUL.FTZ R9, R8, R9 ;  /* 0x0000000908097220 */ /* 0x000fe20000410000 */
[----:B------:R-:W-:Y:S01]  /*43d0*/  MUFU.EX2 R13, R13 ;  /* 0x0000000d000d7308 */ /* 0x000fe20000000800 */
[C---:B------:R-:W-:Y:S01]  /*43e0*/  FMUL.FTZ R6, R21.reuse, R6 ;  /* 0x0000000615067220 */ /* 0x040fe20000410000 */
[----:B------:R-:W-:Y:S01]  /*43f0*/  F2FP.BF16.PACK_AB R8, R21, R8 ;  /* 0x000000081508723e */ /* 0x000fe200000010ff */
[----:B------:R-:W-:Y:S01]  /*4400*/  FMUL.FTZ R35, R176, R35 ;  /* 0x00000023b0237220 */ /* 0x000fe20000410000 */
[----:B-1----:R-:W-:Y:S01]  /*4410*/  F2FP.BF16.PACK_AB R176, R179, R176 ;  /* 0x000000b0b3b0723e */ /* 0x002fe200000010ff */
[--C-:B------:R-:W-:Y:S01]  /*4420*/  FADD.FTZ R17, R60, -R16.reuse ;  /* 0x800000103c117221 */ /* 0x100fe20000010000 */
[----:B------:R-:W-:Y:S01]  /*4430*/  F2FP.BF16.PACK_AB R30, R6, R9 ;  /* 0x00000009061e723e */ /* 0x000fe200000010ff */
[----:B------:R-:W-:Y:S01]  /*4440*/  FADD.FTZ R16, R61, -R16 ;  /* 0x800000103d107221 */ /* 0x000fe20000010000 */
[----:B------:R-:W-:Y:S01]  /*4450*/  F2FP.BF16.PACK_AB R6, R20, R23 ;  /* 0x000000171406723e */ /* 0x000fe200000010ff */
[----:B---3--:R-:W-:Y:S01]  /*4460*/  FMUL.FTZ R17, R10, R17 ;  /* 0x000000110a117220 */ /* 0x008fe20000410000 */
[----:B------:R-:W1:Y:S01]  /*4470*/  MUFU.EX2 R248, R248 ;  /* 0x000000f800f87308 */ /* 0x000e620000000800 */
[C---:B--2---:R-:W-:Y:S01]  /*4480*/  F2FP.BF16.PACK_AB R21, R249.reuse, R10 ;  /* 0x0000000af915723e */ /* 0x044fe200000010ff */
[----:B------:R-:W-:Y:S01]  /*4490*/  FMUL.FTZ R16, R249, R16 ;  /* 0x00000010f9107220 */ /* 0x000fe20000410000 */
[----:B------:R-:W-:Y:S01]  /*44a0*/  STS [R235+0x19880], R6 ;  /* 0x01988006eb007388 */ /* 0x000fe20000000800 */
[----:B------:R-:W-:Y:S01]  /*44b0*/  F2FP.BF16.PACK_AB R10, R12, R29 ;  /* 0x0000001d0c0a723e */ /* 0x000fe200000010ff */
[--C-:B------:R-:W-:Y:S01]  /*44c0*/  FADD.FTZ R9, R43, -R247.reuse ;  /* 0x800000f72b097221 */ /* 0x100fe20000010000 */
[----:B------:R-:W-:Y:S01]  /*44d0*/  F2FP.BF16.PACK_AB R11, R22, R11 ;  /* 0x0000000b160b723e */ /* 0x000fe200000010ff */
[----:B------:R1:W-:Y:S01]  /*44e0*/  STS [R238+0x1400], R5 ;  /* 0x00140005ee007388 */ /* 0x0003e20000000800 */
[----:B------:R-:W-:Y:S01]  /*44f0*/  F2FP.BF16.PACK_AB R57, R16, R17 ;  /* 0x000000111039723e */ /* 0x000fe200000010ff */
[--C-:B------:R-:W-:Y:S02]  /*4500*/  FADD.FTZ R16, R42, -R247.reuse ;  /* 0x800000f72a107221 */ /* 0x100fe40000010000 */
[----:B------:R2:W-:Y:S01]  /*4510*/  STS [R238+0x1000], R7 ;  /* 0x00100007ee007388 */ /* 0x0005e20000000800 */
[----:B------:R-:W-:Y:S02]  /*4520*/  FMUL.FTZ R9, R20, R9 ;  /* 0x0000000914097220 */ /* 0x000fe40000410000 */
[----:B------:R-:W-:Y:S01]  /*4530*/  FMUL.FTZ R16, R23, R16 ;  /* 0x0000001017107220 */ /* 0x000fe20000410000 */
[----:B------:R-:W-:Y:S01]  /*4540*/  STS [R235+0x1a480], R192 ;  /* 0x01a480c0eb007388 */ /* 0x000fe20000000800 */
[--C-:B----4-:R-:W-:Y:S02]  /*4550*/  FADD.FTZ R4, R46, -R247.reuse ;  /* 0x800000f72e047221 */ /* 0x110fe40000010000 */
        /* <DEDUP_REMOVED lines=13> */
[----:B-1----:R-:W-:Y:S01]  /*4630*/  F2FP.BF16.PACK_AB R5, R248, R13 ;  /* 0x0000000df805723e */ /* 0x002fe200000010ff */
[--C-:B------:R-:W-:Y:S01]  /*4640*/  FADD.FTZ R63, R63, -R247.reuse ;  /* 0x800000f73f3f7221 */ /* 0x100fe20000010000 */
[----:B------:R-:W-:Y:S01]  /*4650*/  F2FP.BF16.PACK_AB R58, R59, R58 ;  /* 0x0000003a3b3a723e */ /* 0x000fe200000010ff */
[----:B------:R-:W-:Y:S01]  /*4660*/  STS [R235+0x1b880], R10 ;  /* 0x01b8800aeb007388 */ /* 0x000fe20000000800 */
[----:B--2---:R-:W-:Y:S02]  /*4670*/  FADD.FTZ R7, R47, -R247 ;  /* 0x800000f72f077221 */ /* 0x004fe40000010000 */
[----:B------:R-:W-:Y:S01]  /*4680*/  FMUL.FTZ R62, R13, R62 ;  /* 0x0000003e0d3e7220 */ /* 0x000fe20000410000 */
[----:B------:R-:W-:Y:S01]  /*4690*/  STS [R238+0x3000], R21 ;  /* 0x00300015ee007388 */ /* 0x000fe20000000800 */
[----:B------:R-:W-:Y:S02]  /*46a0*/  FMUL.FTZ R7, R26, R7 ;  /* 0x000000071a077220 */ /* 0x000fe40000410000 */
[----:B------:R-:W-:Y:S01]  /*46b0*/  FMUL.FTZ R63, R248, R63 ;  /* 0x0000003ff83f7220 */ /* 0x000fe20000410000 */
[----:B------:R-:W-:Y:S02]  /*46c0*/  STS [R238+0x3400], R5 ;  /* 0x00340005ee007388 */ /* 0x000fe40000000800 */
[----:B------:R-:W-:Y:S02]  /*46d0*/  F2FP.BF16.PACK_AB R7, R7, R4 ;  /* 0x000000040707723e */ /* 0x000fe400000010ff */
[----:B------:R-:W-:Y:S01]  /*46e0*/  BAR.SYNC.DEFER_BLOCKING 0x0 ;  /* 0x0000000000007b1d */ /* 0x000fe20000010000 */
[----:B------:R-:W-:Y:S07]  /*46f0*/  F2FP.BF16.PACK_AB R63, R63, R62 ;  /* 0x0000003e3f3f723e */ /* 0x000fee00000010ff */
[----:B------:R1:W-:Y:S04]  /*4700*/  STS [R235+0x1c880], R2 ;  /* 0x01c88002eb007388 */ /* 0x0003e80000000800 */
[----:B------:R-:W-:Y:S04]  /*4710*/  STS [R235+0x1c480], R18 ;  /* 0x01c48012eb007388 */ /* 0x000fe80000000800 */
[----:B------:R-:W-:Y:S04]  /*4720*/  STS [R238+0x4000], R19 ;  /* 0x00400013ee007388 */ /* 0x000fe80000000800 */
[----:B------:R-:W-:Y:S04]  /*4730*/  STS [R238+0x4400], R31 ;  /* 0x0044001fee007388 */ /* 0x000fe80000000800 */
[----:B------:R-:W-:Y:S04]  /*4740*/  STS [R235+0x1d480], R14 ;  /* 0x01d4800eeb007388 */ /* 0x000fe80000000800 */
[----:B------:R-:W-:Y:S04]  /*4750*/  STS [R235+0x1d880], R16 ;  /* 0x01d88010eb007388 */ /* 0x000fe80000000800 */
[----:B------:R-:W-:Y:S01]  /*4760*/  STS [R238+0x5000], R11 ;  /* 0x0050000bee007388 */ /* 0x000fe20000000800 */
[----:B-1----:R-:W-:Y:S03]  /*4770*/  IMAD R2, R198, 0x1800, R209 ;  /* 0x00001800c6027824 */ /* 0x002fe600078e02d1 */
        /* <DEDUP_REMOVED lines=94> */
[----:B------:R-:W-:Y:S03]  /*4d60*/  IMAD.WIDE.U32 R10, R4, c[0x0][0x208], RZ ;  /* 0x00008200040a7a25 */ /* 0x000fe600078e00ff */
[----:B------:R-:W-:Y:S01]  /*4d70*/  IADD3 R7, P5, R9, R232, RZ ;  /* 0x000000e809077210 */ /* 0x000fe20007fbe0ff */
[----:B------:R-:W-:Y:S03]  /*4d80*/  IMAD R5, R5, c[0x0][0x208], RZ ;  /* 0x0000820005057a24 */ /* 0x000fe600078e02ff */
[----:B------:R-:W-:Y:S01]  /*4d90*/  LEA.HI.X.SX32 R6, R9, R210, 0x1, P5 ;  /* 0x000000d209067211 */ /* 0x000fe200028f0eff */
[----:B------:R-:W-:Y:S01]  /*4da0*/  IMAD.IADD R9, R220, 0x1, -R9 ;  /* 0x00000001dc097824 */ /* 0x000fe200078e0a09 */
[----:B------:R-:W-:Y:S01]  /*4db0*/  LEA R12, P5, R7, c[0x0][0x280], 0x2 ;  /* 0x0000a000070c7a11 */ /* 0x000fe200078a10ff */
[----:B------:R-:W-:Y:S01]  /*4dc0*/  IMAD R5, R4, c[0x0][0x20c], R5 ;  /* 0x0000830004057a24 */ /* 0x000fe200078e0205 */
[C---:B------:R-:W-:Y:S02]  /*4dd0*/  LEA R4, P0, R10.reuse, R226, 0x6 ;  /* 0x000000e20a047211 */ /* 0x040fe400078030ff */
[-C--:B------:R-:W-:Y:S01]  /*4de0*/  ISETP.LE.OR P6, PT, R9, R218.reuse, !P4 ;  /* 0x000000da0900720c */ /* 0x080fe200067c3670 */
[----:B------:R-:W-:Y:S01]  /*4df0*/  IMAD.IADD R5, R11, 0x1, R5 ;  /* 0x000000010b057824 */ /* 0x000fe200078e0205 */
        /* <DEDUP_REMOVED lines=16> */
.L_x_1254:
[-C--:B-12-4-:R-:W-:Y:S01]  /*4f00*/  HMMA.16816.F32.BF16 R4, R28, R2.reuse, RZ ;  /* 0x000000021c04723c */ /* 0x096fe200000418ff */
[----:B------:R-:W-:Y:S02]  /*4f10*/  LDSM.16.M88.4 R36, [R200] ;  /* 0x00000000c824783b */ /* 0x000fe40000000200 */
[----:B------:R-:W-:Y:S01]  /*4f20*/  ISETP.GE.AND P6, PT, R243, 0x1, PT ;  /* 0x00000001f300780c */ /* 0x000fe20003fc6270 */
[----:B------:R-:W-:Y:S01]  /*4f30*/  IMAD R245, R245, 0x1800, RZ ;  /* 0x00001800f5f57824 */ /* 0x000fe200078e02ff */
[----:B------:R-:W-:Y:S01]  /*4f40*/  LDSM.16.MT88.2 R40, [R203+0x2800] ;  /* 0x00280000cb28783b */ /* 0x000fe20000004100 */
[----:B------:R-:W-:Y:S02]  /*4f50*/  ISETP.GE.AND P5, PT, R239, 0x1, PT ;  /* 0x00000001ef00780c */ /* 0x000fe40003fa6270 */
        /* <DEDUP_REMOVED lines=24> */
[-C--:B------:R-:W-:Y:S08]  /*50e0*/  HMMA.16816.F32.BF16 R20, R64, R168.reuse, R20 ;  /* 0x000000a84014723c */ /* 0x080ff00000041814 */
        /* <DEDUP_REMOVED lines=52> */
[C---:B------:R-:W-:Y:S01]  /*5430*/  IADD3 R36, P0, R245.reuse, R224, RZ ;  /* 0x000000e0f5247210 */ /* 0x040fe20007f1e0ff */
[-C--:B------:R-:W-:Y:S04]  /*5440*/  HMMA.16816.F32.BF16 R12, R40, R38.reuse, R12 ;  /* 0x00000026280c723c */ /* 0x080fe8000004180c */
[----:B------:R-:W-:Y:S02]  /*5450*/  LEA.HI.X.SX32 R245, R245, R230, 0x1, P0 ;  /* 0x000000e6f5f57211 */ /* 0x000fe400000f0eff */
[C---:B------:R-:W-:Y:S02]  /*5460*/  LEA R44, P0, R36.reuse, c[0x0][0x220], 0x2 ;  /* 0x00008800242c7a11 */ /* 0x040fe400078010ff */
[C---:B------:R-:W-:Y:S04]  /*5470*/  HMMA.16816.F32.BF16 R16, R32.reuse, R38, R16 ;  /* 0x000000262010723c */ /* 0x040fe80000041810 */
[----:B------:R-:W-:Y:S01]  /*5480*/  LEA.HI.X R45, R36, c[0x0][0x224], R245, 0x2, P0 ;  /* 0x00008900242d7a11 */ /* 0x000fe200000f14f5 */
[----:B------:R-:W-:Y:S01]  /*5490*/  IMAD.MOV.U32 R245, RZ, RZ, R246 ;  /* 0x000000fffff57224 */ /* 0x000fe200078e00f6 */
[----:B------:R-:W-:Y:S01]  /*54a0*/  LDSM.16.MT88.4 R36, [R204+0x1cc80] ;  /* 0x01cc8000cc24783b */ /* 0x000fe20000004200 */
[C---:B------:R-:W-:Y:S01]  /*54b0*/  ISETP.GE.AND P0, PT, R198.reuse, 0x1, PT ;  /* 0x00000001c600780c */ /* 0x040fe20003f06270 */
[-C--:B-1----:R-:W-:Y:S02]  /*54c0*/  HMMA.16816.F32.BF16 R20, R32, R2.reuse, R20 ;  /* 0x000000022014723c */ /* 0x082fe40000041814 */
[----:B------:R-:W-:Y:S02]  /*54d0*/  RED.E.ADD.F32.FTZ.RN.STRONG.GPU [R44.64], R4 ;  /* 0x000000042c00798e */ /* 0x000fe4000c10e788 */
[----:B------:R-:W-:Y:S02]  /*54e0*/  IADD3 R198, R198, 0x1, RZ ;  /* 0x00000001c6c67810 */ /* 0x000fe40007ffe0ff */
[----:B------:R-:W-:Y:S02]  /*54f0*/  RED.E.ADD.F32.FTZ.RN.STRONG.GPU [R44.64+0x400], R5 ;  /* 0x000400052c00798e */ /* 0x000fe4000c10e788 */
[----:B------:R-:W-:Y:S02]  /*5500*/  HMMA.16816.F32.BF16 R24, R40, R2, R24 ;  /* 0x000000022818723c */ /* 0x000fe40000041818 */
        /* <DEDUP_REMOVED lines=33> */
[----:B------:R-:W2:Y:S04]  /*5720*/  LDSM.16.MT88.4 R24, [R170+0xd480] ;  /* 0x00d48000aa18783b */ /* 0x000ea80000004200 */
[----:B------:R-:W-:Y:S01]  /*5730*/  LDSM.16.MT88.4 R44, [R204+0x1fc80] ;  /* 0x01fc8000cc2c783b */ /* 0x000fe20000004200 */
[C---:B------:R-:W-:Y:S03]  /*5740*/  HMMA.16816.F32.BF16 R128, R8.reuse, R18, R128 ;  /* 0x000000120880723c */ /* 0x040fe60000041880 */
[----:B------:R-:W4:Y:S05]  /*5750*/  LDSM.16.MT88.4 R16, [R170+0xe480] ;  /* 0x00e48000aa10783b */ /* 0x000f2a0000004200 */
[-C--:B------:R-:W-:Y:S08]  /*5760*/  HMMA.16816.F32.BF16 R132, R8, R28.reuse, R132 ;  /* 0x0000001c0884723c */ /* 0x080ff00000041884 */
[C---:B------:R-:W-:Y:S08]  /*5770*/  HMMA.16816.F32.BF16 R136, R12.reuse, R28, R136 ;  /* 0x0000001c0c88723c */ /* 0x040ff00000041888 */
[-C--:B------:R-:W-:Y:S08]  /*5780*/  HMMA.16816.F32.BF16 R140, R12, R30.reuse, R140 ;  /* 0x0000001e0c8c723c */ /* 0x080ff0000004188c */
[C---:B------:R-:W-:Y:S01]  /*5790*/  HMMA.16816.F32.BF16 R144, R8.reuse, R30, R144 ;  /* 0x0000001e0890723c */ /* 0x040fe20000041890 */
[----:B------:R-:W-:Y:S07]  /*57a0*/  LDSM.16.MT88.4 R28, [R204+0x1f480] ;  /* 0x01f48000cc1c783b */ /* 0x000fee0000004200 */
[-C--:B---3--:R-:W-:Y:S08]  /*57b0*/  HMMA.16816.F32.BF16 R148, R8, R32.reuse, R148 ;  /* 0x000000200894723c */ /* 0x088ff00000041894 */
        /* <DEDUP_REMOVED lines=97> */
.L_x_1250:
        /* <DEDUP_REMOVED lines=48> */
[----:B------:R-:W-:Y:S02]  /*60d0*/  LOP3.LUT R9, R9, R6, RZ, 0x3c, !PT ;  /* 0x0000000609097212 */ /* 0x000fe400078e3cff */
[----:B------:R-:W-:-:S02]  /*60e0*/  F2FP.BF16.PACK_AB R102, R103, R102 ;  /* 0x000000666766723e */ /* 0x000fc400000010ff */
[----:B------:R-:W-:Y:S01]  /*60f0*/  F2FP.BF16.PACK_AB R112, R113, R112 ;  /* 0x000000707170723e */ /* 0x000fe200000010ff */
[----:B------:R-:W-:Y:S01]  /*6100*/  IMAD.U32 R4, R4, 0x2, R9 ;  /* 0x0000000204047824 */ /* 0x000fe200078e0009 */
[----:B------:R-:W-:Y:S02]  /*6110*/  F2FP.BF16.PACK_AB R114, R115, R114 ;  /* 0x000000727372723e */ /* 0x000fe400000010ff */
        /* <DEDUP_REMOVED lines=98> */
.L_x_1257:
[----:B-1----:R-:W-:Y:S01]  /*6740*/  LEA.HI R9, R3, R0, RZ, 0x3 ;  /* 0x0000000003097211 */ /* 0x002fe200078f18ff */
[----:B------:R-:W-:Y:S01]  /*6750*/  IMAD.SHL.U32 R58, R2, 0x8, RZ ;  /* 0x00000008023a7824 */ /* 0x000fe200078e00ff */
[----:B------:R-:W-:Y:S01]  /*6760*/  LEA.HI R0, R5, R5, RZ, 0x1 ;  /* 0x0000000505007211 */ /* 0x000fe200078f08ff */
[----:B-----5:R-:W-:Y:S01]  /*6770*/  IMAD.IADD R4, R45, 0x1, -R212 ;  /* 0x000000012d047824 */ /* 0x020fe200078e0ad4 */
[----:B------:R-:W-:Y:S01]  /*6780*/  IADD3 R62, P0, R5, R46, RZ ;  /* 0x0000002e053e7210 */ /* 0x000fe20007f1e0ff */
[----:B------:R-:W-:Y:S01]  /*6790*/  IMAD.SHL.U32 R9, R9, 0x8, RZ ;  /* 0x0000000809097824 */ /* 0x000fe200078e00ff */
[----:B------:R-:W-:Y:S01]  /*67a0*/  LOP3.LUT R2, R0, 0x3fffffe, RZ, 0xc0, !PT ;  /* 0x03fffffe00027812 */ /* 0x000fe200078ec0ff */
[----:B------:R-:W-:Y:S01]  /*67b0*/  BSSY B0, `(.L_x_1258) ;  /* 0x0000036000007945 */ /* 0x000fe20003800000 */
[----:B------:R-:W-:-:S02]  /*67c0*/  IMNMX R4, R4, 0x80, PT ;  /* 0x0000008004047817 */ /* 0x000fc40003800200 */
[----:B------:R-:W-:Y:S01]  /*67d0*/  LOP3.LUT R9, R9, 0xc0, RZ, 0xc0, !PT ;  /* 0x000000c009097812 */ /* 0x000fe200078ec0ff */
[----:B------:R-:W-:Y:S01]  /*67e0*/  IMAD.IADD R2, R5, 0x1, -R2 ;  /* 0x0000000105027824 */ /* 0x000fe200078e0a02 */
[--C-:B------:R-:W-:Y:S02]  /*67f0*/  SHF.R.S32.HI R59, RZ, 0x1f, R58.reuse ;  /* 0x0000001fff3b7819 */ /* 0x100fe4000001143a */
[----:B------:R-:W-:Y:S01]  /*6800*/  LOP3.LUT R3, R9, 0x18, R58, 0xf8, !PT ;  /* 0x0000001809037812 */ /* 0x000fe200078ef83a */
[----:B------:R-:W-:Y:S01]  /*6810*/  IMAD R2, R7, 0x8, R2 ;  /* 0x0000000807027824 */ /* 0x000fe200078e0202 */
[----:B------:R-:W-:Y:S01]  /*6820*/  SHF.R.U32.HI R0, RZ, 0x3, R9 ;  /* 0x00000003ff007819 */ /* 0x000fe20000011609 */
[----:B------:R-:W-:Y:S01]  /*6830*/  IMAD.WIDE.U32 R48, R222, c[0x0][0x338], R58 ;  /* 0x0000ce00de307a25 */ /* 0x000fe200078e003a */
[----:B------:R-:W-:Y:S02]  /*6840*/  ISETP.GE.AND P4, PT, R5, R4, PT ;  /* 0x000000040500720c */ /* 0x000fe40003f86270 */
[----:B------:R-:W-:-:S02]  /*6850*/  LOP3.LUT R3, R3, R0, RZ, 0x3c, !PT ;  /* 0x0000000003037212 */ /* 0x000fc400078e3cff */
[----:B------:R-:W-:Y:S02]  /*6860*/  SHF.R.S32.HI R0, RZ, 0x1f, R222 ;  /* 0x0000001fff007819 */ /* 0x000fe400000114de */
[----:B------:R-:W-:Y:S01]  /*6870*/  LEA.HI.X.SX32 R63, R5, R47, 0x1, P0 ;  /* 0x0000002f053f7211 */ /* 0x000fe200000f0eff */
[----:B------:R-:W-:Y:S02]  /*6880*/  IMAD.U32 R2, R2, 0x20, R3 ;  /* 0x0000002002027824 */ /* 0x000fe400078e0003 */
[----:B------:R-:W-:Y:S02]  /*6890*/  IMAD R3, R0, c[0x0][0x338], RZ ;  /* 0x0000ce0000037a24 */ /* 0x000fe400078e02ff */
[----:B------:R-:W-:Y:S01]  /*68a0*/  IMAD.SHL.U32 R56, R2, 0x2, RZ ;  /* 0x0000000202387824 */ /* 0x000fe200078e00ff */
[----:B------:R-:W-:Y:S01]  /*68b0*/  SHF.R.S32.HI R2, RZ, 0x1f, R221 ;  /* 0x0000001fff027819 */ /* 0x000fe200000114dd */
[----:B------:R-:W-:Y:S01]  /*68c0*/  IMAD R3, R222, c[0x0][0x33c], R3 ;  /* 0x0000cf00de037a24 */ /* 0x000fe200078e0203 */
[----:B------:R-:W-:Y:S01]  /*68d0*/  SEL R221, R221, RZ, !P1 ;  /* 0x000000ffdddd7207 */ /* 0x000fe20004800000 */
[----:B------:R-:W-:Y:S01]  /*68e0*/  IMAD.WIDE R62, R223, 0x80, R62 ;  /* 0x00000080df3e7825 */ /* 0x000fe200078e023e */
[----:B------:R1:W2:Y:S01]  /*68f0*/  LDS.128 R40, [R56+0x7080] ;  /* 0x0070800038287984 */ /* 0x0002a20000000c00 */
[----:B------:R-:W-:-:S02]  /*6900*/  SEL R2, R2, RZ, !P1 ;  /* 0x000000ff02027207 */ /* 0x000fc40004800000 */
[----:B------:R-:W-:Y:S01]  /*6910*/  IMAD.IADD R49, R49, 0x1, R3 ;  /* 0x0000000131317824 */ /* 0x000fe200078e0203 */
[----:B------:R1:W3:Y:S02]  /*6920*/  LDS.128 R36, [R56+0x9080] ;  /* 0x0090800038247984 */ /* 0x0002e40000000c00 */
[----:B------:R-:W-:Y:S02]  /*6930*/  IMAD R6, R2, c[0x0][0x340], RZ ;  /* 0x0000d00002067a24 */ /* 0x000fe400078e02ff */
[----:B------:R1:W4:Y:S01]  /*6940*/  LDS.128 R32, [R56+0xb080] ;  /* 0x00b0800038207984 */ /* 0x0003220000000c00 */
[----:B------:R-:W-:-:S03]  /*6950*/  IMAD.WIDE.U32 R60, R221, c[0x0][0x340], R48 ;  /* 0x0000d000dd3c7a25 */ /* 0x000fc600078e0030 */
[----:B------:R1:W1:Y:S01]  /*6960*/  LDS.128 R28, [R56+0x80] ;  /* 0x00008000381c7984 */ /* 0x0002620000000c00 */
[----:B------:R-:W-:Y:S01]  /*6970*/  IMAD R3, R221, c[0x0][0x344], R6 ;  /* 0x0000d100dd037a24 */ /* 0x000fe200078e0206 */
[----:B------:R-:W-:Y:S02]  /*6980*/  IADD3 R6, R58, 0x20, RZ ;  /* 0x000000203a067810 */ /* 0x000fe40007ffe0ff */
        /* <DEDUP_REMOVED lines=24> */
.L_x_1259:
[----:B------:R-:W-:Y:S05]  /*6b10*/  BSYNC B0 ;  /* 0x0000000000007941 */ /* 0x000fea0003800000 */
.L_x_1258:
[----:B------:R-:W-:Y:S01]  /*6b20*/  IADD3 R5, R5, 0x40, RZ ;  /* 0x0000004005057810 */ /* 0x000fe20007ffe0ff */
[----:B------:R-:W-:Y:S03]  /*6b30*/  BSSY B0, `(.L_x_1260) ;  /* 0x0000014000007945 */ /* 0x000fe60003800000 */
[----:B------:R-:W-:-:S13]  /*6b40*/  ISETP.GE.AND P3, PT, R5, R4, PT ;  /* 0x000000040500720c */ /* 0x000fda0003f66270 */
[----:B------:R-:W-:Y:S05]  /*6b50*/  @P3 BRA `(.L_x_1261) ;  /* 0x0000011000003947 */ /* 0x000fea0003800000 */
[----:B------:R-:W-:Y:S01]  /*6b60*/  IADD3 R5, P0, R62, 0x40, RZ ;  /* 0x000000403e057810 */ /* 0x000fe20007f1e0ff */
[----:B-1----:R-:W-:Y:S01]  /*6b70*/  IMAD.MOV.U32 R44, RZ, RZ, R60 ;  /* 0x000000ffff2c7224 */ /* 0x002fe200078e003c */
        /* <DEDUP_REMOVED lines=15> */
.L_x_1261:
[----:B------:R-:W-:Y:S05]  /*6c70*/  BSYNC B0 ;  /* 0x0000000000007941 */ /* 0x000fea0003800000 */
.L_x_1260:
        /* <DEDUP_REMOVED lines=24> */
.L_x_1263:
[----:B------:R-:W-:Y:S05]  /*6e00*/  BSYNC B0 ;  /* 0x0000000000007941 */ /* 0x000fea0003800000 */
.L_x_1262:
        /* <DEDUP_REMOVED lines=19> */
.L_x_1256:
        /* <DEDUP_REMOVED lines=17> */
[----:B--2---:R-:W-:-:S03]  /*7050*/  IADD3 R7, -R7, R0, RZ ;  /* 0x0000000007077210 */ /* 0x004fc60007ffe1ff */
.L_x_1264:
[----:B-1----:R-:W1:Y:S01]  /*7060*/  S2R R4, SR_TID.X ;  /* 0x0000000000047919 */ /* 0x002e620000002100 */
[----:B------:R-:W-:Y:S01]  /*7070*/  SHF.R.S32.HI R0, RZ, 0x1f, R222 ;  /* 0x0000001fff007819 */ /* 0x000fe200000114de */
[----:B-----5:R-:W-:Y:S01]  /*7080*/  IMAD.IADD R7, R7, 0x1, -R212 ;  /* 0x0000000107077824 */ /* 0x020fe200078e0ad4 */
[----:B------:R-:W-:Y:S03]  /*7090*/  BSSY B0, `(.L_x_1265) ;  /* 0x0000028000007945 */ /* 0x000fe60003800000 */
[----:B------:R-:W-:-:S04]  /*70a0*/  IMAD R9, R0, c[0x0][0x308], RZ ;  /* 0x0000c20000097a24 */ /* 0x000fc800078e02ff */
[----:B------:R-:W-:Y:S01]  /*70b0*/  IMAD R10, R222, c[0x0][0x30c], R9 ;  /* 0x0000c300de0a7a24 */ /* 0x000fe200078e0209 */
[----:B-1----:R-:W-:-:S04]  /*70c0*/  SHF.R.S32.HI R3, RZ, 0x1f, R4 ;  /* 0x0000001fff037819 */ /* 0x002fc80000011404 */
[----:B------:R-:W-:-:S04]  /*70d0*/  LEA.HI R2, R3, R4, RZ, 0x2 ;  /* 0x0000000403027211 */ /* 0x000fc800078f10ff */
[----:B------:R-:W-:Y:S02]  /*70e0*/  LOP3.LUT R3, R2, 0x1ffffffc, RZ, 0xc0, !PT ;  /* 0x1ffffffc02037812 */ /* 0x000fe400078ec0ff */
[----:B------:R-:W-:-:S03]  /*70f0*/  SHF.R.S32.HI R2, RZ, 0x2, R2 ;  /* 0x00000002ff027819 */ /* 0x000fc60000011402 */
[----:B------:R-:W-:Y:S01]  /*7100*/  IMAD.IADD R4, R4, 0x1, -R3 ;  /* 0x0000000104047824 */ /* 0x000fe200078e0a03 */
[----:B------:R-:W-:Y:S02]  /*7110*/  SHF.R.S32.HI R3, RZ, 0x1f, R221 ;  /* 0x0000001fff037819 */ /* 0x000fe400000114dd */
[----:B------:R-:W-:Y:S01]  /*7120*/  ISETP.GE.AND P4, PT, R2, R7, PT ;  /* 0x000000070200720c */ /* 0x000fe20003f86270 */
[----:B------:R-:W-:Y:S01]  /*7130*/  IMAD.SHL.U32 R4, R4, 0x8, RZ ;  /* 0x0000000804047824 */ /* 0x000fe200078e00ff */
[----:B------:R-:W-:Y:S02]  /*7140*/  SEL R3, R3, RZ, !P1 ;  /* 0x000000ff03037207 */ /* 0x000fe40004800000 */
[----:B------:R-:W-:Y:S02]  /*7150*/  IADD3 R12, P0, R2, R12, RZ ;  /* 0x0000000c020c7210 */ /* 0x000fe40007f1e0ff */
[----:B------:R-:W-:Y:S01]  /*7160*/  SHF.R.S32.HI R5, RZ, 0x1f, R4 ;  /* 0x0000001fff057819 */ /* 0x000fe20000011404 */
[----:B------:R-:W-:Y:S01]  /*7170*/  IMAD R6, R3, c[0x0][0x310], RZ ;  /* 0x0000c40003067a24 */ /* 0x000fe200078e02ff */
[----:B------:R-:W-:-:S02]  /*7180*/  SEL R221, R221, RZ, !P1 ;  /* 0x000000ffdddd7207 */ /* 0x000fc40004800000 */
[----:B------:R-:W-:Y:S01]  /*7190*/  LEA.HI.X.SX32 R13, R2, R13, 0x1, P0 ;  /* 0x0000000d020d7211 */ /* 0x000fe200000f0eff */
[----:B------:R-:W-:-:S04]  /*71a0*/  IMAD.WIDE.U32 R8, R222, c[0x0][0x308], R4 ;  /* 0x0000c200de087a25 */ /* 0x000fc800078e0004 */
[----:B------:R-:W-:Y:S01]  /*71b0*/  IMAD.IADD R11, R9, 0x1, R10 ;  /* 0x00000001090b7824 */ /* 0x000fe200078e020a */
[C---:B------:R-:W-:Y:S01]  /*71c0*/  IADD3 R9, R4.reuse, 0x20, RZ ;  /* 0x0000002004097810 */ /* 0x040fe20007ffe0ff */
[----:B------:R-:W-:Y:S01]  /*71d0*/  IMAD.MOV.U32 R10, RZ, RZ, R8 ;  /* 0x000000ffff0a7224 */ /* 0x000fe200078e0008 */
[----:B------:R-:W-:Y:S01]  /*71e0*/  IADD3 R8, R4, 0x40, RZ ;  /* 0x0000004004087810 */ /* 0x000fe20007ffe0ff */
        /* <DEDUP_REMOVED lines=18> */
.L_x_1266:
[----:B------:R-:W-:Y:S05]  /*7310*/  BSYNC B0 ;  /* 0x0000000000007941 */ /* 0x000fea0003800000 */
.L_x_1265:
        /* <DEDUP_REMOVED lines=19> */
.L_x_1268:
[----:B------:R-:W-:Y:S05]  /*7450*/  BSYNC B0 ;  /* 0x0000000000007941 */ /* 0x000fea0003800000 */
.L_x_1267:
        /* <DEDUP_REMOVED lines=23> */
.L_x_1270:
[----:B------:R-:W-:Y:S05]  /*75d0*/  BSYNC B0 ;  /* 0x0000000000007941 */ /* 0x000fea0003800000 */
.L_x_1269:
        /* <DEDUP_REMOVED lines=19> */
.L_x_1271:
        /* <DEDUP_REMOVED lines=15> */
.L_x_1437:


//--------------------- .text._ZN7cutlass13device_kernelIN5flash19enable_sm80_to_sm89INS1_16FlashAttnBwdSm80INS1_25CollectiveMainloopBwdSm80ILi2ELi2EN4cute5tupleIJNS5_1CILi64EEENS7_ILi128EEENS7_ILi96EEEEEENS_10bfloat16_tEfNS_4arch4Sm80ELb1ELb0ELb0ELb1ELb1ELb0ELb0ELb0ELi2ELi2ELi4ELi2ELb0EEENS1_21CollectiveEpilogueBwdISB_SC_SE_Li256ELb1ELb0ELi2EEENS1_25SingleTileBwdLPTSchedulerILb1ELi128ELb1EEEEEEEEEvNT_6ParamsE --------------------------
	.section	.text._ZN7cutlass13device_kernelIN5flash19enable_sm80_to_sm89INS1_16FlashAttnBwdSm80INS1_25CollectiveMainloopBwdSm80ILi2ELi2EN4cute5tupleIJNS5_1CILi64EEENS7_ILi128EEENS7_ILi96EEEEEENS_10bfloat16_tEfNS_4arch4Sm80ELb1ELb0ELb0ELb1ELb1ELb0ELb0ELb0ELi2ELi2ELi4ELi2ELb0EEENS1_21CollectiveEpilogueBwdISB_SC_SE_Li256ELb1ELb0ELi2EEENS1_25SingleTileBwdLPTSchedulerILb1ELi128ELb1EEEEEEEEEvNT_6ParamsE,"ax",@progbits
	.sectioninfo	@"SHI_REGISTERS=255"
	.align	128
.text._ZN7cutlass13device_kernelIN5flash19enable_sm80_to_sm89INS1_16FlashAttnBwdSm80INS1_25CollectiveMainloopBwdSm80ILi2ELi2EN4cute5tupleIJNS5_1CILi64EEENS7_ILi128EEENS7_ILi96EEEEEENS_10bfloat16_tEfNS_4arch4Sm80ELb1ELb0ELb0ELb1ELb1ELb0ELb0ELb0ELi2ELi2ELi4ELi2ELb0EEENS1_21CollectiveEpilogueBwdISB_SC_SE_Li256ELb1ELb0ELi2EEENS1_25SingleTileBwdLPTSchedulerILb1ELi128ELb1EEEEEEEEEvNT_6ParamsE:
        .type           _ZN7cutlass13device_kernelIN5flash19enable_sm80_to_sm89INS1_16FlashAttnBwdSm80INS1_25CollectiveMainloopBwdSm80ILi2ELi2EN4cute5tupleIJNS5_1CILi64EEENS7_ILi128EEENS7_ILi96EEEEEENS_10bfloat16_tEfNS_4arch4Sm80ELb1ELb0ELb0ELb1ELb1ELb0ELb0ELb0ELi2ELi2ELi4ELi2ELb0EEENS1_21CollectiveEpilogueBwdISB_SC_SE_Li256ELb1ELb0ELi2EEENS1_25SingleTileBwdLPTSchedulerILb1ELi128ELb1EEEEEEEEEvNT_6ParamsE,@function
        .size           _ZN7cutlass13device_kernelIN5flash19enable_sm80_to_sm89INS1_16FlashAttnBwdSm80INS1_25CollectiveMainloopBwdSm80ILi2ELi2EN4cute5tupleIJNS5_1CILi64EEENS7_ILi128EEENS7_ILi96EEEEEENS_10bfloat16_tEfNS_4arch4Sm80ELb1ELb0ELb0ELb1ELb1ELb0ELb0ELb0ELi2ELi2ELi4ELi2ELb0EEENS1_21CollectiveEpilogueBwdISB_SC_SE_Li256ELb1ELb0ELi2EEENS1_25SingleTileBwdLPTSchedulerILb1ELi128ELb1EEEEEEEEEvNT_6ParamsE,(.L_x_1438 - _ZN7cutlass13device_kernelIN5flash19enable_sm80_to_sm89INS1_16FlashAttnBwdSm80INS1_25CollectiveMainloopBwdSm80ILi2ELi2EN4cute5tupleIJNS5_1CILi64EEENS7_ILi128EEENS7_ILi96EEEEEENS_10bfloat16_tEfNS_4arch4Sm80ELb1ELb0ELb0ELb1ELb1ELb0ELb0ELb0ELi2ELi2ELi4ELi2ELb0EEENS1_21CollectiveEpilogueBwdISB_SC_SE_Li256ELb1ELb0ELi2EEENS1_25SingleTileBwdLPTSchedulerILb1ELi128ELb1EEEEEEEEEvNT_6ParamsE)
        .other          _ZN7cutlass13device_kernelIN5flash19enable_sm80_to_sm89INS1_16FlashAttnBwdSm80INS1_25CollectiveMainloopBwdSm80ILi2ELi2EN4cute5tupleIJNS5_1CILi64EEENS7_ILi128EEENS7_ILi96EEEEEENS_10bfloat16_tEfNS_4arch4Sm80ELb1ELb0ELb0ELb1ELb1ELb0ELb0ELb0ELi2ELi2ELi4ELi2ELb0EEENS1_21CollectiveEpilogueBwdISB_SC_SE_Li256ELb1ELb0ELi2EEENS1_25SingleTileBwdLPTSchedulerILb1ELi128ELb1EEEEEEEEEvNT_6ParamsE,@"STO_CUDA_ENTRY STV_DEFAULT"
_ZN7cutlass13device_kernelIN5flash19enable_sm80_to_sm89INS1_16FlashAttnBwdSm80INS1_25CollectiveMainloopBwdSm80ILi2ELi2EN4cute5tupleIJNS5_1CILi64EEENS7_ILi128EEENS7_ILi96EEEEEENS_10bfloat16_tEfNS_4arch4Sm80ELb1ELb0ELb0ELb1ELb1ELb0ELb0ELb0ELi2ELi2ELi4ELi2ELb0EEENS1_21CollectiveEpilogueBwdISB_SC_SE_Li256ELb1ELb0ELi2EEENS1_25SingleTileBwdLPTSchedulerILb1ELi128ELb1EEEEEEEEEvNT_6ParamsE:
        /* <DEDUP_REMOVED lines=24> */
.L_x_1273:
[----:B------:R-:W-:Y:S02]  /*0180*/  MOV R3, c[0x0][0x3ac] ;  /* 0x0000eb0000037a02 */ /* 0x000fe40000000f00 */
[----:B------:R-:W-:Y:S02]  /*0190*/  MOV R4, R0 ;  /* 0x0000000000047202 */ /* 0x000fe40000000f00 */
[----:B------:R-:W-:-:S13]  /*01a0*/  ISETP.NE.AND P0, PT, R3, 0x1, PT ;  /* 0x000000010300780c */ /* 0x000fda0003f05270 */
[----:B------:R-:W-:-:S05]  /*01b0*/  @P0 IMAD.HI.U32 R3, R0, c[0x0][0x3b0], RZ ;  /* 0x0000ec0000030a27 */ /* 0x000fca00078e00ff */
[----:B------:R-:W-:-:S05]  /*01c0*/  @P0 SHF.R.U32.HI R4, RZ, c[0x0][0x3b4], R3 ;  /* 0x0000ed00ff040a19 */ /* 0x000fca0000011603 */
[----:B------:R-:W-:Y:S02]  /*01d0*/  IMAD R5, R4, c[0x0][0x3ac], RZ ;  /* 0x0000eb0004057a24 */ /* 0x000fe400078e02ff */
.L_x_1274:
        /* <DEDUP_REMOVED lines=16> */
.L_x_1275:
        /* <DEDUP_REMOVED lines=9> */
.L_x_1277:
[----:B------:R-:W-:-:S04]  /*0370*/  MOV R3, c[0x0][0x3d4] ;  /* 0x0000f50000037a02 */ /* 0x000fc80000000f00 */
.L_x_1276:
[----:B-----5:R-:W-:-:S04]  /*0380*/  IADD3 R3, R3, 0x7f, RZ ;  /* 0x0000007f03037810 */ /* 0x020fc80007ffe0ff */
[----:B------:R-:W-:-:S04]  /*0390*/  SHF.R.S32.HI R0, RZ, 0x1f, R3 ;  /* 0x0000001fff007819 */ /* 0x000fc80000011403 */
[----:B------:R-:W-:-:S04]  /*03a0*/  LEA.HI R3, R0, R3, RZ, 0x7 ;  /* 0x0000000300037211 */ /* 0x000fc800078f38ff */
[----:B------:R-:W-:-:S04]  /*03b0*/  SHF.R.S32.HI R3, RZ, 0x7, R3 ;  /* 0x00000007ff037819 */ /* 0x000fc80000011403 */
[-C--:B------:R-:W-:Y:S02]  /*03c0*/  ISETP.GT.AND P0, PT, R3, R4.reuse, PT ;  /* 0x000000040300720c */ /* 0x080fe40003f04270 */
[----:B------:R-:W-:Y:S02]  /*03d0*/  LOP3.LUT R4, RZ, R4, RZ, 0x33, !PT ;  /* 0x00000004ff047212 */ /* 0x000fe400078e33ff */
[----:B------:R-:W-:-:S03]  /*03e0*/  SEL R221, R221, 0xffffffff, P0 ;  /* 0xffffffffdddd7807 */ /* 0x000fc60000000000 */
[----:B------:R-:W-:Y:S01]  /*03f0*/  IMAD.IADD R222, R3, 0x1, R4 ;  /* 0x0000000103de7824 */ /* 0x000fe200078e0204 */
[----:B------:R-:W-:Y:S05]  /*0400*/  BRA `(.L_x_1278) ;  /* 0x0000038000007947 */ /* 0x000fea0003800000 */
.L_x_1272:
        /* <DEDUP_REMOVED lines=16> */
.L_x_1279:
[----:B------:R-:W-:Y:S02]  /*0510*/  MOV R0, c[0x0][0x3ac] ;  /* 0x0000eb0000007a02 */ /* 0x000fe40000000f00 */
[----:B------:R-:W-:Y:S02]  /*0520*/  MOV R4, R3 ;  /* 0x0000000300047202 */ /* 0x000fe40000000f00 */
[----:B------:R-:W-:-:S13]  /*0530*/  ISETP.NE.AND P0, PT, R0, 0x1, PT ;  /* 0x000000010000780c */ /* 0x000fda0003f05270 */
[----:B------:R-:W-:-:S05]  /*0540*/  @P0 IMAD.HI.U32 R0, R3, c[0x0][0x3b0], RZ ;  /* 0x0000ec0003000a27 */ /* 0x000fca00078e00ff */
[----:B------:R-:W-:-:S05]  /*0550*/  @P0 SHF.R.U32.HI R4, RZ, c[0x0][0x3b4], R0 ;  /* 0x0000ed00ff040a19 */ /* 0x000fca0000011600 */
[----:B------:R-:W-:Y:S02]  /*0560*/  IMAD R6, R4, c[0x0][0x3ac], RZ ;  /* 0x0000eb0004067a24 */ /* 0x000fe400078e02ff */
.L_x_1280:
        /* <DEDUP_REMOVED lines=16> */
.L_x_1281:
        /* <DEDUP_REMOVED lines=9> */
.L_x_1283:
[----:B------:R-:W-:-:S04]  /*0700*/  MOV R3, c[0x0][0x3d4] ;  /* 0x0000f50000037a02 */ /* 0x000fc80000000f00 */
.L_x_1282:
[----:B-----5:R-:W-:-:S04]  /*0710*/  IADD3 R3, R3, 0x7f, RZ ;  /* 0x0000007f03037810 */ /* 0x020fc80007ffe0ff */
[----:B------:R-:W-:-:S04]  /*0720*/  SHF.R.S32.HI R0, RZ, 0x1f, R3 ;  /* 0x0000001fff007819 */ /* 0x000fc80000011403 */
[----:B------:R-:W-:-:S04]  /*0730*/  LEA.HI R3, R0, R3, RZ, 0x7 ;  /* 0x0000000300037211 */ /* 0x000fc800078f38ff */
[----:B------:R-:W-:-:S04]  /*0740*/  SHF.R.S32.HI R3, RZ, 0x7, R3 ;  /* 0x00000007ff037819 */ /* 0x000fc80000011403 */
[-C--:B------:R-:W-:Y:S02]  /*0750*/  ISETP.GT.AND P0, PT, R3, R4.reuse, PT ;  /* 0x000000040300720c */ /* 0x080fe40003f04270 */
[----:B------:R-:W-:Y:S02]  /*0760*/  LOP3.LUT R4, RZ, R4, RZ, 0x33, !PT ;  /* 0x00000004ff047212 */ /* 0x000fe400078e33ff */
[----:B------:R-:W-:-:S03]  /*0770*/  SEL R221, R221, 0xffffffff, P0 ;  /* 0xffffffffdddd7807 */ /* 0x000fc60000000000 */
[----:B------:R-:W-:Y:S02]  /*0780*/  IMAD.IADD R222, R3, 0x1, R4 ;  /* 0x0000000103de7824 */ /* 0x000fe400078e0204 */
.L_x_1278:
        /* <DEDUP_REMOVED lines=10> */
[----:B------:R-:W2:Y:S01]  /*0830*/  @P2 LDG.E R4, [R10.64] ;  /* 0x000000080a042981 */ /* 0x000ea2000c1e1900 */
[----:B------:R-:W-:Y:S01]  /*0840*/  IMAD.MOV.U32 R220, RZ, RZ, c[0x0][0x168] ;  /* 0x00005a00ffdc7624 */ /* 0x000fe200078e00ff */
[----:B-1----:R-:W-:Y:S01]  /*0850*/  MOV R7, RZ ;  /* 0x000000ff00077202 */ /* 0x002fe20000000f00 */
        /* <DEDUP_REMOVED lines=17> */
.L_x_1284:
[----:B-1----:R-:W-:-:S04]  /*0970*/  ISETP.NE.U32.AND P0, PT, RZ, c[0x0][0x2e0], PT ;  /* 0x0000b800ff007a0c */ /* 0x002fc80003f05070 */
[----:B------:R-:W-:-:S13]  /*0980*/  ISETP.NE.AND.EX P0, PT, RZ, c[0x0][0x2e4], PT, P0 ;  /* 0x0000b900ff007a0c */ /* 0x000fda0003f05300 */
[----:B------:R-:W-:Y:S05]  /*0990*/  @!P0 BRA `(.L_x_1285) ;  /* 0x0000003000008947 */ /* 0x000fea0003800000 */
[----:B------:R-:W-:-:S05]  /*09a0*/  IMAD.WIDE R8, R221, R0, c[0x0][0x2e0] ;  /* 0x0000b800dd087625 */ /* 0x000fca00078e0200 */
[----:B------:R1:W5:Y:S01]  /*09b0*/  LDG.E R219, [R8.64] ;  /* 0x0000000808db7981 */ /* 0x000362000c1e1900 */
[----:B------:R-:W-:Y:S05]  /*09c0*/  BRA `(.L_x_1286) ;  /* 0x0000004000007947 */ /* 0x000fea0003800000 */
.L_x_1285:
[----:B------:R-:W-:Y:S05]  /*09d0*/  @!P1 BRA `(.L_x_1286) ;  /* 0x0000003000009947 */ /* 0x000fea0003800000 */
[----:B------:R-:W2:Y:S04]  /*09e0*/  LDG.E R219, [R8.64] ;  /* 0x0000000808db7981 */ /* 0x000ea8000c1e1900 */
[----:B------:R-:W2:Y:S02]  /*09f0*/  LDG.E R0, [R8.64+0x4] ;  /* 0x0000040808007981 */ /* 0x000ea4000c1e1900 */
[----:B--2---:R-:W-:Y:S02]  /*0a00*/  IADD3 R219, -R219, R0, RZ ;  /* 0x00000000dbdb7210 */ /* 0x004fe40007ffe1ff */
.L_x_1286:
        /* <DEDUP_REMOVED lines=71> */
[-C--:B------:R-:W-:Y:S01]  /*0e80*/  LEA.HI R8, R23, R2.reuse, RZ, 0x3 ;  /* 0x0000000217087211 */ /* 0x080fe200078f18ff */
        /* <DEDUP_REMOVED lines=9> */
[----:B------:R-:W-:Y:S01]  /*0f20*/  LEA.HI R4, R23, R2, RZ, 0x4 ;  /* 0x0000000217047211 */ /* 0x000fe200078f20ff */
[----:B------:R-:W-:Y:S01]  /*0f30*/  USHF.L.U32 UR4, UR4, 0x6, URZ ;  /* 0x0000000604047899 */ /* 0x000fe2000800063f */
[----:B------:R-:W-:Y:S01]  /*0f40*/  SHF.R.S32.HI R10, RZ, 0x1f, R218 ;  /* 0x0000001fff0a7819 */ /* 0x000fe200000114da */
[----:B------:R-:W-:Y:S01]  /*0f50*/  IMAD.SHL.U32 R12, R235, 0x8, RZ ;  /* 0x00000008eb0c7824 */ /* 0x000fe200078e00ff */
[----:B------:R-:W-:Y:S01]  /*0f60*/  @P0 SHF.R.U32.HI R21, RZ, c[0x0][0x250], R0 ;  /* 0x00009400ff150a19 */ /* 0x000fe20000011600 */
[----:B------:R-:W-:Y:S01]  /*0f70*/  IMAD R25, R14, c[0x0][0x1e8], RZ ;  /* 0x00007a000e197a24 */ /* 0x000fe200078e02ff */
[----:B------:R-:W-:Y:S01]  /*0f80*/  SHF.R.S32.HI R0, RZ, 0x1f, R2 ;  /* 0x0000001fff007819 */ /* 0x000fe20000011402 */
[----:B------:R-:W-:Y:S01]  /*0f90*/  IMAD.MOV.U32 R207, RZ, RZ, 0x10 ;  /* 0x00000010ffcf7424 */ /* 0x000fe200078e00ff */
[----:B------:R-:W-:-:S02]  /*0fa0*/  SHF.R.S32.HI R24, RZ, 0x1f, R21 ;  /* 0x0000001fff187819 */ /* 0x000fc40000011415 */
[--C-:B------:R-:W-:Y:S02]  /*0fb0*/  SHF.R.S32.HI R13, RZ, 0x1f, R12.reuse ;  /* 0x0000001fff0d7819 */ /* 0x100fe4000001140c */
[----:B------:R-:W-:Y:S01]  /*0fc0*/  IADD3 R38, P0, R9, R2, RZ ;  /* 0x0000000209267210 */ /* 0x000fe20007f1e0ff */
[----:B------:R-:W-:Y:S01]  /*0fd0*/  IMAD R16, R24, c[0x0][0x1e0], RZ ;  /* 0x0000780018107a24 */ /* 0x000fe200078e02ff */
[----:B------:R-:W-:Y:S01]  /*0fe0*/  IADD3 R33, P1, R218, R5, RZ ;  /* 0x00000005da217210 */ /* 0x000fe20007f3e0ff */
[----:B------:R-:W-:Y:S01]  /*0ff0*/  IMAD.WIDE.U32 R26, R21, c[0x0][0x1e0], R12 ;  /* 0x00007800151a7a25 */ /* 0x000fe200078e000c */
[----:B------:R-:W-:Y:S02]  /*1000*/  LOP3.LUT R15, R15, 0xc0, RZ, 0xc0, !PT ;  /* 0x000000c00f0f7812 */ /* 0x000fe400078ec0ff */
[----:B------:R-:W-:Y:S01]  /*1010*/  LEA.HI.X.SX32 R39, R9, R0, 0x1, P0 ;  /* 0x0000000009277211 */ /* 0x000fe200000f0eff */
[----:B------:R-:W-:Y:S01]  /*1020*/  IMAD R16, R21, c[0x0][0x1e4], R16 ;  /* 0x0000790015107a24 */ /* 0x000fe200078e0210 */
[----:B------:R-:W-:Y:S01]  /*1030*/  SHF.R.S32.HI R9, RZ, 0x4, R4 ;  /* 0x00000004ff097819 */ /* 0x000fe20000011404 */
[----:B------:R-:W-:Y:S01]  /*1040*/  IMAD R24, R24, c[0x0][0x1b0], RZ ;  /* 0x00006c0018187a24 */ /* 0x000fe200078e02ff */
[----:B------:R-:W-:Y:S01]  /*1050*/  IADD3 R34, P0, R218, R7, RZ ;  /* 0x00000007da227210 */ /* 0x000fe20007f1e0ff */
[----:B------:R-:W-:Y:S01]  /*1060*/  IMAD.IADD R17, R27, 0x1, R16 ;  /* 0x000000011b117824 */ /* 0x000fe200078e0210 */
[----:B------:R-:W-:Y:S01]  /*1070*/  LEA.HI.X.SX32 R36, R5, R10, 0x1, P1 ;  /* 0x0000000a05247211 */ /* 0x000fe200008f0eff */
[----:B------:R-:W-:Y:S01]  /*1080*/  IMAD.MOV.U32 R16, RZ, RZ, R26 ;  /* 0x000000ffff107224 */ /* 0x000fe200078e001a */
[----:B------:R-:W-:Y:S01]  /*1090*/  SHF.R.U32.HI R6, RZ, 0x3, R15 ;  /* 0x00000003ff067819 */ /* 0x000fe2000001160f */
[C---:B------:R-:W-:Y:S01]  /*10a0*/  IMAD R26, R18.reuse, c[0x0][0x1ec], R25 ;  /* 0x00007b00121a7a24 */ /* 0x040fe200078e0219 */
[----:B------:R-:W-:Y:S01]  /*10b0*/  LOP3.LUT R5, R15, 0x18, R12, 0xf8, !PT ;  /* 0x000000180f057812 */ /* 0x000fe200078ef80c */
[----:B------:R-:W-:Y:S01]  /*10c0*/  IMAD.WIDE.U32 R16, R18, c[0x0][0x1e8], R16 ;  /* 0x00007a0012107a25 */ /* 0x000fe200078e0010 */
[----:B------:R-:W-:-:S02]  /*10d0*/  LEA.HI R0, R4, R9, RZ, 0x1 ;  /* 0x0000000904007211 */ /* 0x000fc400078f08ff */
[----:B------:R-:W-:Y:S01]  /*10e0*/  LEA.HI.X.SX32 R35, R7, R10, 0x1, P0 ;  /* 0x0000000a07237211 */ /* 0x000fe200000f0eff */
[----:B------:R-:W-:Y:S01]  /*10f0*/  IMAD.IADD R27, R17, 0x1, R26 ;  /* 0x00000001111b7824 */ /* 0x000fe200078e021a */
[----:B------:R-:W-:Y:S01]  /*1100*/  LOP3.LUT R6, R5, R6, RZ, 0x3c, !PT ;  /* 0x0000000605067212 */ /* 0x000fe200078e3cff */
[----:B------:R-:W-:Y:S01]  /*1110*/  IMAD.MOV.U32 R26, RZ, RZ, R16 ;  /* 0x000000ffff1a7224 */ /* 0x000fe200078e0010 */
[----:B------:R-:W-:Y:S01]  /*1120*/  LEA.HI R7, R19, R218, RZ, 0x1 ;  /* 0x000000da13077211 */ /* 0x000fe200078f08ff */
[----:B------:R-:W-:Y:S01]  /*1130*/  IMAD.WIDE R34, R222, 0x80, R34 ;  /* 0x00000080de227825 */ /* 0x000fe200078e0222 */
[----:B------:R-:W-:Y:S02]  /*1140*/  SHF.R.S32.HI R5, RZ, 0x1f, R3 ;  /* 0x0000001fff057819 */ /* 0x000fe40000011403 */
[----:B------:R-:W-:Y:S01]  /*1150*/  IADD3 R28, P0, R216, R3, RZ ;  /* 0x00000003d81c7210 */ /* 0x000fe20007f1e0ff */
[----:B------:R-:W-:Y:S01]  /*1160*/  IMAD R3, R35, c[0x0][0x1d8], RZ ;  /* 0x0000760023037a24 */ /* 0x000fe200078e02ff */
[----:B------:R-:W-:Y:S01]  /*1170*/  LOP3.LUT R0, R0, 0xfffffffe, RZ, 0xc0, !PT ;  /* 0xfffffffe00007812 */ /* 0x000fe200078ec0ff */
[----:B------:R-:W-:Y:S01]  /*1180*/  IMAD.WIDE.U32 R26, R34, c[0x0][0x1d8], R26 ;  /* 0x00007600221a7a25 */ /* 0x000fe200078e001a */
[----:B------:R-:W-:-:S02]  /*1190*/  SHF.R.S32.HI R20, RZ, 0x1f, R223 ;  /* 0x0000001fff147819 */ /* 0x000fc400000114df */
[----:B------:R-:W-:Y:S01]  /*11a0*/  LEA.HI R17, R23, R2, RZ, 0x5 ;  /* 0x0000000217117211 */ /* 0x000fe200078f28ff */
[----:B------:R-:W-:Y:S01]  /*11b0*/  IMAD.IADD R9, R9, 0x1, -R0 ;  /* 0x0000000109097824 */ /* 0x000fe200078e0a00 */
[----:B------:R-:W-:Y:S01]  /*11c0*/  LOP3.LUT R7, R7, 0x7fffffe, RZ, 0xc0, !PT ;  /* 0x07fffffe07077812 */ /* 0x000fe200078ec0ff */
[----:B------:R-:W-:Y:S01]  /*11d0*/  IMAD R236, R20, c[0x0][0x270], RZ ;  /* 0x00009c0014ec7a24 */ /* 0x000fe200078e02ff */
[----:B------:R-:W-:Y:S01]  /*11e0*/  LEA.HI.X.SX32 R29, R216, R5, 0x1, P0 ;  /* 0x00000005d81d7211 */ /* 0x000fe200000f0eff */
[----:B------:R-:W-:Y:S01]  /*11f0*/  IMAD.IADD R5, R219, 0x1, -R212 ;  /* 0x00000001db057824 */ /* 0x000fe200078e0ad4 */
[----:B------:R-:W-:Y:S01]  /*1200*/  SHF.R.S32.HI R0, RZ, 0x5, R17 ;  /* 0x00000005ff007819 */ /* 0x000fe20000011411 */
[----:B------:R-:W-:Y:S01]  /*1210*/  IMAD.IADD R7, R218, 0x1, -R7 ;  /* 0x00000001da077824 */ /* 0x000fe200078e0a07 */
[C---:B------:R-:W-:Y:S01]  /*1220*/  ISETP.GE.AND P5, PT, R12.reuse, c[0x0][0x1cc], PT ;  /* 0x000073000c007a0c */ /* 0x040fe20003fa6270 */
[----:B------:R-:W-:Y:S01]  /*1230*/  IMAD.IADD R15, R5, 0x1, -R218 ;  /* 0x00000001050f7824 */ /* 0x000fe200078e0ada */
[----:B------:R-:W-:Y:S01]  /*1240*/  IADD3 R214, R12, 0x40, RZ ;  /* 0x000000400cd67810 */ /* 0x000fe20007ffe0ff */
[----:B------:R-:W-:Y:S01]  /*1250*/  IMAD R236, R223, c[0x0][0x274], R236 ;  /* 0x00009d00dfec7a24 */ /* 0x000fe200078e02ec */
[----:B------:R-:W-:Y:S01]  /*1260*/  SEL R226, R221, RZ, !P2 ;  /* 0x000000ffdde27207 */ /* 0x000fe20005000000 */
[----:B------:R-:W-:Y:S01]  /*1270*/  IMAD.WIDE.U32 R30, R223, c[0x0][0x270], R28 ;  /* 0x00009c00df1e7a25 */ /* 0x000fe200078e001c */
[----:B------:R-:W-:-:S02]  /*1280*/  ISETP.LT.OR P1, PT, R15, 0x1, P5 ;  /* 0x000000010f00780c */ /* 0x000fc40002f21670 */
[----:B------:R-:W-:Y:S01]  /*1290*/  SEL R11, R11, RZ, !P2 ;  /* 0x000000ff0b0b7207 */ /* 0x000fe20005000000 */
[----:B------:R-:W-:Y:S01]  /*12a0*/  IMAD R3, R34, c[0x0][0x1dc], R3 ;  /* 0x0000770022037a24 */ /* 0x000fe200078e0203 */
[----:B------:R-:W-:Y:S01]  /*12b0*/  SHF.R.S32.HI R19, RZ, 0x1f, R19 ;  /* 0x0000001fff137819 */ /* 0x000fe20000011413 */
[----:B------:R-:W-:Y:S02]  /*12c0*/  IMAD R7, R0, 0x8, R7 ;  /* 0x0000000800077824 */ /* 0x000fe400078e0207 */
[----:B------:R-:W-:Y:S01]  /*12d0*/  IMAD.IADD R237, R31, 0x1, R236 ;  /* 0x000000011fed7824 */ /* 0x000fe200078e02ec */
[----:B------:R-:W-:Y:S01]  /*12e0*/  LEA.HI R19, R19, R218, RZ, 0x3 ;  /* 0x000000da13137211 */ /* 0x000fe200078f18ff */
[----:B------:R-:W-:Y:S01]  /*12f0*/  IMAD.MOV.U32 R236, RZ, RZ, R30 ;  /* 0x000000ffffec7224 */ /* 0x000fe200078e001e */
[----:B------:R-:W-:Y:S01]  /*1300*/  LEA R30, P0, R26, c[0x0][0x1c0], 0x1 ;  /* 0x000070001a1e7a11 */ /* 0x000fe200078008ff */
[----:B------:R-:W-:Y:S01]  /*1310*/  IMAD.IADD R3, R27, 0x1, R3 ;  /* 0x000000011b037824 */ /* 0x000fe200078e0203 */
[----:B------:R-:W-:Y:S01]  /*1320*/  LOP3.LUT R19, R19, 0xfffffff8, RZ, 0xc0, !PT ;  /* 0xfffffff813137812 */ /* 0x000fe200078ec0ff */
[----:B------:R-:W-:Y:S01]  /*1330*/  IMAD.U32 R6, R7, 0x20, R6 ;  /* 0x0000002007067824 */ /* 0x000fe200078e0006 */
[----:B------:R-:W-:Y:S01]  /*1340*/  IADD3 R7, R12, 0x20, RZ ;  /* 0x000000200c077810 */ /* 0x000fe20007ffe0ff */
[----:B------:R-:W-:Y:S01]  /*1350*/  IMAD R232, R20, c[0x0][0x288], RZ ;  /* 0x0000a20014e87a24 */ /* 0x000fe200078e02ff */
[----:B------:R-:W-:Y:S01]  /*1360*/  LEA.HI.X R31, R26, c[0x0][0x1c4], R3, 0x1, P0 ;  /* 0x000071001a1f7a11 */ /* 0x000fe200000f0c03 */
[----:B------:R-:W-:Y:S01]  /*1370*/  IMAD.WIDE.U32 R28, R223, c[0x0][0x288], R28 ;  /* 0x0000a200df1c7a25 */ /* 0x000fe200078e001c */
[----:B------:R-:W-:-:S02]  /*1380*/  ISETP.GE.AND P6, PT, R7, c[0x0][0x1cc], PT ;  /* 0x0000730007007a0c */ /* 0x000fc40003fc6270 */
[----:B------:R-:W-:Y:S01]  /*1390*/  ISETP.GE.AND P0, PT, R214, c[0x0][0x1cc], PT ;  /* 0x00007300d6007a0c */ /* 0x000fe20003f06270 */
[----:B------:R-:W-:Y:S01]  /*13a0*/  IMAD R232, R223, c[0x0][0x28c], R232 ;  /* 0x0000a300dfe87a24 */ /* 0x000fe200078e02e8 */
[C---:B------:R-:W-:Y:S01]  /*13b0*/  ISETP.LT.OR P4, PT, R15.reuse, 0x1, P6 ;  /* 0x000000010f00780c */ /* 0x040fe20003781670 */
[----:B------:R-:W-:Y:S01]  /*13c0*/  IMAD.SHL.U32 R6, R6, 0x2, RZ ;  /* 0x0000000206067824 */ /* 0x000fe200078e00ff */
[C---:B------:R-:W-:Y:S01]  /*13d0*/  ISETP.LT.OR P3, PT, R15.reuse, 0x1, P0 ;  /* 0x000000010f00780c */ /* 0x040fe20000761670 */
        /* <DEDUP_REMOVED lines=8> */
[----:B------:R-:W-:Y:S01]  /*1460*/  LEA R28, P1, R10, R30, 0x7 ;  /* 0x0000001e0a1c7211 */ /* 0x000fe200078238ff */
[----:B------:R-:W-:Y:S01]  /*1470*/  IMAD.MOV.U32 R3, RZ, RZ, c[0x0][0x1dc] ;  /* 0x00007700ff037624 */ /* 0x000fe200078e00ff */
[----:B------:R-:W-:Y:S01]  /*1480*/  ISETP.GE.AND P2, PT, R7, c[0x0][0x19c], PT ;  /* 0x0000670007007a0c */ /* 0x000fe20003f46270 */
[----:B------:R-:W-:Y:S01]  /*1490*/  IMAD R224, R20, c[0x0][0x238], RZ ;  /* 0x00008e0014e07a24 */ /* 0x000fe200078e02ff */
[----:B------:R-:W-:Y:S01]  /*14a0*/  ISETP.LT.OR P0, PT, R15, 0x41, P0 ;  /* 0x000000410f00780c */ /* 0x000fe20000701670 */
[C---:B------:R-:W-:Y:S01]  /*14b0*/  IMAD.WIDE.U32 R38, R223.reuse, c[0x0][0x238], R38 ;  /* 0x00008e00df267a25 */ /* 0x040fe200078e0026 */
[----:B------:R-:W-:Y:S01]  /*14c0*/  LEA.HI.X R29, R10, R31, R3, 0x7, P1 ;  /* 0x0000001f0a1d7211 */ /* 0x000fe200008f3c03 */
[----:B------:R1:W-:Y:S01]  /*14d0*/  LDGSTS.E.BYPASS.LTC128B.128 [R6+0x8080], [R30.64+0x40], !P4 ;  /* 0x080800401e067fae */ /* 0x0003e2000e101d48 */
[----:B------:R-:W-:Y:S01]  /*14e0*/  LOP3.LUT R3, R8, 0xfffffff8, RZ, 0xc0, !PT ;  /* 0xfffffff808037812 */ /* 0x000fe200078ec0ff */
[----:B------:R-:W-:Y:S01]  /*14f0*/  IMAD R224, R223, c[0x0][0x23c], R224 ;  /* 0x00008f00dfe07a24 */ /* 0x000fe200078e02e0 */
[----:B------:R-:W-:Y:S01]  /*1500*/  ISETP.GE.AND P4, PT, R214, c[0x0][0x19c], PT ;  /* 0x00006700d6007a0c */ /* 0x000fe20003f86270 */
[----:B------:R-:W-:Y:S01]  /*1510*/  IMAD R24, R21, c[0x0][0x1b4], R24 ;  /* 0x00006d0015187a24 */ /* 0x000fe200078e0218 */
[----:B------:R1:W-:Y:S01]  /*1520*/  LDGSTS.E.BYPASS.LTC128B.128 [R6+0xa080], [R30.64+0x80], !P3 ;  /* 0x0a0800801e067fae */ /* 0x0003e2000d901d48 */
[----:B------:R-:W-:Y:S01]  /*1530*/  IMAD.IADD R225, R39, 0x1, R224 ;  /* 0x0000000127e17824 */ /* 0x000fe200078e02e0 */
[----:B------:R-:W-:Y:S01]  /*1540*/  ISETP.LT.OR P3, PT, R15, 0x41, P5 ;  /* 0x000000410f00780c */ /* 0x000fe20002f61670 */
[----:B------:R-:W-:Y:S01]  /*1550*/  IMAD.MOV.U32 R224, RZ, RZ, R38 ;  /* 0x000000ffffe07224 */ /* 0x000fe200078e0026 */
[----:B------:R-:W-:Y:S01]  /*1560*/  ISETP.GE.AND P5, PT, R12, c[0x0][0x19c], PT ;  /* 0x000067000c007a0c */ /* 0x000fe20003fa6270 */
[----:B------:R-:W-:Y:S01]  /*1570*/  IMAD.WIDE.U32 R38, R21, c[0x0][0x1b0], R12 ;  /* 0x00006c0015267a25 */ /* 0x000fe200078e000c */
[----:B------:R-:W-:-:S02]  /*1580*/  LOP3.LUT R21, R4, 0xfffffff0, RZ, 0xc0, !PT ;  /* 0xfffffff004157812 */ /* 0x000fc400078ec0ff */
[----:B------:R-:W-:Y:S01]  /*1590*/  ISETP.LT.OR P1, PT, R15, 0x1, P5 ;  /* 0x000000010f00780c */ /* 0x000fe20002f21670 */
[C---:B------:R-:W-:Y:S01]  /*15a0*/  IMAD.IADD R204, R2.reuse, 0x1, -R3 ;  /* 0x0000000102cc7824 */ /* 0x040fe200078e0a03 */
[----:B------:R-:W-:Y:S01]  /*15b0*/  LEA.HI R3, R23, R2, RZ, 0x6 ;  /* 0x0000000217037211 */ /* 0x000fe200078f30ff */
[----:B------:R-:W-:Y:S01]  /*15c0*/  IMAD.IADD R16, R2, 0x1, -R21 ;  /* 0x0000000102107824 */ /* 0x000fe200078e0a15 */
[----:B------:R-:W-:Y:S01]  /*15d0*/  ISETP.LT.OR P5, PT, R15, 0x41, P5 ;  /* 0x000000410f00780c */ /* 0x000fe20002fa1670 */
[----:B------:R-:W-:Y:S01]  /*15e0*/  IMAD.IADD R39, R39, 0x1, R24 ;  /* 0x0000000127277824 */ /* 0x000fe200078e0218 */
[----:B------:R-:W-:Y:S01]  /*15f0*/  LEA.HI R10, R204, R204, RZ, 0x1 ;  /* 0x000000cccc0a7211 */ /* 0x000fe200078f08ff */
[----:B------:R2:W-:Y:S01]  /*1600*/  LDGSTS.E.BYPASS.LTC128B.128 [R6+0x7080], [R28.64], !P3 ;  /* 0x070800001c067fae */ /* 0x0005e2000d901d48 */
[----:B------:R-:W-:Y:S01]  /*1610*/  SHF.R.S32.HI R4, RZ, 0x6, R3 ;  /* 0x00000006ff047819 */ /* 0x000fe20000011403 */
[----:B------:R-:W-:Y:S01]  /*1620*/  IMAD R22, R36, c[0x0][0x178], RZ ;  /* 0x00005e0024167a24 */ /* 0x000fe200078e02ff */
[----:B------:R-:W-:Y:S01]  /*1630*/  LOP3.LUT R3, R10, 0x7fffffe, RZ, 0xc0, !PT ;  /* 0x07fffffe0a037812 */ /* 0x000fe200078ec0ff */
[----:B------:R2:W-:Y:S01]  /*1640*/  LDGSTS.E.BYPASS.LTC128B.128 [R6+0x9080], [R28.64+0x40], !P6 ;  /* 0x090800401c067fae */ /* 0x0005e2000f101d48 */
[----:B------:R-:W-:Y:S01]  /*1650*/  SHF.R.S32.HI R21, RZ, 0x1f, R16 ;  /* 0x0000001fff157819 */ /* 0x000fe20000011410 */
[----:B------:R-:W-:Y:S01]  /*1660*/  IMAD R22, R33, c[0x0][0x17c], R22 ;  /* 0x00005f0021167a24 */ /* 0x000fe200078e0216 */
[----:B------:R-:W-:Y:S01]  /*1670*/  ISETP.LT.OR P3, PT, R15, 0x1, P2 ;  /* 0x000000010f00780c */ /* 0x000fe20001761670 */
[----:B------:R-:W-:Y:S01]  /*1680*/  IMAD.WIDE.U32 R26, R33, c[0x0][0x178], R12 ;  /* 0x00005e00211a7a25 */ /* 0x000fe200078e000c */
[-C--:B------:R-:W-:Y:S01]  /*1690*/  LEA.HI R21, R21, R16.reuse, RZ, 0x3 ;  /* 0x0000001015157211 */ /* 0x080fe200078f18ff */
[----:B------:R2:W-:Y:S01]  /*16a0*/  LDGSTS.E.BYPASS.LTC128B.128 [R6+0xb080], [R28.64+0x80], !P0 ;  /* 0x0b0800801c067fae */ /* 0x0005e2000c101d48 */
[----:B------:R-:W-:Y:S01]  /*16b0*/  ISETP.LT.OR P6, PT, R15, 0x1, P4 ;  /* 0x000000010f00780c */ /* 0x000fe200027c1670 */
[----:B-1----:R-:W-:Y:S01]  /*16c0*/  IMAD.IADD R30, R204, 0x1, -R3 ;  /* 0x00000001cc1e7824 */ /* 0x002fe200078e0a03 */
[----:B------:R-:W-:Y:S01]  /*16d0*/  LEA.HI R3, R16, R16, RZ, 0x1 ;  /* 0x0000001010037211 */ /* 0x000fe200078f08ff */
[----:B------:R-:W-:Y:S01]  /*16e0*/  IMAD.WIDE.U32 R38, R18, c[0x0][0x1b8], R38 ;  /* 0x00006e0012267a25 */ /* 0x000fe200078e0026 */
[----:B------:R-:W-:-:S02]  /*16f0*/  LEA.HI R31, R17, R0, RZ, 0x1 ;  /* 0x00000000111f7211 */ /* 0x000fc400078f08ff */
[----:B------:R-:W-:Y:S01]  /*1700*/  ISETP.LT.OR P2, PT, R15, 0x41, P2 ;  /* 0x000000410f00780c */ /* 0x000fe20001741670 */
[----:B------:R-:W-:Y:S01]  /*1710*/  IMAD.IADD R27, R27, 0x1, R22 ;  /* 0x000000011b1b7824 */ /* 0x000fe200078e0216 */
[----:B------:R-:W-:Y:S01]  /*1720*/  ISETP.LT.OR P4, PT, R15, 0x41, P4 ;  /* 0x000000410f00780c */ /* 0x000fe20002781670 */
[----:B------:R-:W-:Y:S01]  /*1730*/  IMAD R205, R9, 0x4, R4 ;  /* 0x0000000409cd7824 */ /* 0x000fe200078e0204 */
[----:B------:R-:W-:Y:S01]  /*1740*/  LOP3.LUT R25, R3, 0x7fffffe, RZ, 0xc0, !PT ;  /* 0x07fffffe03197812 */ /* 0x000fe200078ec0ff */
[----:B------:R-:W-:Y:S01]  /*1750*/  IMAD.WIDE.U32 R228, R223, c[0x0][0x180], R26 ;  /* 0x00006000dfe47a25 */ /* 0x000fe200078e001a */
[----:B------:R-:W-:Y:S02]  /*1760*/  LOP3.LUT R15, R21, 0xfffffff8, RZ, 0xc0, !PT ;  /* 0xfffffff8150f7812 */ /* 0x000fe400078ec0ff */
[----:B------:R-:W-:Y:S01]  /*1770*/  LOP3.LUT R31, R31, 0xfffffffe, RZ, 0xc0, !PT ;  /* 0xfffffffe1f1f7812 */ /* 0x000fe200078ec0ff */
[C---:B------:R-:W-:Y:S01]  /*1780*/  IMAD.IADD R24, R16.reuse, 0x1, -R25 ;  /* 0x0000000110187824 */ /* 0x040fe200078e0a19 */
[----:B------:R-:W-:Y:S01]  /*1790*/  SHF.R.S32.HI R21, RZ, 0x3, R21 ;  /* 0x00000003ff157819 */ /* 0x000fe20000011415 */
[----:B------:R-:W-:Y:S01]  /*17a0*/  IMAD.IADD R15, R16, 0x1, -R15 ;  /* 0x00000001100f7824 */ /* 0x000fe200078e0a0f */
[----:B------:R-:W-:Y:S01]  /*17b0*/  LOP3.LUT R17, R17, 0xffffffe0, RZ, 0xc0, !PT ;  /* 0xffffffe011117812 */ /* 0x000fe200078ec0ff */
[----:B------:R-:W-:Y:S01]  /*17c0*/  IMAD.IADD R16, R0, 0x1, -R31 ;  /* 0x0000000100107824 */ /* 0x000fe200078e0a1f */
[----:B------:R-:W-:Y:S01]  /*17d0*/  IADD3 R234, R6, 0xc080, RZ ;  /* 0x0000c08006ea7810 */ /* 0x000fe20007ffe0ff */
[----:B------:R-:W-:Y:S01]  /*17e0*/  IMAD R25, R14, c[0x0][0x1b8], RZ ;  /* 0x00006e000e197a24 */ /* 0x000fe200078e02ff */
[----:B------:R-:W-:Y:S01]  /*17f0*/  IADD3 R231, R6, 0x12080, RZ ;  /* 0x0001208006e77810 */ /* 0x000fe20007ffe0ff */
[----:B------:R-:W-:-:S02]  /*1800*/  IMAD.SHL.U32 R202, R16, 0x400, RZ ;  /* 0x0000040010ca7824 */ /* 0x000fc400078e00ff */
[----:B------:R-:W-:Y:S02]  /*1810*/  IMAD R14, R18, c[0x0][0x1bc], R25 ;  /* 0x00006f00120e7a24 */ /* 0x000fe400078e0219 */
[----:B------:R-:W-:Y:S02]  /*1820*/  IMAD R235, R235, 0x2, R202 ;  /* 0x00000002ebeb7824 */ /* 0x000fe400078e02ca */
[C---:B------:R-:W-:Y:S02]  /*1830*/  IMAD R203, R21.reuse, 0x8, R24 ;  /* 0x0000000815cb7824 */ /* 0x040fe400078e0218 */
[----:B------:R-:W-:Y:S02]  /*1840*/  IMAD R202, R21, 0x200, R202 ;  /* 0x0000020015ca7824 */ /* 0x000fe400078e02ca */
[----:B------:R-:W-:Y:S02]  /*1850*/  IMAD R18, R20, c[0x0][0x180], RZ ;  /* 0x0000600014127a24 */ /* 0x000fe400078e02ff */
[----:B------:R-:W-:-:S02]  /*1860*/  IMAD.IADD R39, R39, 0x1, R14 ;  /* 0x0000000127277824 */ /* 0x000fc400078e020e */
[----:B------:R-:W-:Y:S02]  /*1870*/  IMAD R21, R35, c[0x0][0x1a8], RZ ;  /* 0x00006a0023157a24 */ /* 0x000fe400078e02ff */
[----:B------:R-:W-:Y:S02]  /*1880*/  IMAD R18, R223, c[0x0][0x184], R18 ;  /* 0x00006100df127a24 */ /* 0x000fe400078e0212 */
[C---:B------:R-:W-:Y:S02]  /*1890*/  IMAD R14, R34.reuse, c[0x0][0x1ac], R21 ;  /* 0x00006b00220e7a24 */ /* 0x040fe400078e0215 */
[----:B------:R-:W-:-:S04]  /*18a0*/  IMAD.WIDE.U32 R38, R34, c[0x0][0x1a8], R38 ;  /* 0x00006a0022267a25 */ /* 0x000fc800078e0026 */
[----:B------:R-:W-:Y:S01]  /*18b0*/  IMAD.IADD R229, R229, 0x1, R18 ;  /* 0x00000001e5e57824 */ /* 0x000fe200078e0212 */
[C---:B------:R-:W-:Y:S01]  /*18c0*/  LEA R34, P0, R38.reuse, c[0x0][0x190], 0x1 ;  /* 0x0000640026227a11 */ /* 0x040fe200078008ff */
[----:B------:R-:W-:Y:S01]  /*18d0*/  IMAD.IADD R14, R39, 0x1, R14 ;  /* 0x00000001270e7824 */ /* 0x000fe200078e020e */
[----:B------:R-:W-:Y:S01]  /*18e0*/  SHF.R.S32.HI R18, RZ, 0x1f, R245 ;  /* 0x0000001fff127819 */ /* 0x000fe200000114f5 */
[----:B------:R-:W-:Y:S02]  /*18f0*/  IMAD.MOV.U32 R27, RZ, RZ, c[0x0][0x1a8] ;  /* 0x00006a00ff1b7624 */ /* 0x000fe400078e00ff */
[----:B--2---:R-:W-:Y:S01]  /*1900*/  IMAD R29, R245, UR5, RZ ;  /* 0x00000005f51d7c24 */ /* 0x004fe2000f8e02ff */
[----:B------:R-:W-:Y:S01]  /*1910*/  LEA.HI.X R35, R38, c[0x0][0x194], R14, 0x1, P0 ;  /* 0x0000650026237a11 */ /* 0x000fe200000f0c0e */
[----:B------:R-:W-:Y:S01]  /*1920*/  IMAD R205, R205, 0x8, R30 ;  /* 0x00000008cdcd7824 */ /* 0x000fe200078e021e */
[----:B------:R-:W-:Y:S01]  /*1930*/  LEA R30, P0, R27, R34, 0x7 ;  /* 0x000000221b1e7211 */ /* 0x000fe200078038ff */
[----:B------:R-:W-:-:S02]  /*1940*/  IMAD.MOV.U32 R21, RZ, RZ, c[0x0][0x1ac] ;  /* 0x00006b00ff157624 */ /* 0x000fc400078e00ff */
[C---:B------:R-:W-:Y:S01]  /*1950*/  IMAD R14, R18.reuse, UR4, R29 ;  /* 0x00000004120e7c24 */ /* 0x040fe2000f8e021d */
[----:B------:R1:W-:Y:S01]  /*1960*/  LDGSTS.E.BYPASS.LTC128B.128 [R6+0x80], [R34.64], !P1 ;  /* 0x0008000022067fae */ /* 0x0003e2000c901d48 */
[----:B------:R-:W-:Y:S01]  /*1970*/  IMAD R25, R11, c[0x0][0x188], RZ ;  /* 0x000062000b197a24 */ /* 0x000fe200078e02ff */
[----:B------:R-:W-:Y:S01]  /*1980*/  LEA.HI.X R31, R27, R35, R21, 0x7, P0 ;  /* 0x000000231b1f7211 */ /* 0x000fe200000f3c15 */
[----:B------:R-:W-:Y:S01]  /*1990*/  IMAD R18, R18, c[0x0][0x178], RZ ;  /* 0x00005e0012127a24 */ /* 0x000fe200078e02ff */
[----:B------:R-:W-:Y:S01]  /*19a0*/  ISETP.GE.AND P1, PT, R214, c[0x0][0x16c], PT ;  /* 0x00005b00d6007a0c */ /* 0x000fe20003f26270 */
[C---:B------:R-:W-:Y:S01]  /*19b0*/  IMAD.WIDE.U32 R26, R245.reuse, c[0x0][0x178], RZ ;  /* 0x00005e00f51a7a25 */ /* 0x040fe200078e00ff */
[----:B------:R-:W-:Y:S01]  /*19c0*/  ISETP.GE.AND P0, PT, R12, c[0x0][0x16c], PT ;  /* 0x00005b000c007a0c */ /* 0x000fe20003f06270 */
[----:B------:R1:W-:Y:S01]  /*19d0*/  LDGSTS.E.BYPASS.LTC128B.128 [R6+0x2080], [R34.64+0x40], !P3 ;  /* 0x0208004022067fae */ /* 0x0003e2000d901d48 */
[----:B------:R-:W-:Y:S01]  /*19e0*/  SEL R22, RZ, 0x4, P1 ;  /* 0x00000004ff167807 */ /* 0x000fe20000800000 */
[C---:B------:R-:W-:Y:S01]  /*19f0*/  IMAD R25, R226.reuse, c[0x0][0x18c], R25 ;  /* 0x00006300e2197a24 */ /* 0x040fe200078e0219 */
[----:B------:R-:W-:Y:S01]  /*1a00*/  SEL R215, RZ, 0x1, P0 ;  /* 0x00000001ffd77807 */ /* 0x000fe20000000000 */
[----:B------:R-:W-:Y:S01]  /*1a10*/  IMAD R21, R245, c[0x0][0x17c], R18 ;  /* 0x00005f00f5157a24 */ /* 0x000fe200078e0212 */
[----:B------:R-:W-:Y:S01]  /*1a20*/  ISETP.GE.AND P0, PT, R7, c[0x0][0x16c], PT ;  /* 0x00005b0007007a0c */ /* 0x000fe20003f06270 */
[----:B------:R-:W-:Y:S01]  /*1a30*/  IMAD.WIDE.U32 R228, R226, c[0x0][0x188], R228 ;  /* 0x00006200e2e47a25 */ /* 0x000fe200078e00e4 */
[----:B------:R1:W-:Y:S02]  /*1a40*/  LDGSTS.E.BYPASS.LTC128B.128 [R6+0x4080], [R34.64+0x80], !P6 ;  /* 0x0408008022067fae */ /* 0x0003e4000f101d48 */
[----:B------:R-:W-:Y:S01]  /*1a50*/  SEL R18, RZ, 0x2, P0 ;  /* 0x00000002ff127807 */ /* 0x000fe20000000000 */
[----:B------:R-:W-:Y:S01]  /*1a60*/  IMAD.IADD R21, R27, 0x1, R21 ;  /* 0x000000011b157824 */ /* 0x000fe200078e0215 */
[----:B------:R2:W-:Y:S01]  /*1a70*/  LDGSTS.E.BYPASS.LTC128B.128 [R6+0x1080], [R30.64], !P5 ;  /* 0x010800001e067fae */ /* 0x0005e2000e901d48 */
[----:B------:R-:W-:Y:S01]  /*1a80*/  IMAD.IADD R208, R229, 0x1, R25 ;  /* 0x00000001e5d07824 */ /* 0x000fe200078e0219 */
[----:B------:R-:W-:Y:S01]  /*1a90*/  LEA R25, P1, R26, R228, 0x6 ;  /* 0x000000e41a197211 */ /* 0x000fe200078230ff */
[----:B------:R-:W-:Y:S01]  /*1aa0*/  IMAD.SHL.U32 R27, R0, 0x10, RZ ;  /* 0x00000010001b7824 */ /* 0x000fe200078e00ff */
[----:B------:R-:W-:Y:S01]  /*1ab0*/  IADD3 R22, R22, R18, R215 ;  /* 0x0000001216167210 */ /* 0x000fe20007ffe0d7 */
[----:B------:R-:W-:Y:S01]  /*1ac0*/  IMAD.SHL.U32 R204, R204, 0x40, RZ ;  /* 0x00000040cccc7824 */ /* 0x000fe200078e00ff */
[----:B------:R-:W-:Y:S01]  /*1ad0*/  LEA.HI.X R0, R26, R208, R21, 0x6, P1 ;  /* 0x000000d01a007211 */ /* 0x000fe200008f3415 */
[----:B------:R-:W-:Y:S01]  /*1ae0*/  IMAD R211, R11, c[0x0][0x278], RZ ;  /* 0x00009e000bd37a24 */ /* 0x000fe200078e02ff */
[----:B------:R-:W-:Y:S01]  /*1af0*/  ISETP.GT.AND P1, PT, R2, 0xf, PT ;  /* 0x0000000f0200780c */ /* 0x000fe20003f24270 */
[----:B------:R-:W-:Y:S01]  /*1b00*/  IMAD.SHL.U32 R21, R245, 0x40, RZ ;  /* 0x00000040f5157824 */ /* 0x000fe200078e00ff */
[C---:B------:R-:W-:Y:S01]  /*1b10*/  LEA R28, P3, R25.reuse, c[0x0][0x160], 0x1 ;  /* 0x00005800191c7a11 */ /* 0x040fe200078608ff */
[----:B------:R-:W-:Y:S01]  /*1b20*/  IMAD.WIDE.U32 R236, R226, c[0x0][0x278], R236 ;  /* 0x00009e00e2ec7a25 */ /* 0x000fe200078e00ec */
[----:B------:R-:W-:Y:S01]  /*1b30*/  LOP3.LUT R204, R204, 0x1c0, RZ, 0xc0, !PT ;  /* 0x000001c0cccc7812 */ /* 0x000fe200078ec0ff */
[----:B------:R2:W-:Y:S01]  /*1b40*/  LDGSTS.E.BYPASS.LTC128B.128 [R6+0x3080], [R30.64+0x40], !P2 ;  /* 0x030800401e067fae */ /* 0x0005e2000d101d48 */
[----:B------:R-:W-:Y:S01]  /*1b50*/  LEA.HI.X R29, R25, c[0x0][0x164], R0, 0x1, P3 ;  /* 0x00005900191d7a11 */ /* 0x000fe200018f0c00 */
[----:B------:R-:W-:Y:S01]  /*1b60*/  IMAD R36, R36, c[0x0][0x208], RZ ;  /* 0x0000820024247a24 */ /* 0x000fe200078e02ff */
[----:B------:R-:W-:Y:S01]  /*1b70*/  SHF.R.S32.HI R18, RZ, 0x1f, R21 ;  /* 0x0000001fff127819 */ /* 0x000fe20000011415 */
[----:B------:R-:W-:Y:S01]  /*1b80*/  IMAD R211, R226, c[0x0][0x27c], R211 ;  /* 0x00009f00e2d37a24 */ /* 0x000fe200078e02d3 */
[----:B------:R-:W-:Y:S01]  /*1b90*/  LOP3.LUT R27, R204, 0x30, R27, 0xf8, !PT ;  /* 0x00000030cc1b7812 */ /* 0x000fe200078ef81b */
[----:B------:R-:W-:Y:S01]  /*1ba0*/  IMAD R36, R33, c[0x0][0x20c], R36 ;  /* 0x0000830021247a24 */ /* 0x000fe200078e0224 */
[----:B------:R-:W-:Y:S01]  /*1bb0*/  LEA.HI R0, R23, R2, RZ, 0x7 ;  /* 0x0000000217007211 */ /* 0x000fe200078f38ff */
[----:B------:R-:W-:Y:S01]  /*1bc0*/  IMAD.IADD R211, R237, 0x1, R211 ;  /* 0x00000001edd37824 */ /* 0x000fe200078e02d3 */
[----:B------:R-:W-:Y:S01]  /*1bd0*/  @!P1 IADD3 R24, P3, R21, R236, RZ ;  /* 0x000000ec15189210 */ /* 0x000fe20007f7e0ff */
[----:B------:R-:W-:Y:S01]  /*1be0*/  IMAD.WIDE.U32 R32, R33, c[0x0][0x208], R12 ;  /* 0x0000820021207a25 */ /* 0x000fe200078e000c */
[----:B------:R-:W-:Y:S01]  /*1bf0*/  SHF.R.U32.HI R204, RZ, 0x3, R204 ;  /* 0x00000003ffcc7819 */ /* 0x000fe200000116cc */
[----:B------:R2:W-:Y:S01]  /*1c00*/  LDGSTS.E.BYPASS.LTC128B.128 [R6+0x5080], [R30.64+0x80], !P4 ;  /* 0x050800801e067fae */ /* 0x0005e2000e101d48 */
[----:B------:R-:W-:Y:S01]  /*1c10*/  LOP3.LUT R27, R27, 0x8, R8, 0xf8, !PT ;  /* 0x000000081b1b7812 */ /* 0x000fe200078ef808 */
[----:B------:R-:W-:Y:S01]  /*1c20*/  @!P1 IMAD.X R23, R18, 0x1, R211, P3 ;  /* 0x0000000112179824 */ /* 0x000fe200018e06d3 */
[----:B------:R-:W-:Y:S01]  /*1c30*/  ISETP.GE.AND P3, PT, R12, c[0x0][0x1fc], PT ;  /* 0x00007f000c007a0c */ /* 0x000fe20003f66270 */
[----:B------:R-:W-:Y:S01]  /*1c40*/  IMAD.IADD R37, R33, 0x1, R36 ;  /* 0x0000000121257824 */ /* 0x000fe200078e0224 */
[----:B------:R-:W-:Y:S01]  /*1c50*/  LOP3.LUT R204, R27, R204, RZ, 0x3c, !PT ;  /* 0x000000cc1bcc7212 */ /* 0x000fe200078e3cff */
[----:B------:R-:W-:Y:S01]  /*1c60*/  IMAD.MOV.U32 R36, RZ, RZ, R32 ;  /* 0x000000ffff247224 */ /* 0x000fe200078e0020 */
[--C-:B------:R-:W-:Y:S01]  /*1c70*/  SHF.R.S32.HI R32, RZ, 0x1, R3.reuse ;  /* 0x00000001ff207819 */ /* 0x100fe20000011403 */
[----:B------:R-:W-:Y:S01]  /*1c80*/  IMAD R20, R20, c[0x0][0x210], RZ ;  /* 0x0000840014147a24 */ /* 0x000fe200078e02ff */
[----:B------:R-:W-:Y:S01]  /*1c90*/  SHF.R.S32.HI R3, RZ, 0x1f, R3 ;  /* 0x0000001fff037819 */ /* 0x000fe20000011403 */
[----:B------:R-:W-:Y:S01]  /*1ca0*/  IMAD.SHL.U32 R27, R9, 0x10, RZ ;  /* 0x00000010091b7824 */ /* 0x000fe200078e00ff */
[----:B------:R-:W-:Y:S01]  /*1cb0*/  SEL R25, RZ, 0x1, P3 ;  /* 0x00000001ff197807 */ /* 0x000fe20001800000 */
[----:B------:R-:W-:Y:S01]  /*1cc0*/  IMAD R33, R223, c[0x0][0x214], R20 ;  /* 0x00008500df217a24 */ /* 0x000fe200078e0214 */
[----:B------:R-:W-:Y:S01]  /*1cd0*/  ISETP.GE.AND P3, PT, R7, c[0x0][0x1fc], PT ;  /* 0x00007f0007007a0c */ /* 0x000fe20003f66270 */
[----:B------:R-:W-:Y:S01]  /*1ce0*/  IMAD.WIDE.U32 R36, R223, c[0x0][0x210], R36 ;  /* 0x00008400df247a25 */ /* 0x000fe200078e0024 */
[----:B------:R-:W-:Y:S01]  /*1cf0*/  LEA.HI R3, R3, R32, RZ, 0x2 ;  /* 0x0000002003037211 */ /* 0x000fe200078f10ff */
[----:B------:R-:W0:Y:S01]  /*1d00*/  LDGDEPBAR ;  /* 0x00000000000079af */ /* 0x000e220000000000 */
[----:B------:R-:W-:Y:S01]  /*1d10*/  SHF.R.U32.HI R0, RZ, 0x4, R0 ;  /* 0x00000004ff007819 */ /* 0x000fe20000011600 */
[----:B------:R-:W-:Y:S01]  /*1d20*/  IMAD R241, R11, c[0x0][0x218], RZ ;  /* 0x000086000bf17a24 */ /* 0x000fe200078e02ff */
[----:B------:R-:W-:Y:S01]  /*1d30*/  SEL R20, RZ, 0xffffffff, P3 ;  /* 0xffffffffff147807 */ /* 0x000fe20001800000 */
[----:B------:R-:W-:Y:S01]  /*1d40*/  IMAD.IADD R33, R37, 0x1, R33 ;  /* 0x0000000125217824 */ /* 0x000fe200078e0221 */
[----:B------:R-:W-:Y:S01]  /*1d50*/  LOP3.LUT R27, R27, 0x10, RZ, 0xc0, !PT ;  /* 0x000000101b1b7812 */ /* 0x000fe200078ec0ff */
[----:B------:R-:W-:Y:S01]  /*1d60*/  IMAD R241, R226, c[0x0][0x21c], R241 ;  /* 0x00008700e2f17a24 */ /* 0x000fe200078e02f1 */
[----:B------:R-:W-:Y:S01]  /*1d70*/  @!P1 LEA R26, P3, R24, c[0x0][0x258], 0x2 ;  /* 0x00009600181a9a11 */ /* 0x000fe200078610ff */
[----:B------:R-:W-:Y:S01]  /*1d80*/  IMAD.SHL.U32 R20, R20, 0x2, RZ ;  /* 0x0000000214147824 */ /* 0x000fe200078e00ff */
[----:B------:R-:W-:Y:S01]  /*1d90*/  LOP3.LUT R3, R3, 0xfffffffc, RZ, 0xc0, !PT ;  /* 0xfffffffc03037812 */ /* 0x000fe200078ec0ff */
[----:B------:R-:W-:Y:S01]  /*1da0*/  IMAD.WIDE.U32 R224, R226, c[0x0][0x240], R224 ;  /* 0x00009000e2e07a25 */ /* 0x000fe200078e00e0 */
[----:B------:R-:W-:-:S02]  /*1db0*/  LOP3.LUT R0, R27, 0x8, R0, 0xf8, !PT ;  /* 0x000000081b007812 */ /* 0x000fc400078ef800 */
[----:B------:R-:W-:Y:S01]  /*1dc0*/  @!P1 LEA.HI.X R27, R24, c[0x0][0x25c], R23, 0x2, P3 ;  /* 0x00009700181b9a11 */ /* 0x000fe200018f1417 */
[C---:B------:R-:W-:Y:S01]  /*1dd0*/  IMAD R23, R11.reuse, c[0x0][0x290], RZ ;  /* 0x0000a4000b177a24 */ /* 0x040fe200078e02ff */
[----:B------:R-:W-:Y:S01]  /*1de0*/  ISETP.GE.AND P3, PT, R214, c[0x0][0x1fc], PT ;  /* 0x00007f00d6007a0c */ /* 0x000fe20003f66270 */
[----:B------:R-:W-:Y:S01]  /*1df0*/  IMAD.IADD R3, R32, 0x1, -R3 ;  /* 0x0000000120037824 */ /* 0x000fe200078e0a03 */
[----:B------:R-:W-:Y:S01]  /*1e00*/  LOP3.LUT R20, R20, 0x2, R25, 0xe2, !PT ;  /* 0x0000000214147812 */ /* 0x000fe200078ee219 */
[----:B------:R-:W-:Y:S01]  /*1e10*/  IMAD R11, R11, c[0x0][0x240], RZ ;  /* 0x000090000b0b7a24 */ /* 0x000fe200078e02ff */
[C---:B------:R-:W-:Y:S01]  /*1e20*/  LOP3.LUT P5, RZ, R22.reuse, 0x2, RZ, 0xc0, !PT ;  /* 0x0000000216ff7812 */ /* 0x040fe200078ac0ff */
[----:B------:R-:W-:Y:S01]  /*1e30*/  IMAD.MOV.U32 R32, RZ, RZ, R36 ;  /* 0x000000ffff207224 */ /* 0x000fe200078e0024 */
[----:B------:R-:W-:Y:S01]  /*1e40*/  LOP3.LUT P6, RZ, R22, 0x4, RZ, 0xc0, !PT ;  /* 0x0000000416ff7812 */ /* 0x000fe200078cc0ff */
[C---:B------:R-:W-:Y:S02]  /*1e50*/  IMAD R23, R226.reuse, c[0x0][0x294], R23 ;  /* 0x0000a500e2177a24 */ /* 0x040fe400078e0217 */
[----:B------:R-:W-:-:S02]  /*1e60*/  IMAD R11, R226, c[0x0][0x244], R11 ;  /* 0x00009100e20b7a24 */ /* 0x000fc400078e020b */
        /* <DEDUP_REMOVED lines=120> */
.L_x_1289:
[----:B------:R-:W-:Y:S05]  /*25f0*/  BSYNC B0 ;  /* 0x0000000000007941 */ /* 0x000fea0003800000 */
.L_x_1288:
        /* <DEDUP_REMOVED lines=74> */
.L_x_1292:
        /* <DEDUP_REMOVED lines=131> */
.L_x_1290:
        /* <DEDUP_REMOVED lines=455> */
.L_x_1291:
        /* <DEDUP_REMOVED lines=237> */
.L_x_1287:
        /* <DEDUP_REMOVED lines=151> */
.L_x_1294:
        /* <DEDUP_REMOVED lines=10> */
[----:B------:R-:W-:Y:S01]  /*6820*/  LEA.HI.X.SX32 R63, R5, R47, 0x1, P0 ;  /* 0x0000002f053f7211 */ /* 0x000fe200000f0eff */
[----:B------:R-:W-:Y:S01]  /*6830*/  IMAD.WIDE.U32 R48, R223, c[0x0][0x338], R58 ;  /* 0x0000ce00df307a25 */ /* 0x000fe200078e003a */
[----:B------:R-:W-:Y:S02]  /*6840*/  LOP3.LUT R3, R9, 0x18, R58, 0xf8, !PT ;  /* 0x0000001809037812 */ /* 0x000fe400078ef83a */
[----:B------:R-:W-:Y:S01]  /*6850*/  SHF.R.U32.HI R0, RZ, 0x3, R9 ;  /* 0x00000003ff007819 */ /* 0x000fe20000011609 */
[----:B------:R-:W-:Y:S02]  /*6860*/  IMAD R2, R7, 0x8, R2 ;  /* 0x0000000807027824 */ /* 0x000fe400078e0202 */
[----:B------:R-:W-:Y:S01]  /*6870*/  IMAD.WIDE R62, R222, 0x80, R62 ;  /* 0x00000080de3e7825 */ /* 0x000fe200078e023e */
[----:B------:R-:W-:-:S02]  /*6880*/  LOP3.LUT R3, R3, R0, RZ, 0x3c, !PT ;  /* 0x0000000003037212 */ /* 0x000fc400078e3cff */
[----:B------:R-:W-:-:S03]  /*6890*/  SHF.R.S32.HI R0, RZ, 0x1f, R223 ;  /* 0x0000001fff007819 */ /* 0x000fc600000114df */
[----:B------:R-:W-:Y:S02]  /*68a0*/  IMAD.U32 R2, R2, 0x20, R3 ;  /* 0x0000002002027824 */ /* 0x000fe400078e0003 */
[----:B------:R-:W-:Y:S02]  /*68b0*/  IMAD R4, R0, c[0x0][0x338], RZ ;  /* 0x0000ce0000047a24 */ /* 0x000fe400078e02ff */
[----:B------:R-:W-:Y:S01]  /*68c0*/  IMAD.SHL.U32 R56, R2, 0x2, RZ ;  /* 0x0000000202387824 */ /* 0x000fe200078e00ff */
[----:B------:R-:W-:Y:S01]  /*68d0*/  SHF.R.S32.HI R2, RZ, 0x1f, R221 ;  /* 0x0000001fff027819 */ /* 0x000fe200000114dd */
[----:B------:R-:W-:Y:S01]  /*68e0*/  IMAD R3, R223, c[0x0][0x33c], R4 ;  /* 0x0000cf00df037a24 */ /* 0x000fe200078e0204 */
[----:B------:R-:W-:Y:S01]  /*68f0*/  SEL R221, R221, RZ, !P1 ;  /* 0x000000ffdddd7207 */ /* 0x000fe20004800000 */
[----:B-----5:R-:W-:Y:S01]  /*6900*/  IMAD.IADD R4, R45, 0x1, -R212 ;  /* 0x000000012d047824 */ /* 0x020fe200078e0ad4 */
[----:B------:R1:W2:Y:S01]  /*6910*/  LDS.128 R40, [R56+0x7080] ;  /* 0x0070800038287984 */ /* 0x0002a20000000c00 */
[----:B------:R-:W-:Y:S01]  /*6920*/  SEL R2, R2, RZ, !P1 ;  /* 0x000000ff02027207 */ /* 0x000fe20004800000 */
[----:B------:R-:W-:-:S02]  /*6930*/  IMAD.IADD R49, R49, 0x1, R3 ;  /* 0x0000000131317824 */ /* 0x000fc400078e0203 */
[----:B------:R1:W3:Y:S01]  /*6940*/  LDS.128 R36, [R56+0x9080] ;  /* 0x0090800038247984 */ /* 0x0002e20000000c00 */
[----:B------:R-:W-:Y:S01]  /*6950*/  IMNMX R4, R4, 0x80, PT ;  /* 0x0000008004047817 */ /* 0x000fe20003800200 */
[----:B------:R-:W-:Y:S02]  /*6960*/  IMAD R6, R2, c[0x0][0x340], RZ ;  /* 0x0000d00002067a24 */ /* 0x000fe400078e02ff */
[----:B------:R1:W4:Y:S01]  /*6970*/  LDS.128 R32, [R56+0xb080] ;  /* 0x00b0800038207984 */ /* 0x0003220000000c00 */
[----:B------:R-:W-:Y:S01]  /*6980*/  ISETP.GE.AND P4, PT, R5, R4, PT ;  /* 0x000000040500720c */ /* 0x000fe20003f86270 */
[C---:B------:R-:W-:Y:S01]  /*6990*/  IMAD R3, R221.reuse, c[0x0][0x344], R6 ;  /* 0x0000d100dd037a24 */ /* 0x040fe200078e0206 */
[----:B------:R-:W-:Y:S01]  /*69a0*/  IADD3 R6, R58, 0x20, RZ ;  /* 0x000000203a067810 */ /* 0x000fe20007ffe0ff */
        /* <DEDUP_REMOVED lines=26> */
.L_x_1296:
[----:B------:R-:W-:Y:S05]  /*6b50*/  BSYNC B0 ;  /* 0x0000000000007941 */ /* 0x000fea0003800000 */
.L_x_1295:
        /* <DEDUP_REMOVED lines=21> */
.L_x_1298:
[----:B------:R-:W-:Y:S05]  /*6cb0*/  BSYNC B0 ;  /* 0x0000000000007941 */ /* 0x000fea0003800000 */
.L_x_1297:
        /* <DEDUP_REMOVED lines=24> */
.L_x_1300:
[----:B------:R-:W-:Y:S05]  /*6e40*/  BSYNC B0 ;  /* 0x0000000000007941 */ /* 0x000fea0003800000 */
.L_x_1299:
        /* <DEDUP_REMOVED lines=19> */
.L_x_1293:
        /* <DEDUP_REMOVED lines=18> */
.L_x_1301:
        /* <DEDUP_REMOVED lines=43> */
.L_x_1303:
[----:B------:R-:W-:Y:S05]  /*7350*/  BSYNC B0 ;  /* 0x0000000000007941 */ /* 0x000fea0003800000 */
.L_x_1302:
        /* <DEDUP_REMOVED lines=19> */
.L_x_1305:
[----:B------:R-:W-:Y:S05]  /*7490*/  BSYNC B0 ;  /* 0x0000000000007941 */ /* 0x000fea0003800000 */
.L_x_1304:
        /* <DEDUP_REMOVED lines=23> */
.L_x_1307:
[----:B------:R-:W-:Y:S05]  /*7610*/  BSYNC B0 ;  /* 0x0000000000007941 */ /* 0x000fea0003800000 */
.L_x_1306:
        /* <DEDUP_REMOVED lines=18> */
.L_x_1308:
        /* <DEDUP_REMOVED lines=12> */
.L_x_1438:


//--------------------- .text._ZN7cutlass13device_kernelIN5flash19enable_sm80_to_sm89INS1_16FlashAttnBwdSm80INS1_25CollectiveMainloopBwdSm80ILi2ELi2EN4cute5tupleIJNS5_1CILi64EEENS7_ILi128EEENS7_ILi96EEEEEENS_10bfloat16_tEfNS_4arch4Sm80ELb1ELb0ELb0ELb1ELb0ELb0ELb0ELb0ELi2ELi2ELi4ELi2ELb0EEENS1_24CollectiveEpilogueBwdGQAISB_fSE_Li256ELb1ELb0EEENS1_25SingleTileBwdLPTSchedulerILb1ELi128ELb0EEEEEEEEEvNT_6ParamsE --------------------------
	.section	.text._ZN7cutlass13device_kernelIN5flash19enable_sm80_to_sm89INS1_16FlashAttnBwdSm80INS1_25CollectiveMainloopBwdSm80ILi2ELi2EN4cute5tupleIJNS5_1CILi64EEENS7_ILi128EEENS7_ILi96EEEEEENS_10bfloat16_tEfNS_4arch4Sm80ELb1ELb0ELb0ELb1ELb0ELb0ELb0ELb0ELi2ELi2ELi4ELi2ELb0EEENS1_24CollectiveEpilogueBwdGQAISB_fSE_Li256ELb1ELb0EEENS1_25SingleTileBwdLPTSchedulerILb1ELi128ELb0EEEEEEEEEvNT_6ParamsE,"ax",@progbits
	.sectioninfo	@"SHI_REGISTERS=255"
	.align	128
.text._ZN7cutlass13device_kernelIN5flash19enable_sm80_to_sm89INS1_16FlashAttnBwdSm80INS1_25CollectiveMainloopBwdSm80ILi2ELi2EN4cute5tupleIJNS5_1CILi64EEENS7_ILi128EEENS7_ILi96EEEEEENS_10bfloat16_tEfNS_4arch4Sm80ELb1ELb0ELb0ELb1ELb0ELb0ELb0ELb0ELi2ELi2ELi4ELi2ELb0EEENS1_24CollectiveEpilogueBwdGQAISB_fSE_Li256ELb1ELb0EEENS1_25SingleTileBwdLPTSchedulerILb1ELi128ELb0EEEEEEEEEvNT_6ParamsE:
        .type           _ZN7cutlass13device_kernelIN5flash19enable_sm80_to_sm89INS1_16FlashAttnBwdSm80INS1_25CollectiveMainloopBwdSm80ILi2ELi2EN4cute5tupleIJNS5_1CILi64EEENS7_ILi128EEENS7_ILi96EEEEEENS_10bfloat16_tEfNS_4arch4Sm80ELb1ELb0ELb0ELb1ELb0ELb0ELb0ELb0ELi2ELi2ELi4ELi2ELb0EEENS1_24CollectiveEpilogueBwdGQAISB_fSE_Li256ELb1ELb0EEENS1_25SingleTileBwdLPTSchedulerILb1ELi128ELb0EEEEEEEEEvNT_6ParamsE,@function
        .size           _ZN7cutlass13device_kernelIN5flash19enable_sm80_to_sm89INS1_16FlashAttnBwdSm80INS1_25CollectiveMainloopBwdSm80ILi2ELi2EN4cute5tupleIJNS5_1CILi64EEENS7_ILi128EEENS7_ILi96EEEEEENS_10bfloat16_tEfNS_4arch4Sm80ELb1ELb0ELb0ELb1ELb0ELb0ELb0ELb0ELi2ELi2ELi4ELi2ELb0EEENS1_24CollectiveEpilogueBwdGQAISB_fSE_Li256ELb1ELb0EEENS1_25SingleTileBwdLPTSchedulerILb1ELi128ELb0EEEEEEEEEvNT_6ParamsE,(.L_x_1439 - _ZN7cutlass13device_kernelIN5flash19enable_sm80_to_sm89INS1_16FlashAttnBwdSm80INS1_25CollectiveMainloopBwdSm80ILi2ELi2EN4cute5tupleIJNS5_1CILi64EEENS7_ILi128EEENS7_ILi96EEEEEENS_10bfloat16_tEfNS_4arch4Sm80ELb1ELb0ELb0ELb1ELb0ELb0ELb0ELb0ELi2ELi2ELi4ELi2ELb0EEENS1_24CollectiveEpilogueBwdGQAISB_fSE_Li256ELb1ELb0EEENS1_25SingleTileBwdLPTSchedulerILb1ELi128ELb0EEEEEEEEEvNT_6ParamsE)
        .other          _ZN7cutlass13device_kernelIN5flash19enable_sm80_to_sm89INS1_16FlashAttnBwdSm80INS1_25CollectiveMainloopBwdSm80ILi2ELi2EN4cute5tupleIJNS5_1CILi64EEENS7_ILi128EEENS7_ILi96EEEEEENS_10bfloat16_tEfNS_4arch4Sm80ELb1ELb0ELb0ELb1ELb0ELb0ELb0ELb0ELi2ELi2ELi4ELi2ELb0EEENS1_24CollectiveEpilogueBwdGQAISB_fSE_Li256ELb1ELb0EEENS1_25SingleTileBwdLPTSchedulerILb1ELi128ELb0EEEEEEEEEvNT_6ParamsE,@"STO_CUDA_ENTRY STV_DEFAULT"
_ZN7cutlass13device_kernelIN5flash19enable_sm80_to_sm89INS1_16FlashAttnBwdSm80INS1_25CollectiveMainloopBwdSm80ILi2ELi2EN4cute5tupleIJNS5_1CILi64EEENS7_ILi128EEENS7_ILi96EEEEEENS_10bfloat16_tEfNS_4arch4Sm80ELb1ELb0ELb0ELb1ELb0ELb0ELb0ELb0ELi2ELi2ELi4ELi2ELb0EEENS1_24CollectiveEpilogueBwdGQAISB_fSE_Li256ELb1ELb0EEENS1_25SingleTileBwdLPTSchedulerILb1ELi128ELb0EEEEEEEEEvNT_6ParamsE:
        /* <DEDUP_REMOVED lines=24> */
.L_x_1310:
[----:B------:R-:W-:Y:S02]  /*0180*/  MOV R3, c[0x0][0x3b4] ;  /* 0x0000ed0000037a02 */ /* 0x000fe40000000f00 */
[----:B------:R-:W-:Y:S02]  /*0190*/  MOV R223, R0 ;  /* 0x0000000000df7202 */ /* 0x000fe40000000f00 */
[----:B------:R-:W-:-:S13]  /*01a0*/  ISETP.NE.AND P0, PT, R3, 0x1, PT ;  /* 0x000000010300780c */ /* 0x000fda0003f05270 */
[----:B------:R-:W-:-:S05]  /*01b0*/  @P0 IMAD.HI.U32 R3, R0, c[0x0][0x3b8], RZ ;  /* 0x0000ee0000030a27 */ /* 0x000fca00078e00ff */
[----:B------:R-:W-:-:S05]  /*01c0*/  @P0 SHF.R.U32.HI R223, RZ, c[0x0][0x3bc], R3 ;  /* 0x0000ef00ffdf0a19 */ /* 0x000fca0000011603 */
[----:B------:R-:W-:Y:S02]  /*01d0*/  IMAD R5, R223, c[0x0][0x3b4], RZ ;  /* 0x0000ed00df057a24 */ /* 0x000fe400078e02ff */
.L_x_1311:
        /* <DEDUP_REMOVED lines=16> */
.L_x_1312:
        /* <DEDUP_REMOVED lines=9> */
.L_x_1314:
[----:B------:R-:W-:-:S04]  /*0370*/  MOV R3, c[0x0][0x3dc] ;  /* 0x0000f70000037a02 */ /* 0x000fc80000000f00 */
.L_x_1313:
[----:B-----5:R-:W-:-:S04]  /*0380*/  IADD3 R3, R3, 0x7f, RZ ;  /* 0x0000007f03037810 */ /* 0x020fc80007ffe0ff */
[----:B------:R-:W-:-:S04]  /*0390*/  SHF.R.S32.HI R0, RZ, 0x1f, R3 ;  /* 0x0000001fff007819 */ /* 0x000fc80000011403 */
[----:B------:R-:W-:-:S04]  /*03a0*/  LEA.HI R0, R0, R3, RZ, 0x7 ;  /* 0x0000000300007211 */ /* 0x000fc800078f38ff */
[----:B------:R-:W-:-:S04]  /*03b0*/  SHF.R.S32.HI R0, RZ, 0x7, R0 ;  /* 0x00000007ff007819 */ /* 0x000fc80000011400 */
[----:B------:R-:W-:-:S04]  /*03c0*/  ISETP.GE.AND P0, PT, R223, R0, PT ;  /* 0x00000000df00720c */ /* 0x000fc80003f06270 */
[----:B------:R-:W-:Y:S01]  /*03d0*/  SEL R221, R221, 0xffffffff, !P0 ;  /* 0xffffffffdddd7807 */ /* 0x000fe20004000000 */
[----:B------:R-:W-:Y:S05]  /*03e0*/  BRA `(.L_x_1315) ;  /* 0x0000036000007947 */ /* 0x000fea0003800000 */
.L_x_1309:
        /* <DEDUP_REMOVED lines=16> */
.L_x_1316:
[----:B------:R-:W-:Y:S02]  /*04f0*/  MOV R0, c[0x0][0x3b4] ;  /* 0x0000ed0000007a02 */ /* 0x000fe40000000f00 */
[----:B------:R-:W-:Y:S02]  /*0500*/  MOV R223, R3 ;  /* 0x0000000300df7202 */ /* 0x000fe40000000f00 */
[----:B------:R-:W-:-:S13]  /*0510*/  ISETP.NE.AND P0, PT, R0, 0x1, PT ;  /* 0x000000010000780c */ /* 0x000fda0003f05270 */
[----:B------:R-:W-:-:S05]  /*0520*/  @P0 IMAD.HI.U32 R0, R3, c[0x0][0x3b8], RZ ;  /* 0x0000ee0003000a27 */ /* 0x000fca00078e00ff */
[----:B------:R-:W-:-:S05]  /*0530*/  @P0 SHF.R.U32.HI R223, RZ, c[0x0][0x3bc], R0 ;  /* 0x0000ef00ffdf0a19 */ /* 0x000fca0000011600 */
[----:B------:R-:W-:Y:S02]  /*0540*/  IMAD R4, R223, c[0x0][0x3b4], RZ ;  /* 0x0000ed00df047a24 */ /* 0x000fe400078e02ff */
.L_x_1317:
        /* <DEDUP_REMOVED lines=16> */
.L_x_1318:
        /* <DEDUP_REMOVED lines=9> */
.L_x_1320:
[----:B------:R-:W-:-:S04]  /*06e0*/  MOV R3, c[0x0][0x3dc] ;  /* 0x0000f70000037a02 */ /* 0x000fc80000000f00 */
.L_x_1319:
[----:B-----5:R-:W-:-:S04]  /*06f0*/  IADD3 R3, R3, 0x7f, RZ ;  /* 0x0000007f03037810 */ /* 0x020fc80007ffe0ff */
[----:B------:R-:W-:-:S04]  /*0700*/  SHF.R.S32.HI R0, RZ, 0x1f, R3 ;  /* 0x0000001fff007819 */ /* 0x000fc80000011403 */
[----:B------:R-:W-:-:S04]  /*0710*/  LEA.HI R0, R0, R3, RZ, 0x7 ;  /* 0x0000000300007211 */ /* 0x000fc800078f38ff */
[----:B------:R-:W-:-:S04]  /*0720*/  SHF.R.S32.HI R0, RZ, 0x7, R0 ;  /* 0x00000007ff007819 */ /* 0x000fc80000011400 */
[----:B------:R-:W-:-:S04]  /*0730*/  ISETP.GE.AND P0, PT, R223, R0, PT ;  /* 0x00000000df00720c */ /* 0x000fc80003f06270 */
[----:B------:R-:W-:-:S04]  /*0740*/  SEL R221, R221, 0xffffffff, !P0 ;  /* 0xffffffffdddd7807 */ /* 0x000fc80004000000 */
.L_x_1315:
[----:B------:R-:W-:-:S13]  /*0750*/  ISETP.GE.AND P0, PT, R221, RZ, PT ;  /* 0x000000ffdd00720c */ /* 0x000fda0003f06270 */
[----:B------:R-:W-:Y:S05]  /*0760*/  @!P0 EXIT ;  /* 0x000000000000894d */ /* 0x000fea0003800000 */
[----:B------:R-:W-:Y:S01]  /*0770*/  ISETP.NE.U32.AND P1, PT, RZ, c[0x0][0x2c8], PT ;  /* 0x0000b200ff007a0c */ /* 0x000fe20003f25070 */
[----:B------:R-:W-:Y:S01]  /*0780*/  IMAD.MOV.U32 R0, RZ, RZ, 0x4 ;  /* 0x00000004ff007424 */ /* 0x000fe200078e00ff */
[----:B------:R-:W-:Y:S02]  /*0790*/  ISETP.NE.U32.AND P2, PT, RZ, c[0x0][0x2d0], PT ;  /* 0x0000b400ff007a0c */ /* 0x000fe40003f45070 */
[----:B------:R-:W-:Y:S01]  /*07a0*/  ISETP.NE.AND.EX P1, PT, RZ, c[0x0][0x2cc], PT, P1 ;  /* 0x0000b300ff007a0c */ /* 0x000fe20003f25310 */
[----:B------:R-:W-:Y:S01]  /*07b0*/  IMAD.WIDE R14, R221, R0, c[0x0][0x2c8] ;  /* 0x0000b200dd0e7625 */ /* 0x000fe200078e0200 */
[----:B------:R-:W-:Y:S02]  /*07c0*/  ISETP.NE.U32.AND P0, PT, RZ, c[0x0][0x2d8], PT ;  /* 0x0000b600ff007a0c */ /* 0x000fe40003f05070 */
[----:B------:R-:W-:Y:S02]  /*07d0*/  ISETP.NE.AND.EX P2, PT, RZ, c[0x0][0x2d4], PT, P2 ;  /* 0x0000b500ff007a0c */ /* 0x000fe40003f45320 */
[----:B------:R-:W-:-:S07]  /*07e0*/  ISETP.NE.AND.EX P0, PT, RZ, c[0x0][0x2dc], PT, P0 ;  /* 0x0000b700ff007a0c */ /* 0x000fce0003f05300 */
[----:B-1----:R-:W2:Y:S01]  /*07f0*/  @P1 LDG.E R4, [R14.64] ;  /* 0x000000080e041981 */ /* 0x002ea2000c1e1900 */
[----:B------:R-:W-:-:S03]  /*0800*/  IMAD.WIDE R12, R221, R0, c[0x0][0x2d0] ;  /* 0x0000b400dd0c7625 */ /* 0x000fc600078e0200 */
[----:B------:R-:W3:Y:S01]  /*0810*/  @P1 LDG.E R11, [R14.64] ;  /* 0x000000080e0b1981 */ /* 0x000ee2000c1e1900 */
[----:B------:R-:W-:Y:S02]  /*0820*/  IMAD.MOV.U32 R220, RZ, RZ, c[0x0][0x168] ;  /* 0x00005a00ffdc7624 */ /* 0x000fe400078e00ff */
[----:B------:R-:W-:Y:S01]  /*0830*/  @P0 IMAD.WIDE R16, R221, R0, c[0x0][0x2d8] ;  /* 0x0000b600dd100625 */ /* 0x000fe200078e0200 */
[----:B------:R-:W4:Y:S04]  /*0840*/  @P2 LDG.E R9, [R12.64] ;  /* 0x000000080c092981 */ /* 0x000f28000c1e1900 */
[----:B------:R1:W5:Y:S01]  /*0850*/  @P0 LDG.E R220, [R16.64] ;  /* 0x0000000810dc0981 */ /* 0x000362000c1e1900 */
[----:B------:R-:W-:Y:S01]  /*0860*/  CS2R R6, SRZ ;  /* 0x0000000000067805 */ /* 0x000fe2000001ff00 */
[----:B------:R-:W-:-:S02]  /*0870*/  IMAD.MOV.U32 R219, RZ, RZ, c[0x0][0x198] ;  /* 0x00006600ffdb7624 */ /* 0x000fc400078e00ff */
[----:B--2---:R-:W-:Y:S02]  /*0880*/  @P1 IMAD R3, R221, 0x40, R4 ;  /* 0x00000040dd031824 */ /* 0x004fe400078e0204 */
[----:B------:R-:W-:Y:S02]  /*0890*/  CS2R R4, SRZ ;  /* 0x0000000000047805 */ /* 0x000fe4000001ff00 */
[--C-:B---3--:R-:W-:Y:S01]  /*08a0*/  @P1 SHF.R.S32.HI R5, RZ, 0x1f, R11.reuse ;  /* 0x0000001fff051819 */ /* 0x108fe2000001140b */
[----:B------:R-:W-:Y:S01]  /*08b0*/  @P1 IMAD.MOV.U32 R4, RZ, RZ, R11 ;  /* 0x000000ffff041224 */ /* 0x000fe200078e000b */
[----:B------:R-:W-:Y:S02]  /*08c0*/  @P1 SHF.R.S32.HI R8, RZ, 0x1f, R3 ;  /* 0x0000001fff081819 */ /* 0x000fe40000011403 */
[--C-:B----4-:R-:W-:Y:S01]  /*08d0*/  @P2 SHF.R.S32.HI R7, RZ, 0x1f, R9.reuse ;  /* 0x0000001fff072819 */ /* 0x110fe20000011409 */
[----:B------:R-:W-:Y:S01]  /*08e0*/  @P2 IMAD.MOV.U32 R6, RZ, RZ, R9 ;  /* 0x000000ffff062224 */ /* 0x000fe200078e0009 */
        /* <DEDUP_REMOVED lines=8> */
.L_x_1321:
[----:B-1----:R-:W-:-:S04]  /*0970*/  ISETP.NE.U32.AND P0, PT, RZ, c[0x0][0x2e0], PT ;  /* 0x0000b800ff007a0c */ /* 0x002fc80003f05070 */
[----:B------:R-:W-:-:S13]  /*0980*/  ISETP.NE.AND.EX P0, PT, RZ, c[0x0][0x2e4], PT, P0 ;  /* 0x0000b900ff007a0c */ /* 0x000fda0003f05300 */
[----:B------:R-:W-:Y:S05]  /*0990*/  @!P0 BRA `(.L_x_1322) ;  /* 0x0000003000008947 */ /* 0x000fea0003800000 */
[----:B------:R-:W-:-:S05]  /*09a0*/  IMAD.WIDE R8, R221, R0, c[0x0][0x2e0] ;  /* 0x0000b800dd087625 */ /* 0x000fca00078e0200 */
[----:B------:R1:W5:Y:S01]  /*09b0*/  LDG.E R219, [R8.64] ;  /* 0x0000000808db7981 */ /* 0x000362000c1e1900 */
[----:B------:R-:W-:Y:S05]  /*09c0*/  BRA `(.L_x_1323) ;  /* 0x0000004000007947 */ /* 0x000fea0003800000 */
.L_x_1322:
[----:B------:R-:W-:Y:S05]  /*09d0*/  @!P2 BRA `(.L_x_1323) ;  /* 0x000000300000a947 */ /* 0x000fea0003800000 */
[----:B------:R-:W2:Y:S04]  /*09e0*/  LDG.E R219, [R12.64] ;  /* 0x000000080cdb7981 */ /* 0x000ea8000c1e1900 */
[----:B------:R-:W2:Y:S02]  /*09f0*/  LDG.E R0, [R12.64+0x4] ;  /* 0x000004080c007981 */ /* 0x000ea4000c1e1900 */
[----:B--2---:R-:W-:Y:S02]  /*0a00*/  IADD3 R219, -R219, R0, RZ ;  /* 0x00000000dbdb7210 */ /* 0x004fe40007ffe1ff */
.L_x_1323:
[----:B------:R-:W-:Y:S01]  /*0a10*/  IMAD.SHL.U32 R212, R223, 0x80, RZ ;  /* 0x00000080dfd47824 */ /* 0x000fe200078e00ff */
[----:B-1---5:R-:W-:Y:S01]  /*0a20*/  IADD3 R8, R220, 0x3f, RZ ;  /* 0x0000003fdc087810 */ /* 0x022fe20007ffe0ff */
        /* <DEDUP_REMOVED lines=64> */
[----:B------:R-:W-:Y:S01]  /*0e30*/  IMAD R21, R3, 0x60, RZ ;  /* 0x0000006003157824 */ /* 0x000fe200078e02ff */
[----:B------:R-:W-:Y:S01]  /*0e40*/  ISETP.NE.AND P0, PT, R0, 0x1, PT ;  /* 0x000000010000780c */ /* 0x000fe20003f05270 */
[C---:B------:R-:W-:Y:S01]  /*0e50*/  IMAD.SHL.U32 R216, R2.reuse, 0x4, RZ ;  /* 0x0000000402d87824 */ /* 0x040fe200078e00ff */
[CC--:B------:R-:W-:Y:S01]  /*0e60*/  LEA.HI R17, R23.reuse, R2.reuse, RZ, 0x2 ;  /* 0x0000000217117211 */ /* 0x0c0fe200078f10ff */
[----:B------:R-:W-:Y:S01]  /*0e70*/  UMOV UR6, 0x6 ;  /* 0x0000000600067882 */ /* 0x000fe20000000000 */
[----:B------:R-:W-:Y:S01]  /*0e80*/  LEA.HI R10, R23, R2, RZ, 0x4 ;  /* 0x00000002170a7211 */ /* 0x000fe200078f20ff */
[----:B------:R-:W-:Y:S01]  /*0e90*/  ULDC.64 UR4, c[0x0][0x208] ;  /* 0x0000820000047ab9 */ /* 0x000fe20000000a00 */
[----:B------:R-:W-:Y:S01]  /*0ea0*/  LOP3.LUT R235, R17, 0xfffffffc, RZ, 0xc0, !PT ;  /* 0xfffffffc11eb7812 */ /* 0x000fe200078ec0ff */
[----:B------:R-:W-:Y:S01]  /*0eb0*/  USHF.L.U64.HI UR5, UR4, UR6, UR5 ;  /* 0x0000000604057299 */ /* 0x000fe20008010205 */
[----:B------:R-:W-:Y:S01]  /*0ec0*/  SEL R14, R11, RZ, !P2 ;  /* 0x000000ff0b0e7207 */ /* 0x000fe20005000000 */
[----:B------:R-:W-:Y:S01]  /*0ed0*/  USHF.L.U32 UR4, UR4, 0x6, URZ ;  /* 0x0000000604047899 */ /* 0x000fe2000800063f */
[----:B------:R-:W-:Y:S01]  /*0ee0*/  SHF.R.S32.HI R218, RZ, 0x2, R17 ;  /* 0x00000002ffda7819 */ /* 0x000fe20000011411 */
[----:B------:R-:W-:Y:S01]  /*0ef0*/  IMAD.IADD R235, R2, 0x1, -R235 ;  /* 0x0000000102eb7824 */ /* 0x000fe200078e0aeb */
[----:B------:R-:W-:Y:S01]  /*0f00*/  SHF.R.S32.HI R19, RZ, 0x4, R10 ;  /* 0x00000004ff137819 */ /* 0x000fe2000001140a */
[----:B------:R-:W-:Y:S01]  /*0f10*/  @P0 IMAD.HI.U32 R0, R222, c[0x0][0x24c], RZ ;  /* 0x00009300de000a27 */ /* 0x000fe200078e00ff */
[----:B------:R-:W-:-:S02]  /*0f20*/  SHF.R.S32.HI R16, RZ, 0x1f, R2 ;  /* 0x0000001fff107819 */ /* 0x000fc40000011402 */
[----:B------:R-:W-:Y:S01]  /*0f30*/  SHF.R.S32.HI R33, RZ, 0x1f, R222 ;  /* 0x0000001fff217819 */ /* 0x000fe200000114de */
[----:B------:R-:W-:Y:S01]  /*0f40*/  IMAD.SHL.U32 R12, R235, 0x8, RZ ;  /* 0x00000008eb0c7824 */ /* 0x000fe200078e00ff */
[----:B------:R-:W-:Y:S01]  /*0f50*/  @P0 SHF.R.U32.HI R15, RZ, c[0x0][0x250], R0 ;  /* 0x00009400ff0f0a19 */ /* 0x000fe20000011600 */
[----:B------:R-:W-:Y:S01]  /*0f60*/  IMAD.MOV.U32 R207, RZ, RZ, 0x10 ;  /* 0x00000010ffcf7424 */ /* 0x000fe200078e00ff */
[----:B------:R-:W-:Y:S02]  /*0f70*/  SEL R0, R221, RZ, !P2 ;  /* 0x000000ffdd007207 */ /* 0x000fe40005000000 */
[----:B------:R-:W-:Y:S02]  /*0f80*/  SHF.R.S32.HI R20, RZ, 0x1f, R15 ;  /* 0x0000001fff147819 */ /* 0x000fe4000001140f */
[--C-:B------:R-:W-:Y:S02]  /*0f90*/  SHF.R.S32.HI R13, RZ, 0x1f, R12.reuse ;  /* 0x0000001fff0d7819 */ /* 0x100fe4000001140c */
[----:B------:R-:W-:Y:S01]  /*0fa0*/  IADD3 R28, P0, R21, R2, RZ ;  /* 0x00000002151c7210 */ /* 0x000fe20007f1e0ff */
[----:B------:R-:W-:Y:S01]  /*0fb0*/  IMAD R24, R20, c[0x0][0x1e0], RZ ;  /* 0x0000780014187a24 */ /* 0x000fe200078e02ff */
[----:B------:R-:W-:Y:S01]  /*0fc0*/  IADD3 R27, P2, R218, R4, RZ ;  /* 0x00000004da1b7210 */ /* 0x000fe20007f5e0ff */
[----:B------:R-:W-:Y:S01]  /*0fd0*/  IMAD.WIDE.U32 R8, R15, c[0x0][0x1e0], R12 ;  /* 0x000078000f087a25 */ /* 0x000fe200078e000c */
[----:B------:R-:W-:-:S02]  /*0fe0*/  LEA.HI R4, R10, R19, RZ, 0x1 ;  /* 0x000000130a047211 */ /* 0x000fc400078f08ff */
[----:B------:R-:W-:Y:S01]  /*0ff0*/  LEA.HI.X.SX32 R29, R21, R16, 0x1, P0 ;  /* 0x00000010151d7211 */ /* 0x000fe200000f0eff */
[----:B------:R-:W-:Y:S01]  /*1000*/  IMAD R24, R15, c[0x0][0x1e4], R24 ;  /* 0x000079000f187a24 */ /* 0x000fe200078e0218 */
[----:B------:R-:W-:Y:S01]  /*1010*/  IADD3 R34, P0, R218, R6, RZ ;  /* 0x00000006da227210 */ /* 0x000fe20007f1e0ff */
[----:B------:R-:W-:Y:S01]  /*1020*/  IMAD R20, R20, c[0x0][0x1b0], RZ ;  /* 0x00006c0014147a24 */ /* 0x000fe200078e02ff */
[----:B------:R-:W-:Y:S01]  /*1030*/  LOP3.LUT R4, R4, 0xfffffffe, RZ, 0xc0, !PT ;  /* 0xfffffffe04047812 */ /* 0x000fe200078ec0ff */
[----:B------:R-:W-:Y:S01]  /*1040*/  IMAD.IADD R25, R9, 0x1, R24 ;  /* 0x0000000109197824 */ /* 0x000fe200078e0218 */
[----:B------:R-:W-:Y:S01]  /*1050*/  LEA.HI R18, R23, R2, RZ, 0x3 ;  /* 0x0000000217127211 */ /* 0x000fe200078f18ff */
[----:B------:R-:W-:Y:S01]  /*1060*/  IMAD R9, R14, c[0x0][0x1e8], RZ ;  /* 0x00007a000e097a24 */ /* 0x000fe200078e02ff */
[C---:B------:R-:W-:Y:S01]  /*1070*/  ISETP.GE.AND P5, PT, R12.reuse, c[0x0][0x1cc], PT ;  /* 0x000073000c007a0c */ /* 0x040fe20003fa6270 */
[----:B------:R-:W-:Y:S01]  /*1080*/  IMAD.MOV.U32 R24, RZ, RZ, R8 ;  /* 0x000000ffff187224 */ /* 0x000fe200078e0008 */
[----:B------:R-:W-:Y:S01]  /*1090*/  IADD3 R214, R12, 0x40, RZ ;  /* 0x000000400cd67810 */ /* 0x000fe20007ffe0ff */
[C---:B------:R-:W-:Y:S01]  /*10a0*/  IMAD R8, R0.reuse, c[0x0][0x1ec], R9 ;  /* 0x00007b0000087a24 */ /* 0x040fe200078e0209 */
[----:B------:R-:W-:Y:S01]  /*10b0*/  SHF.R.S32.HI R9, RZ, 0x1f, R218 ;  /* 0x0000001fff097819 */ /* 0x000fe200000114da */
[----:B------:R-:W-:Y:S01]  /*10c0*/  IMAD.WIDE.U32 R24, R0, c[0x0][0x1e8], R24 ;  /* 0x00007a0000187a25 */ /* 0x000fe200078e0018 */
[----:B------:R-:W-:-:S02]  /*10d0*/  SEL R226, R221, RZ, !P1 ;  /* 0x000000ffdde27207 */ /* 0x000fc40004800000 */
[----:B------:R-:W-:Y:S01]  /*10e0*/  SEL R11, R11, RZ, !P1 ;  /* 0x000000ff0b0b7207 */ /* 0x000fe20004800000 */
[C---:B------:R-:W-:Y:S02]  /*10f0*/  IMAD.X R36, R9.reuse, 0x1, R5, P2 ;  /* 0x0000000109247824 */ /* 0x040fe400010e0605 */
[----:B------:R-:W-:Y:S01]  /*1100*/  IMAD.X R35, R9, 0x1, R7, P0 ;  /* 0x0000000109237824 */ /* 0x000fe200000e0607 */
[----:B------:R-:W-:Y:S01]  /*1110*/  SHF.R.S32.HI R7, RZ, 0x1f, R3 ;  /* 0x0000001fff077819 */ /* 0x000fe20000011403 */
[----:B------:R-:W-:Y:S02]  /*1120*/  IMAD.IADD R9, R19, 0x1, -R4 ;  /* 0x0000000113097824 */ /* 0x000fe400078e0a04 */
[----:B------:R-:W-:Y:S01]  /*1130*/  IMAD.MOV.U32 R4, RZ, RZ, R24 ;  /* 0x000000ffff047224 */ /* 0x000fe200078e0018 */
[C---:B------:R-:W-:Y:S01]  /*1140*/  IADD3 R24, P0, R216.reuse, R3, RZ ;  /* 0x00000003d8187210 */ /* 0x040fe20007f1e0ff */
[----:B------:R-:W-:Y:S01]  /*1150*/  IMAD.IADD R5, R25, 0x1, R8 ;  /* 0x0000000119057824 */ /* 0x000fe200078e0208 */
[----:B------:R-:W-:Y:S01]  /*1160*/  LEA.HI R8, R23, R2, RZ, 0x5 ;  /* 0x0000000217087211 */ /* 0x000fe200078f28ff */
[----:B------:R-:W-:Y:S01]  /*1170*/  IMAD R3, R33, c[0x0][0x238], RZ ;  /* 0x00008e0021037a24 */ /* 0x000fe200078e02ff */
[----:B------:R-:W-:Y:S01]  /*1180*/  LEA.HI.X.SX32 R25, R216, R7, 0x1, P0 ;  /* 0x00000007d8197211 */ /* 0x000fe200000f0eff */
[----:B------:R-:W-:-:S02]  /*1190*/  IMAD.SHL.U32 R7, R18, 0x8, RZ ;  /* 0x0000000812077824 */ /* 0x000fc400078e00ff */
[----:B------:R-:W-:-:S03]  /*11a0*/  IMAD.WIDE R34, R223, 0x80, R34 ;  /* 0x00000080df227825 */ /* 0x000fc600078e0222 */
[----:B------:R-:W-:Y:S01]  /*11b0*/  LOP3.LUT R7, R7, 0xc0, RZ, 0xc0, !PT ;  /* 0x000000c007077812 */ /* 0x000fe200078ec0ff */
[C---:B------:R-:W-:Y:S02]  /*11c0*/  IMAD R224, R222.reuse, c[0x0][0x23c], R3 ;  /* 0x00008f00dee07a24 */ /* 0x040fe400078e0203 */
[----:B------:R-:W-:Y:S01]  /*11d0*/  IMAD R3, R35, c[0x0][0x1d8], RZ ;  /* 0x0000760023037a24 */ /* 0x000fe200078e02ff */
[----:B------:R-:W-:Y:S01]  /*11e0*/  SHF.R.U32.HI R6, RZ, 0x3, R7 ;  /* 0x00000003ff067819 */ /* 0x000fe20000011607 */
[----:B------:R-:W-:Y:S01]  /*11f0*/  IMAD.WIDE.U32 R28, R222, c[0x0][0x238], R28 ;  /* 0x00008e00de1c7a25 */ /* 0x000fe200078e001c */
[----:B------:R-:W-:-:S03]  /*1200*/  LOP3.LUT R7, R7, 0x18, R12, 0xf8, !PT ;  /* 0x0000001807077812 */ /* 0x000fc600078ef80c */
[C---:B------:R-:W-:Y:S01]  /*1210*/  IMAD R3, R34.reuse, c[0x0][0x1dc], R3 ;  /* 0x0000770022037a24 */ /* 0x040fe200078e0203 */
[----:B------:R-:W-:Y:S01]  /*1220*/  LOP3.LUT R6, R7, R6, RZ, 0x3c, !PT ;  /* 0x0000000607067212 */ /* 0x000fe200078e3cff */
[----:B------:R-:W-:-:S04]  /*1230*/  IMAD.WIDE.U32 R4, R34, c[0x0][0x1d8], R4 ;  /* 0x0000760022047a25 */ /* 0x000fc800078e0004 */
[----:B------:R-:W-:Y:S02]  /*1240*/  IMAD.IADD R225, R29, 0x1, R224 ;  /* 0x000000011de17824 */ /* 0x000fe400078e02e0 */
[----:B------:R-:W-:Y:S01]  /*1250*/  IMAD.MOV.U32 R224, RZ, RZ, R28 ;  /* 0x000000ffffe07224 */ /* 0x000fe200078e001c */
[C---:B------:R-:W-:Y:S01]  /*1260*/  LEA R28, P0, R4.reuse, c[0x0][0x1c0], 0x1 ;  /* 0x00007000041c7a11 */ /* 0x040fe200078008ff */
[----:B------:R-:W-:Y:S02]  /*1270*/  IMAD.IADD R3, R5, 0x1, R3 ;  /* 0x0000000105037824 */ /* 0x000fe400078e0203 */
[----:B------:R-:W-:Y:S02]  /*1280*/  IMAD R19, R33, c[0x0][0x288], RZ ;  /* 0x0000a20021137a24 */ /* 0x000fe400078e02ff */
[----:B------:R-:W-:Y:S01]  /*1290*/  IMAD.MOV.U32 R7, RZ, RZ, c[0x0][0x1d8] ;  /* 0x00007600ff077624 */ /* 0x000fe200078e00ff */
[----:B------:R-:W-:Y:S01]  /*12a0*/  LEA.HI.X R29, R4, c[0x0][0x1c4], R3, 0x1, P0 ;  /* 0x00007100041d7a11 */ /* 0x000fe200000f0c03 */
[C---:B------:R-:W-:Y:S01]  /*12b0*/  IMAD R232, R222.reuse, c[0x0][0x28c], R19 ;  /* 0x0000a300dee87a24 */ /* 0x040fe200078e0213 */
[----:B------:R-:W-:Y:S01]  /*12c0*/  LEA.HI R19, R17, R218, RZ, 0x1 ;  /* 0x000000da11137211 */ /* 0x000fe200078f08ff */
[----:B------:R-:W-:Y:S01]  /*12d0*/  IMAD.MOV.U32 R3, RZ, RZ, c[0x0][0x1dc] ;  /* 0x00007700ff037624 */ /* 0x000fe200078e00ff */
[----:B------:R-:W-:Y:S01]  /*12e0*/  LEA R38, P0, R7, R28, 0x7 ;  /* 0x0000001c07267211 */ /* 0x000fe200078038ff */
[----:B------:R-:W-:Y:S01]  /*12f0*/  IMAD.WIDE.U32 R30, R222, c[0x0][0x270], R24 ;  /* 0x00009c00de1e7a25 */ /* 0x000fe200078e0018 */
[----:B------:R-:W-:-:S02]  /*1300*/  LOP3.LUT R19, R19, 0x7fffffe, RZ, 0xc0, !PT ;  /* 0x07fffffe13137812 */ /* 0x000fc400078ec0ff */
[----:B------:R-:W-:Y:S01]  /*1310*/  LEA.HI.X R39, R7, R29, R3, 0x7, P0 ;  /* 0x0000001d07277211 */ /* 0x000fe200000f3c03 */
[----:B------:R-:W-:Y:S01]  /*1320*/  IMAD.WIDE.U32 R24, R222, c[0x0][0x288], R24 ;  /* 0x0000a200de187a25 */ /* 0x000fe200078e0018 */
[----:B------:R-:W-:Y:S02]  /*1330*/  IADD3 R7, R12, 0x20, RZ ;  /* 0x000000200c077810 */ /* 0x000fe40007ffe0ff */
[----:B------:R-:W-:Y:S01]  /*1340*/  ISETP.GE.AND P0, PT, R214, c[0x0][0x1cc], PT ;  /* 0x00007300d6007a0c */ /* 0x000fe20003f06270 */
[----:B------:R-:W-:Y:S01]  /*1350*/  IMAD.IADD R5, R219, 0x1, -R212 ;  /* 0x00000001db057824 */ /* 0x000fe200078e0ad4 */
[----:B------:R-:W-:Y:S01]  /*1360*/  ISETP.GE.AND P6, PT, R7, c[0x0][0x1cc], PT ;  /* 0x0000730007007a0c */ /* 0x000fe20003fc6270 */
[----:B------:R-:W-:Y:S01]  /*1370*/  IMAD.IADD R233, R25, 0x1, R232 ;  /* 0x0000000119e97824 */ /* 0x000fe200078e02e8 */
[----:B------:R-:W-:Y:S01]  /*1380*/  SHF.R.S32.HI R25, RZ, 0x5, R8 ;  /* 0x00000005ff197819 */ /* 0x000fe20000011408 */
[----:B------:R-:W-:Y:S01]  /*1390*/  IMAD.IADD R3, R5, 0x1, -R218 ;  /* 0x0000000105037824 */ /* 0x000fe200078e0ada */
[----:B------:R-:W-:Y:S01]  /*13a0*/  SHF.R.S32.HI R17, RZ, 0x1f, R17 ;  /* 0x0000001fff117819 */ /* 0x000fe20000011411 */
[----:B------:R-:W-:-:S02]  /*13b0*/  IMAD.IADD R16, R218, 0x1, -R19 ;  /* 0x00000001da107824 */ /* 0x000fc400078e0a13 */
[----:B------:R-:W-:Y:S01]  /*13c0*/  IMAD R20, R15, c[0x0][0x1b4], R20 ;  /* 0x00006d000f147a24 */ /* 0x000fe200078e0214 */
[----:B------:R-:W-:Y:S01]  /*13d0*/  ISETP.LT.OR P4, PT, R3, 0x1, P5 ;  /* 0x000000010300780c */ /* 0x000fe20002f81670 */
[----:B------:R-:W-:Y:S01]  /*13e0*/  IMAD R19, R25, 0x8, R16 ;  /* 0x0000000819137824 */ /* 0x000fe200078e0210 */
[----:B------:R-:W-:Y:S01]  /*13f0*/  ISETP.LT.OR P3, PT, R3, 0x1, P6 ;  /* 0x000000010300780c */ /* 0x000fe20003761670 */
[----:B------:R-:W-:Y:S01]  /*1400*/  IMAD.WIDE.U32 R40, R15, c[0x0][0x1b0], R12 ;  /* 0x00006c000f287a25 */ /* 0x000fe200078e000c */
[----:B------:R-:W-:Y:S02]  /*1410*/  ISETP.LT.OR P2, PT, R3, 0x1, P0 ;  /* 0x000000010300780c */ /* 0x000fe40000741670 */
[----:B------:R-:W-:Y:S01]  /*1420*/  LOP3.LUT R15, R18, 0xfffffff8, RZ, 0xc0, !PT ;  /* 0xfffffff8120f7812 */ /* 0x000fe200078ec0ff */
[----:B------:R-:W-:Y:S01]  /*1430*/  IMAD.U32 R6, R19, 0x20, R6 ;  /* 0x0000002013067824 */ /* 0x000fe200078e0006 */
[----:B------:R-:W-:Y:S01]  /*1440*/  ISETP.LT.OR P6, PT, R3, 0x41, P6 ;  /* 0x000000410300780c */ /* 0x000fe200037c1670 */
[----:B------:R-:W-:Y:S01]  /*1450*/  IMAD R21, R33, c[0x0][0x270], RZ ;  /* 0x00009c0021157a24 */ /* 0x000fe200078e02ff */
[----:B------:R-:W-:Y:S01]  /*1460*/  ISETP.LT.OR P0, PT, R3, 0x41, P0 ;  /* 0x000000410300780c */ /* 0x000fe20000701670 */
[----:B------:R-:W-:Y:S01]  /*1470*/  IMAD.SHL.U32 R6, R6, 0x2, RZ ;  /* 0x0000000206067824 */ /* 0x000fe200078e00ff */
[----:B------:R-:W-:Y:S01]  /*1480*/  LEA.HI R16, R8, R25, RZ, 0x1 ;  /* 0x0000001908107211 */ /* 0x000fe200078f08ff */
[----:B------:R-:W-:Y:S01]  /*1490*/  IMAD.IADD R204, R2, 0x1, -R15 ;  /* 0x0000000102cc7824 */ /* 0x000fe200078e0a0f */
[----:B------:R-:W-:Y:S01]  /*14a0*/  LOP3.LUT R15, R10, 0xfffffff0, RZ, 0xc0, !PT ;  /* 0xfffffff00a0f7812 */ /* 0x000fe200078ec0ff */
[----:B------:R-:W-:Y:S01]  /*14b0*/  IMAD R236, R222, c[0x0][0x274], R21 ;  /* 0x00009d00deec7a24 */ /* 0x000fe200078e0215 */
[----:B------:R-:W-:Y:S01]  /*14c0*/  @!PT LDS RZ, [RZ] ;  /* 0x00000000fffff984 */ /* 0x000fe20000000800 */
[----:B------:R-:W-:Y:S01]  /*14d0*/  @!PT LDS RZ, [RZ] ;  /* 0x00000000fffff984 */ /* 0x000fe20000000800 */
[----:B------:R-:W-:Y:S01]  /*14e0*/  @!PT LDS RZ, [RZ] ;  /* 0x00000000fffff984 */ /* 0x000fe20000000800 */
[----:B------:R1:W-:Y:S01]  /*14f0*/  LDGSTS.E.BYPASS.LTC128B.128 [R6+0x6080], [R28.64], !P4 ;  /* 0x060800001c067fae */ /* 0x0003e2000e101d48 */
[----:B------:R-:W-:Y:S01]  /*1500*/  ISETP.GE.AND P4, PT, R214, c[0x0][0x19c], PT ;  /* 0x00006700d6007a0c */ /* 0x000fe20003f86270 */
[----:B------:R-:W-:Y:S01]  /*1510*/  IMAD.IADD R41, R41, 0x1, R20 ;  /* 0x0000000129297824 */ /* 0x000fe200078e0214 */
[----:B------:R-:W-:Y:S01]  /*1520*/  LEA.HI R10, R204, R204, RZ, 0x1 ;  /* 0x000000cccc0a7211 */ /* 0x000fe200078f08ff */
[----:B------:R1:W-:Y:S01]  /*1530*/  LDGSTS.E.BYPASS.LTC128B.128 [R6+0x8080], [R28.64+0x40], !P3 ;  /* 0x080800401c067fae */ /* 0x0003e2000d901d48 */
[----:B------:R-:W-:Y:S01]  /*1540*/  ISETP.LT.OR P3, PT, R3, 0x41, P5 ;  /* 0x000000410300780c */ /* 0x000fe20002f61670 */
[----:B------:R-:W-:Y:S01]  /*1550*/  IMAD.IADD R22, R2, 0x1, -R15 ;  /* 0x0000000102167824 */ /* 0x000fe200078e0a0f */
[----:B------:R-:W-:Y:S01]  /*1560*/  ISETP.GE.AND P5, PT, R12, c[0x0][0x19c], PT ;  /* 0x000067000c007a0c */ /* 0x000fe20003fa6270 */
[----:B------:R1:W-:Y:S01]  /*1570*/  LDGSTS.E.BYPASS.LTC128B.128 [R6+0xa080], [R28.64+0x80], !P2 ;  /* 0x0a0800801c067fae */ /* 0x0003e2000d101d48 */
[----:B------:R-:W-:Y:S01]  /*1580*/  ISETP.GE.AND P2, PT, R7, c[0x0][0x19c], PT ;  /* 0x0000670007007a0c */ /* 0x000fe20003f46270 */
[----:B------:R-:W-:Y:S01]  /*1590*/  IMAD.MOV.U32 R232, RZ, RZ, R24 ;  /* 0x000000ffffe87224 */ /* 0x000fe200078e0018 */
[C---:B------:R-:W-:Y:S01]  /*15a0*/  ISETP.LT.OR P1, PT, R3.reuse, 0x1, P5 ;  /* 0x000000010300780c */ /* 0x040fe20002f21670 */
[----:B------:R-:W-:Y:S01]  /*15b0*/  IMAD.WIDE.U32 R40, R0, c[0x0][0x1b8], R40 ;  /* 0x00006e0000287a25 */ /* 0x000fe200078e0028 */
[----:B------:R-:W-:-:S02]  /*15c0*/  ISETP.LT.OR P5, PT, R3, 0x41, P5 ;  /* 0x000000410300780c */ /* 0x000fc40002fa1670 */
[----:B------:R-:W-:Y:S01]  /*15d0*/  SHF.R.S32.HI R21, RZ, 0x1f, R22 ;  /* 0x0000001fff157819 */ /* 0x000fe20000011416 */
[----:B------:R-:W-:Y:S01]  /*15e0*/  IMAD R4, R36, c[0x0][0x178], RZ ;  /* 0x00005e0024047a24 */ /* 0x000fe200078e02ff */
[----:B------:R-:W-:Y:S01]  /*15f0*/  LOP3.LUT R16, R16, 0xfffffffe, RZ, 0xc0, !PT ;  /* 0xfffffffe10107812 */ /* 0x000fe200078ec0ff */
[----:B------:R2:W-:Y:S01]  /*1600*/  LDGSTS.E.BYPASS.LTC128B.128 [R6+0x7080], [R38.64], !P3 ;  /* 0x0708000026067fae */ /* 0x0005e2000d901d48 */
[----:B------:R-:W-:Y:S01]  /*1610*/  ISETP.LT.OR P3, PT, R3, 0x1, P2 ;  /* 0x000000010300780c */ /* 0x000fe20001761670 */
[----:B------:R-:W-:Y:S01]  /*1620*/  IMAD.IADD R237, R31, 0x1, R236 ;  /* 0x000000011fed7824 */ /* 0x000fe200078e02ec */
[C---:B------:R-:W-:Y:S01]  /*1630*/  ISETP.LT.OR P2, PT, R3.reuse, 0x41, P2 ;  /* 0x000000410300780c */ /* 0x040fe20001741670 */
[----:B------:R2:W-:Y:S01]  /*1640*/  LDGSTS.E.BYPASS.LTC128B.128 [R6+0x9080], [R38.64+0x40], !P6 ;  /* 0x0908004026067fae */ /* 0x0005e2000f101d48 */
[----:B------:R-:W-:Y:S01]  /*1650*/  ISETP.LT.OR P6, PT, R3, 0x1, P4 ;  /* 0x000000010300780c */ /* 0x000fe200027c1670 */
[----:B------:R-:W-:Y:S01]  /*1660*/  IMAD.IADD R16, R25, 0x1, -R16 ;  /* 0x0000000119107824 */ /* 0x000fe200078e0a10 */
[----:B------:R-:W-:Y:S01]  /*1670*/  ISETP.LT.OR P4, PT, R3, 0x41, P4 ;  /* 0x000000410300780c */ /* 0x000fe20002781670 */
[----:B------:R-:W-:Y:S01]  /*1680*/  IMAD.MOV.U32 R236, RZ, RZ, R30 ;  /* 0x000000ffffec7224 */ /* 0x000fe200078e001e */
[-C--:B------:R-:W-:Y:S01]  /*1690*/  LEA.HI R3, R22, R22.reuse, RZ, 0x1 ;  /* 0x0000001616037211 */ /* 0x080fe200078f08ff */
[----:B------:R-:W-:Y:S01]  /*16a0*/  IMAD.SHL.U32 R202, R16, 0x400, RZ ;  /* 0x0000040010ca7824 */ /* 0x000fe200078e00ff */
[----:B------:R-:W-:Y:S01]  /*16b0*/  LOP3.LUT R15, R10, 0x7fffffe, RZ, 0xc0, !PT ;  /* 0x07fffffe0a0f7812 */ /* 0x000fe200078ec0ff */
[----:B------:R-:W-:Y:S01]  /*16c0*/  IMAD R19, R27, c[0x0][0x17c], R4 ;  /* 0x00005f001b137a24 */ /* 0x000fe200078e0204 */
[----:B------:R-:W-:Y:S01]  /*16d0*/  LEA.HI R21, R21, R22, RZ, 0x3 ;  /* 0x0000001615157211 */ /* 0x000fe200078f18ff */
[----:B------:R-:W-:Y:S01]  /*16e0*/  IMAD R235, R235, 0x2, R202 ;  /* 0x00000002ebeb7824 */ /* 0x000fe200078e02ca */
[----:B------:R2:W-:Y:S01]  /*16f0*/  LDGSTS.E.BYPASS.LTC128B.128 [R6+0xb080], [R38.64+0x80], !P0 ;  /* 0x0b08008026067fae */ /* 0x0005e2000c101d48 */
[----:B------:R-:W-:Y:S01]  /*1700*/  IMAD.IADD R24, R204, 0x1, -R15 ;  /* 0x00000001cc187824 */ /* 0x000fe200078e0a0f */
[----:B-1----:R-:W-:Y:S01]  /*1710*/  LOP3.LUT R29, R3, 0x7fffffe, RZ, 0xc0, !PT ;  /* 0x07fffffe031d7812 */ /* 0x002fe200078ec0ff */
[----:B------:R-:W-:Y:S01]  /*1720*/  IMAD.WIDE.U32 R30, R27, c[0x0][0x178], R12 ;  /* 0x00005e001b1e7a25 */ /* 0x000fe200078e000c */
[----:B------:R-:W-:-:S02]  /*1730*/  LOP3.LUT R15, R21, 0xfffffff8, RZ, 0xc0, !PT ;  /* 0xfffffff8150f7812 */ /* 0x000fc400078ec0ff */
[----:B------:R-:W-:Y:S01]  /*1740*/  SHF.R.S32.HI R21, RZ, 0x3, R21 ;  /* 0x00000003ff157819 */ /* 0x000fe20000011415 */
[----:B------:R-:W-:Y:S01]  /*1750*/  IMAD.IADD R20, R22, 0x1, -R29 ;  /* 0x0000000116147824 */ /* 0x000fe200078e0a1d */
[----:B------:R-:W-:Y:S01]  /*1760*/  LEA.HI R4, R23, R2, RZ, 0x6 ;  /* 0x0000000217047211 */ /* 0x000fe200078f30ff */
[----:B------:R-:W-:Y:S01]  /*1770*/  IMAD R29, R14, c[0x0][0x1b8], RZ ;  /* 0x00006e000e1d7a24 */ /* 0x000fe200078e02ff */
[----:B------:R-:W-:Y:S01]  /*1780*/  SHF.R.S32.HI R32, RZ, 0x1, R3 ;  /* 0x00000001ff207819 */ /* 0x000fe20000011403 */
[C---:B------:R-:W-:Y:S01]  /*1790*/  IMAD R203, R21.reuse, 0x8, R20 ;  /* 0x0000000815cb7824 */ /* 0x040fe200078e0214 */
[----:B------:R-:W-:Y:S01]  /*17a0*/  SHF.R.S32.HI R4, RZ, 0x6, R4 ;  /* 0x00000006ff047819 */ /* 0x000fe20000011404 */
[----:B------:R-:W-:Y:S01]  /*17b0*/  IMAD R14, R0, c[0x0][0x1bc], R29 ;  /* 0x00006f00000e7a24 */ /* 0x000fe200078e021d */
[----:B------:R-:W-:Y:S01]  /*17c0*/  SHF.R.S32.HI R3, RZ, 0x1f, R3 ;  /* 0x0000001fff037819 */ /* 0x000fe20000011403 */
[----:B------:R-:W-:Y:S01]  /*17d0*/  IMAD R202, R21, 0x200, R202 ;  /* 0x0000020015ca7824 */ /* 0x000fe200078e02ca */
[----:B------:R-:W-:Y:S01]  /*17e0*/  LEA.HI R17, R17, R218, RZ, 0x3 ;  /* 0x000000da11117211 */ /* 0x000fe200078f18ff */
[----:B------:R-:W-:Y:S01]  /*17f0*/  IMAD.IADD R41, R41, 0x1, R14 ;  /* 0x0000000129297824 */ /* 0x000fe200078e020e */
[----:B------:R-:W-:Y:S01]  /*1800*/  LEA.HI R3, R3, R32, RZ, 0x2 ;  /* 0x0000002003037211 */ /* 0x000fe200078f10ff */
[----:B------:R-:W-:Y:S01]  /*1810*/  IMAD R21, R35, c[0x0][0x1a8], RZ ;  /* 0x00006a0023157a24 */ /* 0x000fe200078e02ff */
[----:B------:R-:W-:Y:S01]  /*1820*/  LOP3.LUT R17, R17, 0xfffffff8, RZ, 0xc0, !PT ;  /* 0xfffffff811117812 */ /* 0x000fe200078ec0ff */
[----:B------:R-:W-:Y:S01]  /*1830*/  IMAD.WIDE.U32 R40, R34, c[0x0][0x1a8], R40 ;  /* 0x00006a0022287a25 */ /* 0x000fe200078e0028 */
[----:B------:R-:W-:-:S02]  /*1840*/  LOP3.LUT R3, R3, 0xfffffffc, RZ, 0xc0, !PT ;  /* 0xfffffffc03037812 */ /* 0x000fc400078ec0ff */
[----:B------:R-:W-:Y:S01]  /*1850*/  IADD3 R234, R6, 0xc080, RZ ;  /* 0x0000c08006ea7810 */ /* 0x000fe20007ffe0ff */
[----:B------:R-:W-:Y:S01]  /*1860*/  IMAD R0, R34, c[0x0][0x1ac], R21 ;  /* 0x00006b0022007a24 */ /* 0x000fe200078e0215 */
[----:B------:R-:W-:Y:S01]  /*1870*/  LEA R34, P0, R40, c[0x0][0x190], 0x1 ;  /* 0x0000640028227a11 */ /* 0x000fe200078008ff */
[----:B------:R-:W-:Y:S01]  /*1880*/  IMAD.IADD R31, R31, 0x1, R19 ;  /* 0x000000011f1f7824 */ /* 0x000fe200078e0213 */
[----:B------:R-:W-:Y:S01]  /*1890*/  IADD3 R231, R6, 0x12080, RZ ;  /* 0x0001208006e77810 */ /* 0x000fe20007ffe0ff */
[----:B------:R-:W-:Y:S02]  /*18a0*/  IMAD.IADD R0, R41, 0x1, R0 ;  /* 0x0000000129007824 */ /* 0x000fe400078e0200 */
[----:B------:R-:W-:Y:S02]  /*18b0*/  IMAD.MOV.U32 R29, RZ, RZ, c[0x0][0x1a8] ;  /* 0x00006a00ff1d7624 */ /* 0x000fe400078e00ff */
[----:B------:R-:W-:Y:S01]  /*18c0*/  IMAD R19, R33, c[0x0][0x180], RZ ;  /* 0x0000600021137a24 */ /* 0x000fe200078e02ff */
[----:B------:R-:W-:Y:S01]  /*18d0*/  LEA.HI.X R35, R40, c[0x0][0x194], R0, 0x1, P0 ;  /* 0x0000650028237a11 */ /* 0x000fe200000f0c00 */
[----:B------:R-:W-:Y:S01]  /*18e0*/  IMAD.WIDE.U32 R228, R222, c[0x0][0x180], R30 ;  /* 0x00006000dee47a25 */ /* 0x000fe200078e001e */
[----:B------:R-:W-:-:S02]  /*18f0*/  SHF.R.S32.HI R0, RZ, 0x1f, R245 ;  /* 0x0000001fff007819 */ /* 0x000fc400000114f5 */
[----:B------:R-:W-:Y:S01]  /*1900*/  LEA R30, P0, R29, R34, 0x7 ;  /* 0x000000221d1e7211 */ /* 0x000fe200078038ff */
[----:B------:R-:W-:Y:S01]  /*1910*/  IMAD R31, R245, UR5, RZ ;  /* 0x00000005f51f7c24 */ /* 0x000fe2000f8e02ff */
[----:B------:R1:W-:Y:S01]  /*1920*/  LDGSTS.E.BYPASS.LTC128B.128 [R6+0x80], [R34.64], !P1 ;  /* 0x0008000022067fae */ /* 0x0003e2000c901d48 */
[----:B------:R-:W-:Y:S01]  /*1930*/  IMAD.MOV.U32 R21, RZ, RZ, c[0x0][0x1ac] ;  /* 0x00006b00ff157624 */ /* 0x000fe200078e00ff */
[----:B------:R-:W-:Y:S01]  /*1940*/  ISETP.GE.AND P1, PT, R214, c[0x0][0x16c], PT ;  /* 0x00005b00d6007a0c */ /* 0x000fe20003f26270 */
[----:B------:R-:W-:Y:S01]  /*1950*/  IMAD R19, R222, c[0x0][0x184], R19 ;  /* 0x00006100de137a24 */ /* 0x000fe200078e0213 */
[----:B------:R1:W-:Y:S01]  /*1960*/  LDGSTS.E.BYPASS.LTC128B.128 [R6+0x2080], [R34.64+0x40], !P3 ;  /* 0x0208004022067fae */ /* 0x0003e2000d901d48 */
[----:B------:R-:W-:Y:S01]  /*1970*/  IMAD R14, R0, UR4, R31 ;  /* 0x00000004000e7c24 */ /* 0x000fe2000f8e021f */
[----:B------:R-:W-:Y:S01]  /*1980*/  LEA.HI.X R31, R29, R35, R21, 0x7, P0 ;  /* 0x000000231d1f7211 */ /* 0x000fe200000f3c15 */
[----:B------:R-:W-:Y:S01]  /*1990*/  IMAD.IADD R229, R229, 0x1, R19 ;  /* 0x00000001e5e57824 */ /* 0x000fe200078e0213 */
[----:B------:R-:W-:Y:S01]  /*19a0*/  ISETP.GE.AND P0, PT, R12, c[0x0][0x16c], PT ;  /* 0x00005b000c007a0c */ /* 0x000fe20003f06270 */
[----:B------:R-:W-:Y:S01]  /*19b0*/  IMAD R19, R11, c[0x0][0x188], RZ ;  /* 0x000062000b137a24 */ /* 0x000fe200078e02ff */
[----:B------:R1:W-:Y:S01]  /*19c0*/  LDGSTS.E.BYPASS.LTC128B.128 [R6+0x4080], [R34.64+0x80], !P6 ;  /* 0x0408008022067fae */ /* 0x0003e2000f101d48 */
[----:B------:R-:W-:Y:S01]  /*19d0*/  IMAD R0, R0, c[0x0][0x178], RZ ;  /* 0x00005e0000007a24 */ /* 0x000fe200078e02ff */
[----:B------:R-:W-:Y:S01]  /*19e0*/  SEL R215, RZ, 0x1, P0 ;  /* 0x00000001ffd77807 */ /* 0x000fe20000000000 */
[----:B------:R-:W-:Y:S01]  /*19f0*/  IMAD.WIDE.U32 R28, R245, c[0x0][0x178], RZ ;  /* 0x00005e00f51c7a25 */ /* 0x000fe200078e00ff */
[----:B------:R-:W-:Y:S01]  /*1a00*/  ISETP.GE.AND P0, PT, R7, c[0x0][0x16c], PT ;  /* 0x00005b0007007a0c */ /* 0x000fe20003f06270 */
[----:B------:R3:W-:Y:S02]  /*1a10*/  LDGSTS.E.BYPASS.LTC128B.128 [R6+0x1080], [R30.64], !P5 ;  /* 0x010800001e067fae */ /* 0x0007e4000e901d48 */
[----:B------:R-:W-:-:S02]  /*1a20*/  IMAD R19, R226, c[0x0][0x18c], R19 ;  /* 0x00006300e2137a24 */ /* 0x000fc400078e0213 */
[----:B------:R-:W-:Y:S01]  /*1a30*/  IMAD R21, R245, c[0x0][0x17c], R0 ;  /* 0x00005f00f5157a24 */ /* 0x000fe200078e0200 */
[----:B------:R-:W-:Y:S01]  /*1a40*/  SEL R0, RZ, 0x2, P0 ;  /* 0x00000002ff007807 */ /* 0x000fe20000000000 */
[----:B------:R-:W-:Y:S01]  /*1a50*/  IMAD.WIDE.U32 R228, R226, c[0x0][0x188], R228 ;  /* 0x00006200e2e47a25 */ /* 0x000fe200078e00e4 */
[----:B------:R3:W-:Y:S03]  /*1a60*/  LDGSTS.E.BYPASS.LTC128B.128 [R6+0x3080], [R30.64+0x40], !P2 ;  /* 0x030800401e067fae */ /* 0x0007e6000d101d48 */
[----:B------:R-:W-:Y:S01]  /*1a70*/  IMAD.IADD R15, R22, 0x1, -R15 ;  /* 0x00000001160f7824 */ /* 0x000fe200078e0a0f */
[----:B------:R-:W-:Y:S01]  /*1a80*/  SEL R22, RZ, 0x4, P1 ;  /* 0x00000004ff167807 */ /* 0x000fe20000800000 */
[----:B------:R-:W-:Y:S01]  /*1a90*/  IMAD.IADD R21, R29, 0x1, R21 ;  /* 0x000000011d157824 */ /* 0x000fe200078e0215 */
[----:B------:R3:W-:Y:S01]  /*1aa0*/  LDGSTS.E.BYPASS.LTC128B.128 [R6+0x5080], [R30.64+0x80], !P4 ;  /* 0x050800801e067fae */ /* 0x0007e2000e101d48 */
[----:B------:R-:W-:Y:S01]  /*1ab0*/  IMAD.IADD R208, R229, 0x1, R19 ;  /* 0x00000001e5d07824 */ /* 0x000fe200078e0213 */
[----:B------:R-:W-:Y:S01]  /*1ac0*/  LEA R19, P1, R28, R228, 0x6 ;  /* 0x000000e41c137211 */ /* 0x000fe200078230ff */
[----:B------:R-:W-:Y:S01]  /*1ad0*/  IMAD.SHL.U32 R204, R204, 0x40, RZ ;  /* 0x00000040cccc7824 */ /* 0x000fe200078e00ff */
[----:B------:R-:W-:Y:S01]  /*1ae0*/  IADD3 R22, R22, R0, R215 ;  /* 0x0000000016167210 */ /* 0x000fe20007ffe0d7 */
[----:B------:R-:W-:Y:S01]  /*1af0*/  IMAD R211, R11, c[0x0][0x278], RZ ;  /* 0x00009e000bd37a24 */ /* 0x000fe200078e02ff */
[----:B------:R-:W-:Y:S01]  /*1b00*/  LEA.HI.X R0, R28, R208, R21, 0x6, P1 ;  /* 0x000000d01c007211 */ /* 0x000fe200008f3415 */
[----:B------:R-:W-:Y:S01]  /*1b10*/  IMAD R205, R9, 0x4, R4 ;  /* 0x0000000409cd7824 */ /* 0x000fe200078e0204 */
[----:B------:R-:W-:Y:S01]  /*1b20*/  ISETP.GT.AND P1, PT, R2, 0xf, PT ;  /* 0x0000000f0200780c */ /* 0x000fe20003f24270 */
[----:B------:R-:W-:Y:S01]  /*1b30*/  IMAD.SHL.U32 R21, R245, 0x40, RZ ;  /* 0x00000040f5157824 */ /* 0x000fe200078e00ff */
[C---:B------:R-:W-:Y:S01]  /*1b40*/  LEA R28, P3, R19.reuse, c[0x0][0x160], 0x1 ;  /* 0x00005800131c7a11 */ /* 0x040fe200078608ff */
[----:B------:R-:W-:Y:S01]  /*1b50*/  IMAD.WIDE.U32 R236, R226, c[0x0][0x278], R236 ;  /* 0x00009e00e2ec7a25 */ /* 0x000fe200078e00ec */
[----:B------:R-:W-:Y:S01]  /*1b60*/  LOP3.LUT R204, R204, 0x1c0, RZ, 0xc0, !PT ;  /* 0x000001c0cccc7812 */ /* 0x000fe200078ec0ff */
[----:B------:R-:W0:Y:S01]  /*1b70*/  LDGDEPBAR ;  /* 0x00000000000079af */ /* 0x000e220000000000 */
[----:B------:R-:W-:Y:S01]  /*1b80*/  LEA.HI.X R29, R19, c[0x0][0x164], R0, 0x1, P3 ;  /* 0x00005900131d7a11 */ /* 0x000fe200018f0c00 */
[----:B------:R-:W-:Y:S01]  /*1b90*/  IMAD.SHL.U32 R25, R25, 0x10, RZ ;  /* 0x0000001019197824 */ /* 0x000fe200078e00ff */
[----:B------:R-:W-:Y:S01]  /*1ba0*/  SHF.R.S32.HI R19, RZ, 0x1f, R21 ;  /* 0x0000001fff137819 */ /* 0x000fe20000011415 */
[----:B------:R-:W-:Y:S01]  /*1bb0*/  IMAD R211, R226, c[0x0][0x27c], R211 ;  /* 0x00009f00e2d37a24 */ /* 0x000fe200078e02d3 */
[----:B------:R-:W-:Y:S01]  /*1bc0*/  LEA.HI R0, R23, R2, RZ, 0x7 ;  /* 0x0000000217007211 */ /* 0x000fe200078f38ff */
[----:B------:R-:W-:Y:S01]  /*1bd0*/  IMAD R205, R205, 0x8, R24 ;  /* 0x00000008cdcd7824 */ /* 0x000fe200078e0218 */
[----:B------:R-:W-:Y:S01]  /*1be0*/  LOP3.LUT R25, R204, 0x30, R25, 0xf8, !PT ;  /* 0x00000030cc197812 */ /* 0x000fe200078ef819 */
[----:B------:R-:W-:Y:S01]  /*1bf0*/  IMAD R36, R36, c[0x0][0x208], RZ ;  /* 0x0000820024247a24 */ /* 0x000fe200078e02ff */
[----:B------:R-:W-:Y:S01]  /*1c00*/  @!P1 IADD3 R24, P3, R21, R236, RZ ;  /* 0x000000ec15189210 */ /* 0x000fe20007f7e0ff */
[----:B------:R-:W-:Y:S01]  /*1c10*/  IMAD.IADD R211, R237, 0x1, R211 ;  /* 0x00000001edd37824 */ /* 0x000fe200078e02d3 */
[----:B------:R-:W-:Y:S01]  /*1c20*/  SHF.R.U32.HI R204, RZ, 0x3, R204 ;  /* 0x00000003ffcc7819 */ /* 0x000fe200000116cc */
[----:B------:R-:W-:Y:S01]  /*1c30*/  IMAD R36, R27, c[0x0][0x20c], R36 ;  /* 0x000083001b247a24 */ /* 0x000fe200078e0224 */
[----:B------:R-:W-:Y:S01]  /*1c40*/  LOP3.LUT R25, R25, 0x8, R18, 0xf8, !PT ;  /* 0x0000000819197812 */ /* 0x000fe200078ef812 */
[----:B------:R-:W-:Y:S01]  /*1c50*/  IMAD.WIDE.U32 R26, R27, c[0x0][0x208], R12 ;  /* 0x000082001b1a7a25 */ /* 0x000fe200078e000c */
[----:B------:R-:W-:-:S02]  /*1c60*/  SHF.R.U32.HI R0, RZ, 0x4, R0 ;  /* 0x00000004ff007819 */ /* 0x000fc40000011600 */
[----:B------:R-:W-:Y:S01]  /*1c70*/  LOP3.LUT R204, R25, R204, RZ, 0x3c, !PT ;  /* 0x000000cc19cc7212 */ /* 0x000fe200078e3cff */
[----:B------:R-:W-:Y:S01]  /*1c80*/  @!P1 IMAD.X R23, R19, 0x1, R211, P3 ;  /* 0x0000000113179824 */ /* 0x000fe200018e06d3 */
[----:B------:R-:W-:Y:S01]  /*1c90*/  ISETP.GE.AND P3, PT, R12, c[0x0][0x1fc], PT ;  /* 0x00007f000c007a0c */ /* 0x000fe20003f66270 */
[----:B------:R-:W-:Y:S01]  /*1ca0*/  IMAD.IADD R37, R27, 0x1, R36 ;  /* 0x000000011b257824 */ /* 0x000fe200078e0224 */
[----:B------:R-:W-:Y:S01]  /*1cb0*/  LOP3.LUT P5, RZ, R22, 0x2, RZ, 0xc0, !PT ;  /* 0x0000000216ff7812 */ /* 0x000fe200078ac0ff */
[----:B------:R-:W-:Y:S01]  /*1cc0*/  IMAD.SHL.U32 R27, R9, 0x10, RZ ;  /* 0x00000010091b7824 */ /* 0x000fe200078e00ff */
[----:B------:R-:W-:Y:S01]  /*1cd0*/  SEL R25, RZ, 0x1, P3 ;  /* 0x00000001ff197807 */ /* 0x000fe20001800000 */
[----:B------:R-:W-:Y:S01]  /*1ce0*/  IMAD.MOV.U32 R36, RZ, RZ, R26 ;  /* 0x000000ffff247224 */ /* 0x000fe200078e001a */
[----:B------:R-:W-:Y:S01]  /*1cf0*/  ISETP.GE.AND P3, PT, R7, c[0x0][0x1fc], PT ;  /* 0x00007f0007007a0c */ /* 0x000fe20003f66270 */
[----:B------:R-:W-:Y:S01]  /*1d00*/  IMAD R33, R33, c[0x0][0x210], RZ ;  /* 0x0000840021217a24 */ /* 0x000fe200078e02ff */
[----:B------:R-:W-:Y:S01]  /*1d10*/  LOP3.LUT R27, R27, 0x10, RZ, 0xc0, !PT ;  /* 0x000000101b1b7812 */ /* 0x000fe200078ec0ff */
[----:B------:R-:W-:Y:S01]  /*1d20*/  IMAD.WIDE.U32 R36, R222, c[0x0][0x210], R36 ;  /* 0x00008400de247a25 */ /* 0x000fe200078e0024 */
[----:B------:R-:W-:-:S02]  /*1d30*/  SEL R20, RZ, 0xffffffff, P3 ;  /* 0xffffffffff147807 */ /* 0x000fc40001800000 */
[----:B------:R-:W-:Y:S01]  /*1d40*/  @!P1 LEA R26, P3, R24, c[0x0][0x258], 0x2 ;  /* 0x00009600181a9a11 */ /* 0x000fe200078610ff */
[----:B------:R-:W-:Y:S01]  /*1d50*/  IMAD R33, R222, c[0x0][0x214], R33 ;  /* 0x00008500de217a24 */ /* 0x000fe200078e0221 */
[----:B------:R-:W-:Y:S01]  /*1d60*/  LOP3.LUT R0, R27, 0x8, R0, 0xf8, !PT ;  /* 0x000000081b007812 */ /* 0x000fe200078ef800 */
[C---:B------:R-:W-:Y:S01]  /*1d70*/  IMAD R241, R11.reuse, c[0x0][0x218], RZ ;  /* 0x000086000bf17a24 */ /* 0x040fe200078e02ff */
[----:B------:R-:W-:Y:S01]  /*1d80*/  @!P1 LEA.HI.X R27, R24, c[0x0][0x25c], R23, 0x2, P3 ;  /* 0x00009700181b9a11 */ /* 0x000fe200018f1417 */
[C---:B------:R-:W-:Y:S01]  /*1d90*/  IMAD R23, R11.reuse, c[0x0][0x290], RZ ;  /* 0x0000a4000b177a24 */ /* 0x040fe200078e02ff */
[----:B------:R-:W-:Y:S01]  /*1da0*/  ISETP.GE.AND P3, PT, R214, c[0x0][0x1fc], PT ;  /* 0x00007f00d6007a0c */ /* 0x000fe20003f66270 */
[----:B------:R-:W-:Y:S01]  /*1db0*/  IMAD.SHL.U32 R20, R20, 0x2, RZ ;  /* 0x0000000214147824 */ /* 0x000fe200078e00ff */
[----:B------:R-:W-:Y:S01]  /*1dc0*/  LOP3.LUT P6, RZ, R22, 0x4, RZ, 0xc0, !PT ;  /* 0x0000000416ff7812 */ /* 0x000fe200078cc0ff */
[----:B------:R-:W-:Y:S02]  /*1dd0*/  IMAD.IADD R3, R32, 0x1, -R3 ;  /* 0x0000000120037824 */ /* 0x000fe400078e0a03 */
[----:B------:R-:W-:Y:S01]  /*1de0*/  IMAD R11, R11, c[0x0][0x240], RZ ;  /* 0x000090000b0b7a24 */ /* 0x000fe200078e02ff */
[----:B------:R-:W-:Y:S01]  /*1df0*/  LOP3.LUT R20, R20, 0x2, R25, 0xe2, !PT ;  /* 0x0000000214147812 */ /* 0x000fe200078ee219 */
[----:B------:R-:W-:-:S02]  /*1e00*/  IMAD.IADD R33, R37, 0x1, R33 ;  /* 0x0000000125217824 */ /* 0x000fc400078e0221 */
[----:B------:R-:W-:Y:S02]  /*1e10*/  IMAD.MOV.U32 R32, RZ, RZ, R36 ;  /* 0x000000ffff207224 */ /* 0x000fe400078e0024 */
[C---:B------:R-:W-:Y:S02]  /*1e20*/  IMAD R241, R226.reuse, c[0x0][0x21c], R241 ;  /* 0x00008700e2f17a24 */ /* 0x040fe400078e02f1 */
        /* <DEDUP_REMOVED lines=13> */
[----:B---3--:R-:W-:Y:S01]  /*1f00*/  @!P1 IMAD.SHL.U32 R31, R2, 0x10, RZ ;  /* 0x00000010021f9824 */ /* 0x008fe200078e00ff */
        /* <DEDUP_REMOVED lines=13> */
[----:B------:R-:W-:Y:S01]  /*1fe0*/  LOP3.LUT P2, RZ, R20, 0x4, RZ, 0xc0, !PT ;  /* 0x0000000414ff7812 */ /* 0x000fe2000784c0ff */
[----:B------:R-:W-:Y:S01]  /*1ff0*/  IMAD.SHL.U32 R14, R4, 0x8, RZ ;  /* 0x00000008040e7824 */ /* 0x000fe200078e00ff */
[----:B------:R-:W-:Y:S01]  /*2000*/  SEL R20, RZ, 0xffffffff, P0 ;  /* 0xffffffffff147807 */ /* 0x000fe20000000000 */
[----:B------:R2:W-:Y:S01]  /*2010*/  LDGSTS.E.BYPASS.LTC128B.128 [R6+0xe080], [R28.64+0x80], !P6 ;  /* 0x0e0800801c067fae */ /* 0x0005e2000f101d48 */
[-C--:B------:R-:W-:Y:S01]  /*2020*/  ISETP.LE.OR P6, PT, R25, R218.reuse, !P4 ;  /* 0x000000da1900720c */ /* 0x080fe200067c3670 */
[----:B------:R-:W-:Y:S01]  /*2030*/  IMAD.SHL.U32 R206, R9, 0x8, RZ ;  /* 0x0000000809ce7824 */ /* 0x000fe200078e00ff */
[C---:B------:R-:W-:Y:S01]  /*2040*/  LOP3.LUT P0, RZ, R22.reuse, 0x2, RZ, 0xc0, !PT ;  /* 0x0000000216ff7812 */ /* 0x040fe2000780c0ff */
[----:B------:R-:W-:Y:S01]  /*2050*/  IMAD.SHL.U32 R22, R22, 0x40, RZ ;  /* 0x0000004016167824 */ /* 0x000fe200078e00ff */
[----:B------:R1:W-:Y:S01]  /*2060*/  @!P1 LDGSTS.E.BYPASS.LTC128B.128 [R31+0x18080], [R26.64] ;  /* 0x180800001a1f9fae */ /* 0x0003e2000b901d48 */
[-C--:B------:R-:W-:Y:S01]  /*2070*/  ISETP.LE.OR P5, PT, R25, R218.reuse, !P3 ;  /* 0x000000da1900720c */ /* 0x080fe20005fa3670 */
[----:B------:R-:W-:Y:S01]  /*2080*/  IMAD.SHL.U32 R203, R203, 0x20, RZ ;  /* 0x00000020cbcb7824 */ /* 0x000fe200078e00ff */
[----:B------:R-:W-:Y:S01]  /*2090*/  LOP3.LUT R17, R17, 0x1c0, RZ, 0xc0, !PT ;  /* 0x000001c011117812 */ /* 0x000fe200078ec0ff */
[----:B------:R-:W0:Y:S01]  /*20a0*/  LDGDEPBAR ;  /* 0x00000000000079af */ /* 0x000e220000000000 */
[----:B------:R-:W-:Y:S01]  /*20b0*/  LOP3.LUT R14, R14, 0x18, RZ, 0xc0, !PT ;  /* 0x000000180e0e7812 */ /* 0x000fe200078ec0ff */
[----:B------:R-:W-:Y:S01]  /*20c0*/  IMAD R204, R9, 0x200, R204 ;  /* 0x0000020009cc7824 */ /* 0x000fe200078e02cc */
[----:B------:R-:W-:Y:S01]  /*20d0*/  LOP3.LUT R206, R206, 0x8, RZ, 0xc0, !PT ;  /* 0x00000008cece7812 */ /* 0x000fe200078ec0ff */
[----:B------:R-:W-:Y:S01]  /*20e0*/  IMAD.SHL.U32 R20, R20, 0x2, RZ ;  /* 0x0000000214147824 */ /* 0x000fe200078e00ff */
[----:B------:R2:W-:Y:S01]  /*20f0*/  LDGSTS.E.BYPASS.LTC128B.128 [R6+0x12080], [R32.64], !P6 ;  /* 0x1208000020067fae */ /* 0x0005e2000f101d48 */
[----:B------:R-:W-:Y:S01]  /*2100*/  ISETP.LE.OR P6, PT, R25, R218, !P2 ;  /* 0x000000da1900720c */ /* 0x000fe200057c3670 */
[----:B------:R-:W-:Y:S01]  /*2110*/  IMAD.IADD R230, R225, 0x1, R11 ;  /* 0x00000001e1e67824 */ /* 0x000fe200078e020b */
[----:B------:R-:W-:-:S02]  /*2120*/  LOP3.LUT R25, R22, 0xc0, RZ, 0xc0, !PT ;  /* 0x000000c016197812 */ /* 0x000fc400078ec0ff */
[----:B------:R2:W-:Y:S01]  /*2130*/  LDGSTS.E.BYPASS.LTC128B.128 [R6+0x13080], [R32.64+0x40], !P5 ;  /* 0x1308004020067fae */ /* 0x0005e2000e901d48 */
[----:B------:R-:W-:Y:S02]  /*2140*/  IADD3 R21, P5, R21, R232, RZ ;  /* 0x000000e815157210 */ /* 0x000fe40007fbe0ff */
[----:B------:R-:W-:Y:S02]  /*2150*/  LOP3.LUT R23, R25, 0x8, R18, 0xf8, !PT ;  /* 0x0000000819177812 */ /* 0x000fe400078ef812 */
[----:B------:R-:W-:Y:S01]  /*2160*/  SHF.R.U32.HI R18, RZ, 0x3, R17 ;  /* 0x00000003ff127819 */ /* 0x000fe20000011611 */
[----:B------:R-:W-:Y:S01]  /*2170*/  IMAD.X R24, R19, 0x1, R210, P5 ;  /* 0x0000000113187824 */ /* 0x000fe200028e06d2 */
[----:B------:R-:W-:Y:S01]  /*2180*/  SEL R196, R207, 0xfffffff0, !P0 ;  /* 0xfffffff0cfc47807 */ /* 0x000fe20004000000 */
[----:B------:R-:W-:Y:S01]  /*2190*/  @!P1 IMAD.SHL.U32 R19, R2, 0x10, RZ ;  /* 0x0000001002139824 */ /* 0x000fe200078e00ff */
[----:B------:R-:W-:Y:S01]  /*21a0*/  LOP3.LUT R18, R18, R17, R14, 0x1e, !PT ;  /* 0x0000001112127212 */ /* 0x000fe200078e1e0e */
[----:B------:R2:W-:Y:S01]  /*21b0*/  LDGSTS.E.BYPASS.LTC128B.128 [R6+0x14080], [R32.64+0x80], !P6 ;  /* 0x1408008020067fae */ /* 0x0005e2000f101d48 */
[----:B------:R-:W-:-:S02]  /*21c0*/  LOP3.LUT R17, R8, 0xffffffe0, RZ, 0xc0, !PT ;  /* 0xffffffe008117812 */ /* 0x000fc400078ec0ff */
[----:B-1----:R-:W-:Y:S01]  /*21d0*/  LEA R26, P5, R21, c[0x0][0x280], 0x2 ;  /* 0x0000a000151a7a11 */ /* 0x002fe200078a10ff */
[----:B------:R-:W-:Y:S01]  /*21e0*/  IMAD.IADD R235, R235, 0x1, R18 ;  /* 0x00000001ebeb7824 */ /* 0x000fe200078e0212 */
[C---:B------:R-:W-:Y:S01]  /*21f0*/  LOP3.LUT P6, RZ, R15.reuse, 0x4, RZ, 0xc0, !PT ;  /* 0x000000040fff7812 */ /* 0x040fe200078cc0ff */
[----:B------:R-:W-:Y:S01]  /*2200*/  IMAD.SHL.U32 R18, R15, 0x40, RZ ;  /* 0x000000400f127824 */ /* 0x000fe200078e00ff */
[----:B------:R-:W-:Y:S01]  /*2210*/  LEA.HI.X R27, R21, c[0x0][0x284], R24, 0x2, P5 ;  /* 0x0000a100151b7a11 */ /* 0x000fe200028f1418 */
[----:B------:R-:W-:Y:S01]  /*2220*/  IMAD.IADD R8, R2, 0x1, -R17 ;  /* 0x0000000102087824 */ /* 0x000fe200078e0a11 */
[----:B------:R-:W-:Y:S01]  /*2230*/  LOP3.LUT P5, RZ, R15, 0x2, RZ, 0xc0, !PT ;  /* 0x000000020fff7812 */ /* 0x000fe200078ac0ff */
[C---:B------:R-:W-:Y:S01]  /*2240*/  IMAD.SHL.U32 R17, R3.reuse, 0x40, RZ ;  /* 0x0000004003117824 */ /* 0x040fe200078e00ff */
[----:B------:R-:W-:Y:S01]  /*2250*/  LOP3.LUT R18, R18, 0x1c0, RZ, 0xc0, !PT ;  /* 0x000001c012127812 */ /* 0x000fe200078ec0ff */
[----:B------:R2:W-:Y:S01]  /*2260*/  @!P1 LDGSTS.E.BYPASS.LTC128B.128 [R19+0x18280], [R26.64] ;  /* 0x182800001a139fae */ /* 0x0005e2000b901d48 */
[----:B------:R-:W-:Y:S01]  /*2270*/  LOP3.LUT P0, RZ, R3, 0x2, RZ, 0xc0, !PT ;  /* 0x0000000203ff7812 */ /* 0x000fe2000780c0ff */
[----:B------:R-:W-:Y:S01]  /*2280*/  IMAD R3, R16, 0x200, R203 ;  /* 0x0000020010037824 */ /* 0x000fe200078e02cb */
[----:B------:R-:W-:Y:S01]  /*2290*/  SHF.R.U32.HI R15, RZ, 0x3, R18 ;  /* 0x00000003ff0f7819 */ /* 0x000fe20000011612 */
[----:B------:R-:W-:Y:S01]  /*22a0*/  IMAD.SHL.U32 R235, R235, 0x2, RZ ;  /* 0x00000002ebeb7824 */ /* 0x000fe200078e00ff */
[----:B------:R-:W-:Y:S01]  /*22b0*/  LOP3.LUT R17, R17, 0xc0, RZ, 0xc0, !PT ;  /* 0x000000c011117812 */ /* 0x000fe200078ec0ff */
[----:B------:R-:W0:Y:S01]  /*22c0*/  LDGDEPBAR ;  /* 0x00000000000079af */ /* 0x000e220000000000 */
[----:B------:R-:W-:-:S02]  /*22d0*/  LOP3.LUT R15, R15, R18, R206, 0x1e, !PT ;  /* 0x000000120f0f7212 */ /* 0x000fc400078e1ece */
[----:B------:R-:W-:Y:S01]  /*22e0*/  SHF.R.U32.HI R18, RZ, 0x3, R17 ;  /* 0x00000003ff127819 */ /* 0x000fe20000011611 */
[----:B------:R-:W0:Y:S01]  /*22f0*/  LDGDEPBAR ;  /* 0x00000000000079af */ /* 0x000e220000000000 */
[----:B------:R-:W-:Y:S01]  /*2300*/  SEL R199, R207, 0xfffffff0, !P5 ;  /* 0xfffffff0cfc77807 */ /* 0x000fe20006800000 */
[----:B------:R-:W-:Y:S01]  /*2310*/  IMAD.IADD R202, R202, 0x1, R15 ;  /* 0x00000001caca7824 */ /* 0x000fe200078e020f */
[C---:B------:R-:W-:Y:S02]  /*2320*/  LOP3.LUT R206, R18.reuse, R17, R206, 0x1e, !PT ;  /* 0x0000001112ce7212 */ /* 0x040fe400078e1ece */
[----:B------:R-:W-:Y:S02]  /*2330*/  SHF.R.S32.HI R9, RZ, 0x1f, R8 ;  /* 0x0000001fff097819 */ /* 0x000fe40000011408 */
[----:B------:R-:W-:Y:S01]  /*2340*/  LOP3.LUT R0, R18, R0, R17, 0x1e, !PT ;  /* 0x0000000012007212 */ /* 0x000fe200078e1e11 */
[----:B------:R-:W-:Y:S01]  /*2350*/  IMAD.IADD R206, R3, 0x1, R206 ;  /* 0x0000000103ce7824 */ /* 0x000fe200078e02ce */
[----:B------:R-:W-:-:S02]  /*2360*/  IADD3 R3, R245, 0x1, RZ ;  /* 0x00000001f5037810 */ /* 0x000fc40007ffe0ff */
[----:B------:R-:W-:Y:S01]  /*2370*/  SHF.R.U32.HI R22, RZ, 0x3, R25 ;  /* 0x00000003ff167819 */ /* 0x000fe20000011619 */
[----:B------:R-:W-:Y:S01]  /*2380*/  IMAD.IADD R209, R203, 0x1, R0 ;  /* 0x00000001cbd17824 */ /* 0x000fe200078e0200 */
[----:B------:R-:W-:Y:S01]  /*2390*/  ISETP.GE.AND P5, PT, R3, R213, PT ;  /* 0x000000d50300720c */ /* 0x000fe20003fa6270 */
[----:B------:R-:W-:Y:S01]  /*23a0*/  IMAD.MOV.U32 R0, RZ, RZ, 0x20 ;  /* 0x00000020ff007424 */ /* 0x000fe200078e00ff */
[----:B------:R-:W-:Y:S02]  /*23b0*/  LEA.HI R9, R9, R8, RZ, 0x2 ;  /* 0x0000000809097211 */ /* 0x000fe400078f10ff */
[----:B------:R-:W-:Y:S02]  /*23c0*/  LOP3.LUT R22, R23, R22, RZ, 0x3c, !PT ;  /* 0x0000001617167212 */ /* 0x000fe400078e3cff */
[----:B------:R-:W-:Y:S02]  /*23d0*/  SHF.R.S32.HI R217, RZ, 0x2, R9 ;  /* 0x00000002ffd97819 */ /* 0x000fe40000011409 */
[----:B------:R-:W-:Y:S01]  /*23e0*/  LOP3.LUT R14, R18, R17, R14, 0x1e, !PT ;  /* 0x00000011120e7212 */ /* 0x000fe200078e1e0e */
[----:B------:R-:W-:Y:S01]  /*23f0*/  IMAD.U32 R205, R205, 0x20, R22 ;  /* 0x00000020cdcd7824 */ /* 0x000fe200078e0016 */
[----:B------:R-:W-:Y:S01]  /*2400*/  LOP3.LUT R215, R20, 0x2, R215, 0xe2, !PT ;  /* 0x0000000214d77812 */ /* 0x000fe200078ee2d7 */
[----:B------:R-:W-:Y:S01]  /*2410*/  IMAD R217, R16, 0x10, R217 ;  /* 0x0000001010d97824 */ /* 0x000fe200078e02d9 */
[----:B------:R-:W-:Y:S01]  /*2420*/  SEL R0, R0, 0xffffffe0, !P6 ;  /* 0xffffffe000007807 */ /* 0x000fe20007000000 */
        /* <DEDUP_REMOVED lines=28> */
.L_x_1326:
[----:B------:R-:W-:Y:S05]  /*25f0*/  BSYNC B0 ;  /* 0x0000000000007941 */ /* 0x000fea0003800000 */
.L_x_1325:
[----:B--2---:R-:W-:Y:S01]  /*2600*/  SHF.R.S32.HI R3, RZ, 0x1f, R4 ;  /* 0x0000001fff037819 */ /* 0x004fe20000011404 */
        /* <DEDUP_REMOVED lines=73> */
.L_x_1329:
        /* <DEDUP_REMOVED lines=22> */
[-C--:B-12---:R-:W-:Y:S03]  /*2c00*/  HMMA.16816.F32.BF16 R4, R36, R40.reuse, RZ ;  /* 0x000000282404723c */ /* 0x086fe600000418ff */
[----:B------:R-:W-:Y:S04]  /*2c10*/  LDS R250, [R247+0x180a0] ;  /* 0x0180a000f7fa7984 */ /* 0x000fe80000000800 */
[----:B------:R-:W-:Y:S01]  /*2c20*/  LDS R249, [R247+0x18100] ;  /* 0x01810000f7f97984 */ /* 0x000fe20000000800 */
[C---:B---3--:R-:W-:Y:S03]  /*2c30*/  HMMA.16816.F32.BF16 R8, R44.reuse, R40, RZ ;  /* 0x000000282c08723c */ /* 0x048fe600000418ff */
[----:B------:R-:W-:Y:S05]  /*2c40*/  LDS R248, [R247+0x18120] ;  /* 0x01812000f7f87984 */ /* 0x000fea0000000800 */
[-C--:B------:R-:W-:Y:S08]  /*2c50*/  HMMA.16816.F32.BF16 R12, R44, R42.reuse, RZ ;  /* 0x0000002a2c0c723c */ /* 0x080ff000000418ff */
        /* <DEDUP_REMOVED lines=103> */
.L_x_1327:
        /* <DEDUP_REMOVED lines=25> */
[----:B------:R-:W-:Y:S01]  /*3460*/  IADD3 R177, R207, 0x800, R3 ;  /* 0x00000800cfb17810 */ /* 0x000fe20007ffe003 */
[-C--:B-1----:R-:W-:Y:S05]  /*3470*/  HMMA.16816.F32.BF16 R36, R168, R192.reuse, R36 ;  /* 0x000000c0a824723c */ /* 0x082fea0000041824 */
[----:B------:R-:W-:Y:S01]  /*3480*/  IMAD.IADD R177, R206, 0x1, R177 ;  /* 0x00000001ceb17824 */ /* 0x000fe200078e02b1 */
[----:B------:R-:W-:Y:S02]  /*3490*/  LEA R176, R245, 0x1, 0x6 ;  /* 0x00000001f5b07811 */ /* 0x000fe400078e30ff */
[C---:B--2---:R-:W-:Y:S04]  /*34a0*/  HMMA.16816.F32.BF16 R40, R164.reuse, R192, R40 ;  /* 0x000000c0a428723c */ /* 0x044fe80000041828 */
[----:B------:R-:W-:Y:S01]  /*34b0*/  IADD3 R176, R219, R176, -R212 ;  /* 0x000000b0dbb07210 */ /* 0x000fe20007ffe8d4 */
[----:B------:R-:W-:Y:S03]  /*34c0*/  IMAD.SHL.U32 R3, R177, 0x2, RZ ;  /* 0x00000002b1037824 */ /* 0x000fe600078e00ff */
[-C--:B------:R-:W-:Y:S02]  /*34d0*/  HMMA.16816.F32.BF16 R44, R164, R194.reuse, R44 ;  /* 0x000000c2a42c723c */ /* 0x080fe4000004182c */
[----:B------:R-:W-:Y:S02]  /*34e0*/  LDSM.16.M88.4 R184, [R3+0x12880] ;  /* 0x0128800003b8783b */ /* 0x000fe40000000200 */
[----:B------:R-:W-:Y:S04]  /*34f0*/  IADD3 R189, R217, R176, -R220 ;  /* 0x000000b0d9bd7210 */ /* 0x000fe80007ffe8dc */
[C---:B------:R-:W-:Y:S02]  /*3500*/  HMMA.16816.F32.BF16 R48, R168.reuse, R194, R48 ;  /* 0x000000c2a830723c */ /* 0x040fe40000041830 */
[----:B------:R-:W1:Y:S02]  /*3510*/  LDSM.16.M88.4 R176, [R3+0x12080] ;  /* 0x0120800003b0783b */ /* 0x000e640000000200 */
[----:B------:R-:W-:Y:S04]  /*3520*/  IMAD.IADD R189, R189, 0x1, -R242 ;  /* 0x00000001bdbd7824 */ /* 0x000fe800078e0af2 */
[-C--:B------:R-:W-:Y:S04]  /*3530*/  HMMA.16816.F32.BF16 R52, R168, R172.reuse, R52 ;  /* 0x000000aca834723c */ /* 0x080fe80000041834 */
[----:B------:R-:W-:Y:S04]  /*3540*/  IMNMX R252, R244, R189, PT ;  /* 0x000000bdf4fc7217 */ /* 0x000fe80003800200 */
[C---:B------:R-:W-:Y:S04]  /*3550*/  HMMA.16816.F32.BF16 R56, R164.reuse, R172, R56 ;  /* 0x000000aca438723c */ /* 0x040fe80000041838 */
[----:B------:R-:W-:Y:S04]  /*3560*/  ISETP.GT.AND P0, PT, R252, RZ, PT ;  /* 0x000000fffc00720c */ /* 0x000fe80003f04270 */
[-C--:B------:R-:W-:Y:S01]  /*3570*/  HMMA.16816.F32.BF16 R60, R164, R174.reuse, R60 ;  /* 0x000000aea43c723c */ /* 0x080fe2000004183c */
[----:B------:R-:W2:Y:S03]  /*3580*/  LDSM.16.M88.4 R164, [R196+0x9080] ;  /* 0x00908000c4a4783b */ /* 0x000ea60000000200 */
[----:B------:R-:W-:Y:S02]  /*3590*/  FSEL R4, R4, -INF , P0 ;  /* 0xff80000004047808 */ /* 0x000fe40000000000 */
[----:B------:R-:W-:Y:S02]  /*35a0*/  ISETP.GT.AND P0, PT, R252, 0x1, PT ;  /* 0x00000001fc00780c */ /* 0x000fe40003f04270 */
[----:B------:R-:W-:Y:S01]  /*35b0*/  HMMA.16816.F32.BF16 R64, R168, R174, R64 ;  /* 0x000000aea840723c */ /* 0x000fe20000041840 */
[----:B------:R-:W-:Y:S03]  /*35c0*/  LDSM.16.M88.4 R172, [R205+0xa080] ;  /* 0x00a08000cdac783b */ /* 0x000fe60000000200 */
[--C-:B------:R-:W-:Y:S01]  /*35d0*/  FFMA.FTZ R188, R4, c[0x0][0x29c], -R251.reuse ;  /* 0x0000a70004bc7a23 */ /* 0x100fe200000108fb */
[----:B------:R-:W-:Y:S02]  /*35e0*/  FSEL R4, R5, -INF , P0 ;  /* 0xff80000005047808 */ /* 0x000fe40000000000 */
[----:B------:R-:W-:Y:S02]  /*35f0*/  ISETP.GT.AND P0, PT, R252, 0x20, PT ;  /* 0x00000020fc00780c */ /* 0x000fe40003f04270 */
[----:B------:R-:W3:Y:S01]  /*3600*/  LDSM.16.M88.4 R168, [R2+0x13080] ;  /* 0x0130800002a8783b */ /* 0x000ee20000000200 */
[-C--:B-1----:R-:W-:Y:S01]  /*3610*/  HMMA.16816.F32.BF16 R36, R176, R180.reuse, R36 ;  /* 0x000000b4b024723c */ /* 0x082fe20000041824 */
[----:B------:R-:W-:Y:S04]  /*3620*/  MUFU.EX2 R188, R188 ;  /* 0x000000bc00bc7308 */ /* 0x000fe80000000800 */
[----:B------:R-:W-:Y:S01]  /*3630*/  FSEL R16, R16, -INF , P0 ;  /* 0xff80000010107808 */ /* 0x000fe20000000000 */
[--C-:B------:R-:W-:Y:S01]  /*3640*/  FFMA.FTZ R191, R4, c[0x0][0x29c], -R251.reuse ;  /* 0x0000a70004bf7a23 */ /* 0x100fe200000108fb */
[----:B------:R-:W-:Y:S01]  /*3650*/  ISETP.GT.AND P0, PT, R252, 0x21, PT ;  /* 0x00000021fc00780c */ /* 0x000fe20003f04270 */
[C---:B------:R-:W-:Y:S04]  /*3660*/  HMMA.16816.F32.BF16 R40, R184.reuse, R180, R40 ;  /* 0x000000b4b828723c */ /* 0x040fe80000041828 */
[----:B------:R-:W-:Y:S01]  /*3670*/  FSEL R4, R17, -INF , P0 ;  /* 0xff80000011047808 */ /* 0x000fe20000000000 */
[--C-:B------:R-:W-:Y:S01]  /*3680*/  FFMA.FTZ R190, R16, c[0x0][0x29c], -R251.reuse ;  /* 0x0000a70010be7a23 */ /* 0x100fe200000108fb */
[----:B------:R-:W-:Y:S01]  /*3690*/  ISETP.GT.AND P0, PT, R252, 0x40, PT ;  /* 0x00000040fc00780c */ /* 0x000fe20003f04270 */
[----:B------:R-:W-:Y:S01]  /*36a0*/  MUFU.EX2 R191, R191 ;  /* 0x000000bf00bf7308 */ /* 0x000fe20000000800 */
[-C--:B------:R-:W-:Y:S04]  /*36b0*/  HMMA.16816.F32.BF16 R44, R184, R182.reuse, R44 ;  /* 0x000000b6b82c723c */ /* 0x080fe8000004182c */
[----:B------:R-:W-:Y:S01]  /*36c0*/  FSEL R20, R20, -INF , P0 ;  /* 0xff80000014147808 */ /* 0x000fe20000000000 */
[--C-:B------:R-:W-:Y:S01]  /*36d0*/  FFMA.FTZ R193, R4, c[0x0][0x29c], -R251.reuse ;  /* 0x0000a70004c17a23 */ /* 0x100fe200000108fb */
[----:B------:R-:W-:Y:S02]  /*36e0*/  ISETP.GT.AND P0, PT, R252, 0x41, PT ;  /* 0x00000041fc00780c */ /* 0x000fe40003f04270 */
[C---:B------:R-:W-:Y:S01]  /*36f0*/  HMMA.16816.F32.BF16 R48, R176.reuse, R182, R48 ;  /* 0x000000b6b030723c */ /* 0x040fe20000041830 */
[----:B------:R-:W1:Y:S01]  /*3700*/  LDSM.16.M88.4 R180, [R2+0x13880] ;  /* 0x0138800002b4783b */ /* 0x000e620000000200 */
[----:B------:R-:W-:Y:S02]  /*3710*/  MUFU.EX2 R190, R190 ;  /* 0x000000be00be7308 */ /* 0x000fe40000000800 */
[----:B------:R-:W-:Y:S01]  /*3720*/  FSEL R4, R21, -INF , P0 ;  /* 0xff80000015047808 */ /* 0x000fe20000000000 */
[--C-:B------:R-:W-:Y:S01]  /*3730*/  FFMA.FTZ R192, R20, c[0x0][0x29c], -R251.reuse ;  /* 0x0000a70014c07a23 */ /* 0x100fe200000108fb */
[----:B------:R-:W-:Y:S02]  /*3740*/  ISETP.GT.AND P0, PT, R252, 0x60, PT ;  /* 0x00000060fc00780c */ /* 0x000fe40003f04270 */
[-C--:B--2---:R-:W-:Y:S04]  /*3750*/  HMMA.16816.F32.BF16 R52, R176, R164.reuse, R52 ;  /* 0x000000a4b034723c */ /* 0x084fe80000041834 */
[----:B------:R-:W-:Y:S01]  /*3760*/  IADD3 R5, R189, 0x8, RZ ;  /* 0x00000008bd057810 */ /* 0x000fe20007ffe0ff */
[--C-:B------:R-:W-:Y:S01]  /*3770*/  FFMA.FTZ R195, R4, c[0x0][0x29c], -R251.reuse ;  /* 0x0000a70004c37a23 */ /* 0x100fe200000108fb */
[----:B------:R-:W-:Y:S01]  /*3780*/  FSEL R32, R32, -INF , P0 ;  /* 0xff80000020207808 */ /* 0x000fe20000000000 */
[----:B------:R-:W-:Y:S01]  /*3790*/  MUFU.EX2 R193, R193 ;  /* 0x000000c100c17308 */ /* 0x000fe20000000800 */
[C---:B------:R-:W-:Y:S04]  /*37a0*/  HMMA.16816.F32.BF16 R56, R184.reuse, R164, R56 ;  /* 0x000000a4b838723c */ /* 0x040fe80000041838 */
[----:B------:R-:W-:Y:S01]  /*37b0*/  IMNMX R16, R244, R5, PT ;  /* 0x00000005f4107217 */ /* 0x000fe20003800200 */
[--C-:B------:R-:W-:Y:S01]  /*37c0*/  FFMA.FTZ R194, R32, c[0x0][0x29c], -R251.reuse ;  /* 0x0000a70020c27a23 */ /* 0x100fe200000108fb */
[----:B------:R-:W-:Y:S02]  /*37d0*/  ISETP.GT.AND P0, PT, R252, 0x61, PT ;  /* 0x00000061fc00780c */ /* 0x000fe40003f04270 */
[-C--:B------:R-:W-:Y:S01]  /*37e0*/  HMMA.16816.F32.BF16 R60, R184, R166.reuse, R60 ;  /* 0x000000a6b83c723c */ /* 0x080fe2000004183c */
[----:B------:R-:W-:Y:S03]  /*37f0*/  MUFU.EX2 R192, R192 ;  /* 0x000000c000c07308 */ /* 0x000fe60000000800 */
[----:B------:R-:W-:Y:S02]  /*3800*/  FSEL R4, R33, -INF , P0 ;  /* 0xff80000021047808 */ /* 0x000fe40000000000 */
[----:B------:R-:W-:Y:S02]  /*3810*/  ISETP.GT.AND P0, PT, R16, RZ, PT ;  /* 0x000000ff1000720c */ /* 0x000fe40003f04270 */
[----:B------:R-:W-:Y:S01]  /*3820*/  HMMA.16816.F32.BF16 R64, R176, R166, R64 ;  /* 0x000000a6b040723c */ /* 0x000fe20000041840 */
[----:B------:R-:W-:Y:S02]  /*3830*/  LDSM.16.M88.4 R164, [R3+0x13880] ;  /* 0x0138800003a4783b */ /* 0x000fe40000000200 */
[----:B------:R-:W-:Y:S01]  /*3840*/  MUFU.EX2 R194, R194 ;  /* 0x000000c200c27308 */ /* 0x000fe20000000800 */
[----:B------:R-:W-:Y:S01]  /*3850*/  FSEL R5, R6, -INF , P0 ;  /* 0xff80000006057808 */ /* 0x000fe20000000000 */
[----:B------:R-:W-:Y:S01]  /*3860*/  FFMA.FTZ R251, R4, c[0x0][0x29c], -R251 ;  /* 0x0000a70004fb7a23 */ /* 0x000fe200000108fb */
[C---:B------:R-:W-:Y:S02]  /*3870*/  ISETP.GT.AND P0, PT, R16.reuse, 0x1, PT ;  /* 0x000000011000780c */ /* 0x040fe40003f04270 */
[-C--:B---3--:R-:W-:Y:S05]  /*3880*/  HMMA.16816.F32.BF16 R36, R168, R172.reuse, R36 ;  /* 0x000000aca824723c */ /* 0x088fea0000041824 */
[----:B------:R-:W-:Y:S01]  /*3890*/  FSEL R7, R7, -INF , P0 ;  /* 0xff80000007077808 */ /* 0x000fe20000000000 */
[--C-:B------:R-:W-:Y:S01]  /*38a0*/  FFMA.FTZ R252, R5, c[0x0][0x29c], -R250.reuse ;  /* 0x0000a70005fc7a23 */ /* 0x100fe200000108fa */
[----:B------:R-:W-:Y:S01]  /*38b0*/  ISETP.GT.AND P0, PT, R16, 0x20, PT ;  /* 0x000000201000780c */ /* 0x000fe20003f04270 */
[C---:B-1----:R-:W-:Y:S01]  /*38c0*/  HMMA.16816.F32.BF16 R40, R180.reuse, R172, R40 ;  /* 0x000000acb428723c */ /* 0x042fe20000041828 */
[----:B------:R-:W-:Y:S03]  /*38d0*/  MUFU.EX2 R251, R251 ;  /* 0x000000fb00fb7308 */ /* 0x000fe60000000800 */
[--C-:B------:R-:W-:Y:S01]  /*38e0*/  FFMA.FTZ R20, R7, c[0x0][0x29c], -R250.reuse ;  /* 0x0000a70007147a23 */ /* 0x100fe200000108fa */
[----:B------:R-:W-:Y:S01]  /*38f0*/  FSEL R17, R18, -INF , P0 ;  /* 0xff80000012117808 */ /* 0x000fe20000000000 */
[----:B------:R-:W1:Y:S01]  /*3900*/  LDSM.16.M88.4 R4, [R205+0xb080] ;  /* 0x00b08000cd04783b */ /* 0x000e620000000200 */
[C---:B------:R-:W-:Y:S01]  /*3910*/  ISETP.GT.AND P0, PT, R16.reuse, 0x21, PT ;  /* 0x000000211000780c */ /* 0x040fe20003f04270 */
[-C--:B------:R-:W-:Y:S03]  /*3920*/  HMMA.16816.F32.BF16 R44, R180, R174.reuse, R44 ;  /* 0x000000aeb42c723c */ /* 0x080fe6000004182c */
[----:B------:R2:W-:Y:S01]  /*3930*/  MUFU.EX2 R2, R20 ;  /* 0x0000001400027308 */ /* 0x0005e20000000800 */
[----:B------:R-:W-:Y:S01]  /*3940*/  FSEL R19, R19, -INF , P0 ;  /* 0xff80000013137808 */ /* 0x000fe20000000000 */
[--C-:B------:R-:W-:Y:S01]  /*3950*/  FFMA.FTZ R184, R17, c[0x0][0x29c], -R250.reuse ;  /* 0x0000a70011b87a23 */ /* 0x100fe200000108fa */
[----:B------:R-:W-:Y:S02]  /*3960*/  ISETP.GT.AND P0, PT, R16, 0x40, PT ;  /* 0x000000401000780c */ /* 0x000fe40003f04270 */
[C---:B------:R-:W-:Y:S04]  /*3970*/  HMMA.16816.F32.BF16 R48, R168.reuse, R174, R48 ;  /* 0x000000aea830723c */ /* 0x040fe80000041830 */
[----:B------:R-:W-:Y:S01]  /*3980*/  FSEL R17, R22, -INF , P0 ;  /* 0xff80000016117808 */ /* 0x000fe20000000000 */
[--C-:B------:R-:W-:Y:S01]  /*3990*/  FFMA.FTZ R177, R19, c[0x0][0x29c], -R250.reuse ;  /* 0x0000a70013b17a23 */ /* 0x100fe200000108fa */
[C---:B------:R-:W-:Y:S01]  /*39a0*/  ISETP.GT.AND P0, PT, R16.reuse, 0x41, PT ;  /* 0x000000411000780c */ /* 0x040fe20003f04270 */
[----:B------:R-:W-:Y:S01]  /*39b0*/  MUFU.EX2 R252, R252 ;  /* 0x000000fc00fc7308 */ /* 0x000fe20000000800 */
[----:B------:R-:W-:Y:S01]  /*39c0*/  IADD3 R185, R189, 0x20, RZ ;  /* 0x00000020bdb97810 */ /* 0x000fe20007ffe0ff */
[--C-:B------:R-:W-:Y:S03]  /*39d0*/  FFMA.FTZ R176, R17, c[0x0][0x29c], -R250.reuse ;  /* 0x0000a70011b07a23 */ /* 0x100fe600000108fa */
[----:B------:R-:W-:Y:S02]  /*39e0*/  FSEL R23, R23, -INF , P0 ;  /* 0xff80000017177808 */ /* 0x000fe40000000000 */
[----:B------:R-:W-:Y:S02]  /*39f0*/  ISETP.GT.AND P0, PT, R16, 0x60, PT ;  /* 0x000000601000780c */ /* 0x000fe40003f04270 */
[----:B------:R-:W-:Y:S01]  /*3a00*/  IADD3 R189, R189, 0x28, RZ ;  /* 0x00000028bdbd7810 */ /* 0x000fe20007ffe0ff */
[--C-:B------:R-:W-:Y:S01]  /*3a10*/  FFMA.FTZ R179, R23, c[0x0][0x29c], -R250.reuse ;  /* 0x0000a70017b37a23 */ /* 0x100fe200000108fa */
[----:B------:R-:W-:Y:S01]  /*3a20*/  FSEL R33, R34, -INF , P0 ;  /* 0xff80000022217808 */ /* 0x000fe20000000000 */
[----:B--2---:R-:W-:Y:S01]  /*3a30*/  LDSM.16.M88.4 R20, [R196+0xa080] ;  /* 0x00a08000c414783b */ /* 0x004fe20000000200 */
[----:B------:R-:W-:Y:S01]  /*3a40*/  ISETP.GT.AND P0, PT, R16, 0x61, PT ;  /* 0x000000611000780c */ /* 0x000fe20003f04270 */
[----:B------:R-:W-:Y:S01]  /*3a50*/  MUFU.EX2 R184, R184 ;  /* 0x000000b800b87308 */ /* 0x000fe20000000800 */
[----:B------:R-:W-:Y:S01]  /*3a60*/  IMNMX R185, R244, R185, PT ;  /* 0x000000b9f4b97217 */ /* 0x000fe20003800200 */
[--C-:B------:R-:W-:Y:S01]  /*3a70*/  FFMA.FTZ R178, R33, c[0x0][0x29c], -R250.reuse ;  /* 0x0000a70021b27a23 */ /* 0x100fe200000108fa */
[----:B------:R-:W-:Y:S02]  /*3a80*/  FSEL R35, R35, -INF , P0 ;  /* 0xff80000023237808 */ /* 0x000fe40000000000 */
[C---:B------:R-:W-:Y:S01]  /*3a90*/  ISETP.GT.AND P5, PT, R185.reuse, 0x61, PT ;  /* 0x00000061b900780c */ /* 0x040fe20003fa4270 */
[----:B------:R2:W3:Y:S01]  /*3aa0*/  LDSM.16.M88.4 R16, [R3+0x13080] ;  /* 0x013080000310783b */ /* 0x0004e20000000200 */
[----:B------:R-:W-:Y:S01]  /*3ab0*/  ISETP.GT.AND P6, PT, R185, 0x60, PT ;  /* 0x00000060b900780c */ /* 0x000fe20003fc4270 */
[----:B------:R-:W-:Y:S01]  /*3ac0*/  FFMA.FTZ R250, R35, c[0x0][0x29c], -R250 ;  /* 0x0000a70023fa7a23 */ /* 0x000fe200000108fa */
[-C--:B-1----:R-:W-:Y:S01]  /*3ad0*/  HMMA.16816.F32.BF16 R52, R168, R4.reuse, R52 ;  /* 0x00000004a834723c */ /* 0x082fe20000041834 */
[----:B------:R-:W-:Y:S02]  /*3ae0*/  MUFU.EX2 R178, R178 ;  /* 0x000000b200b27308 */ /* 0x000fe40000000800 */
[----:B------:R-:W-:Y:S02]  /*3af0*/  FSEL R28, R28, -INF , P6 ;  /* 0xff8000001c1c7808 */ /* 0x000fe40003000000 */
[----:B------:R-:W1:Y:S01]  /*3b00*/  LDSM.16.M88.4 R32, [R196+0xb080] ;  /* 0x00b08000c420783b */ /* 0x000e620000000200 */
[C---:B------:R-:W-:Y:S02]  /*3b10*/  ISETP.GT.AND P0, PT, R185.reuse, RZ, PT ;  /* 0x000000ffb900720c */ /* 0x040fe40003f04270 */
[C---:B------:R-:W-:Y:S03]  /*3b20*/  HMMA.16816.F32.BF16 R56, R180.reuse, R4, R56 ;  /* 0x00000004b438723c */ /* 0x040fe60000041838 */
[----:B------:R-:W-:Y:S01]  /*3b30*/  MUFU.EX2 R5, R250 ;  /* 0x000000fa00057308 */ /* 0x000fe20000000800 */
[----:B------:R-:W-:Y:S02]  /*3b40*/  FSEL R8, R8, -INF , P0 ;  /* 0xff80000008087808 */ /* 0x000fe40000000000 */
[----:B------:R-:W-:Y:S02]  /*3b50*/  ISETP.GT.AND P0, PT, R185, 0x1, PT ;  /* 0x00000001b900780c */ /* 0x000fe40003f04270 */
[-C--:B------:R-:W-:Y:S04]  /*3b60*/  HMMA.16816.F32.BF16 R60, R180, R6.reuse, R60 ;  /* 0x00000006b43c723c */ /* 0x080fe8000004183c */
[----:B------:R-:W-:Y:S01]  /*3b70*/  FSEL R4, R9, -INF , P0 ;  /* 0xff80000009047808 */ /* 0x000fe20000000000 */
[----:B------:R-:W4:Y:S01]  /*3b80*/  MUFU.EX2 R177, R177 ;  /* 0x000000b100b17308 */ /* 0x000f220000000800 */
[C---:B------:R-:W-:Y:S01]  /*3b90*/  ISETP.GT.AND P0, PT, R185.reuse, 0x20, PT ;  /* 0x00000020b900780c */ /* 0x040fe20003f04270 */
[--C-:B------:R-:W-:Y:S01]  /*3ba0*/  FFMA.FTZ R180, R8, c[0x0][0x29c], -R249.reuse ;  /* 0x0000a70008b47a23 */ /* 0x100fe200000108f9 */
[----:B------:R-:W-:Y:S04]  /*3bb0*/  HMMA.16816.F32.BF16 R64, R168, R6, R64 ;  /* 0x00000006a840723c */ /* 0x000fe80000041840 */
[--C-:B------:R-:W-:Y:S01]  /*3bc0*/  FFMA.FTZ R9, R4, c[0x0][0x29c], -R249.reuse ;  /* 0x0000a70004097a23 */ /* 0x100fe200000108f9 */
[----:B------:R-:W-:Y:S02]  /*3bd0*/  FSEL R12, R12, -INF , P0 ;  /* 0xff8000000c0c7808 */ /* 0x000fe40000000000 */
[----:B--2---:R-:W-:Y:S01]  /*3be0*/  MUFU.EX2 R3, R180 ;  /* 0x000000b400037308 */ /* 0x004fe20000000800 */
[----:B------:R-:W-:Y:S04]  /*3bf0*/  ISETP.GT.AND P0, PT, R185, 0x21, PT ;  /* 0x00000021b900780c */ /* 0x000fe80003f04270 */
[----:B------:R-:W-:Y:S01]  /*3c00*/  FSEL R8, R13, -INF , P0 ;  /* 0xff8000000d087808 */ /* 0x000fe20000000000 */
[-C--:B---3--:R-:W-:Y:S04]  /*3c10*/  HMMA.16816.F32.BF16 R36, R16, R20.reuse, R36 ;  /* 0x000000141024723c */ /* 0x088fe80000041824 */
[----:B------:R2:W3:Y:S01]  /*3c20*/  MUFU.EX2 R4, R9 ;  /* 0x0000000900047308 */ /* 0x0004e20000000800 */
[--C-:B------:R-:W-:Y:S01]  /*3c30*/  FFMA.FTZ R7, R8, c[0x0][0x29c], -R249.reuse ;  /* 0x0000a70008077a23 */ /* 0x100fe200000108f9 */
[C---:B------:R-:W-:Y:S01]  /*3c40*/  ISETP.GT.AND P0, PT, R185.reuse, 0x40, PT ;  /* 0x00000040b900780c */ /* 0x040fe20003f04270 */
[--C-:B------:R-:W-:Y:S01]  /*3c50*/  FFMA.FTZ R6, R12, c[0x0][0x29c], -R249.reuse ;  /* 0x0000a7000c067a23 */ /* 0x100fe200000108f9 */
[C---:B------:R-:W-:Y:S04]  /*3c60*/  HMMA.16816.F32.BF16 R40, R164.reuse, R20, R40 ;  /* 0x00000014a428723c */ /* 0x040fe80000041828 */
[----:B------:R-:W-:Y:S02]  /*3c70*/  IMNMX R12, R244, R189, PT ;  /* 0x000000bdf40c7217 */ /* 0x000fe40003800200 */
[----:B------:R-:W-:Y:S01]  /*3c80*/  MUFU.EX2 R6, R6 ;  /* 0x0000000600067308 */ /* 0x000fe20000000800 */
[----:B------:R-:W-:Y:S01]  /*3c90*/  FSEL R24, R24, -INF , P0 ;  /* 0xff80000018187808 */ /* 0x000fe20000000000 */
[-C--:B------:R-:W-:Y:S03]  /*3ca0*/  HMMA.16816.F32.BF16 R44, R164, R22.reuse, R44 ;  /* 0x00000016a42c723c */ /* 0x080fe6000004182c */
[----:B------:R-:W-:Y:S01]  /*3cb0*/  ISETP.GT.AND P6, PT, R12, 0x1, PT ;  /* 0x000000010c00780c */ /* 0x000fe20003fc4270 */
[--C-:B------:R-:W-:Y:S01]  /*3cc0*/  FFMA.FTZ R21, R24, c[0x0][0x29c], -R249.reuse ;  /* 0x0000a70018157a23 */ /* 0x100fe200000108f9 */
[----:B------:R-:W-:Y:S02]  /*3cd0*/  ISETP.GT.AND P0, PT, R185, 0x41, PT ;  /* 0x00000041b900780c */ /* 0x000fe40003f04270 */
[----:B------:R-:W-:Y:S01]  /*3ce0*/  FSEL R11, R11, -INF , P6 ;  /* 0xff8000000b0b7808 */ /* 0x000fe20003000000 */
[C---:B------:R-:W-:Y:S01]  /*3cf0*/  HMMA.16816.F32.BF16 R48, R16.reuse, R22, R48 ;  /* 0x000000161030723c */ /* 0x040fe20000041830 */
[----:B------:R5:W-:Y:S01]  /*3d00*/  MUFU.EX2 R8, R21 ;  /* 0x0000001500087308 */ /* 0x000be20000000800 */
[----:B--2---:R-:W2:Y:S02]  /*3d10*/  LDS R9, [R247+0x18280] ;  /* 0x01828000f7097984 */ /* 0x004ea40000000800 */
[C---:B------:R-:W-:Y:S01]  /*3d20*/  ISETP.GT.AND P6, PT, R12.reuse, 0x41, PT ;  /* 0x000000410c00780c */ /* 0x040fe20003fc4270 */
[--C-:B------:R-:W-:Y:S01]  /*3d30*/  FFMA.FTZ R11, R11, c[0x0][0x29c], -R248.reuse ;  /* 0x0000a7000b0b7a23 */ /* 0x100fe200000108f8 */
[----:B------:R-:W-:Y:S02]  /*3d40*/  FSEL R20, R25, -INF , P0 ;  /* 0xff80000019147808 */ /* 0x000fe40000000000 */
[-C--:B-1----:R-:W-:Y:S03]  /*3d50*/  HMMA.16816.F32.BF16 R52, R16, R32.reuse, R52 ;  /* 0x000000201034723c */ /* 0x082fe60000041834 */
[----:B------:R-:W-:Y:S01]  /*3d60*/  ISETP.GT.AND P0, PT, R12, RZ, PT ;  /* 0x000000ff0c00720c */ /* 0x000fe20003f04270 */
[----:B------:R-:W1:Y:S01]  /*3d70*/  MUFU.EX2 R7, R7 ;  /* 0x0000000700077308 */ /* 0x000e620000000800 */
[----:B------:R-:W-:Y:S01]  /*3d80*/  FSEL R27, R27, -INF , P6 ;  /* 0xff8000001b1b7808 */ /* 0x000fe20003000000 */
[--C-:B------:R-:W-:Y:S01]  /*3d90*/  FFMA.FTZ R13, R20, c[0x0][0x29c], -R249.reuse ;  /* 0x0000a700140d7a23 */ /* 0x100fe200000108f9 */
[----:B------:R-:W-:Y:S01]  /*3da0*/  FSEL R20, R29, -INF , P5 ;  /* 0xff8000001d147808 */ /* 0x000fe20002800000 */
[C---:B------:R-:W-:Y:S04]  /*3db0*/  HMMA.16816.F32.BF16 R56, R164.reuse, R32, R56 ;  /* 0x00000020a438723c */ /* 0x040fe80000041838 */
[----:B------:R-:W-:Y:S01]  /*3dc0*/  ISETP.GT.AND P5, PT, R12, 0x20, PT ;  /* 0x000000200c00780c */ /* 0x000fe20003fa4270 */
[--C-:B------:R-:W-:Y:S01]  /*3dd0*/  FFMA.FTZ R27, R27, c[0x0][0x29c], -R248.reuse ;  /* 0x0000a7001b1b7a23 */ /* 0x100fe200000108f8 */
[----:B------:R-:W-:Y:S02]  /*3de0*/  MUFU.EX2 R13, R13 ;  /* 0x0000000d000d7308 */ /* 0x000fe40000000800 */
[-C--:B------:R-:W-:Y:S04]  /*3df0*/  HMMA.16816.F32.BF16 R60, R164, R34.reuse, R60 ;  /* 0x00000022a43c723c */ /* 0x080fe8000004183c */
[----:B------:R-:W-:Y:S02]  /*3e00*/  FSEL R23, R14, -INF , P5 ;  /* 0xff8000000e177808 */ /* 0x000fe40002800000 */
[----:B-----5:R-:W-:Y:S01]  /*3e10*/  FSEL R21, R10, -INF , P0 ;  /* 0xff8000000a157808 */ /* 0x020fe20000000000 */
[----:B------:R-:W5:Y:S01]  /*3e20*/  LDS R14, [R247+0x182a0] ;  /* 0x0182a000f70e7984 */ /* 0x000f620000000800 */
[----:B------:R-:W-:Y:S01]  /*3e30*/  HMMA.16816.F32.BF16 R64, R16, R34, R64 ;  /* 0x000000221040723c */ /* 0x000fe20000041840 */
[----:B------:R1:W-:Y:S03]  /*3e40*/  MUFU.EX2 R18, R11 ;  /* 0x0000000b00127308 */ /* 0x0003e60000000800 */
[----:B------:R-:W-:Y:S01]  /*3e50*/  ISETP.GT.AND P0, PT, R12, 0x21, PT ;  /* 0x000000210c00780c */ /* 0x000fe20003f04270 */
[--C-:B------:R-:W-:Y:S01]  /*3e60*/  FFMA.FTZ R10, R28, c[0x0][0x29c], -R249.reuse ;  /* 0x0000a7001c0a7a23 */ /* 0x100fe200000108f9 */
[----:B------:R-:W-:Y:S01]  /*3e70*/  ISETP.GT.AND P5, PT, R12, 0x60, PT ;  /* 0x000000600c00780c */ /* 0x000fe20003fa4270 */
[----:B------:R-:W-:Y:S01]  /*3e80*/  FFMA.FTZ R249, R20, c[0x0][0x29c], -R249 ;  /* 0x0000a70014f97a23 */ /* 0x000fe200000108f9 */
[----:B------:R-:W-:Y:S01]  /*3e90*/  FSEL R15, R15, -INF , P0 ;  /* 0xff8000000f0f7808 */ /* 0x000fe20000000000 */
[--C-:B------:R-:W-:Y:S01]  /*3ea0*/  FFMA.FTZ R21, R21, c[0x0][0x29c], -R248.reuse ;  /* 0x0000a70015157a23 */ /* 0x100fe200000108f8 */
[----:B------:R-:W-:Y:S01]  /*3eb0*/  ISETP.GT.AND P0, PT, R12, 0x40, PT ;  /* 0x000000400c00780c */ /* 0x000fe20003f04270 */
[----:B------:R-:W-:Y:S01]  /*3ec0*/  MUFU.EX2 R195, R195 ;  /* 0x000000c300c37308 */ /* 0x000fe20000000800 */
[--C-:B--2---:R-:W-:Y:S01]  /*3ed0*/  FADD.FTZ R17, R36, -R9.reuse ;  /* 0x8000000924117221 */ /* 0x104fe20000010000 */
[----:B------:R-:W-:Y:S01]  /*3ee0*/  FSEL R29, R30, -INF , P5 ;  /* 0xff8000001e1d7808 */ /* 0x000fe20002800000 */
[--C-:B------:R-:W-:Y:S01]  /*3ef0*/  FFMA.FTZ R15, R15, c[0x0][0x29c], -R248.reuse ;  /* 0x0000a7000f0f7a23 */ /* 0x100fe200000108f8 */
[----:B------:R-:W-:Y:S01]  /*3f00*/  FSEL R25, R26, -INF , P0 ;  /* 0xff8000001a197808 */ /* 0x000fe20000000000 */
[--C-:B------:R-:W-:Y:S01]  /*3f10*/  FADD.FTZ R19, R48, -R9.reuse ;  /* 0x8000000930137221 */ /* 0x100fe20000010000 */
[----:B------:R-:W-:Y:S01]  /*3f20*/  ISETP.GT.AND P0, PT, R12, 0x61, PT ;  /* 0x000000610c00780c */ /* 0x000fe20003f04270 */
[--C-:B------:R-:W-:Y:S01]  /*3f30*/  FADD.FTZ R12, R37, -R9.reuse ;  /* 0x80000009250c7221 */ /* 0x100fe20000010000 */
[----:B----4-:R-:W-:Y:S01]  /*3f40*/  F2FP.BF16.PACK_AB R35, R177, R184 ;  /* 0x000000b8b123723e */ /* 0x010fe200000010ff */
[--C-:B------:R-:W-:Y:S01]  /*3f50*/  FADD.FTZ R20, R49, -R9.reuse ;  /* 0x8000000931147221 */ /* 0x100fe20000010000 */
[----:B------:R2:W-:Y:S01]  /*3f60*/  MUFU.EX2 R26, R15 ;  /* 0x0000000f001a7308 */ /* 0x0005e20000000800 */
[----:B------:R-:W-:Y:S01]  /*3f70*/  FMUL.FTZ R16, R191, R12 ;  /* 0x0000000cbf107220 */ /* 0x000fe20000410000 */
[----:B------:R-:W-:Y:S01]  /*3f80*/  FSEL R31, R31, -INF , P0 ;  /* 0xff8000001f1f7808 */ /* 0x000fe20000000000 */
[----:B------:R-:W4:Y:S01]  /*3f90*/  LDS R12, [R247+0x18300] ;  /* 0x01830000f70c7984 */ /* 0x000f220000000800 */
[----:B------:R-:W-:Y:S01]  /*3fa0*/  FMUL.FTZ R17, R188, R17 ;  /* 0x00000011bc117220 */ /* 0x000fe20000410000 */
[----:B------:R-:W-:Y:S01]  /*3fb0*/  F2FP.BF16.PACK_AB R188, R191, R188 ;  /* 0x000000bcbfbc723e */ /* 0x000fe200000010ff */
[----:B------:R-:W-:Y:S01]  /*3fc0*/  FMUL.FTZ R19, R190, R19 ;  /* 0x00000013be137220 */ /* 0x000fe20000410000 */
[----:B------:R-:W3:Y:S01]  /*3fd0*/  LDS R247, [R247+0x18320] ;  /* 0x01832000f7f77984 */ /* 0x000ee20000000800 */
[----:B------:R-:W-:Y:S01]  /*3fe0*/  FMUL.FTZ R20, R193, R20 ;  /* 0x00000014c1147220 */ /* 0x000fe20000410000 */
[----:B------:R-:W-:Y:S01]  /*3ff0*/  F2FP.BF16.PACK_AB R16, R16, R17 ;  /* 0x000000111010723e */ /* 0x000fe200000010ff */
[--C-:B-1----:R-:W-:Y:S01]  /*4000*/  FADD.FTZ R11, R64, -R9.reuse ;  /* 0x80000009400b7221 */ /* 0x102fe20000010000 */
[----:B------:R-:W-:Y:S01]  /*4010*/  MUFU.EX2 R21, R21 ;  /* 0x0000001500157308 */ /* 0x000fe20000000800 */
[--C-:B------:R-:W-:Y:S01]  /*4020*/  FFMA.FTZ R23, R23, c[0x0][0x29c], -R248.reuse ;  /* 0x0000a70017177a23 */ /* 0x100fe200000108f8 */
[----:B------:R-:W-:Y:S01]  /*4030*/  F2FP.BF16.PACK_AB R19, R20, R19 ;  /* 0x000000131413723e */ /* 0x000fe200000010ff */
[--C-:B------:R-:W-:Y:S01]  /*4040*/  FADD.FTZ R20, R65, -R9.reuse ;  /* 0x8000000941147221 */ /* 0x100fe20000010000 */
[----:B------:R-:W-:Y:S01]  /*4050*/  F2FP.BF16.PACK_AB R193, R193, R190 ;  /* 0x000000bec1c1723e */ /* 0x000fe200000010ff */
[--C-:B------:R-:W-:Y:S01]  /*4060*/  FFMA.FTZ R25, R25, c[0x0][0x29c], -R248.reuse ;  /* 0x0000a70019197a23 */ /* 0x100fe200000108f8 */
[----:B------:R-:W-:Y:S01]  /*4070*/  STS [R235+0x18480], R188 ;  /* 0x018480bceb007388 */ /* 0x000fe20000000800 */
[--C-:B------:R-:W-:Y:S02]  /*4080*/  FFMA.FTZ R29, R29, c[0x0][0x29c], -R248.reuse ;  /* 0x0000a7001d1d7a23 */ /* 0x100fe400000108f8 */
[----:B------:R-:W-:Y:S01]  /*4090*/  FFMA.FTZ R248, R31, c[0x0][0x29c], -R248 ;  /* 0x0000a7001ff87a23 */ /* 0x000fe200000108f8 */
[----:B------:R-:W1:Y:S01]  /*40a0*/  MUFU.EX2 R23, R23 ;  /* 0x0000001700177308 */ /* 0x000e620000000800 */
[--C-:B------:R-:W-:Y:S02]  /*40b0*/  FADD.FTZ R31, R52, -R9.reuse ;  /* 0x80000009341f7221 */ /* 0x100fe40000010000 */
[----:B------:R-:W-:Y:S01]  /*40c0*/  FADD.FTZ R22, R53, -R9 ;  /* 0x8000000935167221 */ /* 0x000fe20000010000 */
[----:B--2---:R-:W-:Y:S01]  /*40d0*/  F2FP.BF16.PACK_AB R15, R5, R178 ;  /* 0x000000b2050f723e */ /* 0x004fe200000010ff */
[--C-:B-----5:R-:W-:Y:S02]  /*40e0*/  FADD.FTZ R9, R38, -R14.reuse ;  /* 0x8000000e26097221 */ /* 0x120fe40000010000 */
[--C-:B------:R-:W-:Y:S02]  /*40f0*/  FADD.FTZ R17, R39, -R14.reuse ;  /* 0x8000000e27117221 */ /* 0x100fe40000010000 */
[--C-:B------:R-:W-:Y:S01]  /*4100*/  FADD.FTZ R33, R54, -R14.reuse ;  /* 0x8000000e36217221 */ /* 0x100fe20000010000 */
[----:B------:R-:W2:Y:S01]  /*4110*/  MUFU.EX2 R176, R176 ;  /* 0x000000b000b07308 */ /* 0x000ea20000000800 */
[--C-:B------:R-:W-:Y:S02]  /*4120*/  FADD.FTZ R53, R66, -R14.reuse ;  /* 0x8000000e42357221 */ /* 0x100fe40000010000 */
[----:B------:R-:W-:Y:S01]  /*4130*/  FMUL.FTZ R9, R252, R9 ;  /* 0x00000009fc097220 */ /* 0x000fe20000410000 */
[C---:B------:R-:W-:Y:S01]  /*4140*/  F2FP.BF16.PACK_AB R252, R2.reuse, R252 ;  /* 0x000000fc02fc723e */ /* 0x040fe200000010ff */
[----:B------:R-:W-:Y:S02]  /*4150*/  FMUL.FTZ R2, R2, R17 ;  /* 0x0000001102027220 */ /* 0x000fe40000410000 */
[--C-:B------:R-:W-:Y:S02]  /*4160*/  FADD.FTZ R17, R50, -R14.reuse ;  /* 0x8000000e32117221 */ /* 0x100fe40000010000 */
[--C-:B------:R-:W-:Y:S01]  /*4170*/  FADD.FTZ R24, R51, -R14.reuse ;  /* 0x8000000e33187221 */ /* 0x100fe20000010000 */
[----:B------:R-:W-:Y:S01]  /*4180*/  F2FP.BF16.PACK_AB R2, R2, R9 ;  /* 0x000000090202723e */ /* 0x000fe200000010ff */
[--C-:B------:R-:W-:Y:S01]  /*4190*/  FADD.FTZ R28, R55, -R14.reuse ;  /* 0x8000000e371c7221 */ /* 0x100fe20000010000 */
[----:B------:R-:W-:Y:S01]  /*41a0*/  STS [R235+0x18880], R252 ;  /* 0x018880fceb007388 */ /* 0x000fe20000000800 */
[----:B------:R-:W-:Y:S01]  /*41b0*/  FADD.FTZ R14, R67, -R14 ;  /* 0x8000000e430e7221 */ /* 0x000fe20000010000 */
[----:B------:R-:W5:Y:S01]  /*41c0*/  MUFU.EX2 R179, R179 ;  /* 0x000000b300b37308 */ /* 0x000f620000000800 */
[----:B------:R-:W-:Y:S01]  /*41d0*/  FMUL.FTZ R53, R178, R53 ;  /* 0x00000035b2357220 */ /* 0x000fe20000410000 */
[----:B------:R-:W-:Y:S01]  /*41e0*/  STS [R238], R193 ;  /* 0x000000c1ee007388 */ /* 0x000fe20000000800 */
[----:B------:R-:W-:Y:S02]  /*41f0*/  FMUL.FTZ R14, R5, R14 ;  /* 0x0000000e050e7220 */ /* 0x000fe40000410000 */
[----:B------:R-:W-:Y:S01]  /*4200*/  FMUL.FTZ R17, R184, R17 ;  /* 0x00000011b8117220 */ /* 0x000fe20000410000 */
[----:B------:R-:W-:Y:S01]  /*4210*/  STS [R238+0x400], R35 ;  /* 0x00040023ee007388 */ /* 0x000fe20000000800 */
[----:B------:R-:W-:Y:S01]  /*4220*/  FMUL.FTZ R24, R177, R24 ;  /* 0x00000018b1187220 */ /* 0x000fe20000410000 */
[----:B------:R-:W-:Y:S01]  /*4230*/  F2FP.BF16.PACK_AB R53, R14, R53 ;  /* 0x000000350e35723e */ /* 0x000fe200000010ff */
[--C-:B----4-:R-:W-:Y:S01]  /*4240*/  FADD.FTZ R14, R40, -R12.reuse ;  /* 0x8000000c280e7221 */ /* 0x110fe20000010000 */
[----:B------:R-:W-:Y:S01]  /*4250*/  MUFU.EX2 R25, R25 ;  /* 0x0000001900197308 */ /* 0x000fe20000000800 */
[--C-:B------:R-:W-:Y:S01]  /*4260*/  FADD.FTZ R5, R41, -R12.reuse ;  /* 0x8000000c29057221 */ /* 0x100fe20000010000 */
[----:B------:R-:W-:Y:S01]  /*4270*/  F2FP.BF16.PACK_AB R17, R24, R17 ;  /* 0x000000111811723e */ /* 0x000fe200000010ff */
[--C-:B------:R-:W-:Y:S01]  /*4280*/  FADD.FTZ R30, R45, -R12.reuse ;  /* 0x8000000c2d1e7221 */ /* 0x100fe20000010000 */
[----:B---3--:R-:W-:Y:S01]  /*4290*/  F2FP.BF16.PACK_AB R24, R4, R3 ;  /* 0x000000030418723e */ /* 0x008fe200000010ff */
[--C-:B------:R-:W-:Y:S02]  /*42a0*/  FADD.FTZ R9, R44, -R12.reuse ;  /* 0x8000000c2c097221 */ /* 0x100fe40000010000 */
[----:B------:R-:W-:Y:S01]  /*42b0*/  FMUL.FTZ R14, R3, R14 ;  /* 0x0000000e030e7220 */ /* 0x000fe20000410000 */
[C---:B------:R-:W-:Y:S01]  /*42c0*/  F2FP.BF16.PACK_AB R3, R7.reuse, R6 ;  /* 0x000000060703723e */ /* 0x040fe200000010ff */
[----:B------:R-:W-:Y:S01]  /*42d0*/  FMUL.FTZ R5, R4, R5 ;  /* 0x0000000504057220 */ /* 0x000fe20000410000 */
[----:B------:R-:W-:Y:S01]  /*42e0*/  STS [R235+0x19480], R24 ;  /* 0x01948018eb007388 */ /* 0x000fe20000000800 */
[----:B------:R-:W-:Y:S01]  /*42f0*/  FMUL.FTZ R30, R7, R30 ;  /* 0x0000001e071e7220 */ /* 0x000fe20000410000 */
[----:B------:R-:W-:Y:S01]  /*4300*/  MUFU.EX2 R29, R29 ;  /* 0x0000001d001d7308 */ /* 0x000fe20000000800 */
[--C-:B------:R-:W-:Y:S01]  /*4310*/  FADD.FTZ R7, R56, -R12.reuse ;  /* 0x8000000c38077221 */ /* 0x100fe20000010000 */
[----:B------:R-:W-:Y:S01]  /*4320*/  F2FP.BF16.PACK_AB R14, R5, R14 ;  /* 0x0000000e050e723e */ /* 0x000fe200000010ff */
[--C-:B------:R-:W-:Y:S01]  /*4330*/  FADD.FTZ R4, R57, -R12.reuse ;  /* 0x8000000c39047221 */ /* 0x100fe20000010000 */
[----:B-1----:R-:W-:Y:S01]  /*4340*/  F2FP.BF16.PACK_AB R5, R26, R23 ;  /* 0x000000171a05723e */ /* 0x002fe200000010ff */
[----:B------:R-:W-:Y:S02]  /*4350*/  FMUL.FTZ R9, R6, R9 ;  /* 0x0000000906097220 */ /* 0x000fe40000410000 */
[----:B------:R-:W-:Y:S01]  /*4360*/  FMUL.FTZ R7, R8, R7 ;  /* 0x0000000708077220 */ /* 0x000fe20000410000 */
[C---:B------:R-:W-:Y:S01]  /*4370*/  F2FP.BF16.PACK_AB R8, R13.reuse, R8 ;  /* 0x000000080d08723e */ /* 0x040fe200000010ff */
[----:B------:R-:W-:Y:S01]  /*4380*/  FMUL.FTZ R4, R13, R4 ;  /* 0x000000040d047220 */ /* 0x000fe20000410000 */
[----:B------:R-:W-:Y:S01]  /*4390*/  F2FP.BF16.PACK_AB R9, R30, R9 ;  /* 0x000000091e09723e */ /* 0x000fe200000010ff */
[----:B------:R-:W-:Y:S01]  /*43a0*/  FMUL.FTZ R11, R194, R11 ;  /* 0x0000000bc20b7220 */ /* 0x000fe20000410000 */
[----:B------:R-:W1:Y:S01]  /*43b0*/  MUFU.EX2 R10, R10 ;  /* 0x0000000a000a7308 */ /* 0x000e620000000800 */
[----:B------:R-:W-:Y:S01]  /*43c0*/  FMUL.FTZ R20, R251, R20 ;  /* 0x00000014fb147220 */ /* 0x000fe20000410000 */
[----:B------:R-:W-:Y:S01]  /*43d0*/  F2FP.BF16.PACK_AB R30, R4, R7 ;  /* 0x00000007041e723e */ /* 0x000fe200000010ff */
[----:B------:R-:W-:Y:S01]  /*43e0*/  FMUL.FTZ R31, R192, R31 ;  /* 0x0000001fc01f7220 */ /* 0x000fe20000410000 */
[----:B------:R-:W-:Y:S01]  /*43f0*/  F2FP.BF16.PACK_AB R4, R18, R21 ;  /* 0x000000151204723e */ /* 0x000fe200000010ff */
[C---:B------:R-:W-:Y:S01]  /*4400*/  FMUL.FTZ R22, R195.reuse, R22 ;  /* 0x00000016c3167220 */ /* 0x040fe20000410000 */
[----:B------:R-:W-:Y:S01]  /*4410*/  F2FP.BF16.PACK_AB R55, R20, R11 ;  /* 0x0000000b1437723e */ /* 0x000fe200000010ff */
[----:B--2---:R-:W-:Y:S01]  /*4420*/  FMUL.FTZ R33, R176, R33 ;  /* 0x00000021b0217220 */ /* 0x004fe20000410000 */
[----:B------:R-:W-:Y:S01]  /*4430*/  F2FP.BF16.PACK_AB R192, R195, R192 ;  /* 0x000000c0c3c0723e */ /* 0x000fe200000010ff */
[----:B------:R2:W-:Y:S01]  /*4440*/  STS [R235+0x19880], R4 ;  /* 0x01988004eb007388 */ /* 0x0005e20000000800 */
[----:B------:R-:W3:Y:S01]  /*4450*/  MUFU.EX2 R20, R27 ;  /* 0x0000001b00147308 */ /* 0x000ee20000000800 */
[----:B-----5:R-:W-:Y:S01]  /*4460*/  F2FP.BF16.PACK_AB R176, R179, R176 ;  /* 0x000000b0b3b0723e */ /* 0x020fe200000010ff */
[--C-:B------:R-:W-:Y:S01]  /*4470*/  FADD.FTZ R11, R60, -R12.reuse ;  /* 0x8000000c3c0b7221 */ /* 0x100fe20000010000 */
[----:B------:R-:W-:Y:S01]  /*4480*/  STS [R238+0x1000], R3 ;  /* 0x00100003ee007388 */ /* 0x000fe20000000800 */
[----:B------:R-:W-:Y:S01]  /*4490*/  F2FP.BF16.PACK_AB R22, R22, R31 ;  /* 0x0000001f1616723e */ /* 0x000fe200000010ff */
[--C-:B------:R-:W-:Y:S01]  /*44a0*/  FADD.FTZ R7, R43, -R247.reuse ;  /* 0x800000f72b077221 */ /* 0x100fe20000010000 */
[----:B------:R-:W-:Y:S01]  /*44b0*/  F2FP.BF16.PACK_AB R31, R251, R194 ;  /* 0x000000c2fb1f723e */ /* 0x000fe200000010ff */
[----:B------:R4:W-:Y:S01]  /*44c0*/  STS [R238+0x1400], R5 ;  /* 0x00140005ee007388 */ /* 0x0009e20000000800 */
[----:B------:R-:W-:Y:S02]  /*44d0*/  FMUL.FTZ R28, R179, R28 ;  /* 0x0000001cb31c7220 */ /* 0x000fe40000410000 */
[----:B------:R-:W5:Y:S01]  /*44e0*/  MUFU.EX2 R249, R249 ;  /* 0x000000f900f97308 */ /* 0x000f620000000800 */
[----:B------:R-:W-:Y:S01]  /*44f0*/  STS [R235+0x1a480], R192 ;  /* 0x01a480c0eb007388 */ /* 0x000fe20000000800 */
[----:B------:R-:W-:Y:S01]  /*4500*/  FMUL.FTZ R7, R18, R7 ;  /* 0x0000000712077220 */ /* 0x000fe20000410000 */
[----:B------:R-:W-:Y:S01]  /*4510*/  F2FP.BF16.PACK_AB R28, R28, R33 ;  /* 0x000000211c1c723e */ /* 0x000fe200000010ff */
[----:B-1----:R-:W-:Y:S01]  /*4520*/  FMUL.FTZ R11, R10, R11 ;  /* 0x0000000b0a0b7220 */ /* 0x002fe20000410000 */
[----:B------:R-:W-:Y:S01]  /*4530*/  STS [R235+0x1a880], R176 ;  /* 0x01a880b0eb007388 */ /* 0x000fe20000000800 */
[--C-:B------:R-:W-:Y:S02]  /*4540*/  FADD.FTZ R58, R58, -R247.reuse ;  /* 0x800000f73a3a7221 */ /* 0x100fe40000010000 */
[--C-:B------:R-:W-:Y:S01]  /*4550*/  FADD.FTZ R59, R59, -R247.reuse ;  /* 0x800000f73b3b7221 */ /* 0x100fe20000010000 */
[----:B------:R-:W-:Y:S01]  /*4560*/  STS [R238+0x2000], R31 ;  /* 0x0020001fee007388 */ /* 0x000fe20000000800 */
[----:B------:R-:W1:Y:S01]  /*4570*/  MUFU.EX2 R248, R248 ;  /* 0x000000f800f87308 */ /* 0x000e620000000800 */
[----:B------:R-:W-:Y:S02]  /*4580*/  FADD.FTZ R12, R61, -R12 ;  /* 0x8000000c3d0c7221 */ /* 0x000fe40000010000 */
[----:B------:R-:W-:Y:S01]  /*4590*/  STS [R238+0x2400], R15 ;  /* 0x0024000fee007388 */ /* 0x000fe20000000800 */
[----:B---3--:R-:W-:Y:S01]  /*45a0*/  F2FP.BF16.PACK_AB R6, R20, R25 ;  /* 0x000000191406723e */ /* 0x008fe200000010ff */
[--C-:B--2---:R-:W-:Y:S02]  /*45b0*/  FADD.FTZ R4, R46, -R247.reuse ;  /* 0x800000f72e047221 */ /* 0x104fe40000010000 */
[----:B------:R-:W-:Y:S01]  /*45c0*/  STS [R235+0x1b480], R8 ;  /* 0x01b48008eb007388 */ /* 0x000fe20000000800 */
[----:B------:R-:W-:Y:S02]  /*45d0*/  FMUL.FTZ R58, R25, R58 ;  /* 0x0000003a193a7220 */ /* 0x000fe40000410000 */
[----:B------:R-:W-:Y:S01]  /*45e0*/  FMUL.FTZ R4, R23, R4 ;  /* 0x0000000417047220 */ /* 0x000fe20000410000 */
[----:B------:R-:W-:Y:S01]  /*45f0*/  STS [R235+0x1b880], R6 ;  /* 0x01b88006eb007388 */ /* 0x000fe20000000800 */
[--C-:B----4-:R-:W-:Y:S01]  /*4600*/  FADD.FTZ R5, R47, -R247.reuse ;  /* 0x800000f72f057221 */ /* 0x110fe20000010000 */
[----:B-----5:R-:W-:Y:S01]  /*4610*/  F2FP.BF16.PACK_AB R13, R249, R10 ;  /* 0x0000000af90d723e */ /* 0x020fe200000010ff */
[--C-:B------:R-:W-:Y:S02]  /*4620*/  FADD.FTZ R10, R42, -R247.reuse ;  /* 0x800000f72a0a7221 */ /* 0x100fe40000010000 */
[----:B------:R-:W-:Y:S02]  /*4630*/  FMUL.FTZ R5, R26, R5 ;  /* 0x000000051a057220 */ /* 0x000fe40000410000 */
[----:B------:R-:W-:Y:S01]  /*4640*/  STS [R238+0x3000], R13 ;  /* 0x0030000dee007388 */ /* 0x000fe20000000800 */
[----:B------:R-:W-:Y:S02]  /*4650*/  FMUL.FTZ R10, R21, R10 ;  /* 0x0000000a150a7220 */ /* 0x000fe40000410000 */
[----:B------:R-:W-:Y:S01]  /*4660*/  F2FP.BF16.PACK_AB R5, R5, R4 ;  /* 0x000000040505723e */ /* 0x000fe200000010ff */
[----:B------:R-:W-:Y:S01]  /*4670*/  FMUL.FTZ R59, R20, R59 ;  /* 0x0000003b143b7220 */ /* 0x000fe20000410000 */
[----:B-1----:R-:W-:Y:S01]  /*4680*/  F2FP.BF16.PACK_AB R3, R248, R29 ;  /* 0x0000001df803723e */ /* 0x002fe200000010ff */
[--C-:B------:R-:W-:Y:S01]  /*4690*/  FADD.FTZ R62, R62, -R247.reuse ;  /* 0x800000f73e3e7221 */ /* 0x100fe20000010000 */
[----:B------:R-:W-:Y:S01]  /*46a0*/  F2FP.BF16.PACK_AB R10, R7, R10 ;  /* 0x0000000a070a723e */ /* 0x000fe200000010ff */
[----:B------:R-:W-:Y:S01]  /*46b0*/  FADD.FTZ R63, R63, -R247 ;  /* 0x800000f73f3f7221 */ /* 0x000fe20000010000 */
[----:B------:R-:W-:Y:S01]  /*46c0*/  F2FP.BF16.PACK_AB R58, R59, R58 ;  /* 0x0000003a3b3a723e */ /* 0x000fe200000010ff */
[----:B------:R-:W-:Y:S01]  /*46d0*/  STS [R238+0x3400], R3 ;  /* 0x00340003ee007388 */ /* 0x000fe20000000800 */
[----:B------:R-:W-:Y:S02]  /*46e0*/  FMUL.FTZ R12, R249, R12 ;  /* 0x0000000cf90c7220 */ /* 0x000fe40000410000 */
[----:B------:R-:W-:Y:S01]  /*46f0*/  FMUL.FTZ R62, R29, R62 ;  /* 0x0000003e1d3e7220 */ /* 0x000fe20000410000 */
[----:B------:R-:W-:Y:S01]  /*4700*/  BAR.SYNC.DEFER_BLOCKING 0x0 ;  /* 0x0000000000007b1d */ /* 0x000fe20000010000 */
[----:B------:R-:W-:Y:S01]  /*4710*/  FMUL.FTZ R63, R248, R63 ;  /* 0x0000003ff83f7220 */ /* 0x000fe20000410000 */
[----:B------:R-:W-:Y:S04]  /*4720*/  F2FP.BF16.PACK_AB R57, R12, R11 ;  /* 0x0000000b0c39723e */ /* 0x000fe800000010ff */
[----:B------:R-:W-:Y:S02]  /*4730*/  F2FP.BF16.PACK_AB R63, R63, R62 ;  /* 0x0000003e3f3f723e */ /* 0x000fe400000010ff */
        /* <DEDUP_REMOVED lines=128> */
.L_x_1328:
        /* <DEDUP_REMOVED lines=237> */
.L_x_1324:
[----:B------:R-:W-:Y:S05]  /*5e10*/  @P3 EXIT ;  /* 0x000000000000394d */ /* 0x000fea0003800000 */
[----:B------:R-:W-:-:S04]  /*5e20*/  ISETP.NE.U32.AND P2, PT, RZ, c[0x0][0x360], PT ;  /* 0x0000d800ff007a0c */ /* 0x000fc80003f45070 */
[----:B------:R-:W-:-:S13]  /*5e30*/  ISETP.NE.AND.EX P2, PT, RZ, c[0x0][0x364], PT, P2 ;  /* 0x0000d900ff007a0c */ /* 0x000fda0003f45320 */
[----:B------:R-:W-:-:S04]  /*5e40*/  @P2 IMAD.MOV.U32 R0, RZ, RZ, 0x4 ;  /* 0x00000004ff002424 */ /* 0x000fc800078e00ff */
[----:B------:R-:W-:-:S05]  /*5e50*/  @P2 IMAD.WIDE R6, R221, R0, c[0x0][0x360] ;  /* 0x0000d800dd062625 */ /* 0x000fca00078e0200 */
[----:B------:R1:W2:Y:S01]  /*5e60*/  @P2 LDG.E R4, [R6.64] ;  /* 0x0000000806042981 */ /* 0x0002a2000c1e1900 */
[----:B------:R-:W-:Y:S01]  /*5e70*/  MOV R2, 0x1 ;  /* 0x0000000100027802 */ /* 0x000fe20000000f00 */
[----:B------:R-:W-:Y:S02]  /*5e80*/  IMAD R223, R223, 0x3000, RZ ;  /* 0x00003000dfdf7824 */ /* 0x000fe400078e02ff */
[----:B------:R-:W1:Y:S04]  /*5e90*/  S2R R0, SR_TID.X ;  /* 0x0000000000007919 */ /* 0x000e680000002100 */
[----:B------:R-:W-:Y:S01]  /*5ea0*/  BAR.SYNC.DEFER_BLOCKING 0x1, 0x100 ;  /* 0x0044000000007b1d */ /* 0x000fe20000010000 */
[----:B------:R-:W-:-:S13]  /*5eb0*/  ISETP.NE.AND P0, PT, R2, c[0x0][0x338], PT ;  /* 0x0000ce0002007a0c */ /* 0x000fda0003f05270 */
[----:B------:R-:W-:-:S05]  /*5ec0*/  @P0 IMAD.HI.U32 R2, R222, c[0x0][0x33c], RZ ;  /* 0x0000cf00de020a27 */ /* 0x000fca00078e00ff */
[----:B------:R-:W-:Y:S02]  /*5ed0*/  @P0 SHF.R.U32.HI R222, RZ, c[0x0][0x340], R2 ;  /* 0x0000d000ffde0a19 */ /* 0x000fe40000011602 */
[----:B------:R-:W-:Y:S02]  /*5ee0*/  SHF.R.S32.HI R2, RZ, 0x1f, R223 ;  /* 0x0000001fff027819 */ /* 0x000fe400000114df */
[----:B-1----:R-:W-:Y:S01]  /*5ef0*/  SHF.R.S32.HI R7, RZ, 0x1f, R0 ;  /* 0x0000001fff077819 */ /* 0x002fe20000011400 */
[----:B--2---:R-:W-:-:S05]  /*5f00*/  @P2 IMAD R4, R221, 0x80, R4 ;  /* 0x00000080dd042824 */ /* 0x004fca00078e0204 */
[----:B------:R-:W-:-:S04]  /*5f10*/  @P2 SHF.R.S32.HI R3, RZ, 0x1f, R4 ;  /* 0x0000001fff032819 */ /* 0x000fc80000011404 */
[----:B------:R-:W-:Y:S02]  /*5f20*/  @P2 LEA.HI R4, R3, R4, RZ, 0x7 ;  /* 0x0000000403042211 */ /* 0x000fe400078f38ff */
[----:B------:R-:W-:Y:S02]  /*5f30*/  SHF.R.S32.HI R3, RZ, 0x1f, R222 ;  /* 0x0000001fff037819 */ /* 0x000fe400000114de */
[----:B------:R-:W-:-:S03]  /*5f40*/  @P2 SHF.R.S32.HI R4, RZ, 0x7, R4 ;  /* 0x00000007ff042819 */ /* 0x000fc60000011404 */
[C---:B------:R-:W-:Y:S02]  /*5f50*/  IMAD R9, R3.reuse, c[0x0][0x328], RZ ;  /* 0x0000ca0003097a24 */ /* 0x040fe400078e02ff */
[----:B------:R-:W-:Y:S02]  /*5f60*/  @P2 IMAD R4, R4, 0x3000, RZ ;  /* 0x0000300004042824 */ /* 0x000fe400078e02ff */
[C---:B------:R-:W-:Y:S02]  /*5f70*/  IMAD R9, R222.reuse, c[0x0][0x32c], R9 ;  /* 0x0000cb00de097a24 */ /* 0x040fe400078e0209 */
[----:B------:R-:W-:Y:S01]  /*5f80*/  IMAD R3, R3, c[0x0][0x300], RZ ;  /* 0x0000c00003037a24 */ /* 0x000fe200078e02ff */
[----:B------:R-:W-:Y:S02]  /*5f90*/  @P2 SHF.R.S32.HI R5, RZ, 0x1f, R4 ;  /* 0x0000001fff052819 */ /* 0x000fe40000011404 */
[----:B------:R-:W-:Y:S01]  /*5fa0*/  @!P2 CS2R R4, SRZ ;  /* 0x000000000004a805 */ /* 0x000fe2000001ff00 */
[----:B------:R-:W-:-:S05]  /*5fb0*/  IMAD R3, R222, c[0x0][0x304], R3 ;  /* 0x0000c100de037a24 */ /* 0x000fca00078e0203 */
[----:B------:R-:W-:Y:S02]  /*5fc0*/  IADD3 R4, P1, P0, R4, R223, R0 ;  /* 0x000000df04047210 */ /* 0x000fe4000783e000 */
[----:B------:R-:W-:Y:S02]  /*5fd0*/  SHF.R.S32.HI R0, RZ, 0x1f, R221 ;  /* 0x0000001fff007819 */ /* 0x000fe400000114dd */
[----:B------:R-:W-:Y:S02]  /*5fe0*/  IADD3.X R5, R5, R2, R7, P1, P0 ;  /* 0x0000000205057210 */ /* 0x000fe40000fe0407 */
[----:B------:R-:W-:Y:S02]  /*5ff0*/  SEL R0, R0, RZ, !P2 ;  /* 0x000000ff00007207 */ /* 0x000fe40005000000 */
[----:B------:R-:W-:Y:S01]  /*6000*/  SEL R221, R221, RZ, !P2 ;  /* 0x000000ffdddd7207 */ /* 0x000fe20005000000 */
[----:B------:R-:W-:-:S04]  /*6010*/  IMAD.WIDE.U32 R6, R222, c[0x0][0x328], R4 ;  /* 0x0000ca00de067a25 */ /* 0x000fc800078e0004 */
[----:B------:R-:W-:Y:S02]  /*6020*/  IMAD.IADD R7, R7, 0x1, R9 ;  /* 0x0000000107077824 */ /* 0x000fe400078e0209 */
[----:B------:R-:W-:Y:S02]  /*6030*/  IMAD R2, R0, c[0x0][0x330], RZ ;  /* 0x0000cc0000027a24 */ /* 0x000fe400078e02ff */
[----:B------:R-:W-:-:S04]  /*6040*/  IMAD.WIDE.U32 R4, R222, c[0x0][0x300], R4 ;  /* 0x0000c000de047a25 */ /* 0x000fc800078e0004 */
[----:B------:R-:W-:Y:S01]  /*6050*/  IMAD R2, R221, c[0x0][0x334], R2 ;  /* 0x0000cd00dd027a24 */ /* 0x000fe200078e0202 */
[----:B------:R-:W-:Y:S01]  /*6060*/  IADD3 R5, R5, R3, RZ ;  /* 0x0000000305057210 */ /* 0x000fe20007ffe0ff */
[----:B------:R-:W-:-:S04]  /*6070*/  IMAD.WIDE.U32 R6, R221, c[0x0][0x330], R6 ;  /* 0x0000cc00dd067a25 */ /* 0x000fc800078e0006 */
[----:B------:R-:W-:Y:S01]  /*6080*/  IMAD.IADD R3, R7, 0x1, R2 ;  /* 0x0000000107037824 */ /* 0x000fe200078e0202 */
[----:B------:R-:W-:Y:S01]  /*6090*/  LEA R8, P1, R6, c[0x0][0x310], 0x2 ;  /* 0x0000c40006087a11 */ /* 0x000fe200078210ff */
[----:B------:R-:W-:Y:S02]  /*60a0*/  IMAD R0, R0, c[0x0][0x308], RZ ;  /* 0x0000c20000007a24 */ /* 0x000fe400078e02ff */
[----:B------:R-:W-:Y:S01]  /*60b0*/  IMAD.WIDE.U32 R4, R221, c[0x0][0x308], R4 ;  /* 0x0000c200dd047a25 */ /* 0x000fe200078e0004 */
[----:B------:R-:W-:-:S03]  /*60c0*/  LEA.HI.X R9, R6, c[0x0][0x314], R3, 0x2, P1 ;  /* 0x0000c50006097a11 */ /* 0x000fc600008f1403 */
[----:B------:R-:W-:Y:S01]  /*60d0*/  IMAD R0, R221, c[0x0][0x30c], R0 ;  /* 0x0000c300dd007a24 */ /* 0x000fe200078e0200 */
[C---:B------:R-:W-:Y:S01]  /*60e0*/  LEA R2, P0, R4.reuse, c[0x0][0x2e8], 0x2 ;  /* 0x0000ba0004027a11 */ /* 0x040fe200078010ff */
[----:B------:R-:W-:Y:S03]  /*60f0*/  RED.E.ADD.F32.FTZ.RN.STRONG.GPU [R8.64], R68 ;  /* 0x000000440800798e */ /* 0x000fe6000c10e788 */
[----:B------:R-:W-:Y:S01]  /*6100*/  IADD3 R5, R5, R0, RZ ;  /* 0x0000000005057210 */ /* 0x000fe20007ffe0ff */
[----:B------:R-:W-:Y:S03]  /*6110*/  RED.E.ADD.F32.FTZ.RN.STRONG.GPU [R8.64+0x400], R69 ;  /* 0x000400450800798e */ /* 0x000fe6000c10e788 */
        /* <DEDUP_REMOVED lines=96> */
.L_x_1330:
        /* <DEDUP_REMOVED lines=14> */
.L_x_1439:


//--------------------- .text._ZN7cutlass13device_kernelIN5flash32FlashAttnBwdPostprocessConvertdQIN4cute5tupleIJNS3_1CILi128EEENS5_ILi96EEEEEENS_10bfloat16_tEfNS_4arch4Sm80ELi256ENS3_8TiledMMAINS3_8MMA_AtomIJNS3_30SM80_16x8x16_F32BF16BF16F32_TNEEEENS3_6LayoutINS4_IJNS5_ILi4EEENS5_ILi2EEENS5_ILi1EEEEEENS4_IJSJ_SH_NS5_ILi0EEEEEEEENS4_IJNS5_ILi64EEENS5_ILi32EEENS5_ILi16EEEEEEEELb0EEEEEvNT_6ParamsE --------------------------
	.section	.text._ZN7cutlass13device_kernelIN5flash32FlashAttnBwdPostprocessConvertdQIN4cute5tupleIJNS3_1CILi128EEENS5_ILi96EEEEEENS_10bfloat16_tEfNS_4arch4Sm80ELi256ENS3_8TiledMMAINS3_8MMA_AtomIJNS3_30SM80_16x8x16_F32BF16BF16F32_TNEEEENS3_6LayoutINS4_IJNS5_ILi4EEENS5_ILi2EEENS5_ILi1EEEEEENS4_IJSJ_SH_NS5_ILi0EEEEEEEENS4_IJNS5_ILi64EEENS5_ILi32EEENS5_ILi16EEEEEEEELb0EEEEEvNT_6ParamsE,"ax",@progbits
	.sectioninfo	@"SHI_REGISTERS=71"
	.align	128
.text._ZN7cutlass13device_kernelIN5flash32FlashAttnBwdPostprocessConvertdQIN4cute5tupleIJNS3_1CILi128EEENS5_ILi96EEEEEENS_10bfloat16_tEfNS_4arch4Sm80ELi256ENS3_8TiledMMAINS3_8MMA_AtomIJNS3_30SM80_16x8x16_F32BF16BF16F32_TNEEEENS3_6LayoutINS4_IJNS5_ILi4EEENS5_ILi2EEENS5_ILi1EEEEEENS4_IJSJ_SH_NS5_ILi0EEEEEEEENS4_IJNS5_ILi64EEENS5_ILi32EEENS5_ILi16EEEEEEEELb0EEEEEvNT_6ParamsE:
        .type           _ZN7cutlass13device_kernelIN5flash32FlashAttnBwdPostprocessConvertdQIN4cute5tupleIJNS3_1CILi128EEENS5_ILi96EEEEEENS_10bfloat16_tEfNS_4arch4Sm80ELi256ENS3_8TiledMMAINS3_8MMA_AtomIJNS3_30SM80_16x8x16_F32BF16BF16F32_TNEEEENS3_6LayoutINS4_IJNS5_ILi4EEENS5_ILi2EEENS5_ILi1EEEEEENS4_IJSJ_SH_NS5_ILi0EEEEEEEENS4_IJNS5_ILi64EEENS5_ILi32EEENS5_ILi16EEEEEEEELb0EEEEEvNT_6ParamsE,@function
        .size           _ZN7cutlass13device_kernelIN5flash32FlashAttnBwdPostprocessConvertdQIN4cute5tupleIJNS3_1CILi128EEENS5_ILi96EEEEEENS_10bfloat16_tEfNS_4arch4Sm80ELi256ENS3_8TiledMMAINS3_8MMA_AtomIJNS3_30SM80_16x8x16_F32BF16BF16F32_TNEEEENS3_6LayoutINS4_IJNS5_ILi4EEENS5_ILi2EEENS5_ILi1EEEEEENS4_IJSJ_SH_NS5_ILi0EEEEEEEENS4_IJNS5_ILi64EEENS5_ILi32EEENS5_ILi16EEEEEEEELb0EEEEEvNT_6ParamsE,(.L_x_1440 - _ZN7cutlass13device_kernelIN5flash32FlashAttnBwdPostprocessConvertdQIN4cute5tupleIJNS3_1CILi128EEENS5_ILi96EEEEEENS_10bfloat16_tEfNS_4arch4Sm80ELi256ENS3_8TiledMMAINS3_8MMA_AtomIJNS3_30SM80_16x8x16_F32BF16BF16F32_TNEEEENS3_6LayoutINS4_IJNS5_ILi4EEENS5_ILi2EEENS5_ILi1EEEEEENS4_IJSJ_SH_NS5_ILi0EEEEEEEENS4_IJNS5_ILi64EEENS5_ILi32EEENS5_ILi16EEEEEEEELb0EEEEEvNT_6ParamsE)
        .other          _ZN7cutlass13device_kernelIN5flash32FlashAttnBwdPostprocessConvertdQIN4cute5tupleIJNS3_1CILi128EEENS5_ILi96EEEEEENS_10bfloat16_tEfNS_4arch4Sm80ELi256ENS3_8TiledMMAINS3_8MMA_AtomIJNS3_30SM80_16x8x16_F32BF16BF16F32_TNEEEENS3_6LayoutINS4_IJNS5_ILi4EEENS5_ILi2EEENS5_ILi1EEEEEENS4_IJSJ_SH_NS5_ILi0EEEEEEEENS4_IJNS5_ILi64EEENS5_ILi32EEENS5_ILi16EEEEEEEELb0EEEEEvNT_6ParamsE,@"STO_CUDA_ENTRY STV_DEFAULT"
_ZN7cutlass13device_kernelIN5flash32FlashAttnBwdPostprocessConvertdQIN4cute5tupleIJNS3_1CILi128EEENS5_ILi96EEEEEENS_10bfloat16_tEfNS_4arch4Sm80ELi256ENS3_8TiledMMAINS3_8MMA_AtomIJNS3_30SM80_16x8x16_F32BF16BF16F32_TNEEEENS3_6LayoutINS4_IJNS5_ILi4EEENS5_ILi2EEENS5_ILi1EEEEEENS4_IJSJ_SH_NS5_ILi0EEEEEEEENS4_IJNS5_ILi64EEENS5_ILi32EEENS5_ILi16EEEEEEEELb0EEEEEvNT_6ParamsE:
[----:B------:R-:W-:Y:S02]  /*0000*/  IMAD.MOV.U32 R1, RZ, RZ, c[0x0][0x28] ;  /* 0x00000a00ff017624 */ /* 0x000fe400078e00ff */
[----:B------:R-:W0:Y:S01]  /*0010*/  S2R R9, SR_CTAID.Z ;  /* 0x0000000000097919 */ /* 0x000e220000002700 */
[----:B------:R-:W-:Y:S01]  /*0020*/  ISETP.NE.U32.AND P1, PT, RZ, c[0x0][0x1c8], PT ;  /* 0x00007200ff007a0c */ /* 0x000fe20003f25070 */
[----:B------:R-:W-:Y:S01]  /*0030*/  IMAD.MOV.U32 R4, RZ, RZ, 0x4 ;  /* 0x00000004ff047424 */ /* 0x000fe200078e00ff */
[----:B------:R-:W-:Y:S01]  /*0040*/  ISETP.NE.U32.AND P0, PT, RZ, c[0x0][0x1c0], PT ;  /* 0x00007000ff007a0c */ /* 0x000fe20003f05070 */
[----:B------:R-:W-:Y:S01]  /*0050*/  ULDC.64 UR4, c[0x0][0x118] ;  /* 0x0000460000047ab9 */ /* 0x000fe20000000a00 */
[----:B------:R-:W-:Y:S02]  /*0060*/  ISETP.NE.AND.EX P1, PT, RZ, c[0x0][0x1cc], PT, P1 ;  /* 0x00007300ff007a0c */ /* 0x000fe40003f25310 */
[----:B------:R-:W-:Y:S01]  /*0070*/  ISETP.NE.AND.EX P0, PT, RZ, c[0x0][0x1c4], PT, P0 ;  /* 0x00007100ff007a0c */ /* 0x000fe20003f05300 */
[----:B------:R-:W-:Y:S02]  /*0080*/  IMAD.MOV.U32 R58, RZ, RZ, c[0x0][0x190] ;  /* 0x00006400ff3a7624 */ /* 0x000fe400078e00ff */
[----:B0-----:R-:W-:-:S08]  /*0090*/  IMAD.WIDE R2, R9, R4, c[0x0][0x1c0] ;  /* 0x0000700009027625 */ /* 0x001fd000078e0204 */
[----:B------:R-:W-:Y:S02]  /*00a0*/  @P1 IMAD.WIDE R4, R9, R4, c[0x0][0x1c8] ;  /* 0x0000720009041625 */ /* 0x000fe400078e0204 */
[----:B------:R0:W5:Y:S01]  /*00b0*/  @P0 LDG.E R56, [R2.64] ;  /* 0x0000000402380981 */ /* 0x000162000c1e1900 */
[----:B------:R-:W-:-:S03]  /*00c0*/  ISETP.NE.U32.AND P2, PT, RZ, c[0x0][0x1c0], PT ;  /* 0x00007000ff007a0c */ /* 0x000fc60003f45070 */
[----:B------:R0:W5:Y:S04]  /*00d0*/  @P1 LDG.E R58, [R4.64] ;  /* 0x00000004043a1981 */ /* 0x000168000c1e1900 */
[----:B------:R-:W1:Y:S02]  /*00e0*/  S2R R54, SR_CTAID.X ;  /* 0x0000000000367919 */ /* 0x000e640000002500 */
[----:B-1----:R-:W-:Y:S01]  /*00f0*/  IMAD.SHL.U32 R57, R54, 0x80, RZ ;  /* 0x0000008036397824 */ /* 0x002fe200078e00ff */
[----:B------:R-:W-:Y:S05]  /*0100*/  @P1 BRA `(.L_x_1331) ;  /* 0x0000004000001947 */ /* 0x000fea0003800000 */
[----:B0-----:R-:W-:Y:S05]  /*0110*/  @!P0 BRA `(.L_x_1331) ;  /* 0x0000003000008947 */ /* 0x001fea0003800000 */
[----:B------:R-:W2:Y:S04]  /*0120*/  LDG.E R5, [R2.64] ;  /* 0x0000000402057981 */ /* 0x000ea8000c1e1900 */
[----:B-----5:R-:W2:Y:S02]  /*0130*/  LDG.E R58, [R2.64+0x4] ;  /* 0x00000404023a7981 */ /* 0x020ea4000c1e1900 */
[----:B--2---:R-:W-:-:S02]  /*0140*/  IADD3 R58, -R5, R58, RZ ;  /* 0x0000003a053a7210 */ /* 0x004fc40007ffe1ff */
.L_x_1331:
[----:B0-----:R-:W-:Y:S01]  /*0150*/  ISETP.NE.AND.EX P1, PT, RZ, c[0x0][0x1c4], PT, P2 ;  /* 0x00007100ff007a0c */ /* 0x001fe20003f25320 */
[----:B-----5:R-:W-:Y:S01]  /*0160*/  @P0 IMAD R2, R9, 0x80, R56 ;  /* 0x0000008009020824 */ /* 0x020fe200078e0238 */
[----:B------:R-:W-:-:S13]  /*0170*/  ISETP.LE.AND P2, PT, R58, R57, PT ;  /* 0x000000393a00720c */ /* 0x000fda0003f43270 */
[----:B------:R-:W-:Y:S05]  /*0180*/  @P1 EXIT P2 ;  /* 0x000000000000194d */ /* 0x000fea0001000000 */
[----:B------:R-:W0:Y:S01]  /*0190*/  S2R R53, SR_TID.X ;  /* 0x0000000000357919 */ /* 0x000e220000002100 */
[----:B------:R-:W-:Y:S01]  /*01a0*/  @P0 SHF.R.S32.HI R3, RZ, 0x1f, R2 ;  /* 0x0000001fff030819 */ /* 0x000fe20000011402 */
[----:B------:R-:W-:Y:S01]  /*01b0*/  CS2R R4, SRZ ;  /* 0x0000000000047805 */ /* 0x000fe2000001ff00 */
[----:B------:R-:W-:Y:S01]  /*01c0*/  IMAD R7, R54, 0x3000, RZ ;  /* 0x0000300036077824 */ /* 0x000fe200078e02ff */
[----:B------:R-:W1:Y:S01]  /*01d0*/  S2R R0, SR_CTAID.Y ;  /* 0x0000000000007919 */ /* 0x000e620000002600 */
[----:B------:R-:W-:Y:S02]  /*01e0*/  @P0 LEA.HI R3, R3, R2, RZ, 0x7 ;  /* 0x0000000203030211 */ /* 0x000fe400078f38ff */
[----:B------:R-:W-:Y:S02]  /*01f0*/  SEL R52, R9, RZ, !P1 ;  /* 0x000000ff09347207 */ /* 0x000fe40004800000 */
[----:B------:R-:W-:Y:S02]  /*0200*/  @P0 SHF.R.S32.HI R3, RZ, 0x7, R3 ;  /* 0x00000007ff030819 */ /* 0x000fe40000011403 */
[----:B------:R-:W-:-:S03]  /*0210*/  SHF.R.S32.HI R11, RZ, 0x1f, R7 ;  /* 0x0000001fff0b7819 */ /* 0x000fc60000011407 */
[----:B------:R-:W-:-:S04]  /*0220*/  @P0 IMAD R3, R3, 0x3000, RZ ;  /* 0x0000300003030824 */ /* 0x000fc800078e02ff */
[--C-:B------:R-:W-:Y:S01]  /*0230*/  @P0 IMAD.MOV.U32 R4, RZ, RZ, R3.reuse ;  /* 0x000000ffff040224 */ /* 0x100fe200078e0003 */
[----:B------:R-:W-:Y:S02]  /*0240*/  @P0 SHF.R.S32.HI R5, RZ, 0x1f, R3 ;  /* 0x0000001fff050819 */ /* 0x000fe40000011403 */
[----:B------:R-:W-:Y:S01]  /*0250*/  SHF.R.S32.HI R3, RZ, 0x1f, R9 ;  /* 0x0000001fff037819 */ /* 0x000fe20000011409 */
[----:B0-----:R-:W-:-:S03]  /*0260*/  IMAD.SHL.U32 R6, R53, 0x4, RZ ;  /* 0x0000000435067824 */ /* 0x001fc600078e00ff */
[----:B------:R-:W-:Y:S02]  /*0270*/  SEL R3, R3, RZ, !P1 ;  /* 0x000000ff03037207 */ /* 0x000fe40004800000 */
[----:B-1----:R-:W-:Y:S02]  /*0280*/  SHF.R.S32.HI R2, RZ, 0x1f, R0 ;  /* 0x0000001fff027819 */ /* 0x002fe40000011400 */
[----:B------:R-:W-:Y:S01]  /*0290*/  IADD3 R4, P2, P3, R4, R6, R7 ;  /* 0x0000000604047210 */ /* 0x000fe20007b5e007 */
[----:B------:R-:W-:Y:S01]  /*02a0*/  IMAD R9, R3, c[0x0][0x180], RZ ;  /* 0x0000600003097a24 */ /* 0x000fe200078e02ff */
[----:B------:R-:W-:Y:S01]  /*02b0*/  SHF.R.S32.HI R6, RZ, 0x1f, R6 ;  /* 0x0000001fff067819 */ /* 0x000fe20000011406 */
[----:B------:R-:W-:Y:S02]  /*02c0*/  IMAD R7, R2, c[0x0][0x178], RZ ;  /* 0x00005e0002077a24 */ /* 0x000fe400078e02ff */
[----:B------:R-:W-:Y:S01]  /*02d0*/  IMAD R9, R52, c[0x0][0x184], R9 ;  /* 0x0000610034097a24 */ /* 0x000fe200078e0209 */
[----:B------:R-:W-:Y:S01]  /*02e0*/  IADD3.X R5, R5, R6, R11, P2, P3 ;  /* 0x0000000605057210 */ /* 0x000fe200017e640b */
[----:B------:R-:W-:-:S04]  /*02f0*/  IMAD R7, R0, c[0x0][0x17c], R7 ;  /* 0x00005f0000077a24 */ /* 0x000fc800078e0207 */
[----:B------:R-:W-:-:S05]  /*0300*/  IMAD.WIDE.U32 R4, R0, c[0x0][0x178], R4 ;  /* 0x00005e0000047a25 */ /* 0x000fca00078e0004 */
[----:B------:R-:W-:-:S05]  /*0310*/  IADD3 R5, R5, R7, RZ ;  /* 0x0000000705057210 */ /* 0x000fca0007ffe0ff */
[----:B------:R-:W-:-:S04]  /*0320*/  IMAD.WIDE.U32 R4, R52, c[0x0][0x180], R4 ;  /* 0x0000600034047a25 */ /* 0x000fc800078e0004 */
[----:B------:R-:W-:Y:S01]  /*0330*/  IMAD.IADD R5, R5, 0x1, R9 ;  /* 0x0000000105057824 */ /* 0x000fe200078e0209 */
[----:B------:R-:W-:-:S04]  /*0340*/  LEA R64, P1, R4, c[0x0][0x160], 0x2 ;  /* 0x0000580004407a11 */ /* 0x000fc800078210ff */
[----:B------:R-:W-:-:S05]  /*0350*/  LEA.HI.X R65, R4, c[0x0][0x164], R5, 0x2, P1 ;  /* 0x0000590004417a11 */ /* 0x000fca00008f1405 */
[----:B------:R-:W2:Y:S04]  /*0360*/  LDG.E.128 R4, [R64.64] ;  /* 0x0000000440047981 */ /* 0x000ea8000c1e1d00 */
[----:B------:R-:W3:Y:S04]  /*0370*/  LDG.E.128 R8, [R64.64+0x1000] ;  /* 0x0010000440087981 */ /* 0x000ee8000c1e1d00 */
[----:B------:R-:W4:Y:S04]  /*0380*/  LDG.E.128 R12, [R64.64+0x2000] ;  /* 0x00200004400c7981 */ /* 0x000f28000c1e1d00 */
[----:B------:R-:W5:Y:S04]  /*0390*/  LDG.E.128 R16, [R64.64+0x3000] ;  /* 0x0030000440107981 */ /* 0x000f68000c1e1d00 */
[----:B------:R-:W5:Y:S04]  /*03a0*/  LDG.E.128 R20, [R64.64+0x4000] ;  /* 0x0040000440147981 */ /* 0x000f68000c1e1d00 */
[----:B------:R-:W5:Y:S04]  /*03b0*/  LDG.E.128 R24, [R64.64+0x5000] ;  /* 0x0050000440187981 */ /* 0x000f68000c1e1d00 */
[----:B------:R-:W5:Y:S04]  /*03c0*/  LDG.E.128 R28, [R64.64+0x6000] ;  /* 0x00600004401c7981 */ /* 0x000f68000c1e1d00 */
[----:B------:R-:W5:Y:S04]  /*03d0*/  LDG.E.128 R32, [R64.64+0x7000] ;  /* 0x0070000440207981 */ /* 0x000f68000c1e1d00 */
[----:B------:R-:W5:Y:S04]  /*03e0*/  LDG.E.128 R36, [R64.64+0x8000] ;  /* 0x0080000440247981 */ /* 0x000f68000c1e1d00 */
[----:B------:R-:W5:Y:S04]  /*03f0*/  LDG.E.128 R40, [R64.64+0x9000] ;  /* 0x0090000440287981 */ /* 0x000f68000c1e1d00 */
[----:B------:R-:W5:Y:S04]  /*0400*/  LDG.E.128 R44, [R64.64+0xa000] ;  /* 0x00a00004402c7981 */ /* 0x000f68000c1e1d00 */
[----:B------:R-:W5:Y:S01]  /*0410*/  LDG.E.128 R48, [R64.64+0xb000] ;  /* 0x00b0000440307981 */ /* 0x000f62000c1e1d00 */
[----:B------:R-:W-:Y:S01]  /*0420*/  SHF.R.S32.HI R60, RZ, 0x1f, R53 ;  /* 0x0000001fff3c7819 */ /* 0x000fe20000011435 */
[----:B------:R-:W-:Y:S01]  /*0430*/  IMAD.IADD R57, R58, 0x1, -R57 ;  /* 0x000000013a397824 */ /* 0x000fe200078e0a39 */
[----:B------:R-:W-:Y:S02]  /*0440*/  BSSY B0, `(.L_x_1332) ;  /* 0x00000f2000007945 */ /* 0x000fe40003800000 */
[----:B------:R-:W-:-:S02]  /*0450*/  LEA.HI R59, R60, R53, RZ, 0x2 ;  /* 0x000000353c3b7211 */ /* 0x000fc400078f10ff */
[----:B------:R-:W-:Y:S02]  /*0460*/  LEA.HI R61, R60, R53, RZ, 0x5 ;  /* 0x000000353c3d7211 */ /* 0x000fe400078f28ff */
[--C-:B------:R-:W-:Y:S02]  /*0470*/  SHF.R.S32.HI R55, RZ, 0x2, R59.reuse ;  /* 0x00000002ff377819 */ /* 0x100fe4000001143b */
[----:B------:R-:W-:Y:S02]  /*0480*/  SHF.R.S32.HI R62, RZ, 0x1f, R59 ;  /* 0x0000001fff3e7819 */ /* 0x000fe4000001143b */
[--C-:B------:R-:W-:Y:S02]  /*0490*/  SHF.R.S32.HI R63, RZ, 0x5, R61.reuse ;  /* 0x00000005ff3f7819 */ /* 0x100fe4000001143d */
[----:B------:R-:W-:Y:S02]  /*04a0*/  SHF.R.S32.HI R66, RZ, 0x1f, R61 ;  /* 0x0000001fff427819 */ /* 0x000fe4000001143d */
[----:B------:R-:W-:-:S02]  /*04b0*/  LEA.HI R61, R62, R55, RZ, 0x2 ;  /* 0x000000373e3d7211 */ /* 0x000fc400078f10ff */
[----:B------:R-:W-:Y:S02]  /*04c0*/  LEA.HI R62, R62, R55, RZ, 0x3 ;  /* 0x000000373e3e7211 */ /* 0x000fe400078f18ff */
[----:B------:R-:W-:Y:S02]  /*04d0*/  LEA.HI R66, R66, R63, RZ, 0x2 ;  /* 0x0000003f42427211 */ /* 0x000fe400078f10ff */
[----:B------:R-:W-:Y:S02]  /*04e0*/  LOP3.LUT R62, R62, 0xfffffff8, RZ, 0xc0, !PT ;  /* 0xfffffff83e3e7812 */ /* 0x000fe400078ec0ff */
[----:B------:R-:W-:Y:S02]  /*04f0*/  LOP3.LUT R66, R66, 0xfffffc, RZ, 0xc0, !PT ;  /* 0x00fffffc42427812 */ /* 0x000fe400078ec0ff */
[----:B------:R-:W-:Y:S01]  /*0500*/  LOP3.LUT R68, R61, 0xffffffc, RZ, 0xc0, !PT ;  /* 0x0ffffffc3d447812 */ /* 0x000fe200078ec0ff */
[----:B------:R-:W-:Y:S01]  /*0510*/  IMAD.IADD R62, R55, 0x1, -R62 ;  /* 0x00000001373e7824 */ /* 0x000fe200078e0a3e */
[----:B------:R-:W-:-:S02]  /*0520*/  IADD3 R61, R63, -R66, RZ ;  /* 0x800000423f3d7210 */ /* 0x000fc40007ffe0ff */
[----:B------:R-:W-:Y:S01]  /*0530*/  IMNMX R57, R57, 0x80, PT ;  /* 0x0000008039397817 */ /* 0x000fe20003800200 */
[----:B------:R-:W-:-:S03]  /*0540*/  IMAD.IADD R68, R55, 0x1, -R68 ;  /* 0x0000000137447824 */ /* 0x000fc600078e0a44 */
[----:B------:R-:W-:Y:S01]  /*0550*/  ISETP.GE.AND P1, PT, R55, R57, PT ;  /* 0x000000393700720c */ /* 0x000fe20003f26270 */
[----:B------:R-:W-:Y:S01]  /*0560*/  IMAD R58, R63, 0x8, R68 ;  /* 0x000000083f3a7824 */ /* 0x000fe200078e0244 */
[----:B--2---:R0:W-:Y:S04]  /*0570*/  STS.128 [R53.X16], R4 ;  /* 0x0000000435007388 */ /* 0x0041e8000000cc00 */
[----:B---3--:R-:W-:Y:S04]  /*0580*/  STS.128 [R53.X16+0x1000], R8 ;  /* 0x0010000835007388 */ /* 0x008fe8000000cc00 */
[----:B----4-:R1:W-:Y:S04]  /*0590*/  STS.128 [R53.X16+0x2000], R12 ;  /* 0x0020000c35007388 */ /* 0x0103e8000000cc00 */
[----:B-----5:R-:W-:Y:S01]  /*05a0*/  STS.128 [R53.X16+0x3000], R16 ;  /* 0x0030001035007388 */ /* 0x020fe2000000cc00 */
[----:B0-----:R-:W-:-:S03]  /*05b0*/  LEA.HI R5, R60, R53, RZ, 0x4 ;  /* 0x000000353c057211 */ /* 0x001fc600078f20ff */
[----:B------:R-:W-:Y:S01]  /*05c0*/  STS.128 [R53.X16+0x4000], R20 ;  /* 0x0040001435007388 */ /* 0x000fe2000000cc00 */
[----:B------:R-:W-:Y:S02]  /*05d0*/  LOP3.LUT R4, R59, 0xfffffffc, RZ, 0xc0, !PT ;  /* 0xfffffffc3b047812 */ /* 0x000fe400078ec0ff */
[-C--:B------:R-:W-:Y:S01]  /*05e0*/  LEA.HI R60, R60, R53.reuse, RZ, 0x7 ;  /* 0x000000353c3c7211 */ /* 0x080fe200078f38ff */
[----:B------:R-:W-:Y:S01]  /*05f0*/  STS.128 [R53.X16+0x5000], R24 ;  /* 0x0050001835007388 */ /* 0x000fe2000000cc00 */
[----:B------:R-:W-:Y:S01]  /*0600*/  IMAD.SHL.U32 R5, R5, 0x4, RZ ;  /* 0x0000000405057824 */ /* 0x000fe200078e00ff */
[----:B------:R-:W-:Y:S02]  /*0610*/  IADD3 R4, -R4, R53, RZ ;  /* 0x0000003504047210 */ /* 0x000fe40007ffe1ff */
[----:B------:R-:W-:Y:S01]  /*0620*/  STS.128 [R53.X16+0x6000], R28 ;  /* 0x0060001c35007388 */ /* 0x000fe2000000cc00 */
[----:B-1----:R-:W-:Y:S02]  /*0630*/  IADD3 R14, R55, 0x40, RZ ;  /* 0x00000040370e7810 */ /* 0x002fe40007ffe0ff */
[C---:B------:R-:W-:Y:S01]  /*0640*/  LEA.HI R6, R4.reuse, R4, RZ, 0x1 ;  /* 0x0000000404067211 */ /* 0x040fe200078f08ff */
[----:B------:R-:W-:Y:S01]  /*0650*/  STS.128 [R53.X16+0x7000], R32 ;  /* 0x0070002035007388 */ /* 0x000fe2000000cc00 */
[----:B------:R-:W-:Y:S01]  /*0660*/  LOP3.LUT R7, R5, 0x40, RZ, 0xc0, !PT ;  /* 0x0000004005077812 */ /* 0x000fe200078ec0ff */
[----:B------:R-:W-:Y:S01]  /*0670*/  IMAD R61, R61, 0x80, R4 ;  /* 0x000000803d3d7824 */ /* 0x000fe200078e0204 */
[----:B------:R-:W-:Y:S01]  /*0680*/  SHF.R.S32.HI R5, RZ, 0x1f, R62 ;  /* 0x0000001fff057819 */ /* 0x000fe2000001143e */
[----:B------:R-:W-:Y:S01]  /*0690*/  STS.128 [R53.X16+0x8000], R36 ;  /* 0x0080002435007388 */ /* 0x000fe2000000cc00 */
[----:B------:R-:W-:Y:S01]  /*06a0*/  IMAD.SHL.U32 R4, R4, 0x8, RZ ;  /* 0x0000000804047824 */ /* 0x000fe200078e00ff */
[----:B------:R-:W-:Y:S01]  /*06b0*/  SHF.R.U32.HI R15, RZ, 0x3, R7 ;  /* 0x00000003ff0f7819 */ /* 0x000fe20000011607 */
[----:B------:R-:W-:Y:S01]  /*06c0*/  IMAD.SHL.U32 R9, R6, 0x400, RZ ;  /* 0x0000040006097824 */ /* 0x000fe200078e00ff */
[----:B------:R-:W-:Y:S01]  /*06d0*/  STS.128 [R53.X16+0x9000], R40 ;  /* 0x0090002835007388 */ /* 0x000fe2000000cc00 */
[----:B------:R-:W-:-:S02]  /*06e0*/  LEA.HI R8, R5, R62, RZ, 0x2 ;  /* 0x0000003e05087211 */ /* 0x000fc400078f10ff */
[----:B------:R-:W-:Y:S01]  /*06f0*/  LOP3.LUT R6, R7, 0x8, R4, 0xf8, !PT ;  /* 0x0000000807067812 */ /* 0x000fe200078ef804 */
[----:B------:R-:W-:Y:S01]  /*0700*/  STS.128 [R53.X16+0xa000], R44 ;  /* 0x00a0002c35007388 */ /* 0x000fe2000000cc00 */
[C---:B------:R-:W-:Y:S01]  /*0710*/  LOP3.LUT R7, R8.reuse, 0x7fffffc, RZ, 0xc0, !PT ;  /* 0x07fffffc08077812 */ /* 0x040fe200078ec0ff */
[----:B------:R-:W-:Y:S01]  /*0720*/  IMAD.SHL.U32 R8, R8, 0x10, RZ ;  /* 0x0000001008087824 */ /* 0x000fe200078e00ff */
[----:B------:R-:W-:Y:S01]  /*0730*/  LOP3.LUT R9, R9, 0x7ffff800, RZ, 0xc0, !PT ;  /* 0x7ffff80009097812 */ /* 0x000fe200078ec0ff */
[----:B------:R-:W-:Y:S01]  /*0740*/  STS.128 [R53.X16+0xb000], R48 ;  /* 0x00b0003035007388 */ /* 0x000fe2000000cc00 */
[----:B------:R-:W-:Y:S02]  /*0750*/  LOP3.LUT R15, R6, R15, RZ, 0x3c, !PT ;  /* 0x0000000f060f7212 */ /* 0x000fe400078e3cff */
[----:B------:R-:W-:Y:S01]  /*0760*/  IADD3 R62, R62, -R7, RZ ;  /* 0x800000073e3e7210 */ /* 0x000fe20007ffe0ff */
[----:B------:R-:W-:Y:S01]  /*0770*/  BAR.SYNC.DEFER_BLOCKING 0x0 ;  /* 0x0000000000007b1d */ /* 0x000fe20000010000 */
[----:B------:R-:W-:Y:S01]  /*0780*/  CS2R R6, SRZ ;  /* 0x0000000000067805 */ /* 0x000fe2000001ff00 */
[----:B------:R-:W-:Y:S01]  /*0790*/  IMAD.U32 R58, R58, 0x10, R9 ;  /* 0x000000103a3a7824 */ /* 0x000fe200078e0009 */
[----:B------:R-:W-:Y:S01]  /*07a0*/  SHF.R.U32.HI R9, RZ, 0x4, R60 ;  /* 0x00000004ff097819 */ /* 0x000fe2000001163c */
[----:B------:R-:W-:Y:S01]  /*07b0*/  IMAD R62, R62, 0x8, R61 ;  /* 0x000000083e3e7824 */ /* 0x000fe200078e023d */
[----:B------:R-:W-:-:S02]  /*07c0*/  LOP3.LUT R8, R8, 0x40, RZ, 0xc0, !PT ;  /* 0x0000004008087812 */ /* 0x000fc400078ec0ff */
[----:B------:R-:W-:Y:S02]  /*07d0*/  @P0 MOV R6, R56 ;  /* 0x0000003800060202 */ /* 0x000fe40000000f00 */
[----:B------:R-:W-:Y:S02]  /*07e0*/  @P0 SHF.R.S32.HI R7, RZ, 0x1f, R56 ;  /* 0x0000001fff070819 */ /* 0x000fe40000011438 */
[----:B------:R-:W-:Y:S02]  /*07f0*/  LOP3.LUT R9, R8, 0x8, R9, 0xf8, !PT ;  /* 0x0000000808097812 */ /* 0x000fe400078ef809 */
[C---:B------:R-:W-:Y:S02]  /*0800*/  IADD3 R6, P0, R55.reuse, R6, RZ ;  /* 0x0000000637067210 */ /* 0x040fe40007f1e0ff */
[----:B------:R-:W-:Y:S02]  /*0810*/  SHF.R.U32.HI R8, RZ, 0x3, R8 ;  /* 0x00000003ff087819 */ /* 0x000fe40000011608 */
[----:B------:R-:W-:-:S02]  /*0820*/  LEA.HI.X.SX32 R7, R55, R7, 0x1, P0 ;  /* 0x0000000737077211 */ /* 0x000fc400000f0eff */
[----:B------:R-:W-:Y:S01]  /*0830*/  LOP3.LUT R9, R9, R8, RZ, 0x3c, !PT ;  /* 0x0000000809097212 */ /* 0x000fe200078e3cff */
[----:B------:R-:W-:Y:S01]  /*0840*/  IMAD.IADD R8, R58, 0x1, R15 ;  /* 0x000000013a087824 */ /* 0x000fe200078e020f */
[----:B------:R-:W-:Y:S01]  /*0850*/  ISETP.GE.AND P0, PT, R14, R57, PT ;  /* 0x000000390e00720c */ /* 0x000fe20003f06270 */
[----:B------:R-:W-:Y:S01]  /*0860*/  IMAD.WIDE R6, R54, 0x80, R6 ;  /* 0x0000008036067825 */ /* 0x000fe200078e0206 */
[----:B------:R-:W0:Y:S03]  /*0870*/  LDS R10, [R53.X4] ;  /* 0x00000000350a7984 */ /* 0x000e260000004800 */
[----:B------:R-:W-:Y:S01]  /*0880*/  IMAD.U32 R9, R62, 0x2, R9 ;  /* 0x000000023e097824 */ /* 0x000fe200078e0009 */
[----:B------:R-:W1:Y:S04]  /*0890*/  LDS R11, [R53.X4+0x400] ;  /* 0x00040000350b7984 */ /* 0x000e680000004800 */
[----:B------:R-:W2:Y:S04]  /*08a0*/  LDS R12, [R53.X4+0x800] ;  /* 0x00080000350c7984 */ /* 0x000ea80000004800 */
[----:B------:R-:W3:Y:S04]  /*08b0*/  LDS R13, [R53.X4+0xc00] ;  /* 0x000c0000350d7984 */ /* 0x000ee80000004800 */
[----:B------:R-:W4:Y:S04]  /*08c0*/  LDS R16, [R53.X4+0x1000] ;  /* 0x0010000035107984 */ /* 0x000f280000004800 */
[----:B------:R-:W5:Y:S04]  /*08d0*/  LDS R17, [R53.X4+0x1400] ;  /* 0x0014000035117984 */ /* 0x000f680000004800 */
[----:B------:R-:W5:Y:S04]  /*08e0*/  LDS R18, [R53.X4+0x1800] ;  /* 0x0018000035127984 */ /* 0x000f680000004800 */
[----:B------:R-:W5:Y:S04]  /*08f0*/  LDS R19, [R53.X4+0x1c00] ;  /* 0x001c000035137984 */ /* 0x000f680000004800 */
[----:B------:R-:W5:Y:S04]  /*0900*/  LDS R25, [R53.X4+0x2000] ;  /* 0x0020000035197984 */ /* 0x000f680000004800 */
[----:B------:R-:W5:Y:S04]  /*0910*/  LDS R26, [R53.X4+0x2400] ;  /* 0x00240000351a7984 */ /* 0x000f680000004800 */
[----:B------:R-:W5:Y:S01]  /*0920*/  LDS R15, [R53.X4+0x3800] ;  /* 0x00380000350f7984 */ /* 0x000f620000004800 */
[----:B0-----:R-:W-:-:S03]  /*0930*/  FMUL.FTZ R10, R10, c[0x0][0x1b8] ;  /* 0x00006e000a0a7a20 */ /* 0x001fc60000410000 */
[----:B------:R-:W0:Y:S01]  /*0940*/  LDS R14, [R53.X4+0x3c00] ;  /* 0x003c0000350e7984 */ /* 0x000e220000004800 */
[----:B-1----:R-:W-:-:S03]  /*0950*/  FMUL.FTZ R11, R11, c[0x0][0x1b8] ;  /* 0x00006e000b0b7a20 */ /* 0x002fc60000410000 */
[----:B------:R-:W1:Y:S01]  /*0960*/  LDS R27, [R53.X4+0x2800] ;  /* 0x00280000351b7984 */ /* 0x000e620000004800 */
[----:B--2---:R-:W-:Y:S01]  /*0970*/  FMUL.FTZ R12, R12, c[0x0][0x1b8] ;  /* 0x00006e000c0c7a20 */ /* 0x004fe20000410000 */
[----:B------:R-:W-:Y:S02]  /*0980*/  F2FP.BF16.PACK_AB R10, R11, R10 ;  /* 0x0000000a0b0a723e */ /* 0x000fe400000010ff */
[----:B------:R-:W2:Y:S01]  /*0990*/  LDS R30, [R53.X4+0x2c00] ;  /* 0x002c0000351e7984 */ /* 0x000ea20000004800 */
[----:B---3--:R-:W-:-:S03]  /*09a0*/  FMUL.FTZ R13, R13, c[0x0][0x1b8] ;  /* 0x00006e000d0d7a20 */ /* 0x008fc60000410000 */
[----:B------:R-:W3:Y:S01]  /*09b0*/  LDS R31, [R53.X4+0x3000] ;  /* 0x00300000351f7984 */ /* 0x000ee20000004800 */
[----:B----4-:R-:W-:Y:S01]  /*09c0*/  FMUL.FTZ R16, R16, c[0x0][0x1b8] ;  /* 0x00006e0010107a20 */ /* 0x010fe20000410000 */
[----:B------:R-:W-:Y:S02]  /*09d0*/  F2FP.BF16.PACK_AB R11, R13, R12 ;  /* 0x0000000c0d0b723e */ /* 0x000fe400000010ff */
[----:B------:R-:W4:Y:S01]  /*09e0*/  LDS R24, [R53.X4+0x3400] ;  /* 0x0034000035187984 */ /* 0x000f220000004800 */
[----:B-----5:R-:W-:-:S03]  /*09f0*/  FMUL.FTZ R17, R17, c[0x0][0x1b8] ;  /* 0x00006e0011117a20 */ /* 0x020fc60000410000 */
[----:B------:R-:W5:Y:S01]  /*0a00*/  LDS R43, [R53.X4+0x4000] ;  /* 0x00400000352b7984 */ /* 0x000f620000004800 */
[----:B------:R-:W-:Y:S01]  /*0a10*/  FMUL.FTZ R18, R18, c[0x0][0x1b8] ;  /* 0x00006e0012127a20 */ /* 0x000fe20000410000 */
[----:B------:R-:W-:Y:S02]  /*0a20*/  F2FP.BF16.PACK_AB R12, R17, R16 ;  /* 0x00000010110c723e */ /* 0x000fe400000010ff */
[----:B------:R-:W5:Y:S01]  /*0a30*/  LDS R44, [R53.X4+0x4400] ;  /* 0x00440000352c7984 */ /* 0x000f620000004800 */
[----:B------:R-:W-:-:S03]  /*0a40*/  FMUL.FTZ R19, R19, c[0x0][0x1b8] ;  /* 0x00006e0013137a20 */ /* 0x000fc60000410000 */
[----:B------:R-:W5:Y:S01]  /*0a50*/  LDS R45, [R53.X4+0x4800] ;  /* 0x00480000352d7984 */ /* 0x000f620000004800 */
[----:B------:R-:W-:Y:S01]  /*0a60*/  FMUL.FTZ R25, R25, c[0x0][0x1b8] ;  /* 0x00006e0019197a20 */ /* 0x000fe20000410000 */
[----:B------:R-:W-:Y:S02]  /*0a70*/  F2FP.BF16.PACK_AB R13, R19, R18 ;  /* 0x00000012130d723e */ /* 0x000fe400000010ff */
[----:B------:R-:W5:Y:S01]  /*0a80*/  LDS R16, [R53.X4+0x5000] ;  /* 0x0050000035107984 */ /* 0x000f620000004800 */
[----:B------:R-:W-:-:S03]  /*0a90*/  FMUL.FTZ R28, R26, c[0x0][0x1b8] ;  /* 0x00006e001a1c7a20 */ /* 0x000fc60000410000 */
[----:B------:R-:W5:Y:S01]  /*0aa0*/  LDS R17, [R53.X4+0x5400] ;  /* 0x0054000035117984 */ /* 0x000f620000004800 */
[----:B------:R-:W-:-:S03]  /*0ab0*/  FMUL.FTZ R40, R15, c[0x0][0x1b8] ;  /* 0x00006e000f287a20 */ /* 0x000fc60000410000 */
[----:B------:R-:W5:Y:S01]  /*0ac0*/  LDS R18, [R53.X4+0x5800] ;  /* 0x0058000035127984 */ /* 0x000f620000004800 */
[----:B0-----:R-:W-:-:S03]  /*0ad0*/  FMUL.FTZ R37, R14, c[0x0][0x1b8] ;  /* 0x00006e000e257a20 */ /* 0x001fc60000410000 */
[----:B------:R-:W0:Y:S01]  /*0ae0*/  LDS R19, [R53.X4+0x5c00] ;  /* 0x005c000035137984 */ /* 0x000e220000004800 */
[----:B-1----:R-:W-:Y:S01]  /*0af0*/  FMUL.FTZ R29, R27, c[0x0][0x1b8] ;  /* 0x00006e001b1d7a20 */ /* 0x002fe20000410000 */
[----:B------:R-:W-:Y:S02]  /*0b00*/  F2FP.BF16.PACK_AB R40, R37, R40 ;  /* 0x000000282528723e */ /* 0x000fe400000010ff */
[----:B------:R-:W1:Y:S01]  /*0b10*/  LDS R20, [R53.X4+0x6000] ;  /* 0x0060000035147984 */ /* 0x000e620000004800 */
[----:B--2---:R-:W-:-:S03]  /*0b20*/  FMUL.FTZ R30, R30, c[0x0][0x1b8] ;  /* 0x00006e001e1e7a20 */ /* 0x004fc60000410000 */
[----:B------:R-:W2:Y:S01]  /*0b30*/  LDS R21, [R53.X4+0x6400] ;  /* 0x0064000035157984 */ /* 0x000ea20000004800 */
[----:B---3--:R-:W-:-:S03]  /*0b40*/  FMUL.FTZ R31, R31, c[0x0][0x1b8] ;  /* 0x00006e001f1f7a20 */ /* 0x008fc60000410000 */
[----:B------:R-:W3:Y:S01]  /*0b50*/  LDS R22, [R53.X4+0x6800] ;  /* 0x0068000035167984 */ /* 0x000ee20000004800 */
[----:B----4-:R-:W-:Y:S01]  /*0b60*/  FMUL.FTZ R32, R24, c[0x0][0x1b8] ;  /* 0x00006e0018207a20 */ /* 0x010fe20000410000 */
[----:B------:R-:W-:Y:S02]  /*0b70*/  F2FP.BF16.PACK_AB R24, R28, R25 ;  /* 0x000000191c18723e */ /* 0x000fe400000010ff */
[----:B------:R-:W4:Y:S01]  /*0b80*/  LDS R23, [R53.X4+0x6c00] ;  /* 0x006c000035177984 */ /* 0x000f220000004800 */
[----:B------:R-:W-:Y:S01]  /*0b90*/  F2FP.BF16.PACK_AB R25, R30, R29 ;  /* 0x0000001d1e19723e */ /* 0x000fe200000010ff */
[----:B-----5:R-:W-:Y:S01]  /*0ba0*/  FMUL.FTZ R46, R43, c[0x0][0x1b8] ;  /* 0x00006e002b2e7a20 */ /* 0x020fe20000410000 */
[----:B------:R-:W-:Y:S01]  /*0bb0*/  F2FP.BF16.PACK_AB R31, R32, R31 ;  /* 0x0000001f201f723e */ /* 0x000fe200000010ff */
        /* <DEDUP_REMOVED lines=10> */
[----:B------:R-:W-:Y:S01]  /*0c60*/  FMUL.FTZ R18, R18, c[0x0][0x1b8] ;  /* 0x00006e0012127a20 */ /* 0x000fe20000410000 */
[----:B------:R-:W-:Y:S02]  /*0c70*/  F2FP.BF16.PACK_AB R16, R17, R16 ;  /* 0x000000101110723e */ /* 0x000fe400000010ff */
        /* <DEDUP_REMOVED lines=8> */
[----:B---3--:R-:W-:Y:S01]  /*0d00*/  FMUL.FTZ R22, R22, c[0x0][0x1b8] ;  /* 0x00006e0016167a20 */ /* 0x008fe20000410000 */
[----:B------:R-:W-:Y:S02]  /*0d10*/  F2FP.BF16.PACK_AB R18, R21, R20 ;  /* 0x000000141512723e */ /* 0x000fe400000010ff */
[----:B------:R-:W3:Y:S01]  /*0d20*/  LDS R28, [R53.X4+0x8000] ;  /* 0x00800000351c7984 */ /* 0x000ee20000004800 */
[----:B----4-:R-:W-:-:S03]  /*0d30*/  FMUL.FTZ R23, R23, c[0x0][0x1b8] ;  /* 0x00006e0017177a20 */ /* 0x010fc60000410000 */
[----:B------:R-:W4:Y:S01]  /*0d40*/  LDS R33, [R53.X4+0x8400] ;  /* 0x0084000035217984 */ /* 0x000f220000004800 */
[----:B-----5:R-:W-:Y:S01]  /*0d50*/  FMUL.FTZ R15, R15, c[0x0][0x1b8] ;  /* 0x00006e000f0f7a20 */ /* 0x020fe20000410000 */
[----:B------:R-:W-:Y:S01]  /*0d60*/  F2FP.BF16.PACK_AB R19, R23, R22 ;  /* 0x000000161713723e */ /* 0x000fe200000010ff */
[----:B------:R-:W-:Y:S01]  /*0d70*/  IMAD.SHL.U32 R23, R9, 0x2, RZ ;  /* 0x0000000209177824 */ /* 0x000fe200078e00ff */
[----:B------:R-:W5:Y:S01]  /*0d80*/  LDS R29, [R53.X4+0x8800] ;  /* 0x00880000351d7984 */ /* 0x000f620000004800 */
[----:B------:R-:W-:Y:S01]  /*0d90*/  FMUL.FTZ R36, R36, c[0x0][0x1b8] ;  /* 0x00006e0024247a20 */ /* 0x000fe20000410000 */
[----:B------:R-:W-:Y:S02]  /*0da0*/  LEA R9, R8, 0xc000, 0x1 ;  /* 0x0000c00008097811 */ /* 0x000fe400078e08ff */
[----:B------:R-:W5:Y:S01]  /*0db0*/  LDS R32, [R53.X4+0x8c00] ;  /* 0x008c000035207984 */ /* 0x000f620000004800 */
[----:B------:R-:W-:Y:S01]  /*0dc0*/  FMUL.FTZ R14, R14, c[0x0][0x1b8] ;  /* 0x00006e000e0e7a20 */ /* 0x000fe20000410000 */
[----:B------:R-:W-:-:S02]  /*0dd0*/  F2FP.BF16.PACK_AB R36, R36, R15 ;  /* 0x0000000f2424723e */ /* 0x000fc400000010ff */
[----:B------:R-:W5:Y:S01]  /*0de0*/  LDS R38, [R53.X4+0xa000] ;  /* 0x00a0000035267984 */ /* 0x000f620000004800 */
[----:B------:R-:W-:-:S03]  /*0df0*/  FMUL.FTZ R35, R35, c[0x0][0x1b8] ;  /* 0x00006e0023237a20 */ /* 0x000fc60000410000 */
[----:B------:R-:W5:Y:S01]  /*0e00*/  LDS R42, [R53.X4+0xa400] ;  /* 0x00a40000352a7984 */ /* 0x000f620000004800 */
[----:B------:R-:W-:Y:S01]  /*0e10*/  FMUL.FTZ R49, R49, c[0x0][0x1b8] ;  /* 0x00006e0031317a20 */ /* 0x000fe20000410000 */
[----:B------:R-:W-:Y:S02]  /*0e20*/  F2FP.BF16.PACK_AB R35, R35, R14 ;  /* 0x0000000e2323723e */ /* 0x000fe400000010ff */
        /* <DEDUP_REMOVED lines=14> */
[----:B----4-:R-:W-:Y:S02]  /*0f10*/  FMUL.FTZ R33, R33, c[0x0][0x1b8] ;  /* 0x00006e0021217a20 */ /* 0x010fe40000410000 */
[----:B-----5:R-:W-:Y:S01]  /*0f20*/  FMUL.FTZ R29, R29, c[0x0][0x1b8] ;  /* 0x00006e001d1d7a20 */ /* 0x020fe20000410000 */
[----:B------:R-:W-:Y:S02]  /*0f30*/  STS [R23+0xc000], R10 ;  /* 0x00c0000a17007388 */ /* 0x000fe40000000800 */
[----:B------:R-:W-:Y:S01]  /*0f40*/  F2FP.BF16.PACK_AB R28, R33, R28 ;  /* 0x0000001c211c723e */ /* 0x000fe200000010ff */
[----:B------:R-:W-:Y:S01]  /*0f50*/  FMUL.FTZ R32, R32, c[0x0][0x1b8] ;  /* 0x00006e0020207a20 */ /* 0x000fe20000410000 */
[----:B------:R-:W-:Y:S01]  /*0f60*/  STS [R23+0xc100], R11 ;  /* 0x00c1000b17007388 */ /* 0x000fe20000000800 */
[----:B------:R-:W-:-:S03]  /*0f70*/  FMUL.FTZ R38, R38, c[0x0][0x1b8] ;  /* 0x00006e0026267a20 */ /* 0x000fc60000410000 */
[----:B------:R-:W-:Y:S01]  /*0f80*/  F2FP.BF16.PACK_AB R29, R32, R29 ;  /* 0x0000001d201d723e */ /* 0x000fe200000010ff */
[----:B------:R4:W-:Y:S01]  /*0f90*/  STS [R23+0xd000], R24 ;  /* 0x00d0001817007388 */ /* 0x0009e20000000800 */
[----:B------:R-:W-:-:S03]  /*0fa0*/  FMUL.FTZ R15, R42, c[0x0][0x1b8] ;  /* 0x00006e002a0f7a20 */ /* 0x000fc60000410000 */
[----:B------:R5:W-:Y:S01]  /*0fb0*/  STS [R23+0xd100], R25 ;  /* 0x00d1001917007388 */ /* 0x000be20000000800 */
[----:B------:R-:W-:Y:S01]  /*0fc0*/  FMUL.FTZ R37, R37, c[0x0][0x1b8] ;  /* 0x00006e0025257a20 */ /* 0x000fe20000410000 */
[----:B------:R-:W-:Y:S02]  /*0fd0*/  F2FP.BF16.PACK_AB R15, R15, R38 ;  /* 0x000000260f0f723e */ /* 0x000fe400000010ff */
[----:B------:R1:W-:Y:S01]  /*0fe0*/  STS [R23+0xc800], R12 ;  /* 0x00c8000c17007388 */ /* 0x0003e20000000800 */
[----:B------:R-:W-:Y:S01]  /*0ff0*/  FMUL.FTZ R14, R41, c[0x0][0x1b8] ;  /* 0x00006e00290e7a20 */ /* 0x000fe20000410000 */
[----:B----4-:R-:W-:Y:S02]  /*1000*/  IADD3 R24, R4, 0x40, RZ ;  /* 0x0000004004187810 */ /* 0x010fe40007ffe0ff */
[----:B------:R4:W-:Y:S01]  /*1010*/  STS [R23+0xc900], R13 ;  /* 0x00c9000d17007388 */ /* 0x0009e20000000800 */
[----:B0-----:R-:W-:Y:S01]  /*1020*/  FMUL.FTZ R39, R39, c[0x0][0x1b8] ;  /* 0x00006e0027277a20 */ /* 0x001fe20000410000 */
[----:B------:R-:W-:-:S02]  /*1030*/  F2FP.BF16.PACK_AB R14, R14, R37 ;  /* 0x000000250e0e723e */ /* 0x000fc400000010ff */
[----:B------:R4:W-:Y:S01]  /*1040*/  STS [R23+0xd800], R31 ;  /* 0x00d8001f17007388 */ /* 0x0009e20000000800 */
[----:B-----5:R-:W-:Y:S01]  /*1050*/  IADD3 R25, R4, 0x20, RZ ;  /* 0x0000002004197810 */ /* 0x020fe20007ffe0ff */
[----:B-1----:R-:W-:Y:S02]  /*1060*/  FMUL.FTZ R44, R44, c[0x0][0x1b8] ;  /* 0x00006e002c2c7a20 */ /* 0x002fe40000410000 */
[----:B------:R4:W-:Y:S01]  /*1070*/  STS [R23+0xd900], R40 ;  /* 0x00d9002817007388 */ /* 0x0009e20000000800 */
[----:B--2---:R-:W-:Y:S02]  /*1080*/  FMUL.FTZ R43, R43, c[0x0][0x1b8] ;  /* 0x00006e002b2b7a20 */ /* 0x004fe40000410000 */
[----:B------:R-:W-:Y:S01]  /*1090*/  F2FP.BF16.PACK_AB R39, R44, R39 ;  /* 0x000000272c27723e */ /* 0x000fe200000010ff */
[----:B------:R4:W-:Y:S01]  /*10a0*/  STS [R23+0xe000], R46 ;  /* 0x00e0002e17007388 */ /* 0x0009e20000000800 */
[----:B---3--:R-:W-:-:S03]  /*10b0*/  FMUL.FTZ R22, R45, c[0x0][0x1b8] ;  /* 0x00006e002d167a20 */ /* 0x008fc60000410000 */
[----:B------:R4:W-:Y:S02]  /*10c0*/  STS [R23+0xe100], R47 ;  /* 0x00e1002f17007388 */ /* 0x0009e40000000800 */
[----:B------:R-:W-:Y:S02]  /*10d0*/  F2FP.BF16.PACK_AB R22, R22, R43 ;  /* 0x0000002b1616723e */ /* 0x000fe400000010ff */
        /* <DEDUP_REMOVED lines=14> */
[----:B------:R-:W-:Y:S06]  /*11c0*/  BAR.SYNC.DEFER_BLOCKING 0x0 ;  /* 0x0000000000007b1d */ /* 0x000fec0000010000 */
[----:B------:R-:W-:Y:S05]  /*11d0*/  @P1 BRA `(.L_x_1333) ;  /* 0x0000018000001947 */ /* 0x000fea0003800000 */
[----:B----4-:R-:W-:Y:S01]  /*11e0*/  ISETP.GE.AND P1, PT, R4, c[0x0][0x194], PT ;  /* 0x0000650004007a0c */ /* 0x010fe20003f26270 */
[----:B------:R-:W0:Y:S01]  /*11f0*/  LDS.128 R20, [R9+0x2000] ;  /* 0x0020000009147984 */ /* 0x000e220000000c00 */
[----:B------:R-:W-:Y:S01]  /*1200*/  SHF.R.S32.HI R5, RZ, 0x1f, R4 ;  /* 0x0000001fff057819 */ /* 0x000fe20000011404 */
[----:B------:R-:W-:Y:S01]  /*1210*/  IMAD R11, R2, c[0x0][0x1a8], RZ ;  /* 0x00006a00020b7a24 */ /* 0x000fe200078e02ff */
[----:B------:R-:W-:Y:S01]  /*1220*/  ISETP.GE.AND P2, PT, R25, c[0x0][0x194], PT ;  /* 0x0000650019007a0c */ /* 0x000fe20003f46270 */
[----:B------:R-:W1:Y:S01]  /*1230*/  LDS.128 R12, [R9+0x4000] ;  /* 0x00400000090c7984 */ /* 0x000e620000000c00 */
[----:B------:R-:W-:Y:S01]  /*1240*/  ISETP.GE.AND P3, PT, R24, c[0x0][0x194], PT ;  /* 0x0000650018007a0c */ /* 0x000fe20003f66270 */
[----:B------:R-:W-:-:S02]  /*1250*/  IMAD R27, R0, c[0x0][0x1ac], R11 ;  /* 0x00006b00001b7a24 */ /* 0x000fc400078e020b */
[----:B------:R-:W-:-:S04]  /*1260*/  IMAD.WIDE.U32 R10, R0, c[0x0][0x1a8], R4 ;  /* 0x00006a00000a7a25 */ /* 0x000fc800078e0004 */
[----:B------:R2:W3:Y:S01]  /*1270*/  @!P1 LDS.128 R16, [R9] ;  /* 0x0000000009109984 */ /* 0x0004e20000000c00 */
[----:B------:R-:W-:Y:S01]  /*1280*/  IADD3 R11, R11, R27, RZ ;  /* 0x0000001b0b0b7210 */ /* 0x000fe20007ffe0ff */
[----:B------:R-:W-:-:S04]  /*1290*/  IMAD R27, R3, c[0x0][0x1b0], RZ ;  /* 0x00006c00031b7a24 */ /* 0x000fc800078e02ff */
[C---:B------:R-:W-:Y:S02]  /*12a0*/  IMAD R27, R52.reuse, c[0x0][0x1b4], R27 ;  /* 0x00006d00341b7a24 */ /* 0x040fe400078e021b */
[----:B------:R-:W-:-:S04]  /*12b0*/  IMAD.WIDE.U32 R10, R52, c[0x0][0x1b0], R10 ;  /* 0x00006c00340a7a25 */ /* 0x000fc800078e000a */
[----:B------:R-:W-:Y:S02]  /*12c0*/  IMAD.IADD R11, R11, 0x1, R27 ;  /* 0x000000010b0b7824 */ /* 0x000fe400078e021b */
[----:B------:R-:W-:Y:S02]  /*12d0*/  IMAD R27, R7, c[0x0][0x1a0], RZ ;  /* 0x00006800071b7a24 */ /* 0x000fe400078e02ff */
[----:B------:R-:W-:-:S04]  /*12e0*/  IMAD.WIDE.U32 R10, R6, c[0x0][0x1a0], R10 ;  /* 0x00006800060a7a25 */ /* 0x000fc800078e000a */
[----:B------:R-:W-:Y:S01]  /*12f0*/  IMAD R27, R6, c[0x0][0x1a4], R27 ;  /* 0x00006900061b7a24 */ /* 0x000fe200078e021b */
[----:B------:R-:W-:-:S03]  /*1300*/  LEA R26, P4, R10, c[0x0][0x188], 0x1 ;  /* 0x000062000a1a7a11 */ /* 0x000fc600078808ff */
[----:B--2---:R-:W-:-:S05]  /*1310*/  IMAD.IADD R9, R11, 0x1, R27 ;  /* 0x000000010b097824 */ /* 0x004fca00078e021b */
[----:B------:R-:W-:-:S05]  /*1320*/  LEA.HI.X R27, R10, c[0x0][0x18c], R9, 0x1, P4 ;  /* 0x000063000a1b7a11 */ /* 0x000fca00020f0c09 */
[----:B0-----:R0:W-:Y:S04]  /*1330*/  @!P2 STG.E.128 [R26.64+0x40], R20 ;  /* 0x000040141a00a986 */ /* 0x0011e8000c101d04 */
[----:B-1----:R0:W-:Y:S04]  /*1340*/  @!P3 STG.E.128 [R26.64+0x80], R12 ;  /* 0x0000800c1a00b986 */ /* 0x0021e8000c101d04 */
[----:B---3--:R0:W-:Y:S02]  /*1350*/  @!P1 STG.E.128 [R26.64], R16 ;  /* 0x000000101a009986 */ /* 0x0081e4000c101d04 */
.L_x_1333:
[----:B----4-:R-:W-:Y:S05]  /*1360*/  BSYNC B0 ;  /* 0x0000000000007941 */ /* 0x010fea0003800000 */
.L_x_1332:
[----:B------:R-:W-:Y:S05]  /*1370*/  @P0 EXIT ;  /* 0x000000000000094d */ /* 0x000fea0003800000 */
[----:B------:R-:W-:Y:S01]  /*1380*/  IMAD R9, R2, c[0x0][0x1a8], RZ ;  /* 0x00006a0002097a24 */ /* 0x000fe200078e02ff */
[--C-:B------:R-:W-:Y:S01]  /*1390*/  SHF.R.S32.HI R5, RZ, 0x1f, R4.reuse ;  /* 0x0000001fff057819 */ /* 0x100fe20000011404 */
[----:B0-----:R-:W-:Y:S01]  /*13a0*/  IMAD.SHL.U32 R22, R8, 0x2, RZ ;  /* 0x0000000208167824 */ /* 0x001fe200078e00ff */
[----:B------:R-:W-:Y:S01]  /*13b0*/  ISETP.GE.AND P1, PT, R4, c[0x0][0x194], PT ;  /* 0x0000650004007a0c */ /* 0x000fe20003f26270 */
[C---:B------:R-:W-:Y:S01]  /*13c0*/  IMAD R21, R0.reuse, c[0x0][0x1ac], R9 ;  /* 0x00006b0000157a24 */ /* 0x040fe200078e0209 */
[----:B------:R-:W-:Y:S01]  /*13d0*/  ISETP.GE.AND P2, PT, R25, c[0x0][0x194], PT ;  /* 0x0000650019007a0c */ /* 0x000fe20003f46270 */
[----:B------:R-:W-:Y:S01]  /*13e0*/  IMAD.WIDE.U32 R16, R0, c[0x0][0x1a8], R4 ;  /* 0x00006a0000107a25 */ /* 0x000fe200078e0004 */
[----:B------:R-:W0:Y:S01]  /*13f0*/  LDS.128 R12, [R22+0xc800] ;  /* 0x00c80000160c7984 */ /* 0x000e220000000c00 */
[----:B------:R-:W-:-:S02]  /*1400*/  ISETP.GE.AND P3, PT, R24, c[0x0][0x194], PT ;  /* 0x0000650018007a0c */ /* 0x000fc40003f66270 */
[----:B------:R-:W-:Y:S01]  /*1410*/  IMAD.MOV.U32 R20, RZ, RZ, R16 ;  /* 0x000000ffff147224 */ /* 0x000fe200078e0010 */
[----:B------:R-:W1:Y:S01]  /*1420*/  LDS.128 R8, [R22+0xe800] ;  /* 0x00e8000016087984 */ /* 0x000e620000000c00 */
[----:B------:R-:W-:Y:S01]  /*1430*/  IADD3 R21, R17, R21, RZ ;  /* 0x0000001511157210 */ /* 0x000fe20007ffe0ff */
[----:B------:R-:W-:Y:S01]  /*1440*/  IMAD R5, R3, c[0x0][0x1b0], RZ ;  /* 0x00006c0003057a24 */ /* 0x000fe200078e02ff */
[----:B------:R-:W-:Y:S01]  /*1450*/  IADD3 R3, P0, R6, 0x40, RZ ;  /* 0x0000004006037810 */ /* 0x000fe20007f1e0ff */
[----:B------:R2:W3:Y:S02]  /*1460*/  LDS.128 R16, [R22+0x10800] ;  /* 0x0108000016107984 */ /* 0x0004e40000000c00 */
[C---:B------:R-:W-:Y:S02]  /*1470*/  IMAD R5, R52.reuse, c[0x0][0x1b4], R5 ;  /* 0x00006d0034057a24 */ /* 0x040fe400078e0205 */
[----:B------:R-:W-:-:S04]  /*1480*/  IMAD.WIDE.U32 R20, R52, c[0x0][0x1b0], R20 ;  /* 0x00006c0034147a25 */ /* 0x000fc800078e0014 */
[----:B------:R-:W-:Y:S01]  /*1490*/  IMAD.X R6, RZ, RZ, R7, P0 ;  /* 0x000000ffff067224 */ /* 0x000fe200000e0607 */
[----:B------:R-:W-:-:S03]  /*14a0*/  IADD3 R21, R21, R5, RZ ;  /* 0x0000000515157210 */ /* 0x000fc60007ffe0ff */
[----:B------:R-:W-:-:S04]  /*14b0*/  IMAD R6, R6, c[0x0][0x1a0], RZ ;  /* 0x0000680006067a24 */ /* 0x000fc800078e02ff */
[C---:B------:R-:W-:Y:S02]  /*14c0*/  IMAD R5, R3.reuse, c[0x0][0x1a4], R6 ;  /* 0x0000690003057a24 */ /* 0x040fe400078e0206 */
[----:B------:R-:W-:-:S04]  /*14d0*/  IMAD.WIDE.U32 R2, R3, c[0x0][0x1a0], R20 ;  /* 0x0000680003027a25 */ /* 0x000fc800078e0014 */
[----:B------:R-:W-:Y:S01]  /*14e0*/  IMAD.IADD R3, R3, 0x1, R5 ;  /* 0x0000000103037824 */ /* 0x000fe200078e0205 */
[----:B------:R-:W-:-:S04]  /*14f0*/  LEA R4, P0, R2, c[0x0][0x188], 0x1 ;  /* 0x0000620002047a11 */ /* 0x000fc800078008ff */
[----:B------:R-:W-:-:S05]  /*1500*/  LEA.HI.X R5, R2, c[0x0][0x18c], R3, 0x1, P0 ;  /* 0x0000630002057a11 */ /* 0x000fca00000f0c03 */
[----:B0-----:R2:W-:Y:S04]  /*1510*/  @!P1 STG.E.128 [R4.64], R12 ;  /* 0x0000000c04009986 */ /* 0x0015e8000c101d04 */
[----:B-1----:R2:W-:Y:S01]  /*1520*/  @!P2 STG.E.128 [R4.64+0x40], R8 ;  /* 0x000040080400a986 */ /* 0x0025e2000c101d04 */
[----:B------:R-:W-:Y:S05]  /*1530*/  @P3 EXIT ;  /* 0x000000000000394d */ /* 0x000fea0003800000 */
[----:B---3--:R-:W-:Y:S01]  /*1540*/  STG.E.128 [R4.64+0x80], R16 ;  /* 0x0000801004007986 */ /* 0x008fe2000c101d04 */
[----:B------:R-:W-:Y:S05]  /*1550*/  EXIT ;  /* 0x000000000000794d */ /* 0x000fea0003800000 */
.L_x_1334:
        /* <DEDUP_REMOVED lines=10> */
.L_x_1440:


//--------------------- .text._ZN7cutlass13device_kernelIN5flash32FlashAttnBwdPostprocessConvertdQIN4cute5tupleIJNS3_1CILi64EEENS5_ILi96EEEEEENS_10bfloat16_tEfNS_4arch4Sm80ELi256ENS3_8TiledMMAINS3_8MMA_AtomIJNS3_30SM80_16x8x16_F32BF16BF16F32_TNEEEENS3_6LayoutINS4_IJNS5_ILi2EEENS5_ILi4EEENS5_ILi1EEEEEENS4_IJSJ_SH_NS5_ILi0EEEEEEEENS4_IJNS5_ILi32EEESO_NS5_ILi16EEEEEEEELb0EEEEEvNT_6ParamsE --------------------------
	.section	.text._ZN7cutlass13device_kernelIN5flash32FlashAttnBwdPostprocessConvertdQIN4cute5tupleIJNS3_1CILi64EEENS5_ILi96EEEEEENS_10bfloat16_tEfNS_4arch4Sm80ELi256ENS3_8TiledMMAINS3_8MMA_AtomIJNS3_30SM80_16x8x16_F32BF16BF16F32_TNEEEENS3_6LayoutINS4_IJNS5_ILi2EEENS5_ILi4EEENS5_ILi1EEEEEENS4_IJSJ_SH_NS5_ILi0EEEEEEEENS4_IJNS5_ILi32EEESO_NS5_ILi16EEEEEEEELb0EEEEEvNT_6ParamsE,"ax",@progbits
	.sectioninfo	@"SHI_REGISTERS=47"
	.align	128
.text._ZN7cutlass13device_kernelIN5flash32FlashAttnBwdPostprocessConvertdQIN4cute5tupleIJNS3_1CILi64EEENS5_ILi96EEEEEENS_10bfloat16_tEfNS_4arch4Sm80ELi256ENS3_8TiledMMAINS3_8MMA_AtomIJNS3_30SM80_16x8x16_F32BF16BF16F32_TNEEEENS3_6LayoutINS4_IJNS5_ILi2EEENS5_ILi4EEENS5_ILi1EEEEEENS4_IJSJ_SH_NS5_ILi0EEEEEEEENS4_IJNS5_ILi32EEESO_NS5_ILi16EEEEEEEELb0EEEEEvNT_6ParamsE:
        .type           _ZN7cutlass13device_kernelIN5flash32FlashAttnBwdPostprocessConvertdQIN4cute5tupleIJNS3_1CILi64EEENS5_ILi96EEEEEENS_10bfloat16_tEfNS_4arch4Sm80ELi256ENS3_8TiledMMAINS3_8MMA_AtomIJNS3_30SM80_16x8x16_F32BF16BF16F32_TNEEEENS3_6LayoutINS4_IJNS5_ILi2EEENS5_ILi4EEENS5_ILi1EEEEEENS4_IJSJ_SH_NS5_ILi0EEEEEEEENS4_IJNS5_ILi32EEESO_NS5_ILi16EEEEEEEELb0EEEEEvNT_6ParamsE,@function
        .size           _ZN7cutlass13device_kernelIN5flash32FlashAttnBwdPostprocessConvertdQIN4cute5tupleIJNS3_1CILi64EEENS5_ILi96EEEEEENS_10bfloat16_tEfNS_4arch4Sm80ELi256ENS3_8TiledMMAINS3_8MMA_AtomIJNS3_30SM80_16x8x16_F32BF16BF16F32_TNEEEENS3_6LayoutINS4_IJNS5_ILi2EEENS5_ILi4EEENS5_ILi1EEEEEENS4_IJSJ_SH_NS5_ILi0EEEEEEEENS4_IJNS5_ILi32EEESO_NS5_ILi16EEEEEEEELb0EEEEEvNT_6ParamsE,(.L_x_1441 - _ZN7cutlass13device_kernelIN5flash32FlashAttnBwdPostprocessConvertdQIN4cute5tupleIJNS3_1CILi64EEENS5_ILi96EEEEEENS_10bfloat16_tEfNS_4arch4Sm80ELi256ENS3_8TiledMMAINS3_8MMA_AtomIJNS3_30SM80_16x8x16_F32BF16BF16F32_TNEEEENS3_6LayoutINS4_IJNS5_ILi2EEENS5_ILi4EEENS5_ILi1EEEEEENS4_IJSJ_SH_NS5_ILi0EEEEEEEENS4_IJNS5_ILi32EEESO_NS5_ILi16EEEEEEEELb0EEEEEvNT_6ParamsE)
        .other          _ZN7cutlass13device_kernelIN5flash32FlashAttnBwdPostprocessConvertdQIN4cute5tupleIJNS3_1CILi64EEENS5_ILi96EEEEEENS_10bfloat16_tEfNS_4arch4Sm80ELi256ENS3_8TiledMMAINS3_8MMA_AtomIJNS3_30SM80_16x8x16_F32BF16BF16F32_TNEEEENS3_6LayoutINS4_IJNS5_ILi2EEENS5_ILi4EEENS5_ILi1EEEEEENS4_IJSJ_SH_NS5_ILi0EEEEEEEENS4_IJNS5_ILi32EEESO_NS5_ILi16EEEEEEEELb0EEEEEvNT_6ParamsE,@"STO_CUDA_ENTRY STV_DEFAULT"
_ZN7cutlass13device_kernelIN5flash32FlashAttnBwdPostprocessConvertdQIN4cute5tupleIJNS3_1CILi64EEENS5_ILi96EEEEEENS_10bfloat16_tEfNS_4arch4Sm80ELi256ENS3_8TiledMMAINS3_8MMA_AtomIJNS3_30SM80_16x8x16_F32BF16BF16F32_TNEEEENS3_6LayoutINS4_IJNS5_ILi2EEENS5_ILi4EEENS5_ILi1EEEEEENS4_IJSJ_SH_NS5_ILi0EEEEEEEENS4_IJNS5_ILi32EEESO_NS5_ILi16EEEEEEEELb0EEEEEvNT_6ParamsE:
        /* <DEDUP_REMOVED lines=20> */
[----:B--2---:R-:W-:-:S03]  /*0140*/  IMAD.IADD R32, R32, 0x1, -R3 ;  /* 0x0000000120207824 */ /* 0x004fc600078e0a03 */
.L_x_1335:
[----:B0-----:R-:W-:Y:S01]  /*0150*/  ISETP.NE.AND.EX P1, PT, RZ, c[0x0][0x1c4], PT, P2 ;  /* 0x00007100ff007a0c */ /* 0x001fe20003f25320 */
[----:B-----5:R-:W-:Y:S01]  /*0160*/  @P0 IMAD R4, R11, 0x40, R0 ;  /* 0x000000400b040824 */ /* 0x020fe200078e0200 */
[----:B------:R-:W-:-:S13]  /*0170*/  ISETP.LE.AND P2, PT, R32, R31, PT ;  /* 0x0000001f2000720c */ /* 0x000fda0003f43270 */
[----:B------:R-:W-:Y:S05]  /*0180*/  @P1 EXIT P2 ;  /* 0x000000000000194d */ /* 0x000fea0001000000 */
[----:B------:R-:W0:Y:S01]  /*0190*/  S2R R35, SR_TID.X ;  /* 0x0000000000237919 */ /* 0x000e220000002100 */
[----:B------:R-:W-:Y:S01]  /*01a0*/  @P0 SHF.R.S32.HI R5, RZ, 0x1f, R4 ;  /* 0x0000001fff050819 */ /* 0x000fe20000011404 */
[----:B------:R-:W-:Y:S01]  /*01b0*/  IMAD R9, R2, 0x1800, RZ ;  /* 0x0000180002097824 */ /* 0x000fe200078e02ff */
[----:B------:R-:W-:Y:S01]  /*01c0*/  SHF.R.S32.HI R29, RZ, 0x1f, R11 ;  /* 0x0000001fff1d7819 */ /* 0x000fe2000001140b */
[----:B------:R-:W1:Y:S01]  /*01d0*/  S2R R3, SR_CTAID.Y ;  /* 0x0000000000037919 */ /* 0x000e620000002600 */
[----:B------:R-:W-:Y:S02]  /*01e0*/  @P0 LEA.HI R5, R5, R4, RZ, 0x6 ;  /* 0x0000000405050211 */ /* 0x000fe400078f30ff */
[----:B------:R-:W-:Y:S02]  /*01f0*/  SEL R29, R29, RZ, !P1 ;  /* 0x000000ff1d1d7207 */ /* 0x000fe40004800000 */
[----:B------:R-:W-:Y:S02]  /*0200*/  @P0 SHF.R.S32.HI R5, RZ, 0x6, R5 ;  /* 0x00000006ff050819 */ /* 0x000fe40000011405 */
[----:B------:R-:W-:-:S03]  /*0210*/  SEL R30, R11, RZ, !P1 ;  /* 0x000000ff0b1e7207 */ /* 0x000fc60004800000 */
[----:B------:R-:W-:Y:S02]  /*0220*/  @P0 IMAD R7, R5, 0x1800, RZ ;  /* 0x0000180005070824 */ /* 0x000fe400078e02ff */
[----:B------:R-:W-:Y:S02]  /*0230*/  CS2R R4, SRZ ;  /* 0x0000000000047805 */ /* 0x000fe4000001ff00 */
[--C-:B------:R-:W-:Y:S01]  /*0240*/  @P0 IMAD.MOV.U32 R4, RZ, RZ, R7.reuse ;  /* 0x000000ffff040224 */ /* 0x100fe200078e0007 */
[----:B------:R-:W-:Y:S02]  /*0250*/  @P0 SHF.R.S32.HI R5, RZ, 0x1f, R7 ;  /* 0x0000001fff050819 */ /* 0x000fe40000011407 */
[----:B------:R-:W-:Y:S01]  /*0260*/  SHF.R.S32.HI R7, RZ, 0x1f, R9 ;  /* 0x0000001fff077819 */ /* 0x000fe20000011409 */
[----:B0-----:R-:W-:Y:S01]  /*0270*/  IMAD.SHL.U32 R6, R35, 0x4, RZ ;  /* 0x0000000423067824 */ /* 0x001fe200078e00ff */
[----:B-1----:R-:W-:-:S04]  /*0280*/  SHF.R.S32.HI R28, RZ, 0x1f, R3 ;  /* 0x0000001fff1c7819 */ /* 0x002fc80000011403 */
[----:B------:R-:W-:Y:S01]  /*0290*/  IADD3 R4, P2, P3, R4, R6, R9 ;  /* 0x0000000604047210 */ /* 0x000fe20007b5e009 */
[----:B------:R-:W-:Y:S01]  /*02a0*/  IMAD R9, R29, c[0x0][0x180], RZ ;  /* 0x000060001d097a24 */ /* 0x000fe200078e02ff */
[----:B------:R-:W-:Y:S01]  /*02b0*/  SHF.R.S32.HI R6, RZ, 0x1f, R6 ;  /* 0x0000001fff067819 */ /* 0x000fe20000011406 */
[----:B------:R-:W-:Y:S02]  /*02c0*/  IMAD R8, R28, c[0x0][0x178], RZ ;  /* 0x00005e001c087a24 */ /* 0x000fe400078e02ff */
[----:B------:R-:W-:Y:S01]  /*02d0*/  IMAD R9, R30, c[0x0][0x184], R9 ;  /* 0x000061001e097a24 */ /* 0x000fe200078e0209 */
[----:B------:R-:W-:Y:S01]  /*02e0*/  IADD3.X R5, R5, R6, R7, P2, P3 ;  /* 0x0000000605057210 */ /* 0x000fe200017e6407 */
[----:B------:R-:W-:-:S04]  /*02f0*/  IMAD R7, R3, c[0x0][0x17c], R8 ;  /* 0x00005f0003077a24 */ /* 0x000fc800078e0208 */
[----:B------:R-:W-:-:S04]  /*0300*/  IMAD.WIDE.U32 R4, R3, c[0x0][0x178], R4 ;  /* 0x00005e0003047a25 */ /* 0x000fc800078e0004 */
[----:B------:R-:W-:-:S04]  /*0310*/  IMAD.IADD R5, R5, 0x1, R7 ;  /* 0x0000000105057824 */ /* 0x000fc800078e0207 */
[----:B------:R-:W-:-:S04]  /*0320*/  IMAD.WIDE.U32 R4, R30, c[0x0][0x180], R4 ;  /* 0x000060001e047a25 */ /* 0x000fc800078e0004 */
[----:B------:R-:W-:Y:S01]  /*0330*/  IMAD.IADD R5, R5, 0x1, R9 ;  /* 0x0000000105057824 */ /* 0x000fe200078e0209 */
[----:B------:R-:W-:-:S04]  /*0340*/  LEA R40, P1, R4, c[0x0][0x160], 0x2 ;  /* 0x0000580004287a11 */ /* 0x000fc800078210ff */
[----:B------:R-:W-:-:S05]  /*0350*/  LEA.HI.X R41, R4, c[0x0][0x164], R5, 0x2, P1 ;  /* 0x0000590004297a11 */ /* 0x000fca00008f1405 */
[----:B------:R0:W2:Y:S04]  /*0360*/  LDG.E.128 R4, [R40.64] ;  /* 0x0000000428047981 */ /* 0x0000a8000c1e1d00 */
[----:B------:R0:W3:Y:S04]  /*0370*/  LDG.E.128 R8, [R40.64+0x1000] ;  /* 0x0010000428087981 */ /* 0x0000e8000c1e1d00 */
[----:B------:R0:W4:Y:S04]  /*0380*/  LDG.E.128 R12, [R40.64+0x2000] ;  /* 0x00200004280c7981 */ /* 0x000128000c1e1d00 */
[----:B------:R0:W5:Y:S04]  /*0390*/  LDG.E.128 R16, [R40.64+0x3000] ;  /* 0x0030000428107981 */ /* 0x000168000c1e1d00 */
[----:B------:R0:W5:Y:S04]  /*03a0*/  LDG.E.128 R20, [R40.64+0x4000] ;  /* 0x0040000428147981 */ /* 0x000168000c1e1d00 */
[----:B------:R0:W5:Y:S01]  /*03b0*/  LDG.E.128 R24, [R40.64+0x5000] ;  /* 0x0050000428187981 */ /* 0x000162000c1e1d00 */
[----:B------:R-:W-:Y:S01]  /*03c0*/  SHF.R.S32.HI R36, RZ, 0x1f, R35 ;  /* 0x0000001fff247819 */ /* 0x000fe20000011423 */
[----:B------:R-:W-:-:S03]  /*03d0*/  IMAD.IADD R32, R32, 0x1, -R31 ;  /* 0x0000000120207824 */ /* 0x000fc600078e0a1f */
[CC--:B------:R-:W-:Y:S02]  /*03e0*/  LEA.HI R34, R36.reuse, R35.reuse, RZ, 0x2 ;  /* 0x0000002324227211 */ /* 0x0c0fe400078f10ff */
[CC--:B------:R-:W-:Y:S02]  /*03f0*/  LEA.HI R42, R36.reuse, R35.reuse, RZ, 0x5 ;  /* 0x00000023242a7211 */ /* 0x0c0fe400078f28ff */
[--C-:B------:R-:W-:Y:S02]  /*0400*/  SHF.R.S32.HI R31, RZ, 0x2, R34.reuse ;  /* 0x00000002ff1f7819 */ /* 0x100fe40000011422 */
[----:B------:R-:W-:Y:S02]  /*0410*/  SHF.R.S32.HI R38, RZ, 0x1f, R34 ;  /* 0x0000001fff267819 */ /* 0x000fe40000011422 */
[----:B------:R-:W-:Y:S02]  /*0420*/  LEA.HI R37, R36, R35, RZ, 0x7 ;  /* 0x0000002324257211 */ /* 0x000fe400078f38ff */
[----:B------:R-:W-:-:S02]  /*0430*/  SHF.R.S32.HI R33, RZ, 0x5, R42 ;  /* 0x00000005ff217819 */ /* 0x000fc4000001142a */
[----:B------:R-:W-:Y:S01]  /*0440*/  LEA.HI R39, R38, R31, RZ, 0x2 ;  /* 0x0000001f26277211 */ /* 0x000fe200078f10ff */
[----:B------:R-:W-:Y:S01]  /*0450*/  IMAD.SHL.U32 R37, R37, 0x8, RZ ;  /* 0x0000000825257824 */ /* 0x000fe200078e00ff */
[----:B------:R-:W-:Y:S02]  /*0460*/  LEA.HI R42, R42, R33, RZ, 0x1 ;  /* 0x000000212a2a7211 */ /* 0x000fe400078f08ff */
[----:B0-----:R-:W-:Y:S02]  /*0470*/  LOP3.LUT R40, R39, 0xffffffc, RZ, 0xc0, !PT ;  /* 0x0ffffffc27287812 */ /* 0x001fe400078ec0ff */
[----:B------:R-:W-:Y:S02]  /*0480*/  LOP3.LUT R34, R34, 0xfffffffc, RZ, 0xc0, !PT ;  /* 0xfffffffc22227812 */ /* 0x000fe400078ec0ff */
[----:B------:R-:W-:Y:S01]  /*0490*/  LEA.HI R38, R38, R31, RZ, 0x3 ;  /* 0x0000001f26267211 */ /* 0x000fe200078f18ff */
[----:B------:R-:W-:Y:S01]  /*04a0*/  IMAD.IADD R40, R31, 0x1, -R40 ;  /* 0x000000011f287824 */ /* 0x000fe200078e0a28 */
[----:B------:R-:W-:Y:S01]  /*04b0*/  LOP3.LUT R42, R42, 0xfffffe, RZ, 0xc0, !PT ;  /* 0x00fffffe2a2a7812 */ /* 0x000fe200078ec0ff */
[----:B------:R-:W-:Y:S01]  /*04c0*/  IMAD.IADD R34, R35, 0x1, -R34 ;  /* 0x0000000123227824 */ /* 0x000fe200078e0a22 */
[----:B------:R-:W-:-:S02]  /*04d0*/  LOP3.LUT R37, R37, 0x7ffffc00, RZ, 0xc0, !PT ;  /* 0x7ffffc0025257812 */ /* 0x000fc400078ec0ff */
[----:B------:R-:W-:Y:S01]  /*04e0*/  LOP3.LUT R38, R38, 0xfffffff8, RZ, 0xc0, !PT ;  /* 0xfffffff826267812 */ /* 0x000fe200078ec0ff */
[C---:B------:R-:W-:Y:S01]  /*04f0*/  IMAD.IADD R42, R33.reuse, 0x1, -R42 ;  /* 0x00000001212a7824 */ /* 0x040fe200078e0a2a */
[----:B------:R-:W-:Y:S01]  /*0500*/  IMNMX R32, R32, 0x40, PT ;  /* 0x0000004020207817 */ /* 0x000fe20003800200 */
[----:B------:R-:W-:Y:S01]  /*0510*/  IMAD R37, R34, 0x2, R37 ;  /* 0x0000000222257824 */ /* 0x000fe200078e0225 */
[----:B------:R-:W-:Y:S01]  /*0520*/  LEA R33, R33, R40, 0x3 ;  /* 0x0000002821217211 */ /* 0x000fe200078e18ff */
[C---:B------:R-:W-:Y:S01]  /*0530*/  IMAD.IADD R40, R31.reuse, 0x1, -R38 ;  /* 0x000000011f287824 */ /* 0x040fe200078e0a26 */
[----:B------:R-:W-:Y:S01]  /*0540*/  ISETP.GE.AND P1, PT, R31, R32, PT ;  /* 0x000000201f00720c */ /* 0x000fe20003f26270 */
[----:B------:R-:W-:Y:S01]  /*0550*/  IMAD R32, R42, 0x100, R37 ;  /* 0x000001002a207824 */ /* 0x000fe200078e0225 */
[----:B------:R-:W-:Y:S02]  /*0560*/  LEA.HI R38, R36, R35, RZ, 0x4 ;  /* 0x0000002324267211 */ /* 0x000fe400078f20ff */
[----:B------:R-:W-:-:S02]  /*0570*/  SHF.R.S32.HI R37, RZ, 0x1f, R40 ;  /* 0x0000001fff257819 */ /* 0x000fc40000011428 */
[----:B------:R-:W-:Y:S01]  /*0580*/  LEA.HI R42, R36, R35, RZ, 0x6 ;  /* 0x00000023242a7211 */ /* 0x000fe200078f30ff */
[----:B------:R-:W-:Y:S01]  /*0590*/  IMAD.SHL.U32 R44, R38, 0x4, RZ ;  /* 0x00000004262c7824 */ /* 0x000fe200078e00ff */
[----:B------:R-:W-:Y:S01]  /*05a0*/  LEA.HI R43, R37, R40, RZ, 0x2 ;  /* 0x00000028252b7211 */ /* 0x000fe200078f10ff */
[----:B--2---:R0:W-:Y:S04]  /*05b0*/  STS.128 [R35.X16], R4 ;  /* 0x0000000423007388 */ /* 0x0041e8000000cc00 */
[----:B---3--:R-:W-:Y:S04]  /*05c0*/  STS.128 [R35.X16+0x1000], R8 ;  /* 0x0010000823007388 */ /* 0x008fe8000000cc00 */
[----:B----4-:R-:W-:Y:S04]  /*05d0*/  STS.128 [R35.X16+0x2000], R12 ;  /* 0x0020000c23007388 */ /* 0x010fe8000000cc00 */
[----:B-----5:R-:W-:Y:S04]  /*05e0*/  STS.128 [R35.X16+0x3000], R16 ;  /* 0x0030001023007388 */ /* 0x020fe8000000cc00 */
[----:B------:R-:W-:Y:S01]  /*05f0*/  STS.128 [R35.X16+0x4000], R20 ;  /* 0x0040001423007388 */ /* 0x000fe2000000cc00 */
[C---:B0-----:R-:W-:Y:S01]  /*0600*/  LOP3.LUT R7, R43.reuse, 0x7fffffc, RZ, 0xc0, !PT ;  /* 0x07fffffc2b077812 */ /* 0x041fe200078ec0ff */
[C---:B------:R-:W-:Y:S01]  /*0610*/  IMAD.SHL.U32 R4, R34.reuse, 0x8, RZ ;  /* 0x0000000822047824 */ /* 0x040fe200078e00ff */
[----:B------:R-:W-:Y:S01]  /*0620*/  LEA.HI R34, R34, R34, RZ, 0x1 ;  /* 0x0000002222227211 */ /* 0x000fe200078f08ff */
[----:B------:R0:W-:Y:S01]  /*0630*/  STS.128 [R35.X16+0x5000], R24 ;  /* 0x0050001823007388 */ /* 0x0001e2000000cc00 */
[----:B------:R-:W-:-:S03]  /*0640*/  IMAD.SHL.U32 R43, R43, 0x10, RZ ;  /* 0x000000102b2b7824 */ /* 0x000fc600078e00ff */
[----:B------:R-:W-:Y:S01]  /*0650*/  BAR.SYNC.DEFER_BLOCKING 0x0 ;  /* 0x0000000000007b1d */ /* 0x000fe20000010000 */
[----:B------:R-:W-:Y:S01]  /*0660*/  IMAD.SHL.U32 R34, R34, 0x200, RZ ;  /* 0x0000020022227824 */ /* 0x000fe200078e00ff */
[----:B------:R-:W-:Y:S01]  /*0670*/  LOP3.LUT R43, R43, 0x40, RZ, 0xc0, !PT ;  /* 0x000000402b2b7812 */ /* 0x000fe200078ec0ff */
[----:B0-----:R-:W-:Y:S01]  /*0680*/  IMAD.IADD R25, R40, 0x1, -R7 ;  /* 0x0000000128197824 */ /* 0x001fe200078e0a07 */
[----:B------:R-:W-:Y:S02]  /*0690*/  LOP3.LUT R7, R44, 0x40, RZ, 0xc0, !PT ;  /* 0x000000402c077812 */ /* 0x000fe400078ec0ff */
[----:B------:R-:W-:Y:S01]  /*06a0*/  SHF.R.U32.HI R26, RZ, 0x3, R42 ;  /* 0x00000003ff1a7819 */ /* 0x000fe2000001162a */
[----:B------:R-:W-:Y:S01]  /*06b0*/  IMAD R25, R25, 0x10, R32 ;  /* 0x0000001019197824 */ /* 0x000fe200078e0220 */
[----:B------:R-:W-:Y:S02]  /*06c0*/  SHF.R.U32.HI R13, RZ, 0x3, R7 ;  /* 0x00000003ff0d7819 */ /* 0x000fe40000011607 */
[----:B------:R-:W-:-:S02]  /*06d0*/  LOP3.LUT R40, R7, 0x8, R4, 0xf8, !PT ;  /* 0x0000000807287812 */ /* 0x000fc400078ef804 */
[----:B------:R-:W-:Y:S02]  /*06e0*/  LOP3.LUT R26, R43, 0x8, R26, 0xf8, !PT ;  /* 0x000000082b1a7812 */ /* 0x000fe400078ef81a */
[----:B------:R-:W-:Y:S01]  /*06f0*/  SHF.R.U32.HI R43, RZ, 0x3, R43 ;  /* 0x00000003ff2b7819 */ /* 0x000fe2000001162b */
[----:B------:R-:W-:Y:S01]  /*0700*/  LDS R5, [R35.X4+0x1000] ;  /* 0x0010000023057984 */ /* 0x000fe20000004800 */
[----:B------:R-:W-:Y:S02]  /*0710*/  LOP3.LUT R13, R40, R13, RZ, 0x3c, !PT ;  /* 0x0000000d280d7212 */ /* 0x000fe400078e3cff */
[----:B------:R-:W-:Y:S01]  /*0720*/  LOP3.LUT R32, R26, R43, RZ, 0x3c, !PT ;  /* 0x0000002b1a207212 */ /* 0x000fe200078e3cff */
[----:B------:R-:W0:Y:S01]  /*0730*/  LDS R36, [R35.X4+0x1400] ;  /* 0x0014000023247984 */ /* 0x000e220000004800 */
[----:B------:R-:W-:Y:S02]  /*0740*/  LOP3.LUT R26, R34, 0xfffffc00, RZ, 0xc0, !PT ;  /* 0xfffffc00221a7812 */ /* 0x000fe400078ec0ff */
[----:B------:R-:W-:Y:S01]  /*0750*/  IADD3 R25, R32, R25, RZ ;  /* 0x0000001920197210 */ /* 0x000fe20007ffe0ff */
[----:B------:R-:W-:Y:S02]  /*0760*/  LDS R22, [R35.X4+0x2400] ;  /* 0x0024000023167984 */ /* 0x000fe40000004800 */
[----:B------:R-:W-:-:S02]  /*0770*/  IMAD.U32 R26, R33, 0x10, R26 ;  /* 0x00000010211a7824 */ /* 0x000fc400078e001a */
[----:B------:R-:W1:Y:S01]  /*0780*/  LDS R41, [R35.X4] ;  /* 0x0000000023297984 */ /* 0x000e620000004800 */
[----:B------:R-:W-:-:S03]  /*0790*/  IMAD.SHL.U32 R25, R25, 0x2, RZ ;  /* 0x0000000219197824 */ /* 0x000fc600078e00ff */
[----:B------:R-:W2:Y:S04]  /*07a0*/  LDS R39, [R35.X4+0x400] ;  /* 0x0004000023277984 */ /* 0x000ea80000004800 */
[----:B------:R-:W3:Y:S04]  /*07b0*/  LDS R17, [R35.X4+0x2800] ;  /* 0x0028000023117984 */ /* 0x000ee80000004800 */
[----:B------:R-:W-:Y:S04]  /*07c0*/  LDS R21, [R35.X4+0x2c00] ;  /* 0x002c000023157984 */ /* 0x000fe80000004800 */
[----:B------:R-:W-:Y:S04]  /*07d0*/  LDS R20, [R35.X4+0x3400] ;  /* 0x0034000023147984 */ /* 0x000fe80000004800 */
[----:B------:R-:W4:Y:S04]  /*07e0*/  LDS R38, [R35.X4+0x800] ;  /* 0x0008000023267984 */ /* 0x000f280000004800 */
[----:B------:R-:W5:Y:S04]  /*07f0*/  LDS R37, [R35.X4+0xc00] ;  /* 0x000c000023257984 */ /* 0x000f680000004800 */
[----:B------:R-:W5:Y:S04]  /*0800*/  LDS R18, [R35.X4+0x1800] ;  /* 0x0018000023127984 */ /* 0x000f680000004800 */
[----:B------:R-:W5:Y:S01]  /*0810*/  LDS R23, [R35.X4+0x1c00] ;  /* 0x001c000023177984 */ /* 0x000f620000004800 */
[----:B0-----:R-:W-:-:S03]  /*0820*/  FMUL.FTZ R36, R36, c[0x0][0x1b8] ;  /* 0x00006e0024247a20 */ /* 0x001fc60000410000 */
[----:B------:R-:W0:Y:S04]  /*0830*/  LDS R14, [R35.X4+0x2000] ;  /* 0x00200000230e7984 */ /* 0x000e280000004800 */
[----:B------:R-:W0:Y:S01]  /*0840*/  LDS R16, [R35.X4+0x3000] ;  /* 0x0030000023107984 */ /* 0x000e220000004800 */
[----:B-1----:R-:W-:-:S03]  /*0850*/  FMUL.FTZ R27, R41, c[0x0][0x1b8] ;  /* 0x00006e00291b7a20 */ /* 0x002fc60000410000 */
[----:B------:R-:W-:Y:S01]  /*0860*/  LDS R15, [R35.X4+0x3800] ;  /* 0x00380000230f7984 */ /* 0x000fe20000004800 */
[----:B--2---:R-:W-:-:S03]  /*0870*/  FMUL.FTZ R34, R39, c[0x0][0x1b8] ;  /* 0x00006e0027227a20 */ /* 0x004fc60000410000 */
[----:B------:R-:W1:Y:S01]  /*0880*/  LDS R19, [R35.X4+0x3c00] ;  /* 0x003c000023137984 */ /* 0x000e620000004800 */
[----:B---3--:R-:W-:Y:S01]  /*0890*/  FMUL.FTZ R17, R17, c[0x0][0x1b8] ;  /* 0x00006e0011117a20 */ /* 0x008fe20000410000 */
[----:B------:R-:W-:Y:S02]  /*08a0*/  F2FP.BF16.PACK_AB R27, R34, R27 ;  /* 0x0000001b221b723e */ /* 0x000fe400000010ff */
[----:B------:R-:W2:Y:S04]  /*08b0*/  LDS R9, [R35.X4+0x4000] ;  /* 0x0040000023097984 */ /* 0x000ea80000004800 */
[----:B------:R-:W3:Y:S04]  /*08c0*/  LDS R12, [R35.X4+0x4400] ;  /* 0x00440000230c7984 */ /* 0x000ee80000004800 */
[----:B------:R-:W3:Y:S01]  /*08d0*/  LDS R6, [R35.X4+0x4800] ;  /* 0x0048000023067984 */ /* 0x000ee20000004800 */
[----:B----4-:R-:W-:-:S03]  /*08e0*/  FMUL.FTZ R38, R38, c[0x0][0x1b8] ;  /* 0x00006e0026267a20 */ /* 0x010fc60000410000 */
        /* <DEDUP_REMOVED lines=8> */
[----:B0-----:R-:W-:Y:S01]  /*0970*/  FMUL.FTZ R34, R14, c[0x0][0x1b8] ;  /* 0x00006e000e227a20 */ /* 0x001fe20000410000 */
[----:B------:R-:W-:Y:S02]  /*0980*/  F2FP.BF16.PACK_AB R14, R23, R18 ;  /* 0x00000012170e723e */ /* 0x000fe400000010ff */
[----:B------:R0:W5:Y:S01]  /*0990*/  LDS R24, [R35.X4+0x5c00] ;  /* 0x005c000023187984 */ /* 0x0001620000004800 */
[----:B------:R-:W-:-:S03]  /*09a0*/  FMUL.FTZ R16, R16, c[0x0][0x1b8] ;  /* 0x00006e0010107a20 */ /* 0x000fc60000410000 */
[----:B------:R3:W-:Y:S01]  /*09b0*/  STS [R25+0x6000], R27 ;  /* 0x0060001b19007388 */ /* 0x0007e20000000800 */
[----:B0-----:R-:W-:-:S03]  /*09c0*/  FMUL.FTZ R35, R5, c[0x0][0x1b8] ;  /* 0x00006e0005237a20 */ /* 0x001fc60000410000 */
[----:B------:R0:W-:Y:S01]  /*09d0*/  STS [R25+0x6100], R32 ;  /* 0x0061002019007388 */ /* 0x0001e20000000800 */
[----:B-1----:R-:W-:Y:S02]  /*09e0*/  FMUL.FTZ R19, R19, c[0x0][0x1b8] ;  /* 0x00006e0013137a20 */ /* 0x002fe40000410000 */
[----:B--2---:R-:W-:Y:S01]  /*09f0*/  FMUL.FTZ R9, R9, c[0x0][0x1b8] ;  /* 0x00006e0009097a20 */ /* 0x004fe20000410000 */
[----:B------:R-:W-:Y:S01]  /*0a00*/  F2FP.BF16.PACK_AB R33, R36, R35 ;  /* 0x000000232421723e */ /* 0x000fe200000010ff */
[----:B------:R-:W-:Y:S01]  /*0a10*/  FMUL.FTZ R35, R22, c[0x0][0x1b8] ;  /* 0x00006e0016237a20 */ /* 0x000fe20000410000 */
[----:B------:R0:W-:Y:S01]  /*0a20*/  STS [R25+0x6500], R14 ;  /* 0x0065000e19007388 */ /* 0x0001e20000000800 */
[----:B------:R-:W-:Y:S02]  /*0a30*/  FMUL.FTZ R22, R21, c[0x0][0x1b8] ;  /* 0x00006e0015167a20 */ /* 0x000fe40000410000 */
[----:B------:R-:W-:Y:S01]  /*0a40*/  FMUL.FTZ R21, R20, c[0x0][0x1b8] ;  /* 0x00006e0014157a20 */ /* 0x000fe20000410000 */
[----:B------:R0:W-:Y:S01]  /*0a50*/  STS [R25+0x6400], R33 ;  /* 0x0064002119007388 */ /* 0x0001e20000000800 */
[----:B------:R-:W-:Y:S01]  /*0a60*/  FMUL.FTZ R20, R15, c[0x0][0x1b8] ;  /* 0x00006e000f147a20 */ /* 0x000fe20000410000 */
[----:B------:R-:W-:Y:S01]  /*0a70*/  F2FP.BF16.PACK_AB R22, R22, R17 ;  /* 0x000000111616723e */ /* 0x000fe200000010ff */
[----:B---3--:R-:W-:Y:S01]  /*0a80*/  FMUL.FTZ R12, R12, c[0x0][0x1b8] ;  /* 0x00006e000c0c7a20 */ /* 0x008fe20000410000 */
[----:B------:R-:W-:Y:S01]  /*0a90*/  F2FP.BF16.PACK_AB R15, R35, R34 ;  /* 0x00000022230f723e */ /* 0x000fe200000010ff */
[----:B------:R-:W-:Y:S01]  /*0aa0*/  FMUL.FTZ R6, R6, c[0x0][0x1b8] ;  /* 0x00006e0006067a20 */ /* 0x000fe20000410000 */
[----:B------:R-:W-:Y:S01]  /*0ab0*/  F2FP.BF16.PACK_AB R16, R21, R16 ;  /* 0x000000101510723e */ /* 0x000fe200000010ff */
[----:B----4-:R-:W-:Y:S01]  /*0ac0*/  FMUL.FTZ R11, R11, c[0x0][0x1b8] ;  /* 0x00006e000b0b7a20 */ /* 0x010fe20000410000 */
[----:B------:R-:W-:Y:S01]  /*0ad0*/  F2FP.BF16.PACK_AB R19, R19, R20 ;  /* 0x000000141313723e */ /* 0x000fe200000010ff */
[----:B-----5:R-:W-:Y:S01]  /*0ae0*/  FMUL.FTZ R8, R8, c[0x0][0x1b8] ;  /* 0x00006e0008087a20 */ /* 0x020fe20000410000 */
[----:B------:R-:W-:Y:S01]  /*0af0*/  F2FP.BF16.PACK_AB R9, R12, R9 ;  /* 0x000000090c09723e */ /* 0x000fe200000010ff */
[----:B------:R0:W-:Y:S01]  /*0b00*/  STS [R25+0x7000], R15 ;  /* 0x0070000f19007388 */ /* 0x0001e20000000800 */
[----:B------:R-:W-:Y:S01]  /*0b10*/  F2FP.BF16.PACK_AB R6, R11, R6 ;  /* 0x000000060b06723e */ /* 0x000fe200000010ff */
[----:B------:R-:W-:-:S02]  /*0b20*/  FMUL.FTZ R17, R10, c[0x0][0x1b8] ;  /* 0x00006e000a117a20 */ /* 0x000fc40000410000 */
[----:B------:R0:W-:Y:S01]  /*0b30*/  STS [R25+0x7100], R22 ;  /* 0x0071001619007388 */ /* 0x0001e20000000800 */
[----:B------:R-:W-:Y:S02]  /*0b40*/  FMUL.FTZ R7, R7, c[0x0][0x1b8] ;  /* 0x00006e0007077a20 */ /* 0x000fe40000410000 */
[----:B------:R-:W-:Y:S01]  /*0b50*/  F2FP.BF16.PACK_AB R8, R17, R8 ;  /* 0x000000081108723e */ /* 0x000fe200000010ff */
[----:B------:R0:W-:Y:S01]  /*0b60*/  STS [R25+0x7400], R16 ;  /* 0x0074001019007388 */ /* 0x0001e20000000800 */
[----:B------:R-:W-:-:S03]  /*0b70*/  FMUL.FTZ R24, R24, c[0x0][0x1b8] ;  /* 0x00006e0018187a20 */ /* 0x000fc60000410000 */
[----:B------:R0:W-:Y:S02]  /*0b80*/  STS [R25+0x7500], R19 ;  /* 0x0075001319007388 */ /* 0x0001e40000000800 */
[----:B------:R-:W-:Y:S02]  /*0b90*/  F2FP.BF16.PACK_AB R7, R24, R7 ;  /* 0x000000071807723e */ /* 0x000fe400000010ff */
[----:B------:R0:W-:Y:S04]  /*0ba0*/  STS [R25+0x8000], R9 ;  /* 0x0080000919007388 */ /* 0x0001e80000000800 */
[----:B------:R0:W-:Y:S04]  /*0bb0*/  STS [R25+0x8100], R6 ;  /* 0x0081000619007388 */ /* 0x0001e80000000800 */
[----:B------:R0:W-:Y:S04]  /*0bc0*/  STS [R25+0x8400], R8 ;  /* 0x0084000819007388 */ /* 0x0001e80000000800 */
[----:B------:R0:W-:Y:S04]  /*0bd0*/  STS [R25+0x8500], R7 ;  /* 0x0085000719007388 */ /* 0x0001e80000000800 */
[----:B------:R-:W-:Y:S06]  /*0be0*/  BAR.SYNC.DEFER_BLOCKING 0x0 ;  /* 0x0000000000007b1d */ /* 0x000fec0000010000 */
[----:B------:R-:W-:Y:S05]  /*0bf0*/  @P1 EXIT ;  /* 0x000000000000194d */ /* 0x000fea0003800000 */
[----:B0-----:R-:W-:Y:S01]  /*0c00*/  ISETP.GE.AND P1, PT, R4, c[0x0][0x194], PT ;  /* 0x0000650004007a0c */ /* 0x001fe20003f26270 */
[----:B------:R-:W-:Y:S01]  /*0c10*/  IMAD.IADD R13, R26, 0x1, R13 ;  /* 0x000000011a0d7824 */ /* 0x000fe200078e020d */
[----:B------:R-:W-:Y:S01]  /*0c20*/  CS2R R6, SRZ ;  /* 0x0000000000067805 */ /* 0x000fe2000001ff00 */
[----:B------:R-:W-:Y:S01]  /*0c30*/  SHF.R.S32.HI R5, RZ, 0x1f, R4 ;  /* 0x0000001fff057819 */ /* 0x000fe20000011404 */
[--C-:B------:R-:W-:Y:S01]  /*0c40*/  @P0 IMAD.MOV.U32 R6, RZ, RZ, R0.reuse ;  /* 0x000000ffff060224 */ /* 0x100fe200078e0000 */
[----:B------:R-:W-:Y:S01]  /*0c50*/  @P0 SHF.R.S32.HI R7, RZ, 0x1f, R0 ;  /* 0x0000001fff070819 */ /* 0x000fe20000011400 */
[----:B------:R-:W-:Y:S01]  /*0c60*/  IMAD.SHL.U32 R18, R13, 0x2, RZ ;  /* 0x000000020d127824 */ /* 0x000fe200078e00ff */
[----:B------:R-:W-:Y:S01]  /*0c70*/  IADD3 R0, R4, 0x20, RZ ;  /* 0x0000002004007810 */ /* 0x000fe20007ffe0ff */
[----:B------:R-:W-:Y:S01]  /*0c80*/  IMAD R28, R28, c[0x0][0x1a8], RZ ;  /* 0x00006a001c1c7a24 */ /* 0x000fe200078e02ff */
[----:B------:R-:W-:Y:S01]  /*0c90*/  IADD3 R6, P0, R31, R6, RZ ;  /* 0x000000061f067210 */ /* 0x000fe20007f1e0ff */
[----:B------:R-:W-:Y:S01]  /*0ca0*/  IMAD.WIDE.U32 R16, R3, c[0x0][0x1a8], R4 ;  /* 0x00006a0003107a25 */ /* 0x000fe200078e0004 */
[----:B------:R-:W0:Y:S01]  /*0cb0*/  LDS.128 R12, [R18+0x7000] ;  /* 0x00700000120c7984 */ /* 0x000e220000000c00 */
[----:B------:R-:W-:-:S02]  /*0cc0*/  IADD3 R4, R4, 0x40, RZ ;  /* 0x0000004004047810 */ /* 0x000fc40007ffe0ff */
[----:B------:R-:W-:Y:S01]  /*0cd0*/  IMAD R19, R3, c[0x0][0x1ac], R28 ;  /* 0x00006b0003137a24 */ /* 0x000fe200078e021c */
[----:B------:R-:W1:Y:S01]  /*0ce0*/  @!P1 LDS.128 R8, [R18+0x6000] ;  /* 0x0060000012089984 */ /* 0x000e620000000c00 */
[----:B------:R-:W-:Y:S01]  /*0cf0*/  LEA.HI.X.SX32 R7, R31, R7, 0x1, P0 ;  /* 0x000000071f077211 */ /* 0x000fe200000f0eff */
[----:B------:R-:W-:Y:S01]  /*0d00*/  IMAD R29, R29, c[0x0][0x1b0], RZ ;  /* 0x00006c001d1d7a24 */ /* 0x000fe200078e02ff */
[----:B------:R-:W-:Y:S01]  /*0d10*/  ISETP.GE.AND P0, PT, R0, c[0x0][0x194], PT ;  /* 0x0000650000007a0c */ /* 0x000fe20003f06270 */
[----:B------:R-:W-:Y:S01]  /*0d20*/  IMAD.IADD R17, R17, 0x1, R19 ;  /* 0x0000000111117824 */ /* 0x000fe200078e0213 */
[----:B------:R-:W-:Y:S01]  /*0d30*/  ISETP.GE.AND P2, PT, R4, c[0x0][0x194], PT ;  /* 0x0000650004007a0c */ /* 0x000fe20003f46270 */
[----:B------:R-:W-:Y:S02]  /*0d40*/  IMAD R29, R30, c[0x0][0x1b4], R29 ;  /* 0x00006d001e1d7a24 */ /* 0x000fe400078e021d */
[----:B------:R-:W-:-:S04]  /*0d50*/  IMAD.WIDE R2, R2, 0x40, R6 ;  /* 0x0000004002027825 */ /* 0x000fc800078e0206 */
[----:B------:R-:W-:-:S04]  /*0d60*/  IMAD.WIDE.U32 R30, R30, c[0x0][0x1b0], R16 ;  /* 0x00006c001e1e7a25 */ /* 0x000fc800078e0010 */
[----:B------:R-:W-:Y:S02]  /*0d70*/  IMAD R3, R3, c[0x0][0x1a0], RZ ;  /* 0x0000680003037a24 */ /* 0x000fe400078e02ff */
[----:B------:R-:W-:Y:S02]  /*0d80*/  IMAD.IADD R31, R31, 0x1, R29 ;  /* 0x000000011f1f7824 */ /* 0x000fe400078e021d */
[C---:B------:R-:W-:Y:S02]  /*0d90*/  IMAD R5, R2.reuse, c[0x0][0x1a4], R3 ;  /* 0x0000690002057a24 */ /* 0x040fe400078e0203 */
[----:B------:R-:W-:-:S04]  /*0da0*/  IMAD.WIDE.U32 R2, R2, c[0x0][0x1a0], R30 ;  /* 0x0000680002027a25 */ /* 0x000fc800078e001e */
[----:B------:R-:W-:Y:S01]  /*0db0*/  IMAD.IADD R3, R3, 0x1, R5 ;  /* 0x0000000103037824 */ /* 0x000fe200078e0205 */
[----:B------:R-:W-:-:S04]  /*0dc0*/  LEA R16, P3, R2, c[0x0][0x188], 0x1 ;  /* 0x0000620002107a11 */ /* 0x000fc800078608ff */
[----:B------:R-:W-:-:S05]  /*0dd0*/  LEA.HI.X R17, R2, c[0x0][0x18c], R3, 0x1, P3 ;  /* 0x0000630002117a11 */ /* 0x000fca00018f0c03 */
[----:B0-----:R0:W-:Y:S04]  /*0de0*/  @!P0 STG.E.128 [R16.64+0x40], R12 ;  /* 0x0000400c10008986 */ /* 0x0011e8000c101d04 */
[----:B-1----:R0:W-:Y:S01]  /*0df0*/  @!P1 STG.E.128 [R16.64], R8 ;  /* 0x0000000810009986 */ /* 0x0021e2000c101d04 */
[----:B------:R-:W-:Y:S05]  /*0e00*/  @P2 EXIT ;  /* 0x000000000000294d */ /* 0x000fea0003800000 */
[----:B------:R-:W1:Y:S04]  /*0e10*/  LDS.128 R4, [R18+0x8000] ;  /* 0x0080000012047984 */ /* 0x000e680000000c00 */
[----:B-1----:R-:W-:Y:S01]  /*0e20*/  STG.E.128 [R16.64+0x80], R4 ;  /* 0x0000800410007986 */ /* 0x002fe2000c101d04 */
[----:B------:R-:W-:Y:S05]  /*0e30*/  EXIT ;  /* 0x000000000000794d */ /* 0x000fea0003800000 */
.L_x_1336:
        /* <DEDUP_REMOVED lines=12> */
.L_x_1441:


//--------------------- .text._ZN7cutlass13device_kernelIN5flash19enable_sm80_to_sm89INS1_16FlashAttnBwdSm80INS1_25CollectiveMainloopBwdSm80ILi2ELi2EN4cute5tupleIJNS5_1CILi64EEENS7_ILi128EEENS7_ILi96EEEEEENS_10bfloat16_tEfNS_4arch4Sm80ELb1ELb0ELb0ELb1ELb1ELb0ELb0ELb0ELi2ELi2ELi4ELi2ELb0EEENS1_24CollectiveEpilogueBwdGQAISB_fSE_Li256ELb1ELb1EEENS1_25SingleTileBwdLPTSchedulerILb1ELi128ELb1EEEEEEEEEvNT_6ParamsE --------------------------
	.section	.text._ZN7cutlass13device_kernelIN5flash19enable_sm80_to_sm89INS1_16FlashAttnBwdSm80INS1_25CollectiveMainloopBwdSm80ILi2ELi2EN4cute5tupleIJNS5_1CILi64EEENS7_ILi128EEENS7_ILi96EEEEEENS_10bfloat16_tEfNS_4arch4Sm80ELb1ELb0ELb0ELb1ELb1ELb0ELb0ELb0ELi2ELi2ELi4ELi2ELb0EEENS1_24CollectiveEpilogueBwdGQAISB_fSE_Li256ELb1ELb1EEENS1_25SingleTileBwdLPTSchedulerILb1ELi128ELb1EEEEEEEEEvNT_6ParamsE,"ax",@progbits
	.sectioninfo	@"SHI_REGISTERS=255"
	.align	128
.text._ZN7cutlass13device_kernelIN5flash19enable_sm80_to_sm89INS1_16FlashAttnBwdSm80INS1_25CollectiveMainloopBwdSm80ILi2ELi2EN4cute5tupleIJNS5_1CILi64EEENS7_ILi128EEENS7_ILi96EEEEEENS_10bfloat16_tEfNS_4arch4Sm80ELb1ELb0ELb0ELb1ELb1ELb0ELb0ELb0ELi2ELi2ELi4ELi2ELb0EEENS1_24CollectiveEpilogueBwdGQAISB_fSE_Li256ELb1ELb1EEENS1_25SingleTileBwdLPTSchedulerILb1ELi128ELb1EEEEEEEEEvNT_6ParamsE:
        .type           _ZN7cutlass13device_kernelIN5flash19enable_sm80_to_sm89INS1_16FlashAttnBwdSm80INS1_25CollectiveMainloopBwdSm80ILi2ELi2EN4cute5tupleIJNS5_1CILi64EEENS7_ILi128EEENS7_ILi96EEEEEENS_10bfloat16_tEfNS_4arch4Sm80ELb1ELb0ELb0ELb1ELb1ELb0ELb0ELb0ELi2ELi2ELi4ELi2ELb0EEENS1_24CollectiveEpilogueBwdGQAISB_fSE_Li256ELb1ELb1EEENS1_25SingleTileBwdLPTSchedulerILb1ELi128ELb1EEEEEEEEEvNT_6ParamsE,@function
        .size           _ZN7cutlass13device_kernelIN5flash19enable_sm80_to_sm89INS1_16FlashAttnBwdSm80INS1_25CollectiveMainloopBwdSm80ILi2ELi2EN4cute5tupleIJNS5_1CILi64EEENS7_ILi128EEENS7_ILi96EEEEEENS_10bfloat16_tEfNS_4arch4Sm80ELb1ELb0ELb0ELb1ELb1ELb0ELb0ELb0ELi2ELi2ELi4ELi2ELb0EEENS1_24CollectiveEpilogueBwdGQAISB_fSE_Li256ELb1ELb1EEENS1_25SingleTileBwdLPTSchedulerILb1ELi128ELb1EEEEEEEEEvNT_6ParamsE,(.L_x_1442 - _ZN7cutlass13device_kernelIN5flash19enable_sm80_to_sm89INS1_16FlashAttnBwdSm80INS1_25CollectiveMainloopBwdSm80ILi2ELi2EN4cute5tupleIJNS5_1CILi64EEENS7_ILi128EEENS7_ILi96EEEEEENS_10bfloat16_tEfNS_4arch4Sm80ELb1ELb0ELb0ELb1ELb1ELb0ELb0ELb0ELi2ELi2ELi4ELi2ELb0EEENS1_24CollectiveEpilogueBwdGQAISB_fSE_Li256ELb1ELb1EEENS1_25SingleTileBwdLPTSchedulerILb1ELi128ELb1EEEEEEEEEvNT_6ParamsE)
        .other          _ZN7cutlass13device_kernelIN5flash19enable_sm80_to_sm89INS1_16FlashAttnBwdSm80INS1_25CollectiveMainloopBwdSm80ILi2ELi2EN4cute5tupleIJNS5_1CILi64EEENS7_ILi128EEENS7_ILi96EEEEEENS_10bfloat16_tEfNS_4arch4Sm80ELb1ELb0ELb0ELb1ELb1ELb0ELb0ELb0ELi2ELi2ELi4ELi2ELb0EEENS1_24CollectiveEpilogueBwdGQAISB_fSE_Li256ELb1ELb1EEENS1_25SingleTileBwdLPTSchedulerILb1ELi128ELb1EEEEEEEEEvNT_6ParamsE,@"STO_CUDA_ENTRY STV_DEFAULT"
_ZN7cutlass13device_kernelIN5flash19enable_sm80_to_sm89INS1_16FlashAttnBwdSm80INS1_25CollectiveMainloopBwdSm80ILi2ELi2EN4cute5tupleIJNS5_1CILi64EEENS7_ILi128EEENS7_ILi96EEEEEENS_10bfloat16_tEfNS_4arch4Sm80ELb1ELb0ELb0ELb1ELb1ELb0ELb0ELb0ELi2ELi2ELi4ELi2ELb0EEENS1_24CollectiveEpilogueBwdGQAISB_fSE_Li256ELb1ELb1EEENS1_25SingleTileBwdLPTSchedulerILb1ELi128ELb1EEEEEEEEEvNT_6ParamsE:
        /* <DEDUP_REMOVED lines=24> */
.L_x_1338:
[----:B------:R-:W-:Y:S02]  /*0180*/  MOV R3, c[0x0][0x3b4] ;  /* 0x0000ed0000037a02 */ /* 0x000fe40000000f00 */
[----:B------:R-:W-:Y:S02]  /*0190*/  MOV R4, R0 ;  /* 0x0000000000047202 */ /* 0x000fe40000000f00 */
[----:B------:R-:W-:-:S13]  /*01a0*/  ISETP.NE.AND P0, PT, R3, 0x1, PT ;  /* 0x000000010300780c */ /* 0x000fda0003f05270 */
[----:B------:R-:W-:-:S05]  /*01b0*/  @P0 IMAD.HI.U32 R3, R0, c[0x0][0x3b8], RZ ;  /* 0x0000ee0000030a27 */ /* 0x000fca00078e00ff */
[----:B------:R-:W-:-:S05]  /*01c0*/  @P0 SHF.R.U32.HI R4, RZ, c[0x0][0x3bc], R3 ;  /* 0x0000ef00ff040a19 */ /* 0x000fca0000011603 */
[----:B------:R-:W-:Y:S02]  /*01d0*/  IMAD R5, R4, c[0x0][0x3b4], RZ ;  /* 0x0000ed0004057a24 */ /* 0x000fe400078e02ff */
.L_x_1339:
        /* <DEDUP_REMOVED lines=16> */
.L_x_1340:
        /* <DEDUP_REMOVED lines=9> */
.L_x_1342:
[----:B------:R-:W-:-:S04]  /*0370*/  MOV R3, c[0x0][0x3dc] ;  /* 0x0000f70000037a02 */ /* 0x000fc80000000f00 */
.L_x_1341:
        /* <DEDUP_REMOVED lines=9> */
.L_x_1337:
        /* <DEDUP_REMOVED lines=16> */
.L_x_1344:
[----:B------:R-:W-:Y:S02]  /*0510*/  MOV R0, c[0x0][0x3b4] ;  /* 0x0000ed0000007a02 */ /* 0x000fe40000000f00 */
[----:B------:R-:W-:Y:S02]  /*0520*/  MOV R4, R3 ;  /* 0x0000000300047202 */ /* 0x000fe40000000f00 */
[----:B------:R-:W-:-:S13]  /*0530*/  ISETP.NE.AND P0, PT, R0, 0x1, PT ;  /* 0x000000010000780c */ /* 0x000fda0003f05270 */
[----:B------:R-:W-:-:S05]  /*0540*/  @P0 IMAD.HI.U32 R0, R3, c[0x0][0x3b8], RZ ;  /* 0x0000ee0003000a27 */ /* 0x000fca00078e00ff */
[----:B------:R-:W-:-:S05]  /*0550*/  @P0 SHF.R.U32.HI R4, RZ, c[0x0][0x3bc], R0 ;  /* 0x0000ef00ff040a19 */ /* 0x000fca0000011600 */
[----:B------:R-:W-:Y:S02]  /*0560*/  IMAD R6, R4, c[0x0][0x3b4], RZ ;  /* 0x0000ed0004067a24 */ /* 0x000fe400078e02ff */
.L_x_1345:
        /* <DEDUP_REMOVED lines=16> */
.L_x_1346:
        /* <DEDUP_REMOVED lines=9> */
.L_x_1348:
[----:B------:R-:W-:-:S04]  /*0700*/  MOV R3, c[0x0][0x3dc] ;  /* 0x0000f70000037a02 */ /* 0x000fc80000000f00 */
.L_x_1347:
        /* <DEDUP_REMOVED lines=8> */
.L_x_1343:
        /* <DEDUP_REMOVED lines=10> */
[----:B------:R-:W2:Y:S01]  /*0830*/  @P1 LDG.E R4, [R14.64] ;  /* 0x000000080e041981 */ /* 0x000ea2000c1e1900 */
[----:B------:R-:W-:-:S03]  /*0840*/  IMAD.WIDE R12, R221, R0, c[0x0][0x2d0] ;  /* 0x0000b400dd0c7625 */ /* 0x000fc600078e0200 */
[----:B------:R-:W3:Y:S01]  /*0850*/  @P1 LDG.E R11, [R14.64] ;  /* 0x000000080e0b1981 */ /* 0x000ee2000c1e1900 */
[----:B------:R-:W-:Y:S02]  /*0860*/  IMAD.MOV.U32 R220, RZ, RZ, c[0x0][0x168] ;  /* 0x00005a00ffdc7624 */ /* 0x000fe400078e00ff */
[----:B------:R-:W-:Y:S01]  /*0870*/  @P0 IMAD.WIDE R16, R221, R0, c[0x0][0x2d8] ;  /* 0x0000b600dd100625 */ /* 0x000fe200078e0200 */
[----:B------:R-:W4:Y:S04]  /*0880*/  @P2 LDG.E R9, [R12.64] ;  /* 0x000000080c092981 */ /* 0x000f28000c1e1900 */
[----:B------:R1:W5:Y:S02]  /*0890*/  @P0 LDG.E R220, [R16.64] ;  /* 0x0000000810dc0981 */ /* 0x000364000c1e1900 */
[----:B-1----:R-:W-:Y:S01]  /*08a0*/  CS2R R6, SRZ ;  /* 0x0000000000067805 */ /* 0x002fe2000001ff00 */
        /* <DEDUP_REMOVED lines=12> */
[----:B------:R-:W-:Y:S05]  /*0970*/  @!P1 BRA `(.L_x_1349) ;  /* 0x0000003000009947 */ /* 0x000fea0003800000 */
[----:B-----5:R-:W2:Y:S04]  /*0980*/  LDG.E R220, [R14.64] ;  /* 0x000000080edc7981 */ /* 0x020ea8000c1e1900 */
[----:B------:R-:W2:Y:S02]  /*0990*/  LDG.E R9, [R14.64+0x4] ;  /* 0x000004080e097981 */ /* 0x000ea4000c1e1900 */
[----:B--2---:R-:W-:Y:S02]  /*09a0*/  IADD3 R220, -R220, R9, RZ ;  /* 0x00000009dcdc7210 */ /* 0x004fe40007ffe1ff */
.L_x_1349:
[----:B------:R-:W-:-:S04]  /*09b0*/  ISETP.NE.U32.AND P0, PT, RZ, c[0x0][0x2e0], PT ;  /* 0x0000b800ff007a0c */ /* 0x000fc80003f05070 */
[----:B------:R-:W-:-:S13]  /*09c0*/  ISETP.NE.AND.EX P0, PT, RZ, c[0x0][0x2e4], PT, P0 ;  /* 0x0000b900ff007a0c */ /* 0x000fda0003f05300 */
[----:B------:R-:W-:Y:S05]  /*09d0*/  @!P0 BRA `(.L_x_1350) ;  /* 0x0000003000008947 */ /* 0x000fea0003800000 */
[----:B------:R-:W-:-:S05]  /*09e0*/  IMAD.WIDE R8, R221, R0, c[0x0][0x2e0] ;  /* 0x0000b800dd087625 */ /* 0x000fca00078e0200 */
[----:B------:R1:W5:Y:S01]  /*09f0*/  LDG.E R219, [R8.64] ;  /* 0x0000000808db7981 */ /* 0x000362000c1e1900 */
[----:B------:R-:W-:Y:S05]  /*0a00*/  BRA `(.L_x_1351) ;  /* 0x0000004000007947 */ /* 0x000fea0003800000 */
.L_x_1350:
[----:B------:R-:W-:Y:S05]  /*0a10*/  @!P2 BRA `(.L_x_1351) ;  /* 0x000000300000a947 */ /* 0x000fea0003800000 */
[----:B------:R-:W2:Y:S04]  /*0a20*/  LDG.E R219, [R12.64] ;  /* 0x000000080cdb7981 */ /* 0x000ea8000c1e1900 */
[----:B------:R-:W2:Y:S02]  /*0a30*/  LDG.E R0, [R12.64+0x4] ;  /* 0x000004080c007981 */ /* 0x000ea4000c1e1900 */
[----:B--2---:R-:W-:Y:S02]  /*0a40*/  IADD3 R219, -R219, R0, RZ ;  /* 0x00000000dbdb7210 */ /* 0x004fe40007ffe1ff */
.L_x_1351:
        /* <DEDUP_REMOVED lines=82> */
[-C--:B------:R-:W-:Y:S01]  /*0f70*/  LEA.HI R18, R23, R2.reuse, RZ, 0x3 ;  /* 0x0000000217127211 */ /* 0x080fe200078f18ff */
        /* <DEDUP_REMOVED lines=17> */
[----:B------:R-:W-:Y:S01]  /*1090*/  SHF.R.S32.HI R20, RZ, 0x1f, R223 ;  /* 0x0000001fff147819 */ /* 0x000fe200000114df */
        /* <DEDUP_REMOVED lines=12> */
[----:B------:R-:W-:Y:S01]  /*1160*/  IMAD.IADD R9, R19, 0x1, -R4 ;  /* 0x0000000113097824 */ /* 0x000fe200078e0a04 */
[----:B------:R-:W-:Y:S01]  /*1170*/  LEA.HI R19, R17, R218, RZ, 0x1 ;  /* 0x000000da11137211 */ /* 0x000fe200078f08ff */
[----:B------:R-:W-:Y:S01]  /*1180*/  IMAD.MOV.U32 R4, RZ, RZ, R24 ;  /* 0x000000ffff047224 */ /* 0x000fe200078e0018 */
[----:B------:R-:W-:Y:S01]  /*1190*/  IADD3 R24, P0, R216, R3, RZ ;  /* 0x00000003d8187210 */ /* 0x000fe20007f1e0ff */
[----:B------:R-:W-:Y:S01]  /*11a0*/  IMAD.IADD R5, R25, 0x1, R8 ;  /* 0x0000000119057824 */ /* 0x000fe200078e0208 */
[----:B------:R-:W-:Y:S01]  /*11b0*/  LEA.HI R8, R23, R2, RZ, 0x5 ;  /* 0x0000000217087211 */ /* 0x000fe200078f28ff */
[----:B------:R-:W-:Y:S01]  /*11c0*/  IMAD.WIDE R34, R222, 0x80, R34 ;  /* 0x00000080de227825 */ /* 0x000fe200078e0222 */
[----:B------:R-:W-:-:S02]  /*11d0*/  LEA.HI.X.SX32 R25, R216, R7, 0x1, P0 ;  /* 0x00000007d8197211 */ /* 0x000fc400000f0eff */
[----:B------:R-:W-:Y:S01]  /*11e0*/  LOP3.LUT R19, R19, 0x7fffffe, RZ, 0xc0, !PT ;  /* 0x07fffffe13137812 */ /* 0x000fe200078ec0ff */
[----:B------:R-:W-:Y:S01]  /*11f0*/  IMAD.SHL.U32 R7, R18, 0x8, RZ ;  /* 0x0000000812077824 */ /* 0x000fe200078e00ff */
[----:B------:R-:W-:Y:S01]  /*1200*/  SHF.R.S32.HI R17, RZ, 0x1f, R17 ;  /* 0x0000001fff117819 */ /* 0x000fe20000011411 */
[----:B------:R-:W-:Y:S02]  /*1210*/  IMAD R224, R20, c[0x0][0x238], RZ ;  /* 0x00008e0014e07a24 */ /* 0x000fe400078e02ff */
[----:B------:R-:W-:Y:S01]  /*1220*/  IMAD R3, R35, c[0x0][0x1d8], RZ ;  /* 0x0000760023037a24 */ /* 0x000fe200078e02ff */
[----:B------:R-:W-:Y:S01]  /*1230*/  LOP3.LUT R7, R7, 0xc0, RZ, 0xc0, !PT ;  /* 0x000000c007077812 */ /* 0x000fe200078ec0ff */
[----:B------:R-:W-:Y:S01]  /*1240*/  IMAD R224, R223, c[0x0][0x23c], R224 ;  /* 0x00008f00dfe07a24 */ /* 0x000fe200078e02e0 */
[----:B------:R-:W-:Y:S01]  /*1250*/  LEA.HI R17, R17, R218, RZ, 0x3 ;  /* 0x000000da11117211 */ /* 0x000fe200078f18ff */
[----:B------:R-:W-:Y:S01]  /*1260*/  IMAD.WIDE.U32 R28, R223, c[0x0][0x238], R28 ;  /* 0x00008e00df1c7a25 */ /* 0x000fe200078e001c */
[----:B------:R-:W-:-:S02]  /*1270*/  SHF.R.U32.HI R6, RZ, 0x3, R7 ;  /* 0x00000003ff067819 */ /* 0x000fc40000011607 */
[----:B------:R-:W-:Y:S01]  /*1280*/  LOP3.LUT R7, R7, 0x18, R12, 0xf8, !PT ;  /* 0x0000001807077812 */ /* 0x000fe200078ef80c */
[C---:B------:R-:W-:Y:S01]  /*1290*/  IMAD R3, R34.reuse, c[0x0][0x1dc], R3 ;  /* 0x0000770022037a24 */ /* 0x040fe200078e0203 */
[----:B------:R-:W-:Y:S01]  /*12a0*/  LOP3.LUT R17, R17, 0xfffffff8, RZ, 0xc0, !PT ;  /* 0xfffffff811117812 */ /* 0x000fe200078ec0ff */
[----:B------:R-:W-:Y:S01]  /*12b0*/  IMAD.WIDE.U32 R4, R34, c[0x0][0x1d8], R4 ;  /* 0x0000760022047a25 */ /* 0x000fe200078e0004 */
[----:B------:R-:W-:-:S03]  /*12c0*/  LOP3.LUT R6, R7, R6, RZ, 0x3c, !PT ;  /* 0x0000000607067212 */ /* 0x000fc600078e3cff */
[----:B------:R-:W-:Y:S02]  /*12d0*/  IMAD.IADD R225, R29, 0x1, R224 ;  /* 0x000000011de17824 */ /* 0x000fe400078e02e0 */
[----:B------:R-:W-:Y:S01]  /*12e0*/  IMAD.MOV.U32 R224, RZ, RZ, R28 ;  /* 0x000000ffffe07224 */ /* 0x000fe200078e001c */
[----:B------:R-:W-:Y:S01]  /*12f0*/  LEA R28, P0, R4, c[0x0][0x1c0], 0x1 ;  /* 0x00007000041c7a11 */ /* 0x000fe200078008ff */
[----:B------:R-:W-:Y:S02]  /*1300*/  IMAD.IADD R3, R5, 0x1, R3 ;  /* 0x0000000105037824 */ /* 0x000fe400078e0203 */
[----:B------:R-:W-:Y:S02]  /*1310*/  IMAD.MOV.U32 R7, RZ, RZ, c[0x0][0x1d8] ;  /* 0x00007600ff077624 */ /* 0x000fe400078e00ff */
[----:B------:R-:W-:Y:S01]  /*1320*/  IMAD R232, R20, c[0x0][0x288], RZ ;  /* 0x0000a20014e87a24 */ /* 0x000fe200078e02ff */
[----:B------:R-:W-:Y:S01]  /*1330*/  LEA.HI.X R29, R4, c[0x0][0x1c4], R3, 0x1, P0 ;  /* 0x00007100041d7a11 */ /* 0x000fe200000f0c03 */
[----:B------:R-:W-:Y:S01]  /*1340*/  IMAD.MOV.U32 R3, RZ, RZ, c[0x0][0x1dc] ;  /* 0x00007700ff037624 */ /* 0x000fe200078e00ff */
[----:B------:R-:W-:Y:S01]  /*1350*/  LEA R32, P0, R7, R28, 0x7 ;  /* 0x0000001c07207211 */ /* 0x000fe200078038ff */
[----:B------:R-:W-:-:S03]  /*1360*/  IMAD.WIDE.U32 R30, R223, c[0x0][0x270], R24 ;  /* 0x00009c00df1e7a25 */ /* 0x000fc600078e0018 */
[----:B------:R-:W-:Y:S01]  /*1370*/  LEA.HI.X R33, R7, R29, R3, 0x7, P0 ;  /* 0x0000001d07217211 */ /* 0x000fe200000f3c03 */
[C---:B------:R-:W-:Y:S01]  /*1380*/  IMAD R232, R223.reuse, c[0x0][0x28c], R232 ;  /* 0x0000a300dfe87a24 */ /* 0x040fe200078e02e8 */
[----:B------:R-:W-:Y:S01]  /*1390*/  IADD3 R7, R12, 0x20, RZ ;  /* 0x000000200c077810 */ /* 0x000fe20007ffe0ff */
[----:B------:R-:W-:Y:S01]  /*13a0*/  IMAD.WIDE.U32 R24, R223, c[0x0][0x288], R24 ;  /* 0x0000a200df187a25 */ /* 0x000fe200078e0018 */
[----:B------:R-:W-:Y:S02]  /*13b0*/  ISETP.GE.AND P0, PT, R214, c[0x0][0x1cc], PT ;  /* 0x00007300d6007a0c */ /* 0x000fe40003f06270 */
[----:B------:R-:W-:Y:S01]  /*13c0*/  ISETP.GE.AND P6, PT, R7, c[0x0][0x1cc], PT ;  /* 0x0000730007007a0c */ /* 0x000fe20003fc6270 */
[----:B------:R-:W-:Y:S02]  /*13d0*/  IMAD.IADD R5, R219, 0x1, -R212 ;  /* 0x00000001db057824 */ /* 0x000fe400078e0ad4 */
[----:B------:R-:W-:Y:S01]  /*13e0*/  IMAD.IADD R233, R25, 0x1, R232 ;  /* 0x0000000119e97824 */ /* 0x000fe200078e02e8 */
[----:B------:R-:W-:Y:S01]  /*13f0*/  SHF.R.S32.HI R25, RZ, 0x5, R8 ;  /* 0x00000005ff197819 */ /* 0x000fe20000011408 */
[----:B------:R-:W-:-:S02]  /*1400*/  IMAD.IADD R3, R5, 0x1, -R218 ;  /* 0x0000000105037824 */ /* 0x000fc400078e0ada */
[----:B------:R-:W-:Y:S02]  /*1410*/  IMAD.IADD R16, R218, 0x1, -R19 ;  /* 0x00000001da107824 */ /* 0x000fe400078e0a13 */
        /* <DEDUP_REMOVED lines=8> */
[C---:B------:R-:W-:Y:S01]  /*14a0*/  ISETP.LT.OR P6, PT, R3.reuse, 0x41, P6 ;  /* 0x000000410300780c */ /* 0x040fe200037c1670 */
[----:B------:R-:W-:Y:S01]  /*14b0*/  IMAD.MOV.U32 R232, RZ, RZ, R24 ;  /* 0x000000ffffe87224 */ /* 0x000fe200078e0018 */
[----:B------:R-:W-:Y:S01]  /*14c0*/  ISETP.LT.OR P0, PT, R3, 0x41, P0 ;  /* 0x000000410300780c */ /* 0x000fe20000701670 */
[----:B------:R-:W-:Y:S01]  /*14d0*/  IMAD.SHL.U32 R6, R6, 0x2, RZ ;  /* 0x0000000206067824 */ /* 0x000fe200078e00ff */
[----:B------:R-:W-:Y:S01]  /*14e0*/  LEA.HI R16, R8, R25, RZ, 0x1 ;  /* 0x0000001908107211 */ /* 0x000fe200078f08ff */
[----:B------:R-:W-:Y:S01]  /*14f0*/  IMAD.IADD R204, R2, 0x1, -R15 ;  /* 0x0000000102cc7824 */ /* 0x000fe200078e0a0f */
[----:B------:R-:W-:Y:S01]  /*1500*/  LOP3.LUT R15, R10, 0xfffffff0, RZ, 0xc0, !PT ;  /* 0xfffffff00a0f7812 */ /* 0x000fe200078ec0ff */
[----:B------:R-:W-:Y:S01]  /*1510*/  IMAD R236, R20, c[0x0][0x270], RZ ;  /* 0x00009c0014ec7a24 */ /* 0x000fe200078e02ff */
        /* <DEDUP_REMOVED lines=13> */
[----:B------:R-:W-:Y:S01]  /*15f0*/  IMAD R236, R223, c[0x0][0x274], R236 ;  /* 0x00009d00dfec7a24 */ /* 0x000fe200078e02ec */
[C---:B------:R-:W-:Y:S01]  /*1600*/  ISETP.LT.OR P1, PT, R3.reuse, 0x1, P5 ;  /* 0x000000010300780c */ /* 0x040fe20002f21670 */
[----:B------:R-:W-:Y:S01]  /*1610*/  IMAD R4, R36, c[0x0][0x178], RZ ;  /* 0x00005e0024047a24 */ /* 0x000fe200078e02ff */
[----:B------:R-:W-:Y:S01]  /*1620*/  ISETP.LT.OR P5, PT, R3, 0x41, P5 ;  /* 0x000000410300780c */ /* 0x000fe20002fa1670 */
[----:B------:R-:W-:Y:S01]  /*1630*/  IMAD.IADD R237, R31, 0x1, R236 ;  /* 0x000000011fed7824 */ /* 0x000fe200078e02ec */
[----:B------:R-:W-:Y:S01]  /*1640*/  SHF.R.S32.HI R21, RZ, 0x1f, R24 ;  /* 0x0000001fff157819 */ /* 0x000fe20000011418 */
[----:B------:R-:W-:Y:S01]  /*1650*/  IMAD.MOV.U32 R236, RZ, RZ, R30 ;  /* 0x000000ffffec7224 */ /* 0x000fe200078e001e */
[----:B------:R-:W-:Y:S01]  /*1660*/  LOP3.LUT R16, R16, 0xfffffffe, RZ, 0xc0, !PT ;  /* 0xfffffffe10107812 */ /* 0x000fe200078ec0ff */
[----:B------:R2:W-:Y:S01]  /*1670*/  LDGSTS.E.BYPASS.LTC128B.128 [R6+0x7080], [R32.64], !P3 ;  /* 0x0708000020067fae */ /* 0x0005e2000d901d48 */
[----:B------:R-:W-:Y:S01]  /*1680*/  ISETP.LT.OR P3, PT, R3, 0x1, P2 ;  /* 0x000000010300780c */ /* 0x000fe20001761670 */
[----:B------:R-:W-:Y:S01]  /*1690*/  IMAD R19, R27, c[0x0][0x17c], R4 ;  /* 0x00005f001b137a24 */ /* 0x000fe200078e0204 */
[C---:B------:R-:W-:Y:S01]  /*16a0*/  ISETP.LT.OR P2, PT, R3.reuse, 0x41, P2 ;  /* 0x000000410300780c */ /* 0x040fe20001741670 */
[----:B------:R2:W-:Y:S01]  /*16b0*/  LDGSTS.E.BYPASS.LTC128B.128 [R6+0x9080], [R32.64+0x40], !P6 ;  /* 0x0908004020067fae */ /* 0x0005e2000f101d48 */
[----:B------:R-:W-:Y:S01]  /*16c0*/  ISETP.LT.OR P6, PT, R3, 0x1, P4 ;  /* 0x000000010300780c */ /* 0x000fe200027c1670 */
[----:B------:R-:W-:Y:S01]  /*16d0*/  IMAD.WIDE.U32 R30, R27, c[0x0][0x178], R12 ;  /* 0x00005e001b1e7a25 */ /* 0x000fe200078e000c */
[----:B------:R-:W-:Y:S01]  /*16e0*/  ISETP.LT.OR P4, PT, R3, 0x41, P4 ;  /* 0x000000410300780c */ /* 0x000fe20002781670 */
[----:B------:R2:W-:Y:S01]  /*16f0*/  LDGSTS.E.BYPASS.LTC128B.128 [R6+0xb080], [R32.64+0x80], !P0 ;  /* 0x0b08008020067fae */ /* 0x0005e2000c101d48 */
[----:B------:R-:W-:Y:S01]  /*1700*/  LEA.HI R3, R24, R24, RZ, 0x1 ;  /* 0x0000001818037211 */ /* 0x000fe200078f08ff */
[----:B------:R-:W-:Y:S01]  /*1710*/  IMAD.WIDE.U32 R38, R0, c[0x0][0x1b8], R38 ;  /* 0x00006e0000267a25 */ /* 0x000fe200078e0026 */
[----:B------:R-:W-:-:S02]  /*1720*/  LOP3.LUT R15, R10, 0x7fffffe, RZ, 0xc0, !PT ;  /* 0x07fffffe0a0f7812 */ /* 0x000fc400078ec0ff */
[----:B------:R-:W-:Y:S01]  /*1730*/  LEA.HI R21, R21, R24, RZ, 0x3 ;  /* 0x0000001815157211 */ /* 0x000fe200078f18ff */
[----:B------:R-:W-:Y:S01]  /*1740*/  IMAD.IADD R31, R31, 0x1, R19 ;  /* 0x000000011f1f7824 */ /* 0x000fe200078e0213 */
[----:B------:R-:W-:Y:S01]  /*1750*/  LEA.HI R4, R23, R2, RZ, 0x6 ;  /* 0x0000000217047211 */ /* 0x000fe200078f30ff */
[----:B------:R-:W-:Y:S01]  /*1760*/  IMAD R19, R35, c[0x0][0x1a8], RZ ;  /* 0x00006a0023137a24 */ /* 0x000fe200078e02ff */
[----:B-1----:R-:W-:Y:S01]  /*1770*/  LOP3.LUT R29, R3, 0x7fffffe, RZ, 0xc0, !PT ;  /* 0x07fffffe031d7812 */ /* 0x002fe200078ec0ff */
[----:B------:R-:W-:Y:S01]  /*1780*/  IMAD.IADD R16, R25, 0x1, -R16 ;  /* 0x0000000119107824 */ /* 0x000fe200078e0a10 */
[----:B------:R-:W-:Y:S01]  /*1790*/  SHF.R.S32.HI R4, RZ, 0x6, R4 ;  /* 0x00000006ff047819 */ /* 0x000fe20000011404 */
[----:B------:R-:W-:Y:S01]  /*17a0*/  IMAD.IADD R28, R204, 0x1, -R15 ;  /* 0x00000001cc1c7824 */ /* 0x000fe200078e0a0f */
[----:B------:R-:W-:Y:S01]  /*17b0*/  LOP3.LUT R15, R21, 0xfffffff8, RZ, 0xc0, !PT ;  /* 0xfffffff8150f7812 */ /* 0x000fe200078ec0ff */
[----:B------:R-:W-:Y:S01]  /*17c0*/  IMAD.IADD R22, R24, 0x1, -R29 ;  /* 0x0000000118167824 */ /* 0x000fe200078e0a1d */
[----:B------:R-:W-:Y:S01]  /*17d0*/  SHF.R.S32.HI R21, RZ, 0x3, R21 ;  /* 0x00000003ff157819 */ /* 0x000fe20000011415 */
[----:B------:R-:W-:Y:S01]  /*17e0*/  IMAD R29, R14, c[0x0][0x1b8], RZ ;  /* 0x00006e000e1d7a24 */ /* 0x000fe200078e02ff */
[----:B------:R-:W-:Y:S01]  /*17f0*/  IADD3 R234, R6, 0xc080, RZ ;  /* 0x0000c08006ea7810 */ /* 0x000fe20007ffe0ff */
[----:B------:R-:W-:Y:S01]  /*1800*/  IMAD.SHL.U32 R202, R16, 0x400, RZ ;  /* 0x0000040010ca7824 */ /* 0x000fe200078e00ff */
[----:B------:R-:W-:Y:S01]  /*1810*/  IADD3 R231, R6, 0x12080, RZ ;  /* 0x0001208006e77810 */ /* 0x000fe20007ffe0ff */
[----:B------:R-:W-:-:S02]  /*1820*/  IMAD R14, R0, c[0x0][0x1bc], R29 ;  /* 0x00006f00000e7a24 */ /* 0x000fc400078e021d */
[----:B------:R-:W-:Y:S02]  /*1830*/  IMAD R0, R20, c[0x0][0x180], RZ ;  /* 0x0000600014007a24 */ /* 0x000fe400078e02ff */
[----:B------:R-:W-:Y:S02]  /*1840*/  IMAD.IADD R39, R39, 0x1, R14 ;  /* 0x0000000127277824 */ /* 0x000fe400078e020e */
[----:B------:R-:W-:Y:S01]  /*1850*/  IMAD R228, R223, c[0x0][0x184], R0 ;  /* 0x00006100dfe47a24 */ /* 0x000fe200078e0200 */
[----:B--2---:R-:W-:Y:S01]  /*1860*/  SHF.R.S32.HI R32, RZ, 0x1, R3 ;  /* 0x00000001ff207819 */ /* 0x004fe20000011403 */
[C---:B------:R-:W-:Y:S01]  /*1870*/  IMAD R0, R34.reuse, c[0x0][0x1ac], R19 ;  /* 0x00006b0022007a24 */ /* 0x040fe200078e0213 */
[----:B------:R-:W-:Y:S01]  /*1880*/  SHF.R.S32.HI R3, RZ, 0x1f, R3 ;  /* 0x0000001fff037819 */ /* 0x000fe20000011403 */
[----:B------:R-:W-:-:S03]  /*1890*/  IMAD.WIDE.U32 R38, R34, c[0x0][0x1a8], R38 ;  /* 0x00006a0022267a25 */ /* 0x000fc600078e0026 */
[----:B------:R-:W-:Y:S01]  /*18a0*/  LEA.HI R3, R3, R32, RZ, 0x2 ;  /* 0x0000002003037211 */ /* 0x000fe200078f10ff */
[----:B------:R-:W-:Y:S01]  /*18b0*/  IMAD.IADD R0, R39, 0x1, R0 ;  /* 0x0000000127007824 */ /* 0x000fe200078e0200 */
[C---:B------:R-:W-:Y:S01]  /*18c0*/  LEA R34, P0, R38.reuse, c[0x0][0x190], 0x1 ;  /* 0x0000640026227a11 */ /* 0x040fe200078008ff */
[----:B------:R-:W-:Y:S01]  /*18d0*/  IMAD.WIDE.U32 R30, R223, c[0x0][0x180], R30 ;  /* 0x00006000df1e7a25 */ /* 0x000fe200078e001e */
[----:B------:R-:W-:Y:S02]  /*18e0*/  LOP3.LUT R3, R3, 0xfffffffc, RZ, 0xc0, !PT ;  /* 0xfffffffc03037812 */ /* 0x000fe400078ec0ff */
[----:B------:R-:W-:Y:S01]  /*18f0*/  LEA.HI.X R35, R38, c[0x0][0x194], R0, 0x1, P0 ;  /* 0x0000650026237a11 */ /* 0x000fe200000f0c00 */
[----:B------:R-:W-:Y:S01]  /*1900*/  IMAD.MOV.U32 R29, RZ, RZ, c[0x0][0x1a8] ;  /* 0x00006a00ff1d7624 */ /* 0x000fe200078e00ff */
[----:B------:R-:W-:Y:S01]  /*1910*/  SHF.R.S32.HI R0, RZ, 0x1f, R245 ;  /* 0x0000001fff007819 */ /* 0x000fe200000114f5 */
[----:B------:R-:W-:Y:S02]  /*1920*/  IMAD R235, R235, 0x2, R202 ;  /* 0x00000002ebeb7824 */ /* 0x000fe400078e02ca */
[C---:B------:R-:W-:Y:S01]  /*1930*/  IMAD R203, R21.reuse, 0x8, R22 ;  /* 0x0000000815cb7824 */ /* 0x040fe200078e0216 */
[----:B------:R1:W-:Y:S01]  /*1940*/  LDGSTS.E.BYPASS.LTC128B.128 [R6+0x80], [R34.64], !P1 ;  /* 0x0008000022067fae */ /* 0x0003e2000c901d48 */
[----:B------:R-:W-:Y:S01]  /*1950*/  IMAD R202, R21, 0x200, R202 ;  /* 0x0000020015ca7824 */ /* 0x000fe200078e02ca */
[----:B------:R-:W-:Y:S01]  /*1960*/  ISETP.GE.AND P1, PT, R214, c[0x0][0x16c], PT ;  /* 0x00005b00d6007a0c */ /* 0x000fe20003f26270 */
[----:B------:R-:W-:Y:S01]  /*1970*/  IMAD.IADD R229, R31, 0x1, R228 ;  /* 0x000000011fe57824 */ /* 0x000fe200078e02e4 */
[----:B------:R1:W-:Y:S01]  /*1980*/  LDGSTS.E.BYPASS.LTC128B.128 [R6+0x2080], [R34.64+0x40], !P3 ;  /* 0x0208004022067fae */ /* 0x0003e2000d901d48 */
[----:B------:R-:W-:Y:S01]  /*1990*/  IMAD.MOV.U32 R228, RZ, RZ, R30 ;  /* 0x000000ffffe47224 */ /* 0x000fe200078e001e */
[----:B------:R-:W-:Y:S01]  /*19a0*/  LEA R30, P0, R29, R34, 0x7 ;  /* 0x000000221d1e7211 */ /* 0x000fe200078038ff */
[----:B------:R-:W-:Y:S01]  /*19b0*/  IMAD R31, R245, UR5, RZ ;  /* 0x00000005f51f7c24 */ /* 0x000fe2000f8e02ff */
[----:B------:R-:W-:Y:S01]  /*19c0*/  SEL R22, RZ, 0x4, P1 ;  /* 0x00000004ff167807 */ /* 0x000fe20000800000 */
[----:B------:R-:W-:Y:S01]  /*19d0*/  IMAD.MOV.U32 R21, RZ, RZ, c[0x0][0x1ac] ;  /* 0x00006b00ff157624 */ /* 0x000fe200078e00ff */
[----:B------:R1:W-:Y:S01]  /*19e0*/  LDGSTS.E.BYPASS.LTC128B.128 [R6+0x4080], [R34.64+0x80], !P6 ;  /* 0x0408008022067fae */ /* 0x0003e2000f101d48 */
[----:B------:R-:W-:-:S02]  /*19f0*/  IMAD R14, R0, UR4, R31 ;  /* 0x00000004000e7c24 */ /* 0x000fc4000f8e021f */
[----:B------:R-:W-:Y:S01]  /*1a00*/  IMAD R205, R9, 0x4, R4 ;  /* 0x0000000409cd7824 */ /* 0x000fe200078e0204 */
[----:B------:R-:W-:Y:S01]  /*1a10*/  LEA.HI.X R31, R29, R35, R21, 0x7, P0 ;  /* 0x000000231d1f7211 */ /* 0x000fe200000f3c15 */
[----:B------:R-:W-:Y:S01]  /*1a20*/  IMAD R19, R11, c[0x0][0x188], RZ ;  /* 0x000062000b137a24 */ /* 0x000fe200078e02ff */
[----:B------:R-:W-:Y:S01]  /*1a30*/  ISETP.GE.AND P0, PT, R12, c[0x0][0x16c], PT ;  /* 0x00005b000c007a0c */ /* 0x000fe20003f06270 */
[----:B------:R-:W-:Y:S02]  /*1a40*/  IMAD R0, R0, c[0x0][0x178], RZ ;  /* 0x00005e0000007a24 */ /* 0x000fe400078e02ff */
[----:B------:R-:W-:Y:S01]  /*1a50*/  IMAD R205, R205, 0x8, R28 ;  /* 0x00000008cdcd7824 */ /* 0x000fe200078e021c */
        /* <DEDUP_REMOVED lines=8> */
[----:B------:R2:W-:Y:S02]  /*1ae0*/  LDGSTS.E.BYPASS.LTC128B.128 [R6+0x3080], [R30.64+0x40], !P2 ;  /* 0x030800401e067fae */ /* 0x0005e4000d101d48 */
[----:B------:R-:W-:Y:S01]  /*1af0*/  IADD3 R22, R22, R0, R215 ;  /* 0x0000000016167210 */ /* 0x000fe20007ffe0d7 */
[----:B------:R-:W-:Y:S01]  /*1b00*/  IMAD.IADD R21, R29, 0x1, R21 ;  /* 0x000000011d157824 */ /* 0x000fe200078e0215 */
[----:B------:R2:W-:Y:S01]  /*1b10*/  LDGSTS.E.BYPASS.LTC128B.128 [R6+0x5080], [R30.64+0x80], !P4 ;  /* 0x050800801e067fae */ /* 0x0005e2000e101d48 */
[----:B------:R-:W-:Y:S01]  /*1b20*/  IMAD.IADD R208, R229, 0x1, R19 ;  /* 0x00000001e5d07824 */ /* 0x000fe200078e0213 */
[----:B------:R-:W-:Y:S01]  /*1b30*/  LEA R19, P1, R28, R228, 0x6 ;  /* 0x000000e41c137211 */ /* 0x000fe200078230ff */
[----:B------:R-:W-:Y:S01]  /*1b40*/  IMAD.SHL.U32 R204, R204, 0x40, RZ ;  /* 0x00000040cccc7824 */ /* 0x000fe200078e00ff */
[----:B------:R-:W-:Y:S01]  /*1b50*/  LOP3.LUT P5, RZ, R22, 0x2, RZ, 0xc0, !PT ;  /* 0x0000000216ff7812 */ /* 0x000fe200078ac0ff */
[----:B------:R-:W-:Y:S01]  /*1b60*/  IMAD R211, R11, c[0x0][0x278], RZ ;  /* 0x00009e000bd37a24 */ /* 0x000fe200078e02ff */
[----:B------:R-:W-:Y:S01]  /*1b70*/  LEA.HI.X R0, R28, R208, R21, 0x6, P1 ;  /* 0x000000d01c007211 */ /* 0x000fe200008f3415 */
[----:B------:R-:W-:Y:S01]  /*1b80*/  IMAD.SHL.U32 R21, R245, 0x40, RZ ;  /* 0x00000040f5157824 */ /* 0x000fe200078e00ff */
[----:B------:R-:W-:Y:S01]  /*1b90*/  ISETP.GT.AND P1, PT, R2, 0xf, PT ;  /* 0x0000000f0200780c */ /* 0x000fe20003f24270 */
[----:B------:R-:W-:Y:S01]  /*1ba0*/  IMAD.WIDE.U32 R236, R226, c[0x0][0x278], R236 ;  /* 0x00009e00e2ec7a25 */ /* 0x000fe200078e00ec */
[----:B------:R-:W-:Y:S01]  /*1bb0*/  LEA R28, P3, R19, c[0x0][0x160], 0x1 ;  /* 0x00005800131c7a11 */ /* 0x000fe200078608ff */
[----:B------:R-:W0:Y:S01]  /*1bc0*/  LDGDEPBAR ;  /* 0x00000000000079af */ /* 0x000e220000000000 */
[----:B------:R-:W-:Y:S01]  /*1bd0*/  LOP3.LUT R204, R204, 0x1c0, RZ, 0xc0, !PT ;  /* 0x000001c0cccc7812 */ /* 0x000fe200078ec0ff */
[----:B------:R-:W-:Y:S01]  /*1be0*/  IMAD.SHL.U32 R25, R25, 0x10, RZ ;  /* 0x0000001019197824 */ /* 0x000fe200078e00ff */
[----:B------:R-:W-:Y:S01]  /*1bf0*/  LEA.HI.X R29, R19, c[0x0][0x164], R0, 0x1, P3 ;  /* 0x00005900131d7a11 */ /* 0x000fe200018f0c00 */
[----:B------:R-:W-:Y:S01]  /*1c00*/  IMAD R211, R226, c[0x0][0x27c], R211 ;  /* 0x00009f00e2d37a24 */ /* 0x000fe200078e02d3 */
[----:B------:R-:W-:Y:S01]  /*1c10*/  SHF.R.S32.HI R19, RZ, 0x1f, R21 ;  /* 0x0000001fff137819 */ /* 0x000fe20000011415 */
[----:B------:R-:W-:Y:S01]  /*1c20*/  IMAD.IADD R15, R24, 0x1, -R15 ;  /* 0x00000001180f7824 */ /* 0x000fe200078e0a0f */
[----:B------:R-:W-:Y:S01]  /*1c30*/  LOP3.LUT R25, R204, 0x30, R25, 0xf8, !PT ;  /* 0x00000030cc197812 */ /* 0x000fe200078ef819 */
[----:B------:R-:W-:Y:S01]  /*1c40*/  IMAD R36, R36, c[0x0][0x208], RZ ;  /* 0x0000820024247a24 */ /* 0x000fe200078e02ff */
[----:B------:R-:W-:Y:S01]  /*1c50*/  LEA.HI R0, R23, R2, RZ, 0x7 ;  /* 0x0000000217007211 */ /* 0x000fe200078f38ff */
[----:B------:R-:W-:Y:S01]  /*1c60*/  IMAD.IADD R211, R237, 0x1, R211 ;  /* 0x00000001edd37824 */ /* 0x000fe200078e02d3 */
[----:B------:R-:W-:Y:S01]  /*1c70*/  @!P1 IADD3 R24, P3, R21, R236, RZ ;  /* 0x000000ec15189210 */ /* 0x000fe20007f7e0ff */
[C---:B------:R-:W-:Y:S01]  /*1c80*/  IMAD R36, R27.reuse, c[0x0][0x20c], R36 ;  /* 0x000083001b247a24 */ /* 0x040fe200078e0224 */
[----:B------:R-:W-:Y:S01]  /*1c90*/  SHF.R.U32.HI R204, RZ, 0x3, R204 ;  /* 0x00000003ffcc7819 */ /* 0x000fe200000116cc */
[----:B------:R-:W-:Y:S01]  /*1ca0*/  IMAD.WIDE.U32 R26, R27, c[0x0][0x208], R12 ;  /* 0x000082001b1a7a25 */ /* 0x000fe200078e000c */
[----:B------:R-:W-:-:S02]  /*1cb0*/  LOP3.LUT R25, R25, 0x8, R18, 0xf8, !PT ;  /* 0x0000000819197812 */ /* 0x000fc400078ef812 */
[----:B------:R-:W-:Y:S01]  /*1cc0*/  SHF.R.U32.HI R0, RZ, 0x4, R0 ;  /* 0x00000004ff007819 */ /* 0x000fe20000011600 */
[----:B------:R-:W-:Y:S01]  /*1cd0*/  @!P1 IMAD.X R23, R19, 0x1, R211, P3 ;  /* 0x0000000113179824 */ /* 0x000fe200018e06d3 */
[----:B------:R-:W-:Y:S01]  /*1ce0*/  ISETP.GE.AND P3, PT, R12, c[0x0][0x1fc], PT ;  /* 0x00007f000c007a0c */ /* 0x000fe20003f66270 */
[----:B------:R-:W-:Y:S01]  /*1cf0*/  IMAD.IADD R37, R27, 0x1, R36 ;  /* 0x000000011b257824 */ /* 0x000fe200078e0224 */
[----:B------:R-:W-:Y:S01]  /*1d00*/  LOP3.LUT R204, R25, R204, RZ, 0x3c, !PT ;  /* 0x000000cc19cc7212 */ /* 0x000fe200078e3cff */
[----:B------:R-:W-:Y:S01]  /*1d10*/  IMAD R20, R20, c[0x0][0x210], RZ ;  /* 0x0000840014147a24 */ /* 0x000fe200078e02ff */
[----:B------:R-:W-:Y:S01]  /*1d20*/  SEL R25, RZ, 0x1, P3 ;  /* 0x00000001ff197807 */ /* 0x000fe20001800000 */
[----:B------:R-:W-:Y:S01]  /*1d30*/  IMAD.SHL.U32 R27, R9, 0x10, RZ ;  /* 0x00000010091b7824 */ /* 0x000fe200078e00ff */
[----:B------:R-:W-:Y:S01]  /*1d40*/  ISETP.GE.AND P3, PT, R7, c[0x0][0x1fc], PT ;  /* 0x00007f0007007a0c */ /* 0x000fe20003f66270 */
[----:B------:R-:W-:Y:S01]  /*1d50*/  IMAD R33, R223, c[0x0][0x214], R20 ;  /* 0x00008500df217a24 */ /* 0x000fe200078e0214 */
[----:B------:R-:W-:Y:S01]  /*1d60*/  LOP3.LUT P6, RZ, R22, 0x4, RZ, 0xc0, !PT ;  /* 0x0000000416ff7812 */ /* 0x000fe200078cc0ff */
[----:B------:R-:W-:Y:S01]  /*1d70*/  IMAD.MOV.U32 R36, RZ, RZ, R26 ;  /* 0x000000ffff247224 */ /* 0x000fe200078e001a */
[----:B------:R-:W-:Y:S01]  /*1d80*/  SEL R20, RZ, 0xffffffff, P3 ;  /* 0xffffffffff147807 */ /* 0x000fe20001800000 */
[----:B------:R-:W-:Y:S01]  /*1d90*/  IMAD R241, R11, c[0x0][0x218], RZ ;  /* 0x000086000bf17a24 */ /* 0x000fe200078e02ff */
[----:B------:R-:W-:Y:S01]  /*1da0*/  LOP3.LUT R27, R27, 0x10, RZ, 0xc0, !PT ;  /* 0x000000101b1b7812 */ /* 0x000fe200078ec0ff */
[----:B------:R-:W-:Y:S01]  /*1db0*/  IMAD.WIDE.U32 R36, R223, c[0x0][0x210], R36 ;  /* 0x00008400df247a25 */ /* 0x000fe200078e0024 */
[----:B------:R-:W-:-:S02]  /*1dc0*/  @!P1 LEA R26, P3, R24, c[0x0][0x258], 0x2 ;  /* 0x00009600181a9a11 */ /* 0x000fc400078610ff */
[----:B------:R-:W-:Y:S01]  /*1dd0*/  LOP3.LUT R0, R27, 0x8, R0, 0xf8, !PT ;  /* 0x000000081b007812 */ /* 0x000fe200078ef800 */
[----:B------:R-:W-:Y:S01]  /*1de0*/  IMAD.SHL.U32 R20, R20, 0x2, RZ ;  /* 0x0000000214147824 */ /* 0x000fe200078e00ff */
[----:B------:R-:W-:Y:S01]  /*1df0*/  @!P1 LEA.HI.X R27, R24, c[0x0][0x25c], R23, 0x2, P3 ;  /* 0x00009700181b9a11 */ /* 0x000fe200018f1417 */
[C---:B------:R-:W-:Y:S01]  /*1e00*/  IMAD R23, R11.reuse, c[0x0][0x290], RZ ;  /* 0x0000a4000b177a24 */ /* 0x040fe200078e02ff */
[----:B------:R-:W-:Y:S01]  /*1e10*/  ISETP.GE.AND P3, PT, R214, c[0x0][0x1fc], PT ;  /* 0x00007f00d6007a0c */ /* 0x000fe20003f66270 */
[----:B------:R-:W-:Y:S01]  /*1e20*/  IMAD.IADD R3, R32, 0x1, -R3 ;  /* 0x0000000120037824 */ /* 0x000fe200078e0a03 */
[----:B------:R-:W-:Y:S01]  /*1e30*/  LOP3.LUT R20, R20, 0x2, R25, 0xe2, !PT ;  /* 0x0000000214147812 */ /* 0x000fe200078ee219 */
[----:B------:R-:W-:Y:S02]  /*1e40*/  IMAD R11, R11, c[0x0][0x240], RZ ;  /* 0x000090000b0b7a24 */ /* 0x000fe400078e02ff */
[----:B------:R-:W-:Y:S02]  /*1e50*/  IMAD.IADD R33, R37, 0x1, R33 ;  /* 0x0000000125217824 */ /* 0x000fe400078e0221 */
[----:B------:R-:W-:-:S02]  /*1e60*/  IMAD.MOV.U32 R32, RZ, RZ, R36 ;  /* 0x000000ffff207224 */ /* 0x000fc400078e0024 */
        /* <DEDUP_REMOVED lines=59> */
[----:B--2---:R-:W-:Y:S01]  /*2220*/  LEA R26, P5, R21, c[0x0][0x280], 0x2 ;  /* 0x0000a000151a7a11 */ /* 0x004fe200078a10ff */
        /* <DEDUP_REMOVED lines=41> */
[----:B-1----:R-:W-:Y:S01]  /*24c0*/  SHF.R.S32.HI R14, RZ, 0x1f, R3 ;  /* 0x0000001fff0e7819 */ /* 0x002fe20000011403 */
        /* <DEDUP_REMOVED lines=23> */
.L_x_1354:
[----:B------:R-:W-:Y:S05]  /*2640*/  BSYNC B0 ;  /* 0x0000000000007941 */ /* 0x000fea0003800000 */
.L_x_1353:
        /* <DEDUP_REMOVED lines=74> */
.L_x_1357:
        /* <DEDUP_REMOVED lines=131> */
.L_x_1355:
        /* <DEDUP_REMOVED lines=455> */
.L_x_1356:
        /* <DEDUP_REMOVED lines=237> */
.L_x_1352:
[----:B------:R-:W-:Y:S05]  /*5e60*/  @P3 EXIT ;  /* 0x000000000000394d */ /* 0x000fea0003800000 */
[----:B------:R-:W-:-:S04]  /*5e70*/  ISETP.NE.U32.AND P1, PT, RZ, c[0x0][0x360], PT ;  /* 0x0000d800ff007a0c */ /* 0x000fc80003f25070 */
[----:B------:R-:W-:-:S13]  /*5e80*/  ISETP.NE.AND.EX P1, PT, RZ, c[0x0][0x364], PT, P1 ;  /* 0x0000d900ff007a0c */ /* 0x000fda0003f25310 */
[----:B------:R-:W-:-:S04]  /*5e90*/  @P1 IMAD.MOV.U32 R0, RZ, RZ, 0x4 ;  /* 0x00000004ff001424 */ /* 0x000fc800078e00ff */
[----:B------:R-:W-:-:S05]  /*5ea0*/  @P1 IMAD.WIDE R10, R221, R0, c[0x0][0x360] ;  /* 0x0000d800dd0a1625 */ /* 0x000fca00078e0200 */
[----:B------:R-:W2:Y:S01]  /*5eb0*/  @P1 LDG.E R4, [R10.64] ;  /* 0x000000080a041981 */ /* 0x000ea2000c1e1900 */
[----:B------:R-:W-:Y:S01]  /*5ec0*/  IMAD.MOV.U32 R0, RZ, RZ, 0x1 ;  /* 0x00000001ff007424 */ /* 0x000fe200078e00ff */
[----:B------:R-:W-:Y:S01]  /*5ed0*/  BSSY B0, `(.L_x_1358) ;  /* 0x0000026000007945 */ /* 0x000fe20003800000 */
[----:B------:R-:W-:Y:S01]  /*5ee0*/  IMAD R3, R221, c[0x0][0x2f4], RZ ;  /* 0x0000bd00dd037a24 */ /* 0x000fe200078e02ff */
[----:B------:R-:W1:Y:S01]  /*5ef0*/  S2R R2, SR_TID.X ;  /* 0x0000000000027919 */ /* 0x000e620000002100 */
[----:B------:R-:W-:-:S03]  /*5f00*/  IMAD.MOV.U32 R7, RZ, RZ, R223 ;  /* 0x000000ffff077224 */ /* 0x000fc600078e00df */
[----:B------:R-:W-:Y:S01]  /*5f10*/  BAR.SYNC.DEFER_BLOCKING 0x1, 0x100 ;  /* 0x0044000000007b1d */ /* 0x000fe20000010000 */
[----:B------:R-:W-:Y:S01]  /*5f20*/  ISETP.NE.AND P0, PT, R0, c[0x0][0x338], PT ;  /* 0x0000ce0000007a0c */ /* 0x000fe20003f05270 */
[----:B------:R-:W-:-:S04]  /*5f30*/  IMAD R0, R222, c[0x0][0x358], RZ ;  /* 0x0000d600de007a24 */ /* 0x000fc800078e02ff */
[----:B------:R-:W-:-:S08]  /*5f40*/  IMAD R0, R0, c[0x0][0x2f4], RZ ;  /* 0x0000bd0000007a24 */ /* 0x000fd000078e02ff */
[----:B------:R-:W-:-:S05]  /*5f50*/  @P0 IMAD.HI.U32 R5, R223, c[0x0][0x33c], RZ ;  /* 0x0000cf00df050a27 */ /* 0x000fca00078e00ff */
[----:B------:R-:W-:-:S04]  /*5f60*/  @P0 SHF.R.U32.HI R7, RZ, c[0x0][0x340], R5 ;  /* 0x0000d000ff070a19 */ /* 0x000fc80000011605 */
[----:B------:R-:W-:Y:S01]  /*5f70*/  SHF.R.S32.HI R5, RZ, 0x1f, R7 ;  /* 0x0000001fff057819 */ /* 0x000fe20000011407 */
[----:B--2---:R-:W-:Y:S01]  /*5f80*/  @P1 IMAD R9, R221, 0x80, R4 ;  /* 0x00000080dd091824 */ /* 0x004fe200078e0204 */
[----:B------:R-:W-:Y:S02]  /*5f90*/  SHF.R.S32.HI R4, RZ, 0x1f, R3 ;  /* 0x0000001fff047819 */ /* 0x000fe40000011403 */
[----:B------:R-:W-:Y:S02]  /*5fa0*/  IADD3 R3, P2, P0, R0, R3, R7 ;  /* 0x0000000300037210 */ /* 0x000fe4000785e007 */
[----:B------:R-:W-:Y:S02]  /*5fb0*/  SHF.R.S32.HI R0, RZ, 0x1f, R0 ;  /* 0x0000001fff007819 */ /* 0x000fe40000011400 */
[----:B------:R-:W-:Y:S02]  /*5fc0*/  @P1 SHF.R.S32.HI R6, RZ, 0x1f, R9 ;  /* 0x0000001fff061819 */ /* 0x000fe40000011409 */
[----:B------:R-:W-:-:S02]  /*5fd0*/  IADD3.X R4, R0, R4, R5, P2, P0 ;  /* 0x0000000400047210 */ /* 0x000fc400017e0405 */
[----:B------:R-:W-:Y:S02]  /*5fe0*/  @P1 LEA.HI R6, R6, R9, RZ, 0x7 ;  /* 0x0000000906061211 */ /* 0x000fe400078f38ff */
[----:B-1----:R-:W-:Y:S02]  /*5ff0*/  ISETP.NE.AND P2, PT, R2, RZ, PT ;  /* 0x000000ff0200720c */ /* 0x002fe40003f45270 */
[----:B------:R-:W-:Y:S01]  /*6000*/  @P1 SHF.R.S32.HI R8, RZ, 0x7, R6 ;  /* 0x00000007ff081819 */ /* 0x000fe20000011406 */
[----:B------:R-:W-:Y:S01]  /*6010*/  IMAD.MOV R6, RZ, RZ, -R7 ;  /* 0x000000ffff067224 */ /* 0x000fe200078e0a07 */
[C---:B------:R-:W-:Y:S01]  /*6020*/  SHF.L.U64.HI R4, R3.reuse, 0x2, R4 ;  /* 0x0000000203047819 */ /* 0x040fe20000010204 */
[----:B------:R-:W-:Y:S01]  /*6030*/  IMAD.SHL.U32 R3, R3, 0x4, RZ ;  /* 0x0000000403037824 */ /* 0x000fe200078e00ff */
[----:B------:R-:W-:Y:S01]  /*6040*/  SHF.R.S32.HI R0, RZ, 0x1f, R221 ;  /* 0x0000001fff007819 */ /* 0x000fe200000114dd */
[----:B------:R-:W-:Y:S01]  /*6050*/  @P1 IMAD R8, R8, 0x3000, RZ ;  /* 0x0000300008081824 */ /* 0x000fe200078e02ff */
[----:B------:R-:W-:Y:S01]  /*6060*/  SEL R221, R221, RZ, !P1 ;  /* 0x000000ffdddd7207 */ /* 0x000fe20004800000 */
[----:B------:R-:W-:Y:S01]  /*6070*/  IMAD R6, R6, c[0x0][0x338], R223 ;  /* 0x0000ce0006067a24 */ /* 0x000fe200078e02df */
[----:B------:R-:W-:-:S02]  /*6080*/  IADD3 R10, P0, R3, c[0x0][0x350], RZ ;  /* 0x0000d400030a7a10 */ /* 0x000fc40007f1e0ff */
[----:B------:R-:W-:Y:S02]  /*6090*/  @P1 SHF.R.S32.HI R9, RZ, 0x1f, R8 ;  /* 0x0000001fff091819 */ /* 0x000fe40000011408 */
[----:B------:R-:W-:Y:S01]  /*60a0*/  SEL R0, R0, RZ, !P1 ;  /* 0x000000ff00007207 */ /* 0x000fe20004800000 */
[----:B------:R-:W-:Y:S01]  /*60b0*/  @!P1 CS2R R8, SRZ ;  /* 0x0000000000089805 */ /* 0x000fe2000001ff00 */
[----:B------:R-:W-:Y:S01]  /*60c0*/  IADD3.X R11, R4, c[0x0][0x354], RZ, P0, !PT ;  /* 0x0000d500040b7a10 */ /* 0x000fe200007fe4ff */
[----:B------:R-:W-:Y:S05]  /*60d0*/  @P2 BRA `(.L_x_1359) ;  /* 0x0000005000002947 */ /* 0x000fea0003800000 */
.L_x_1360:
[----:B------:R-:W2:Y:S01]  /*60e0*/  LDG.E.STRONG.GPU R13, [R10.64] ;  /* 0x000000080a0d7981 */ /* 0x000ea2000c1ef900 */
[----:B------:R-:W-:Y:S01]  /*60f0*/  YIELD ;  /* 0x0000000000007946 */ /* 0x000fe20003800000 */
[----:B--2---:R-:W-:Y:S01]  /*6100*/  ISETP.NE.AND P0, PT, R13, R6, PT ;  /* 0x000000060d00720c */ /* 0x004fe20003f05270 */
[----:B------:R-:W-:-:S12]  /*6110*/  CCTL.IVALL ;  /* 0x00000000ff00798f */ /* 0x000fd80002000000 */
[----:B------:R-:W-:Y:S05]  /*6120*/  @P0 BRA `(.L_x_1360) ;  /* 0xffffffb000000947 */ /* 0x000fea000383ffff */
.L_x_1359:
[----:B------:R-:W-:Y:S05]  /*6130*/  BSYNC B0 ;  /* 0x0000000000007941 */ /* 0x000fea0003800000 */
.L_x_1358:
[----:B------:R-:W-:Y:S01]  /*6140*/  MOV R12, 0xffffffff ;  /* 0xffffffff000c7802 */ /* 0x000fe20000000f00 */
[----:B------:R-:W-:Y:S05]  /*6150*/  BRA.CONV ~URZ, `(.L_x_1361) ;  /* 0x000000237f007947 */ /* 0x000fea000b800000 */
[----:B------:R-:W-:Y:S02]  /*6160*/  MOV R14, 0x6180 ;  /* 0x00006180000e7802 */ /* 0x000fe40000000f00 */
[----:B------:R-:W-:Y:S05]  /*6170*/  CALL.REL.NOINC `($__internal_11_$__cuda_sm70_warpsync) ;  /* 0x00000a9000007944 */ /* 0x000fea0003c00000 */
.L_x_1361:
[----:B------:R-:W-:Y:S01]  /*6180*/  IMAD R15, R222, 0x3000, RZ ;  /* 0x00003000de0f7824 */ /* 0x000fe200078e02ff */
[----:B------:R-:W-:Y:S01]  /*6190*/  SHF.R.S32.HI R13, RZ, 0x1f, R2 ;  /* 0x0000001fff0d7819 */ /* 0x000fe20000011402 */
[----:B------:R-:W-:-:S06]  /*61a0*/  NOP ;  /* 0x0000000000007918 */ /* 0x000fcc0000000000 */
[----:B------:R-:W-:Y:S01]  /*61b0*/  IADD3 R16, P1, P0, R8, R15, R2 ;  /* 0x0000000f08107210 */ /* 0x000fe2000783e002 */
[----:B------:R-:W-:Y:S01]  /*61c0*/  IMAD R2, R5, c[0x0][0x328], RZ ;  /* 0x0000ca0005027a24 */ /* 0x000fe200078e02ff */
[----:B------:R-:W-:-:S04]  /*61d0*/  SHF.R.S32.HI R8, RZ, 0x1f, R15 ;  /* 0x0000001fff087819 */ /* 0x000fc8000001140f */
[----:B------:R-:W-:Y:S01]  /*61e0*/  IADD3.X R17, R9, R8, R13, P1, P0 ;  /* 0x0000000809117210 */ /* 0x000fe20000fe040d */
        /* <DEDUP_REMOVED lines=59> */
[----:B-1----:R-:W-:Y:S05]  /*65a0*/  CALL.REL.NOINC `($__internal_11_$__cuda_sm70_warpsync) ;  /* 0x0000066000007944 */ /* 0x002fea0003c00000 */
.L_x_1362:
        /* <DEDUP_REMOVED lines=8> */
[----:B-1----:R-:W-:Y:S01]  /*6630*/  MOV R9, 0x1 ;  /* 0x0000000100097802 */ /* 0x002fe20000000f00 */
[----:B------:R-:W-:-:S00]  /*6640*/  ERRBAR ;  /* 0x00000000000079ab */ /* 0x000fc00000000000 */
[----:B012345:R-:W-:-:S05]  /*6650*/  CCTL.IVALL ;  /* 0x00000000ff00798f */ /* 0x03ffca0002000000 */
[----:B------:R1:W-:Y:S02]  /*6660*/  RED.E.ADD.S32.STRONG.GPU [R10.64], R9 ;  /* 0x000000090a00798e */ /* 0x0003e4000c10e388 */
.L_x_1364:
[----:B------:R-:W-:Y:S05]  /*6670*/  BSYNC B0 ;  /* 0x0000000000007941 */ /* 0x000fea0003800000 */
.L_x_1363:
[----:B------:R-:W-:Y:S01]  /*6680*/  IADD3 R2, P0, R3, c[0x0][0x348], RZ ;  /* 0x0000d20003027a10 */ /* 0x000fe20007f1e0ff */
[----:B------:R-:W-:Y:S03]  /*6690*/  BSSY B0, `(.L_x_1365) ;  /* 0x0000008000007945 */ /* 0x000fe60003800000 */
[----:B------:R-:W-:Y:S01]  /*66a0*/  IADD3.X R3, R4, c[0x0][0x34c], RZ, P0, !PT ;  /* 0x0000d30004037a10 */ /* 0x000fe200007fe4ff */
[----:B------:R-:W-:Y:S05]  /*66b0*/  @P2 BRA `(.L_x_1366) ;  /* 0x0000005000002947 */ /* 0x000fea0003800000 */
.L_x_1367:
[----:B-1----:R-:W2:Y:S01]  /*66c0*/  LDG.E.STRONG.GPU R9, [R2.64] ;  /* 0x0000000802097981 */ /* 0x002ea2000c1ef900 */
[----:B------:R-:W-:Y:S01]  /*66d0*/  YIELD ;  /* 0x0000000000007946 */ /* 0x000fe20003800000 */
[----:B--2---:R-:W-:Y:S01]  /*66e0*/  ISETP.NE.AND P0, PT, R9, R6, PT ;  /* 0x000000060900720c */ /* 0x004fe20003f05270 */
[----:B------:R-:W-:-:S12]  /*66f0*/  CCTL.IVALL ;  /* 0x00000000ff00798f */ /* 0x000fd80002000000 */
[----:B------:R-:W-:Y:S05]  /*6700*/  @P0 BRA `(.L_x_1367) ;  /* 0xffffffb000000947 */ /* 0x000fea000383ffff */
.L_x_1366:
[----:B------:R-:W-:Y:S05]  /*6710*/  BSYNC B0 ;  /* 0x0000000000007941 */ /* 0x000fea0003800000 */
.L_x_1365:
[----:B------:R-:W-:Y:S05]  /*6720*/  BRA.CONV ~URZ, `(.L_x_1368) ;  /* 0x000000237f007947 */ /* 0x000fea000b800000 */
[----:B------:R-:W-:Y:S02]  /*6730*/  MOV R14, 0x6750 ;  /* 0x00006750000e7802 */ /* 0x000fe40000000f00 */
[----:B-1----:R-:W-:Y:S05]  /*6740*/  CALL.REL.NOINC `($__internal_11_$__cuda_sm70_warpsync) ;  /* 0x000004c000007944 */ /* 0x002fea0003c00000 */
.L_x_1368:
[----:B-1----:R-:W-:Y:S01]  /*6750*/  MOV R8, R16 ;  /* 0x0000001000087202 */ /* 0x002fe20000000f00 */
        /* <DEDUP_REMOVED lines=63> */
.L_x_1369:
[----:B------:R-:W-:-:S06]  /*6b50*/  NOP ;  /* 0x0000000000007918 */ /* 0x000fcc0000000000 */
[----:B------:R-:W-:Y:S05]  /*6b60*/  @P2 EXIT ;  /* 0x000000000000294d */ /* 0x000fea0003800000 */
        /* <DEDUP_REMOVED lines=8> */
[----:B------:R-:W-:Y:S01]  /*6bf0*/  RED.E.ADD.S32.STRONG.GPU [R2.64], R5 ;  /* 0x000000050200798e */ /* 0x000fe2000c10e388 */
[----:B------:R-:W-:Y:S05]  /*6c00*/  EXIT ;  /* 0x000000000000794d */ /* 0x000fea0003800000 */
        .weak           $__internal_11_$__cuda_sm70_warpsync
        .type           $__internal_11_$__cuda_sm70_warpsync,@function
        .size           $__internal_11_$__cuda_sm70_warpsync,(.L_x_1442 - $__internal_11_$__cuda_sm70_warpsync)
$__internal_11_$__cuda_sm70_warpsync:
[----:B------:R-:W-:Y:S01]  /*6c10*/  MOV R15, 0x0 ;  /* 0x00000000000f7802 */ /* 0x000fe20000000f00 */
[----:B------:R-:W-:Y:S04]  /*6c20*/  WARPSYNC R12 ;  /* 0x0000000c00007348 */ /* 0x000fe80003800000 */
[----:B------:R-:W-:Y:S05]  /*6c30*/  RET.REL.NODEC R14 `(_ZN7cutlass13device_kernelIN5flash19enable_sm80_to_sm89INS1_16FlashAttnBwdSm80INS1_25CollectiveMainloopBwdSm80ILi2ELi2EN4cute5tupleIJNS5_1CILi64EEENS7_ILi128EEENS7_ILi96EEEEEENS_10bfloat16_tEfNS_4arch4Sm80ELb1ELb0ELb0ELb1ELb1ELb0ELb0ELb0ELi2ELi2ELi4ELi2ELb0EEENS1_24CollectiveEpilogueBwdGQAISB_fSE_Li256ELb1ELb1EEENS1_25SingleTileBwdLPTSchedulerILb1ELi128ELb1EEEEEEEEEvNT_6ParamsE) ;  /* 0xffff93c00e007950 */ /* 0x000fea0003c3ffff */
.L_x_1370:
        /* <DEDUP_REMOVED lines=12> */
.L_x_1442:


//--------------------- .text._ZN7cutlass13device_kernelIN5flash22FlashAttnBwdPreprocessIN4cute5tupleIJNS3_1CILi64EEENS5_ILi96EEEEEENS_10bfloat16_tEfNS_4arch4Sm80ELb1ELb1EEEEEvNT_6ParamsE --------------------------
	.section	.text._ZN7cutlass13device_kernelIN5flash22FlashAttnBwdPreprocessIN4cute5tupleIJNS3_1CILi64EEENS5_ILi96EEEEEENS_10bfloat16_tEfNS_4arch4Sm80ELb1ELb1EEEEEvNT_6ParamsE,"ax",@progbits
	.sectioninfo	@"SHI_REGISTERS=52"
	.align	128
.text._ZN7cutlass13device_kernelIN5flash22FlashAttnBwdPreprocessIN4cute5tupleIJNS3_1CILi64EEENS5_ILi96EEEEEENS_10bfloat16_tEfNS_4arch4Sm80ELb1ELb1EEEEEvNT_6ParamsE:
        .type           _ZN7cutlass13device_kernelIN5flash22FlashAttnBwdPreprocessIN4cute5tupleIJNS3_1CILi64EEENS5_ILi96EEEEEENS_10bfloat16_tEfNS_4arch4Sm80ELb1ELb1EEEEEvNT_6ParamsE,@function
        .size           _ZN7cutlass13device_kernelIN5flash22FlashAttnBwdPreprocessIN4cute5tupleIJNS3_1CILi64EEENS5_ILi96EEEEEENS_10bfloat16_tEfNS_4arch4Sm80ELb1ELb1EEEEEvNT_6ParamsE,(.L_x_1444 - _ZN7cutlass13device_kernelIN5flash22FlashAttnBwdPreprocessIN4cute5tupleIJNS3_1CILi64EEENS5_ILi96EEEEEENS_10bfloat16_tEfNS_4arch4Sm80ELb1ELb1EEEEEvNT_6ParamsE)
        .other          _ZN7cutlass13device_kernelIN5flash22FlashAttnBwdPreprocessIN4cute5tupleIJNS3_1CILi64EEENS5_ILi96EEEEEENS_10bfloat16_tEfNS_4arch4Sm80ELb1ELb1EEEEEvNT_6ParamsE,@"STO_CUDA_ENTRY STV_DEFAULT"
_ZN7cutlass13device_kernelIN5flash22FlashAttnBwdPreprocessIN4cute5tupleIJNS3_1CILi64EEENS5_ILi96EEEEEENS_10bfloat16_tEfNS_4arch4Sm80ELb1ELb1EEEEEvNT_6ParamsE:
        /* <DEDUP_REMOVED lines=14> */
[----:B------:R-:W1:Y:S04]  /*00e0*/  S2R R7, SR_CTAID.X ;  /* 0x0000000000077919 */ /* 0x000e680000002500 */
[----:B------:R-:W2:Y:S01]  /*00f0*/  S2R R4, SR_CTAID.Y ;  /* 0x0000000000047919 */ /* 0x000ea20000002600 */
[----:B-1----:R-:W-:Y:S01]  /*0100*/  SHF.L.U32 R9, R7, 0x6, RZ ;  /* 0x0000000607097819 */ /* 0x002fe200000006ff */
[----:B------:R-:W-:Y:S05]  /*0110*/  @P1 BRA `(.L_x_1371) ;  /* 0x0000004000001947 */ /* 0x000fea0003800000 */
[----:B0-----:R-:W-:Y:S05]  /*0120*/  @!P0 BRA `(.L_x_1371) ;  /* 0x0000003000008947 */ /* 0x001fea0003800000 */
[----:B------:R-:W3:Y:S04]  /*0130*/  LDG.E R13, [R10.64] ;  /* 0x000000040a0d7981 */ /* 0x000ee8000c1e1900 */
[----:B-----5:R-:W3:Y:S02]  /*0140*/  LDG.E R2, [R10.64+0x4] ;  /* 0x000004040a027981 */ /* 0x020ee4000c1e1900 */
[----:B---3--:R-:W-:-:S03]  /*0150*/  IMAD.IADD R2, R2, 0x1, -R13 ;  /* 0x0000000102027824 */ /* 0x008fc600078e0a0d */
.L_x_1371:
[----:B0-----:R-:W-:Y:S02]  /*0160*/  ISETP.NE.AND.EX P2, PT, RZ, c[0x0][0x244], PT, P2 ;  /* 0x00009100ff007a0c */ /* 0x001fe40003f45320 */
[----:B-----5:R-:W-:-:S13]  /*0170*/  ISETP.LE.AND P1, PT, R2, R9, PT ;  /* 0x000000090200720c */ /* 0x020fda0003f23270 */
[----:B------:R-:W-:Y:S05]  /*0180*/  @P2 EXIT P1 ;  /* 0x000000000000294d */ /* 0x000fea0000800000 */
[----:B------:R-:W0:Y:S01]  /*0190*/  S2R R6, SR_TID.X ;  /* 0x0000000000067919 */ /* 0x000e220000002100 */
[----:B------:R-:W-:Y:S01]  /*01a0*/  IMAD.IADD R11, R2, 0x1, -R9 ;  /* 0x00000001020b7824 */ /* 0x000fe200078e0a09 */
[----:B------:R-:W-:Y:S01]  /*01b0*/  CS2R R36, SRZ ;  /* 0x0000000000247805 */ /* 0x000fe2000001ff00 */
[----:B--2---:R-:W-:Y:S01]  /*01c0*/  SHF.R.S32.HI R8, RZ, 0x1f, R4 ;  /* 0x0000001fff087819 */ /* 0x004fe20000011404 */
[--C-:B------:R-:W-:Y:S01]  /*01d0*/  @P0 IMAD.MOV.U32 R36, RZ, RZ, R5.reuse ;  /* 0x000000ffff240224 */ /* 0x100fe200078e0005 */
[----:B------:R-:W-:Y:S01]  /*01e0*/  @P0 SHF.R.S32.HI R37, RZ, 0x1f, R5 ;  /* 0x0000001fff250819 */ /* 0x000fe20000011405 */
[----:B------:R-:W-:Y:S01]  /*01f0*/  IMAD.MOV.U32 R44, RZ, RZ, 0x7f800000 ;  /* 0x7f800000ff2c7424 */ /* 0x000fe200078e00ff */
[----:B------:R-:W-:Y:S02]  /*0200*/  SHF.R.S32.HI R10, RZ, 0x1f, R0 ;  /* 0x0000001fff0a7819 */ /* 0x000fe40000011400 */
[----:B------:R-:W-:Y:S02]  /*0210*/  SEL R45, R0, RZ, !P2 ;  /* 0x000000ff002d7207 */ /* 0x000fe40005000000 */
[----:B------:R-:W-:-:S02]  /*0220*/  SEL R10, R10, RZ, !P2 ;  /* 0x000000ff0a0a7207 */ /* 0x000fc40005000000 */
[----:B0-----:R-:W-:-:S04]  /*0230*/  ISETP.GT.AND P1, PT, R6, 0x3f, PT ;  /* 0x0000003f0600780c */ /* 0x001fc80003f24270 */
[----:B------:R-:W-:-:S13]  /*0240*/  ISETP.GE.OR P3, PT, R6, R11, P1 ;  /* 0x0000000b0600720c */ /* 0x000fda0000f66670 */
[----:B------:R-:W-:Y:S01]  /*0250*/  @!P3 SHF.R.S32.HI R13, RZ, 0x1f, R9 ;  /* 0x0000001fff0db819 */ /* 0x000fe20000011409 */
[----:B------:R-:W-:Y:S01]  /*0260*/  @!P3 IMAD R15, R8, c[0x0][0x1e0], RZ ;  /* 0x00007800080fba24 */ /* 0x000fe200078e02ff */
[--C-:B------:R-:W-:Y:S02]  /*0270*/  @!P3 SHF.R.S32.HI R14, RZ, 0x1f, R6.reuse ;  /* 0x0000001fff0eb819 */ /* 0x100fe40000011406 */
[----:B------:R-:W-:Y:S01]  /*0280*/  @!P3 IADD3 R12, P4, P5, R36, R9, R6 ;  /* 0x00000009240cb210 */ /* 0x000fe20007d9e006 */
[----:B------:R-:W-:-:S03]  /*0290*/  @!P3 IMAD R15, R4, c[0x0][0x1e4], R15 ;  /* 0x00007900040fba24 */ /* 0x000fc600078e020f */
[----:B------:R-:W-:Y:S01]  /*02a0*/  @!P3 IADD3.X R13, R37, R13, R14, P4, P5 ;  /* 0x0000000d250db210 */ /* 0x000fe200027ea40e */
[----:B------:R-:W-:-:S04]  /*02b0*/  @!P3 IMAD R14, R10, c[0x0][0x1e8], RZ ;  /* 0x00007a000a0eba24 */ /* 0x000fc800078e02ff */
[----:B------:R-:W-:Y:S01]  /*02c0*/  @!P3 IMAD.WIDE.U32 R12, R4, c[0x0][0x1e0], R12 ;  /* 0x00007800040cba25 */ /* 0x000fe200078e000c */
[----:B------:R-:W-:-:S04]  /*02d0*/  SHF.R.S32.HI R19, RZ, 0x1f, R6 ;  /* 0x0000001fff137819 */ /* 0x000fc80000011406 */
[----:B------:R-:W-:Y:S01]  /*02e0*/  @!P3 IADD3 R13, R13, R15, RZ ;  /* 0x0000000f0d0db210 */ /* 0x000fe20007ffe0ff */
[----:B------:R-:W-:Y:S01]  /*02f0*/  @!P3 IMAD R15, R45, c[0x0][0x1ec], R14 ;  /* 0x00007b002d0fba24 */ /* 0x000fe200078e020e */
[----:B------:R-:W-:-:S03]  /*0300*/  LEA.HI R33, R19, R6, RZ, 0x2 ;  /* 0x0000000613217211 */ /* 0x000fc600078f10ff */
[----:B------:R-:W-:Y:S01]  /*0310*/  @!P3 IMAD.WIDE.U32 R12, R45, c[0x0][0x1e8], R12 ;  /* 0x00007a002d0cba25 */ /* 0x000fe200078e000c */
[----:B------:R-:W-:-:S03]  /*0320*/  SHF.R.S32.HI R47, RZ, 0x2, R33 ;  /* 0x00000002ff2f7819 */ /* 0x000fc60000011421 */
[----:B------:R-:W-:Y:S01]  /*0330*/  @!P3 IMAD.IADD R13, R13, 0x1, R15 ;  /* 0x000000010d0db824 */ /* 0x000fe200078e020f */
[----:B------:R-:W-:-:S04]  /*0340*/  @!P3 LEA R26, P2, R12, c[0x0][0x1d8], 0x2 ;  /* 0x000076000c1aba11 */ /* 0x000fc800078410ff */
[----:B------:R-:W-:Y:S02]  /*0350*/  @!P3 LEA.HI.X R27, R12, c[0x0][0x1dc], R13, 0x2, P2 ;  /* 0x000077000c1bba11 */ /* 0x000fe400010f140d */
[----:B------:R-:W-:Y:S02]  /*0360*/  ISETP.GE.AND P2, PT, R47, R11, PT ;  /* 0x0000000b2f00720c */ /* 0x000fe40003f46270 */
[----:B------:R-:W-:Y:S01]  /*0370*/  LOP3.LUT R39, R33, 0xfffffffc, RZ, 0xc0, !PT ;  /* 0xfffffffc21277812 */ /* 0x000fe200078ec0ff */
[----:B------:R-:W-:Y:S01]  /*0380*/  BSSY B0, `(.L_x_1372) ;  /* 0x000002b000007945 */ /* 0x000fe20003800000 */
[----:B------:R0:W5:Y:S01]  /*0390*/  @!P3 LDG.E R44, [R26.64] ;  /* 0x000000041a2cb981 */ /* 0x000162000c1e1900 */
        /* <DEDUP_REMOVED lines=11> */
[----:B------:R-:W-:Y:S01]  /*0450*/  CS2R R34, SRZ ;  /* 0x0000000000227805 */ /* 0x000fe2000001ff00 */
[----:B------:R-:W-:Y:S01]  /*0460*/  IMAD.IADD R46, R6, 0x1, -R39 ;  /* 0x00000001062e7824 */ /* 0x000fe200078e0a27 */
[----:B------:R-:W-:Y:S05]  /*0470*/  @P2 BRA `(.L_x_1373) ;  /* 0x000001b000002947 */ /* 0x000fea0003800000 */
[----:B------:R-:W-:Y:S01]  /*0480*/  SHF.L.U32 R38, R46, 0x3, RZ ;  /* 0x000000032e267819 */ /* 0x000fe200000006ff */
[----:B------:R-:W-:Y:S01]  /*0490*/  IMAD R41, R8, c[0x0][0x180], RZ ;  /* 0x0000600008297a24 */ /* 0x000fe200078e02ff */
[C---:B------:R-:W-:Y:S01]  /*04a0*/  IADD3 R40, P3, R47.reuse, R36, RZ ;  /* 0x000000242f287210 */ /* 0x040fe20007f7e0ff */
[----:B------:R-:W-:Y:S01]  /*04b0*/  IMAD R48, R10, c[0x0][0x188], RZ ;  /* 0x000062000a307a24 */ /* 0x000fe200078e02ff */
[----:B------:R-:W-:Y:S01]  /*04c0*/  SHF.R.S32.HI R39, RZ, 0x1f, R38 ;  /* 0x0000001fff277819 */ /* 0x000fe20000011426 */
[----:B------:R-:W-:Y:S01]  /*04d0*/  IMAD R49, R4, c[0x0][0x184], R41 ;  /* 0x0000610004317a24 */ /* 0x000fe200078e0229 */
[----:B------:R-:W-:-:S02]  /*04e0*/  LEA.HI.X.SX32 R41, R47, R37, 0x1, P3 ;  /* 0x000000252f297211 */ /* 0x000fc400018f0eff */
[----:B------:R-:W-:Y:S01]  /*04f0*/  ISETP.GE.AND P3, PT, R38, c[0x0][0x16c], PT ;  /* 0x00005b0026007a0c */ /* 0x000fe20003f66270 */
[----:B------:R-:W-:-:S04]  /*0500*/  IMAD.WIDE.U32 R42, R4, c[0x0][0x180], R38 ;  /* 0x00006000042a7a25 */ /* 0x000fc800078e0026 */
[----:B------:R-:W-:Y:S02]  /*0510*/  IMAD.IADD R43, R43, 0x1, R49 ;  /* 0x000000012b2b7824 */ /* 0x000fe400078e0231 */
[----:B------:R-:W-:-:S04]  /*0520*/  IMAD.WIDE R40, R7, 0x40, R40 ;  /* 0x0000004007287825 */ /* 0x000fc800078e0228 */
[C---:B------:R-:W-:Y:S01]  /*0530*/  IMAD R39, R45.reuse, c[0x0][0x18c], R48 ;  /* 0x000063002d277a24 */ /* 0x040fe200078e0230 */
[----:B------:R-:W-:Y:S01]  /*0540*/  IADD3 R48, R38, 0x20, RZ ;  /* 0x0000002026307810 */ /* 0x000fe20007ffe0ff */
[----:B------:R-:W-:-:S03]  /*0550*/  IMAD.WIDE.U32 R42, R45, c[0x0][0x188], R42 ;  /* 0x000062002d2a7a25 */ /* 0x000fc600078e002a */
[----:B------:R-:W-:Y:S01]  /*0560*/  ISETP.GE.AND P4, PT, R48, c[0x0][0x16c], PT ;  /* 0x00005b0030007a0c */ /* 0x000fe20003f86270 */
[----:B------:R-:W-:Y:S02]  /*0570*/  IMAD R41, R41, c[0x0][0x178], RZ ;  /* 0x00005e0029297a24 */ /* 0x000fe400078e02ff */
[----:B------:R-:W-:Y:S02]  /*0580*/  IMAD.IADD R43, R43, 0x1, R39 ;  /* 0x000000012b2b7824 */ /* 0x000fe400078e0227 */
[C---:B------:R-:W-:Y:S02]  /*0590*/  IMAD R39, R40.reuse, c[0x0][0x17c], R41 ;  /* 0x00005f0028277a24 */ /* 0x040fe400078e0229 */
[----:B------:R-:W-:Y:S01]  /*05a0*/  IMAD.WIDE.U32 R40, R40, c[0x0][0x178], R42 ;  /* 0x00005e0028287a25 */ /* 0x000fe200078e002a */
[----:B------:R-:W-:-:S03]  /*05b0*/  IADD3 R42, R38, 0x40, RZ ;  /* 0x00000040262a7810 */ /* 0x000fc60007ffe0ff */
[----:B------:R-:W-:Y:S01]  /*05c0*/  IMAD.IADD R39, R41, 0x1, R39 ;  /* 0x0000000129277824 */ /* 0x000fe200078e0227 */
[----:B------:R-:W-:Y:S02]  /*05d0*/  ISETP.GE.AND P5, PT, R42, c[0x0][0x16c], PT ;  /* 0x00005b002a007a0c */ /* 0x000fe40003fa6270 */
[----:B------:R-:W-:-:S04]  /*05e0*/  LEA R38, P6, R40, c[0x0][0x160], 0x1 ;  /* 0x0000580028267a11 */ /* 0x000fc800078c08ff */
[----:B------:R-:W-:-:S05]  /*05f0*/  LEA.HI.X R39, R40, c[0x0][0x164], R39, 0x1, P6 ;  /* 0x0000590028277a11 */ /* 0x000fca00030f0c27 */
[----:B------:R0:W5:Y:S04]  /*0600*/  @!P3 LDG.E.128 R12, [R38.64] ;  /* 0x00000004260cb981 */ /* 0x000168000c1e1d00 */
[----:B------:R0:W5:Y:S04]  /*0610*/  @!P4 LDG.E.128 R16, [R38.64+0x40] ;  /* 0x000040042610c981 */ /* 0x000168000c1e1d00 */
[----:B------:R0:W5:Y:S02]  /*0620*/  @!P5 LDG.E.128 R28, [R38.64+0x80] ;  /* 0x00008004261cd981 */ /* 0x000164000c1e1d00 */
.L_x_1373:
[----:B------:R-:W-:Y:S05]  /*0630*/  BSYNC B0 ;  /* 0x0000000000007941 */ /* 0x000fea0003800000 */
.L_x_1372:
[----:B------:R-:W-:Y:S01]  /*0640*/  BSSY B0, `(.L_x_1374) ;  /* 0x000001d000007945 */ /* 0x000fe20003800000 */
[----:B------:R-:W-:Y:S05]  /*0650*/  @P2 BRA `(.L_x_1375) ;  /* 0x000001b000002947 */ /* 0x000fea0003800000 */
[----:B0-----:R-:W-:Y:S01]  /*0660*/  SHF.L.U32 R38, R46, 0x3, RZ ;  /* 0x000000032e267819 */ /* 0x001fe200000006ff */
        /* <DEDUP_REMOVED lines=26> */
.L_x_1375:
[----:B------:R-:W-:Y:S05]  /*0810*/  BSYNC B0 ;  /* 0x0000000000007941 */ /* 0x000fea0003800000 */
.L_x_1374:
[----:B-----5:R-:W-:Y:S01]  /*0820*/  LOP3.LUT R36, R12, 0xffff0000, RZ, 0xc0, !PT ;  /* 0xffff00000c247812 */ /* 0x020fe200078ec0ff */
[C---:B------:R-:W-:Y:S01]  /*0830*/  IMAD.U32 R37, R20.reuse, 0x10000, RZ ;  /* 0x0001000014257824 */ /* 0x040fe200078e00ff */
[----:B0-----:R-:W-:Y:S01]  /*0840*/  LOP3.LUT R39, R20, 0xffff0000, RZ, 0xc0, !PT ;  /* 0xffff000014277812 */ /* 0x001fe200078ec0ff */
[----:B------:R-:W-:Y:S01]  /*0850*/  IMAD.U32 R20, R13, 0x10000, RZ ;  /* 0x000100000d147824 */ /* 0x000fe200078e00ff */
[----:B------:R-:W-:Y:S01]  /*0860*/  SHF.L.U32 R12, R12, 0x10, RZ ;  /* 0x000000100c0c7819 */ /* 0x000fe200000006ff */
[----:B------:R-:W-:Y:S01]  /*0870*/  @P0 IMAD R5, R0, 0x40, R5 ;  /* 0x0000004000050824 */ /* 0x000fe200078e0205 */
[----:B------:R-:W-:Y:S01]  /*0880*/  BSSY B0, `(.L_x_1376) ;  /* 0x000006b000007945 */ /* 0x000fe20003800000 */
[----:B------:R-:W-:-:S02]  /*0890*/  FMUL.FTZ R36, R36, R39 ;  /* 0x0000002724247220 */ /* 0x000fc40000410000 */
[C---:B------:R-:W-:Y:S01]  /*08a0*/  IMAD.U32 R39, R21.reuse, 0x10000, RZ ;  /* 0x0001000015277824 */ /* 0x040fe200078e00ff */
[----:B------:R-:W-:Y:S01]  /*08b0*/  LOP3.LUT R21, R21, 0xffff0000, RZ, 0xc0, !PT ;  /* 0xffff000015157812 */ /* 0x000fe200078ec0ff */
[----:B------:R-:W-:Y:S01]  /*08c0*/  FFMA.FTZ R36, R12, R37, R36 ;  /* 0x000000250c247223 */ /* 0x000fe20000010024 */
[----:B------:R-:W-:Y:S02]  /*08d0*/  LOP3.LUT R12, R13, 0xffff0000, RZ, 0xc0, !PT ;  /* 0xffff00000d0c7812 */ /* 0x000fe400078ec0ff */
[----:B------:R-:W-:Y:S01]  /*08e0*/  SHF.L.U32 R13, R14, 0x10, RZ ;  /* 0x000000100e0d7819 */ /* 0x000fe200000006ff */
[----:B------:R-:W-:Y:S02]  /*08f0*/  FFMA.FTZ R36, R20, R39, R36 ;  /* 0x0000002714247223 */ /* 0x000fe40000010024 */
[----:B------:R-:W-:Y:S02]  /*0900*/  IMAD.U32 R20, R22, 0x10000, RZ ;  /* 0x0001000016147824 */ /* 0x000fe400078e00ff */
[----:B------:R-:W-:Y:S01]  /*0910*/  FFMA.FTZ R36, R12, R21, R36 ;  /* 0x000000150c247223 */ /* 0x000fe20000010024 */
[----:B------:R-:W-:-:S02]  /*0920*/  LOP3.LUT R12, R14, 0xffff0000, RZ, 0xc0, !PT ;  /* 0xffff00000e0c7812 */ /* 0x000fc400078ec0ff */
[----:B------:R-:W-:Y:S01]  /*0930*/  LOP3.LUT R21, R22, 0xffff0000, RZ, 0xc0, !PT ;  /* 0xffff000016157812 */ /* 0x000fe200078ec0ff */
[----:B------:R-:W-:Y:S01]  /*0940*/  FFMA.FTZ R36, R13, R20, R36 ;  /* 0x000000140d247223 */ /* 0x000fe20000010024 */
[C---:B------:R-:W-:Y:S01]  /*0950*/  LOP3.LUT R14, R15.reuse, 0xffff0000, RZ, 0xc0, !PT ;  /* 0xffff00000f0e7812 */ /* 0x040fe200078ec0ff */
[----:B------:R-:W-:Y:S02]  /*0960*/  IMAD.U32 R13, R15, 0x10000, RZ ;  /* 0x000100000f0d7824 */ /* 0x000fe400078e00ff */
[C---:B------:R-:W-:Y:S01]  /*0970*/  IMAD.U32 R20, R23.reuse, 0x10000, RZ ;  /* 0x0001000017147824 */ /* 0x040fe200078e00ff */
[----:B------:R-:W-:Y:S01]  /*0980*/  LOP3.LUT R23, R23, 0xffff0000, RZ, 0xc0, !PT ;  /* 0xffff000017177812 */ /* 0x000fe200078ec0ff */
[----:B------:R-:W-:Y:S02]  /*0990*/  FFMA.FTZ R12, R12, R21, R36 ;  /* 0x000000150c0c7223 */ /* 0x000fe40000010024 */
[----:B------:R-:W-:Y:S02]  /*09a0*/  IMAD.U32 R15, R24, 0x10000, RZ ;  /* 0x00010000180f7824 */ /* 0x000fe400078e00ff */
[----:B------:R-:W-:Y:S01]  /*09b0*/  FFMA.FTZ R13, R13, R20, R12 ;  /* 0x000000140d0d7223 */ /* 0x000fe2000001000c */
[----:B------:R-:W-:-:S03]  /*09c0*/  SHF.L.U32 R12, R16, 0x10, RZ ;  /* 0x00000010100c7819 */ /* 0x000fc600000006ff */
[----:B------:R-:W-:Y:S01]  /*09d0*/  FFMA.FTZ R23, R14, R23, R13 ;  /* 0x000000170e177223 */ /* 0x000fe2000001000d */
[----:B------:R-:W-:Y:S02]  /*09e0*/  LOP3.LUT R13, R16, 0xffff0000, RZ, 0xc0, !PT ;  /* 0xffff0000100d7812 */ /* 0x000fe400078ec0ff */
[----:B------:R-:W-:Y:S01]  /*09f0*/  LOP3.LUT R14, R24, 0xffff0000, RZ, 0xc0, !PT ;  /* 0xffff0000180e7812 */ /* 0x000fe200078ec0ff */
[----:B------:R-:W-:Y:S01]  /*0a00*/  FFMA.FTZ R23, R12, R15, R23 ;  /* 0x0000000f0c177223 */ /* 0x000fe20000010017 */
[C---:B------:R-:W-:Y:S01]  /*0a10*/  LOP3.LUT R16, R17.reuse, 0xffff0000, RZ, 0xc0, !PT ;  /* 0xffff000011107812 */ /* 0x040fe200078ec0ff */
[----:B------:R-:W-:Y:S02]  /*0a20*/  IMAD.U32 R12, R17, 0x10000, RZ ;  /* 0x00010000110c7824 */ /* 0x000fe400078e00ff */
[C---:B------:R-:W-:Y:S01]  /*0a30*/  IMAD.U32 R15, R25.reuse, 0x10000, RZ ;  /* 0x00010000190f7824 */ /* 0x040fe200078e00ff */
[----:B------:R-:W-:Y:S01]  /*0a40*/  LOP3.LUT R25, R25, 0xffff0000, RZ, 0xc0, !PT ;  /* 0xffff000019197812 */ /* 0x000fe200078ec0ff */
[----:B------:R-:W-:Y:S01]  /*0a50*/  FFMA.FTZ R13, R13, R14, R23 ;  /* 0x0000000e0d0d7223 */ /* 0x000fe20000010017 */
[----:B------:R-:W-:-:S03]  /*0a60*/  LOP3.LUT R14, R26, 0xffff0000, RZ, 0xc0, !PT ;  /* 0xffff00001a0e7812 */ /* 0x000fc600078ec0ff */
[----:B------:R-:W-:Y:S01]  /*0a70*/  FFMA.FTZ R13, R12, R15, R13 ;  /* 0x0000000f0c0d7223 */ /* 0x000fe2000001000d */
[----:B------:R-:W-:Y:S01]  /*0a80*/  SHF.L.U32 R12, R18, 0x10, RZ ;  /* 0x00000010120c7819 */ /* 0x000fe200000006ff */
[----:B------:R-:W-:Y:S02]  /*0a90*/  IMAD.U32 R15, R26, 0x10000, RZ ;  /* 0x000100001a0f7824 */ /* 0x000fe400078e00ff */
[----:B------:R-:W-:Y:S01]  /*0aa0*/  FFMA.FTZ R16, R16, R25, R13 ;  /* 0x0000001910107223 */ /* 0x000fe2000001000d */
[----:B------:R-:W-:Y:S02]  /*0ab0*/  LOP3.LUT R13, R18, 0xffff0000, RZ, 0xc0, !PT ;  /* 0xffff0000120d7812 */ /* 0x000fe400078ec0ff */
[C---:B------:R-:W-:Y:S01]  /*0ac0*/  LOP3.LUT R18, R19.reuse, 0xffff0000, RZ, 0xc0, !PT ;  /* 0xffff000013127812 */ /* 0x040fe200078ec0ff */
[----:B------:R-:W-:Y:S02]  /*0ad0*/  FFMA.FTZ R16, R12, R15, R16 ;  /* 0x0000000f0c107223 */ /* 0x000fe40000010010 */
[----:B------:R-:W-:-:S02]  /*0ae0*/  IMAD.U32 R12, R19, 0x10000, RZ ;  /* 0x00010000130c7824 */ /* 0x000fc400078e00ff */
[C---:B------:R-:W-:Y:S01]  /*0af0*/  IMAD.U32 R15, R27.reuse, 0x10000, RZ ;  /* 0x000100001b0f7824 */ /* 0x040fe200078e00ff */
[----:B------:R-:W-:Y:S01]  /*0b00*/  LOP3.LUT R27, R27, 0xffff0000, RZ, 0xc0, !PT ;  /* 0xffff00001b1b7812 */ /* 0x000fe200078ec0ff */
[----:B------:R-:W-:Y:S01]  /*0b10*/  FFMA.FTZ R13, R13, R14, R16 ;  /* 0x0000000e0d0d7223 */ /* 0x000fe20000010010 */
[----:B------:R-:W-:-:S03]  /*0b20*/  LOP3.LUT R14, R33, 0xffff0000, RZ, 0xc0, !PT ;  /* 0xffff0000210e7812 */ /* 0x000fc600078ec0ff */
[----:B------:R-:W-:Y:S01]  /*0b30*/  FFMA.FTZ R15, R12, R15, R13 ;  /* 0x0000000f0c0f7223 */ /* 0x000fe2000001000d */
[----:B------:R-:W-:Y:S01]  /*0b40*/  SHF.L.U32 R12, R28, 0x10, RZ ;  /* 0x000000101c0c7819 */ /* 0x000fe200000006ff */
[----:B------:R-:W-:Y:S01]  /*0b50*/  IMAD.U32 R13, R32, 0x10000, RZ ;  /* 0x00010000200d7824 */ /* 0x000fe200078e00ff */
[----:B------:R-:W-:Y:S01]  /*0b60*/  LOP3.LUT R28, R28, 0xffff0000, RZ, 0xc0, !PT ;  /* 0xffff00001c1c7812 */ /* 0x000fe200078ec0ff */
[----:B------:R-:W-:Y:S01]  /*0b70*/  FFMA.FTZ R18, R18, R27, R15 ;  /* 0x0000001b12127223 */ /* 0x000fe2000001000f */
[----:B------:R-:W-:-:S03]  /*0b80*/  LOP3.LUT R15, R32, 0xffff0000, RZ, 0xc0, !PT ;  /* 0xffff0000200f7812 */ /* 0x000fc600078ec0ff */
[----:B------:R-:W-:Y:S02]  /*0b90*/  FFMA.FTZ R18, R12, R13, R18 ;  /* 0x0000000d0c127223 */ /* 0x000fe40000010012 */
[C---:B------:R-:W-:Y:S01]  /*0ba0*/  IMAD.U32 R12, R29.reuse, 0x10000, RZ ;  /* 0x000100001d0c7824 */ /* 0x040fe200078e00ff */
[----:B------:R-:W-:Y:S01]  /*0bb0*/  LOP3.LUT R29, R29, 0xffff0000, RZ, 0xc0, !PT ;  /* 0xffff00001d1d7812 */ /* 0x000fe200078ec0ff */
[----:B------:R-:W-:Y:S02]  /*0bc0*/  IMAD.U32 R13, R33, 0x10000, RZ ;  /* 0x00010000210d7824 */ /* 0x000fe400078e00ff */
[----:B------:R-:W-:-:S04]  /*0bd0*/  FFMA.FTZ R15, R28, R15, R18 ;  /* 0x0000000f1c0f7223 */ /* 0x000fc80000010012 */
[----:B------:R-:W-:Y:S01]  /*0be0*/  FFMA.FTZ R15, R12, R13, R15 ;  /* 0x0000000d0c0f7223 */ /* 0x000fe2000001000f */
[----:B------:R-:W-:Y:S01]  /*0bf0*/  SHF.L.U32 R12, R30, 0x10, RZ ;  /* 0x000000101e0c7819 */ /* 0x000fe200000006ff */
[----:B------:R-:W-:Y:S01]  /*0c00*/  IMAD.U32 R13, R34, 0x10000, RZ ;  /* 0x00010000220d7824 */ /* 0x000fe200078e00ff */
        /* <DEDUP_REMOVED lines=11> */
[----:B------:R-:W-:Y:S02]  /*0cc0*/  IMAD R13, R7, 0x1800, RZ ;  /* 0x00001800070d7824 */ /* 0x000fe400078e02ff */
[----:B------:R-:W-:Y:S01]  /*0cd0*/  FFMA.FTZ R31, R31, R14, R12 ;  /* 0x0000000e1f1f7223 */ /* 0x000fe2000001000c */
[----:B------:R-:W-:Y:S01]  /*0ce0*/  @P0 SHF.R.S32.HI R12, RZ, 0x1f, R5 ;  /* 0x0000001fff0c0819 */ /* 0x000fe20000011405 */
[----:B------:R-:W-:Y:S01]  /*0cf0*/  IMAD.MOV.U32 R14, RZ, RZ, RZ ;  /* 0x000000ffff0e7224 */ /* 0x000fe200078e00ff */
[----:B------:R-:W-:Y:S02]  /*0d00*/  SHF.R.S32.HI R18, RZ, 0x1f, R13 ;  /* 0x0000001fff127819 */ /* 0x000fe4000001140d */
[----:B------:R-:W0:Y:S01]  /*0d10*/  SHFL.BFLY PT, R16, R31, 0x2, 0x1f ;  /* 0x0c401f001f107f89 */ /* 0x000e2200000e0000 */
[----:B------:R-:W-:-:S04]  /*0d20*/  @P0 LEA.HI R12, R12, R5, RZ, 0x6 ;  /* 0x000000050c0c0211 */ /* 0x000fc800078f30ff */
[----:B------:R-:W-:-:S05]  /*0d30*/  @P0 LOP3.LUT R14, R12, 0xffffffc0, RZ, 0xc0, !PT ;  /* 0xffffffc00c0e0812 */ /* 0x000fca00078ec0ff */
[----:B------:R-:W-:-:S05]  /*0d40*/  IMAD R12, R14, 0x60, RZ ;  /* 0x000000600e0c7824 */ /* 0x000fca00078e02ff */
[----:B------:R-:W-:Y:S02]  /*0d50*/  SHF.R.S32.HI R17, RZ, 0x1f, R12 ;  /* 0x0000001fff117819 */ /* 0x000fe4000001140c */
[----:B------:R-:W-:Y:S02]  /*0d60*/  IADD3 R12, P0, P2, R12, R15, R13 ;  /* 0x0000000f0c0c7210 */ /* 0x000fe40007a1e00d */
[----:B------:R-:W-:-:S04]  /*0d70*/  SHF.R.S32.HI R15, RZ, 0x1f, R15 ;  /* 0x0000001fff0f7819 */ /* 0x000fc8000001140f */
[----:B------:R-:W-:Y:S01]  /*0d80*/  IADD3.X R13, R17, R15, R18, P0, P2 ;  /* 0x0000000f110d7210 */ /* 0x000fe200007e4412 */
[----:B0-----:R-:W-:Y:S01]  /*0d90*/  FADD.FTZ R16, R31, R16 ;  /* 0x000000101f107221 */ /* 0x001fe20000010000 */
[----:B------:R-:W-:Y:S01]  /*0da0*/  ISETP.NE.AND P0, PT, R46, RZ, PT ;  /* 0x000000ff2e00720c */ /* 0x000fe20003f05270 */
[----:B------:R-:W-:Y:S02]  /*0db0*/  IMAD R15, R8, c[0x0][0x220], RZ ;  /* 0x00008800080f7a24 */ /* 0x000fe400078e02ff */
[C---:B------:R-:W-:Y:S01]  /*0dc0*/  IMAD.WIDE.U32 R12, R4.reuse, c[0x0][0x220], R12 ;  /* 0x00008800040c7a25 */ /* 0x040fe200078e000c */
[----:B------:R-:W0:Y:S03]  /*0dd0*/  SHFL.BFLY PT, R5, R16, 0x1, 0x1f ;  /* 0x0c201f0010057f89 */ /* 0x000e2600000e0000 */
[----:B------:R-:W-:Y:S02]  /*0de0*/  IMAD R21, R4, c[0x0][0x224], R15 ;  /* 0x0000890004157a24 */ /* 0x000fe400078e020f */
[----:B0-----:R-:W-:-:S04]  /*0df0*/  FADD.FTZ R20, R16, R5 ;  /* 0x0000000510147221 */ /* 0x001fc80000010000 */
[----:B------:R-:W-:Y:S05]  /*0e00*/  @P0 BRA `(.L_x_1377) ;  /* 0x0000012000000947 */ /* 0x000fea0003800000 */
[----:B------:R-:W-:Y:S01]  /*0e10*/  SHF.R.S32.HI R18, RZ, 0x1f, R47 ;  /* 0x0000001fff127819 */ /* 0x000fe2000001142f */
[----:B------:R-:W-:Y:S01]  /*0e20*/  IMAD R15, R8, c[0x0][0x1c8], RZ ;  /* 0x00007200080f7a24 */ /* 0x000fe200078e02ff */
[--C-:B------:R-:W-:Y:S02]  /*0e30*/  IADD3 R16, P0, P2, R14, R47, R9.reuse ;  /* 0x0000002f0e107210 */ /* 0x100fe40007a1e009 */
[----:B------:R-:W-:Y:S01]  /*0e40*/  SHF.R.S32.HI R17, RZ, 0x1f, R9 ;  /* 0x0000001fff117819 */ /* 0x000fe20000011409 */
[----:B------:R-:W-:Y:S01]  /*0e50*/  IMAD R15, R4, c[0x0][0x1cc], R15 ;  /* 0x00007300040f7a24 */ /* 0x000fe200078e020f */
[----:B------:R-:W-:-:S04]  /*0e60*/  SHF.R.S32.HI R5, RZ, 0x1f, R14 ;  /* 0x0000001fff057819 */ /* 0x000fc8000001140e */
[----:B------:R-:W-:Y:S01]  /*0e70*/  IADD3.X R17, R5, R18, R17, P0, P2 ;  /* 0x0000001205117210 */ /* 0x000fe200007e4411 */
[----:B------:R-:W-:Y:S01]  /*0e80*/  IMAD R18, R10, c[0x0][0x1d0], RZ ;  /* 0x000074000a127a24 */ /* 0x000fe200078e02ff */
[----:B------:R-:W-:-:S03]  /*0e90*/  ISETP.GE.AND P0, PT, R47, R11, PT ;  /* 0x0000000b2f00720c */ /* 0x000fc60003f06270 */
[----:B------:R-:W-:-:S04]  /*0ea0*/  IMAD.WIDE.U32 R16, R4, c[0x0][0x1c8], R16 ;  /* 0x0000720004107a25 */ /* 0x000fc800078e0010 */
[----:B------:R-:W-:Y:S02]  /*0eb0*/  IMAD.IADD R17, R17, 0x1, R15 ;  /* 0x0000000111117824 */ /* 0x000fe400078e020f */
[C---:B------:R-:W-:Y:S02]  /*0ec0*/  IMAD R5, R45.reuse, c[0x0][0x1d4], R18 ;  /* 0x000075002d057a24 */ /* 0x040fe400078e0212 */
[----:B------:R-:W-:-:S04]  /*0ed0*/  IMAD.WIDE.U32 R16, R45, c[0x0][0x1d0], R16 ;  /* 0x000074002d107a25 */ /* 0x000fc800078e0010 */
[----:B------:R-:W-:Y:S01]  /*0ee0*/  IMAD.IADD R5, R17, 0x1, R5 ;  /* 0x0000000111057824 */ /* 0x000fe200078e0205 */
[----:B------:R-:W-:-:S04]  /*0ef0*/  LEA R18, P2, R16, c[0x0][0x1b0], 0x2 ;  /* 0x00006c0010127a11 */ /* 0x000fc800078410ff */
[----:B------:R-:W-:Y:S02]  /*0f00*/  LEA.HI.X R19, R16, c[0x0][0x1b4], R5, 0x2, P2 ;  /* 0x00006d0010137a11 */ /* 0x000fe400010f1405 */
[----:B------:R-:W-:-:S05]  /*0f10*/  FSEL R5, R20, RZ, !P0 ;  /* 0x000000ff14057208 */ /* 0x000fca0004000000 */
[----:B------:R0:W-:Y:S02]  /*0f20*/  STG.E [R18.64], R5 ;  /* 0x0000000512007986 */ /* 0x0001e4000c101904 */
.L_x_1377:
[----:B------:R-:W-:Y:S05]  /*0f30*/  BSYNC B0 ;  /* 0x0000000000007941 */ /* 0x000fea0003800000 */
.L_x_1376:
[----:B------:R-:W-:Y:S01]  /*0f40*/  IADD3 R2, R2, 0x3f, RZ ;  /* 0x0000003f02027810 */ /* 0x000fe20007ffe0ff */
[----:B------:R-:W-:Y:S01]  /*0f50*/  IMAD R16, R10, c[0x0][0x228], RZ ;  /* 0x00008a000a107a24 */ /* 0x000fe200078e02ff */
[----:B------:R-:W-:Y:S01]  /*0f60*/  IADD3 R13, R13, R21, RZ ;  /* 0x000000150d0d7210 */ /* 0x000fe20007ffe0ff */
[----:B------:R-:W-:Y:S01]  /*0f70*/  BSSY B0, `(.L_x_1378) ;  /* 0x0000022000007945 */ /* 0x000fe20003800000 */
[----:B0-----:R-:W-:Y:S01]  /*0f80*/  SHF.R.S32.HI R5, RZ, 0x1f, R2 ;  /* 0x0000001fff057819 */ /* 0x001fe20000011402 */
[C---:B------:R-:W-:Y:S01]  /*0f90*/  IMAD R11, R45.reuse, c[0x0][0x22c], R16 ;  /* 0x00008b002d0b7a24 */ /* 0x040fe200078e0210 */
[----:B------:R-:W-:Y:S01]  /*0fa0*/  ISETP.NE.U32.AND P0, PT, RZ, c[0x0][0x238], PT ;  /* 0x00008e00ff007a0c */ /* 0x000fe20003f05070 */
[----:B------:R-:W-:Y:S01]  /*0fb0*/  IMAD.WIDE.U32 R12, R45, c[0x0][0x228], R12 ;  /* 0x00008a002d0c7a25 */ /* 0x000fe200078e000c */
[----:B------:R-:W-:Y:S02]  /*0fc0*/  LEA.HI R5, R5, R2, RZ, 0x6 ;  /* 0x0000000205057211 */ /* 0x000fe400078f30ff */
[----:B------:R-:W-:Y:S01]  /*0fd0*/  ISETP.NE.AND.EX P0, PT, RZ, c[0x0][0x23c], PT, P0 ;  /* 0x00008f00ff007a0c */ /* 0x000fe20003f05300 */
[----:B------:R-:W-:Y:S01]  /*0fe0*/  IMAD.IADD R11, R13, 0x1, R11 ;  /* 0x000000010d0b7824 */ /* 0x000fe200078e020b */
[----:B------:R-:W-:-:S02]  /*0ff0*/  LOP3.LUT R2, R5, 0xffffffc0, RZ, 0xc0, !PT ;  /* 0xffffffc005027812 */ /* 0x000fc400078ec0ff */
[----:B------:R-:W-:Y:S02]  /*1000*/  LEA R16, P2, R12, c[0x0][0x208], 0x2 ;  /* 0x000082000c107a11 */ /* 0x000fe400078410ff */
[----:B------:R-:W-:Y:S01]  /*1010*/  ISETP.NE.OR P0, PT, R6, RZ, !P0 ;  /* 0x000000ff0600720c */ /* 0x000fe20004705670 */
[----:B------:R-:W-:Y:S01]  /*1020*/  IMAD.IADD R5, R2, 0x1, -R9 ;  /* 0x0000000102057824 */ /* 0x000fe200078e0a09 */
[----:B------:R-:W-:-:S04]  /*1030*/  LEA.HI.X R17, R12, c[0x0][0x20c], R11, 0x2, P2 ;  /* 0x000083000c117a11 */ /* 0x000fc800010f140b */
[----:B------:R-:W-:-:S13]  /*1040*/  ISETP.GE.OR P1, PT, R6, R5, P1 ;  /* 0x000000050600720c */ /* 0x000fda0000f26670 */
[----:B------:R-:W-:Y:S05]  /*1050*/  @P1 BRA `(.L_x_1379) ;  /* 0x0000013000001947 */ /* 0x000fea0003800000 */
[----:B------:R-:W-:Y:S01]  /*1060*/  SHF.R.S32.HI R2, RZ, 0x1f, R9 ;  /* 0x0000001fff027819 */ /* 0x000fe20000011409 */
[----:B------:R-:W-:Y:S01]  /*1070*/  IMAD R5, R8, c[0x0][0x1f8], RZ ;  /* 0x00007e0008057a24 */ /* 0x000fe200078e02ff */
[--C-:B------:R-:W-:Y:S01]  /*1080*/  IADD3 R12, P1, P2, R14, R9, R6.reuse ;  /* 0x000000090e0c7210 */ /* 0x100fe20007a3e006 */
[----:B------:R-:W-:Y:S01]  /*1090*/  IMAD R10, R10, c[0x0][0x200], RZ ;  /* 0x000080000a0a7a24 */ /* 0x000fe200078e02ff */
[----:B------:R-:W-:Y:S01]  /*10a0*/  SHF.R.S32.HI R9, RZ, 0x1f, R6 ;  /* 0x0000001fff097819 */ /* 0x000fe20000011406 */
[----:B------:R-:W-:Y:S01]  /*10b0*/  IMAD R5, R4, c[0x0][0x1fc], R5 ;  /* 0x00007f0004057a24 */ /* 0x000fe200078e0205 */
[----:B------:R-:W-:-:S04]  /*10c0*/  SHF.R.S32.HI R14, RZ, 0x1f, R14 ;  /* 0x0000001fff0e7819 */ /* 0x000fc8000001140e */
[----:B------:R-:W-:Y:S01]  /*10d0*/  IADD3.X R13, R14, R2, R9, P1, P2 ;  /* 0x000000020e0d7210 */ /* 0x000fe20000fe4409 */
        /* <DEDUP_REMOVED lines=11> */
.L_x_1379:
[----:B------:R-:W-:Y:S05]  /*1190*/  BSYNC B0 ;  /* 0x0000000000007941 */ /* 0x000fea0003800000 */
.L_x_1378:
[----:B------:R1:W-:Y:S04]  /*11a0*/  STG.E.128 [R16.64], RZ ;  /* 0x000000ff10007986 */ /* 0x0003e8000c101d04 */
[----:B------:R1:W-:Y:S04]  /*11b0*/  STG.E.128 [R16.64+0x1000], RZ ;  /* 0x001000ff10007986 */ /* 0x0003e8000c101d04 */
[----:B------:R1:W-:Y:S04]  /*11c0*/  STG.E.128 [R16.64+0x2000], RZ ;  /* 0x002000ff10007986 */ /* 0x0003e8000c101d04 */
[----:B------:R1:W-:Y:S04]  /*11d0*/  STG.E.128 [R16.64+0x3000], RZ ;  /* 0x003000ff10007986 */ /* 0x0003e8000c101d04 */
[----:B------:R1:W-:Y:S04]  /*11e0*/  STG.E.128 [R16.64+0x4000], RZ ;  /* 0x004000ff10007986 */ /* 0x0003e8000c101d04 */
[----:B------:R1:W-:Y:S01]  /*11f0*/  STG.E.128 [R16.64+0x5000], RZ ;  /* 0x005000ff10007986 */ /* 0x0003e2000c101d04 */
[----:B------:R-:W-:Y:S05]  /*1200*/  @P0 EXIT ;  /* 0x000000000000094d */ /* 0x000fea0003800000 */
[----:B------:R-:W-:-:S04]  /*1210*/  IMAD R7, R7, c[0x0][0x230], R0 ;  /* 0x00008c0007077a24 */ /* 0x000fc800078e0200 */
[----:B------:R-:W-:-:S04]  /*1220*/  IMAD R2, R7, c[0x0][0x170], R4 ;  /* 0x00005c0007027a24 */ /* 0x000fc800078e0204 */
[----:B------:R-:W-:-:S05]  /*1230*/  IMAD.WIDE R2, R2, R3, c[0x0][0x238] ;  /* 0x00008e0002027625 */ /* 0x000fca00078e0203 */
[----:B------:R-:W-:Y:S01]  /*1240*/  STG.E [R2.64], RZ ;  /* 0x000000ff02007986 */ /* 0x000fe2000c101904 */
[----:B------:R-:W-:Y:S05]  /*1250*/  EXIT ;  /* 0x000000000000794d */ /* 0x000fea0003800000 */
.L_x_1380:
        /* <DEDUP_REMOVED lines=10> */
.L_x_1444:


//--------------------- .nv.shared._ZN7cutlass13device_kernelIN5flash19enable_sm80_to_sm89INS1_16FlashAttnBwdSm80INS1_25CollectiveMainloopBwdSm80ILi2ELi1EN4cute5tupleIJNS5_1CILi64EEENS7_ILi128EEENS7_ILi96EEEEEENS_10bfloat16_tEfNS_4arch4Sm80ELb0ELb0ELb0ELb0ELb0ELb0ELb0ELb0ELi2ELi2ELi4ELi2ELb1EEENS1_21CollectiveEpilogueBwdISB_SC_SE_Li256ELb0ELb0ELi2EEENS1_19SingleTileSchedulerILb0ELb0ELb0ELi128EEEEEEEEEvNT_6ParamsE --------------------------
	.section	.nv.shared._ZN7cutlass13device_kernelIN5flash19enable_sm80_to_sm89INS1_16FlashAttnBwdSm80INS1_25CollectiveMainloopBwdSm80ILi2ELi1EN4cute5tupleIJNS5_1CILi64EEENS7_ILi128EEENS7_ILi96EEEEEENS_10bfloat16_tEfNS_4arch4Sm80ELb0ELb0ELb0ELb0ELb0ELb0ELb0ELb0ELi2ELi2ELi4ELi2ELb1EEENS1_21CollectiveEpilogueBwdISB_SC_SE_Li256ELb0ELb0ELi2EEENS1_19SingleTileSchedulerILb0ELb0ELb0ELi128EEEEEEEEEvNT_6ParamsE,"aw",@nobits
	.sectionflags	@""
	.align	16


//--------------------- .nv.global                --------------------------
	.section	.nv.global,"aw",@nobits
.nv.global:
	.type		_ZN65_INTERNAL_5e585306_29_flash_bwd_hdim96_bf16_sm80_cu_3fbc093a_29974cute1_E,@object
	.size		_ZN65_INTERNAL_5e585306_29_flash_bwd_hdim96_bf16_sm80_cu_3fbc093a_29974cute1_E,(_ZN65_INTERNAL_5e585306_29_flash_bwd_hdim96_bf16_sm80_cu_3fbc093a_29974cuda3std3__45__cpo6cbeginE - _ZN65_INTERNAL_5e585306_29_flash_bwd_hdim96_bf16_sm80_cu_3fbc093a_29974cute1_E)
_ZN65_INTERNAL_5e585306_29_flash_bwd_hdim96_bf16_sm80_cu_3fbc093a_29974cute1_E:
	.zero		1
	.type		_ZN65_INTERNAL_5e585306_29_flash_bwd_hdim96_bf16_sm80_cu_3fbc093a_29974cuda3std3__45__cpo6cbeginE,@object
	.size		_ZN65_INTERNAL_5e585306_29_flash_bwd_hdim96_bf16_sm80_cu_3fbc093a_29974cuda3std3__45__cpo6cbeginE,(_ZN65_INTERNAL_5e585306_29_flash_bwd_hdim96_bf16_sm80_cu_3fbc093a_29974cuda3std3__48in_placeE - _ZN65_INTERNAL_5e585306_29_flash_bwd_hdim96_bf16_sm80_cu_3fbc093a_29974cuda3std3__45__cpo6cbeginE)
_ZN65_INTERNAL_5e585306_29_flash_bwd_hdim96_bf16_sm80_cu_3fbc093a_29974cuda3std3__45__cpo6cbeginE:
	.zero		1
	.type		_ZN65_INTERNAL_5e585306_29_flash_bwd_hdim96_bf16_sm80_cu_3fbc093a_29974cuda3std3__48in_placeE,@object
	.size		_ZN65_INTERNAL_5e585306_29_flash_bwd_hdim96_bf16_sm80_cu_3fbc093a_29974cuda3std3__48in_placeE,(_ZN65_INTERNAL_5e585306_29_flash_bwd_hdim96_bf16_sm80_cu_3fbc093a_29974cuda3std6ranges3__45__cpo9iter_moveE - _ZN65_INTERNAL_5e585306_29_flash_bwd_hdim96_bf16_sm80_cu_3fbc093a_29974cuda3std3__48in_placeE)
_ZN65_INTERNAL_5e585306_29_flash_bwd_hdim96_bf16_sm80_cu_3fbc093a_29974cuda3std3__48in_placeE:
	.zero		1
	.type		_ZN65_INTERNAL_5e585306_29_flash_bwd_hdim96_bf16_sm80_cu_3fbc093a_29974cuda3std6ranges3__45__cpo9iter_moveE,@object
	.size		_ZN65_INTERNAL_5e585306_29_flash_bwd_hdim96_bf16_sm80_cu_3fbc093a_29974cuda3std6ranges3__45__cpo9iter_moveE,(_ZN65_INTERNAL_5e585306_29_flash_bwd_hdim96_bf16_sm80_cu_3fbc093a_29974cuda3std3__45__cpo5beginE - _ZN65_INTERNAL_5e585306_29_flash_bwd_hdim96_bf16_sm80_cu_3fbc093a_29974cuda3std6ranges3__45__cpo9iter_moveE)
_ZN65_INTERNAL_5e585306_29_flash_bwd_hdim96_bf16_sm80_cu_3fbc093a_29974cuda3std6ranges3__45__cpo9iter_moveE:
	.zero		1
	.type		_ZN65_INTERNAL_5e585306_29_flash_bwd_hdim96_bf16_sm80_cu_3fbc093a_29974cuda3std3__45__cpo5beginE,@object
	.size		_ZN65_INTERNAL_5e585306_29_flash_bwd_hdim96_bf16_sm80_cu_3fbc093a_29974cuda3std3__45__cpo5beginE,(_ZN65_INTERNAL_5e585306_29_flash_bwd_hdim96_bf16_sm80_cu_3fbc093a_29974cuda3std3__467_GLOBAL__N__5e585306_29_flash_bwd_hdim96_bf16_sm80_cu_3fbc093a_29976ignoreE - _ZN65_INTERNAL_5e585306_29_flash_bwd_hdim96_bf16_sm80_cu_3fbc093a_29974cuda3std3__45__cpo5beginE)
_ZN65_INTERNAL_5e585306_29_flash_bwd_hdim96_bf16_sm80_cu_3fbc093a_29974cuda3std3__45__cpo5beginE:
	.zero		1
	.type		_ZN65_INTERNAL_5e585306_29_flash_bwd_hdim96_bf16_sm80_cu_3fbc093a_29974cuda3std3__467_GLOBAL__N__5e585306_29_flash_bwd_hdim96_bf16_sm80_cu_3fbc093a_29976ignoreE,@object
	.size		_ZN65_INTERNAL_5e585306_29_flash_bwd_hdim96_bf16_sm80_cu_3fbc093a_29974cuda3std3__467_GLOBAL__N__5e585306_29_flash_bwd_hdim96_bf16_sm80_cu_3fbc093a_29976ignoreE,(_ZN65_INTERNAL_5e585306_29_flash_bwd_hdim96_bf16_sm80_cu_3fbc093a_29974cute7productE - _ZN65_INTERNAL_5e585306_29_flash_bwd_hdim96_bf16_sm80_cu_3fbc093a_29974cuda3std3__467_GLOBAL__N__5e585306_29_flash_bwd_hdim96_bf16_sm80_cu_3fbc093a_29976ignoreE)
_ZN65_INTERNAL_5e585306_29_flash_bwd_hdim96_bf16_sm80_cu_3fbc093a_29974cuda3std3__467_GLOBAL__N__5e585306_29_flash_bwd_hdim96_bf16_sm80_cu_3fbc093a_29976ignoreE:
	.zero		1
	.type		_ZN65_INTERNAL_5e585306_29_flash_bwd_hdim96_bf16_sm80_cu_3fbc093a_29974cute7productE,@object
	.size		_ZN65_INTERNAL_5e585306_29_flash_bwd_hdim96_bf16_sm80_cu_3fbc093a_29974cute7productE,(_ZN65_INTERNAL_5e585306_29_flash_bwd_hdim96_bf16_sm80_cu_3fbc093a_29974cuda3std3__45__cpo3endE - _ZN65_INTERNAL_5e585306_29_flash_bwd_hdim96_bf16_sm80_cu_3fbc093a_29974cute7productE)
_ZN65_INTERNAL_5e585306_29_flash_bwd_hdim96_bf16_sm80_cu_3fbc093a_29974cute7productE:
	.zero		1
	.type		_ZN65_INTERNAL_5e585306_29_flash_bwd_hdim96_bf16_sm80_cu_3fbc093a_29974cuda3std3__45__cpo3endE,@object
	.size		_ZN65_INTERNAL_5e585306_29_flash_bwd_hdim96_bf16_sm80_cu_3fbc093a_29974cuda3std3__45__cpo3endE,(_ZN65_INTERNAL_5e585306_29_flash_bwd_hdim96_bf16_sm80_cu_3fbc093a_29974cuda3std3__419piecewise_constructE - _ZN65_INTERNAL_5e585306_29_flash_bwd_hdim96_bf16_sm80_cu_3fbc093a_29974cuda3std3__45__cpo3endE)
_ZN65_INTERNAL_5e585306_29_flash_bwd_hdim96_bf16_sm80_cu_3fbc093a_29974cuda3std3__45__cpo3endE:
	.zero		1
	.type		_ZN65_INTERNAL_5e585306_29_flash_bwd_hdim96_bf16_sm80_cu_3fbc093a_29974cuda3std3__419piecewise_constructE,@object
	.size		_ZN65_INTERNAL_5e585306_29_flash_bwd_hdim96_bf16_sm80_cu_3fbc093a_29974cuda3std3__419piecewise_constructE,(_ZN65_INTERNAL_5e585306_29_flash_bwd_hdim96_bf16_sm80_cu_3fbc093a_29974cuda3std3__45__cpo4cendE - _ZN65_INTERNAL_5e585306_29_flash_bwd_hdim96_bf16_sm80_cu_3fbc093a_29974cuda3std3__419piecewise_constructE)
_ZN65_INTERNAL_5e585306_29_flash_bwd_hdim96_bf16_sm80_cu_3fbc093a_29974cuda3std3__419piecewise_constructE:
	.zero		1
	.type		_ZN65_INTERNAL_5e585306_29_flash_bwd_hdim96_bf16_sm80_cu_3fbc093a_29974cuda3std3__45__cpo4cendE,@object
	.size		_ZN65_INTERNAL_5e585306_29_flash_bwd_hdim96_bf16_sm80_cu_3fbc093a_29974cuda3std3__45__cpo4cendE,(_ZN65_INTERNAL_5e585306_29_flash_bwd_hdim96_bf16_sm80_cu_3fbc093a_29974cuda3std6ranges3__45__cpo4swapE - _ZN65_INTERNAL_5e585306_29_flash_bwd_hdim96_bf16_sm80_cu_3fbc093a_29974cuda3std3__45__cpo4cendE)
_ZN65_INTERNAL_5e585306_29_flash_bwd_hdim96_bf16_sm80_cu_3fbc093a_29974cuda3std3__45__cpo4cendE:
	.zero		1
	.type		_ZN65_INTERNAL_5e585306_29_flash_bwd_hdim96_bf16_sm80_cu_3fbc093a_29974cuda3std6ranges3__45__cpo4swapE,@object
	.size		_ZN65_INTERNAL_5e585306_29_flash_bwd_hdim96_bf16_sm80_cu_3fbc093a_29974cuda3std6ranges3__45__cpo4swapE,(.L_7 - _ZN65_INTERNAL_5e585306_29_flash_bwd_hdim96_bf16_sm80_cu_3fbc093a_29974cuda3std6ranges3__45__cpo4swapE)
_ZN65_INTERNAL_5e585306_29_flash_bwd_hdim96_bf16_sm80_cu_3fbc093a_29974cuda3std6ranges3__45__cpo4swapE:
	.zero		1
.L_7:


//--------------------- .nv.shared._ZN7cutlass13device_kernelIN5flash19enable_sm80_to_sm89INS1_16FlashAttnBwdSm80INS1_25CollectiveMainloopBwdSm80ILi2ELi1EN4cute5tupleIJNS5_1CILi64EEENS7_ILi128EEENS7_ILi96EEEEEENS_10bfloat16_tEfNS_4arch4Sm80ELb0ELb0ELb0ELb0ELb1ELb0ELb0ELb0ELi2ELi2ELi4ELi2ELb1EEENS1_21CollectiveEpilogueBwdISB_SC_SE_Li256ELb0ELb0ELi2EEENS1_19SingleTileSchedulerILb0ELb0ELb0ELi128EEEEEEEEEvNT_6ParamsE --------------------------
	.section	.nv.shared._ZN7cutlass13device_kernelIN5flash19enable_sm80_to_sm89INS1_16FlashAttnBwdSm80INS1_25CollectiveMainloopBwdSm80ILi2ELi1EN4cute5tupleIJNS5_1CILi64EEENS7_ILi128EEENS7_ILi96EEEEEENS_10bfloat16_tEfNS_4arch4Sm80ELb0ELb0ELb0ELb0ELb1ELb0ELb0ELb0ELi2ELi2ELi4ELi2ELb1EEENS1_21CollectiveEpilogueBwdISB_SC_SE_Li256ELb0ELb0ELi2EEENS1_19SingleTileSchedulerILb0ELb0ELb0ELi128EEEEEEEEEvNT_6ParamsE,"aw",@nobits
	.sectionflags	@""
	.align	16


//--------------------- .nv.shared._ZN7cutlass13device_kernelIN5flash19enable_sm80_to_sm89INS1_16FlashAttnBwdSm80INS1_25CollectiveMainloopBwdSm80ILi2ELi1EN4cute5tupleIJNS5_1CILi64EEENS7_ILi128EEENS7_ILi96EEEEEENS_10bfloat16_tEfNS_4arch4Sm80ELb0ELb0ELb0ELb0ELb0ELb0ELb0ELb0ELi2ELi2ELi4ELi2ELb1EEENS1_24CollectiveEpilogueBwdGQAISB_fSE_Li256ELb0ELb0EEENS1_19SingleTileSchedulerILb0ELb0ELb0ELi128EEEEEEEEEvNT_6ParamsE --------------------------
	.section	.nv.shared._ZN7cutlass13device_kernelIN5flash19enable_sm80_to_sm89INS1_16FlashAttnBwdSm80INS1_25CollectiveMainloopBwdSm80ILi2ELi1EN4cute5tupleIJNS5_1CILi64EEENS7_ILi128EEENS7_ILi96EEEEEENS_10bfloat16_tEfNS_4arch4Sm80ELb0ELb0ELb0ELb0ELb0ELb0ELb0ELb0ELi2ELi2ELi4ELi2ELb1EEENS1_24CollectiveEpilogueBwdGQAISB_fSE_Li256ELb0ELb0EEENS1_19SingleTileSchedulerILb0ELb0ELb0ELi128EEEEEEEEEvNT_6ParamsE,"aw",@nobits
	.sectionflags	@""
	.align	16


//--------------------- .nv.shared._ZN7cutlass13device_kernelIN5flash19enable_sm80_to_sm89INS1_16FlashAttnBwdSm80INS1_25CollectiveMainloopBwdSm80ILi2ELi1EN4cute5tupleIJNS5_1CILi64EEENS7_ILi128EEENS7_ILi96EEEEEENS_10bfloat16_tEfNS_4arch4Sm80ELb0ELb0ELb0ELb0ELb1ELb0ELb0ELb0ELi2ELi2ELi4ELi2ELb1EEENS1_24CollectiveEpilogueBwdGQAISB_fSE_Li256ELb0ELb1EEENS1_19SingleTileSchedulerILb0ELb0ELb0ELi128EEEEEEEEEvNT_6ParamsE --------------------------
	.section	.nv.shared._ZN7cutlass13device_kernelIN5flash19enable_sm80_to_sm89INS1_16FlashAttnBwdSm80INS1_25CollectiveMainloopBwdSm80ILi2ELi1EN4cute5tupleIJNS5_1CILi64EEENS7_ILi128EEENS7_ILi96EEEEEENS_10bfloat16_tEfNS_4arch4Sm80ELb0ELb0ELb0ELb0ELb1ELb0ELb0ELb0ELi2ELi2ELi4ELi2ELb1EEENS1_24CollectiveEpilogueBwdGQAISB_fSE_Li256ELb0ELb1EEENS1_19SingleTileSchedulerILb0ELb0ELb0ELi128EEEEEEEEEvNT_6ParamsE,"aw",@nobits
	.sectionflags	@""
	.align	16


//--------------------- .nv.shared._ZN7cutlass13device_kernelIN5flash19enable_sm80_to_sm89INS1_16FlashAttnBwdSm80INS1_25CollectiveMainloopBwdSm80ILi2ELi1EN4cute5tupleIJNS5_1CILi64EEENS7_ILi128EEENS7_ILi96EEEEEENS_10bfloat16_tEfNS_4arch4Sm80ELb0ELb0ELb0ELb1ELb0ELb0ELb0ELb0ELi2ELi2ELi4ELi2ELb1EEENS1_21CollectiveEpilogueBwdISB_SC_SE_Li256ELb1ELb0ELi2EEENS1_19SingleTileSchedulerILb1ELb0ELb0ELi128EEEEEEEEEvNT_6ParamsE --------------------------
	.section	.nv.shared._ZN7cutlass13device_kernelIN5flash19enable_sm80_to_sm89INS1_16FlashAttnBwdSm80INS1_25CollectiveMainloopBwdSm80ILi2ELi1EN4cute5tupleIJNS5_1CILi64EEENS7_ILi128EEENS7_ILi96EEEEEENS_10bfloat16_tEfNS_4arch4Sm80ELb0ELb0ELb0ELb1ELb0ELb0ELb0ELb0ELi2ELi2ELi4ELi2ELb1EEENS1_21CollectiveEpilogueBwdISB_SC_SE_Li256ELb1ELb0ELi2EEENS1_19SingleTileSchedulerILb1ELb0ELb0ELi128EEEEEEEEEvNT_6ParamsE,"aw",@nobits
	.sectionflags	@""
	.align	16


//--------------------- .nv.shared._ZN7cutlass13device_kernelIN5flash19enable_sm80_to_sm89INS1_16FlashAttnBwdSm80INS1_25CollectiveMainloopBwdSm80ILi2ELi1EN4cute5tupleIJNS5_1CILi64EEENS7_ILi128EEENS7_ILi96EEEEEENS_10bfloat16_tEfNS_4arch4Sm80ELb0ELb0ELb0ELb1ELb1ELb0ELb0ELb0ELi2ELi2ELi4ELi2ELb1EEENS1_21CollectiveEpilogueBwdISB_SC_SE_Li256ELb1ELb0ELi2EEENS1_19SingleTileSchedulerILb1ELb0ELb0ELi128EEEEEEEEEvNT_6ParamsE --------------------------
	.section	.nv.shared._ZN7cutlass13device_kernelIN5flash19enable_sm80_to_sm89INS1_16FlashAttnBwdSm80INS1_25CollectiveMainloopBwdSm80ILi2ELi1EN4cute5tupleIJNS5_1CILi64EEENS7_ILi128EEENS7_ILi96EEEEEENS_10bfloat16_tEfNS_4arch4Sm80ELb0ELb0ELb0ELb1ELb1ELb0ELb0ELb0ELi2ELi2ELi4ELi2ELb1EEENS1_21CollectiveEpilogueBwdISB_SC_SE_Li256ELb1ELb0ELi2EEENS1_19SingleTileSchedulerILb1ELb0ELb0ELi128EEEEEEEEEvNT_6ParamsE,"aw",@nobits
	.sectionflags	@""
	.align	16


//--------------------- .nv.shared._ZN7cutlass13device_kernelIN5flash19enable_sm80_to_sm89INS1_16FlashAttnBwdSm80INS1_25CollectiveMainloopBwdSm80ILi2ELi1EN4cute5tupleIJNS5_1CILi64EEENS7_ILi128EEENS7_ILi96EEEEEENS_10bfloat16_tEfNS_4arch4Sm80ELb0ELb0ELb0ELb1ELb0ELb0ELb0ELb0ELi2ELi2ELi4ELi2ELb1EEENS1_24CollectiveEpilogueBwdGQAISB_fSE_Li256ELb1ELb0EEENS1_19SingleTileSchedulerILb1ELb0ELb0ELi128EEEEEEEEEvNT_6ParamsE --------------------------
	.section	.nv.shared._ZN7cutlass13device_kernelIN5flash19enable_sm80_to_sm89INS1_16FlashAttnBwdSm80INS1_25CollectiveMainloopBwdSm80ILi2ELi1EN4cute5tupleIJNS5_1CILi64EEENS7_ILi128EEENS7_ILi96EEEEEENS_10bfloat16_tEfNS_4arch4Sm80ELb0ELb0ELb0ELb1ELb0ELb0ELb0ELb0ELi2ELi2ELi4ELi2ELb1EEENS1_24CollectiveEpilogueBwdGQAISB_fSE_Li256ELb1ELb0EEENS1_19SingleTileSchedulerILb1ELb0ELb0ELi128EEEEEEEEEvNT_6ParamsE,"aw",@nobits
	.sectionflags	@""
	.align	16


//--------------------- .nv.shared._ZN7cutlass13device_kernelIN5flash19enable_sm80_to_sm89INS1_16FlashAttnBwdSm80INS1_25CollectiveMainloopBwdSm80ILi2ELi1EN4cute5tupleIJNS5_1CILi64EEENS7_ILi128EEENS7_ILi96EEEEEENS_10bfloat16_tEfNS_4arch4Sm80ELb0ELb0ELb0ELb1ELb1ELb0ELb0ELb0ELi2ELi2ELi4ELi2ELb1EEENS1_24CollectiveEpilogueBwdGQAISB_fSE_Li256ELb1ELb1EEENS1_19SingleTileSchedulerILb1ELb0ELb0ELi128EEEEEEEEEvNT_6ParamsE --------------------------
	.section	.nv.shared._ZN7cutlass13device_kernelIN5flash19enable_sm80_to_sm89INS1_16FlashAttnBwdSm80INS1_25CollectiveMainloopBwdSm80ILi2ELi1EN4cute5tupleIJNS5_1CILi64EEENS7_ILi128EEENS7_ILi96EEEEEENS_10bfloat16_tEfNS_4arch4Sm80ELb0ELb0ELb0ELb1ELb1ELb0ELb0ELb0ELi2ELi2ELi4ELi2ELb1EEENS1_24CollectiveEpilogueBwdGQAISB_fSE_Li256ELb1ELb1EEENS1_19SingleTileSchedulerILb1ELb0ELb0ELi128EEEEEEEEEvNT_6ParamsE,"aw",@nobits
	.sectionflags	@""
	.align	16


//--------------------- .nv.shared._ZN7cutlass13device_kernelIN5flash19enable_sm80_to_sm89INS1_16FlashAttnBwdSm80INS1_25CollectiveMainloopBwdSm80ILi2ELi1EN4cute5tupleIJNS5_1CILi64EEENS7_ILi128EEENS7_ILi96EEEEEENS_10bfloat16_tEfNS_4arch4Sm80ELb0ELb1ELb0ELb0ELb0ELb0ELb0ELb0ELi2ELi2ELi4ELi2ELb1EEENS1_21CollectiveEpilogueBwdISB_SC_SE_Li256ELb0ELb0ELi2EEENS1_19SingleTileSchedulerILb0ELb0ELb0ELi128EEEEEEEEEvNT_6ParamsE --------------------------
	.section	.nv.shared._ZN7cutlass13device_kernelIN5flash19enable_sm80_to_sm89INS1_16FlashAttnBwdSm80INS1_25CollectiveMainloopBwdSm80ILi2ELi1EN4cute5tupleIJNS5_1CILi64EEENS7_ILi128EEENS7_ILi96EEEEEENS_10bfloat16_tEfNS_4arch4Sm80ELb0ELb1ELb0ELb0ELb0ELb0ELb0ELb0ELi2ELi2ELi4ELi2ELb1EEENS1_21CollectiveEpilogueBwdISB_SC_SE_Li256ELb0ELb0ELi2EEENS1_19SingleTileSchedulerILb0ELb0ELb0ELi128EEEEEEEEEvNT_6ParamsE,"aw",@nobits
	.sectionflags	@""
	.align	16


//--------------------- .nv.shared._ZN7cutlass13device_kernelIN5flash19enable_sm80_to_sm89INS1_16FlashAttnBwdSm80INS1_25CollectiveMainloopBwdSm80ILi2ELi1EN4cute5tupleIJNS5_1CILi64EEENS7_ILi128EEENS7_ILi96EEEEEENS_10bfloat16_tEfNS_4arch4Sm80ELb0ELb1ELb0ELb0ELb1ELb0ELb0ELb0ELi2ELi2ELi4ELi2ELb1EEENS1_21CollectiveEpilogueBwdISB_SC_SE_Li256ELb0ELb0ELi2EEENS1_19SingleTileSchedulerILb0ELb0ELb0ELi128EEEEEEEEEvNT_6ParamsE --------------------------
	.section	.nv.shared._ZN7cutlass13device_kernelIN5flash19enable_sm80_to_sm89INS1_16FlashAttnBwdSm80INS1_25CollectiveMainloopBwdSm80ILi2ELi1EN4cute5tupleIJNS5_1CILi64EEENS7_ILi128EEENS7_ILi96EEEEEENS_10bfloat16_tEfNS_4arch4Sm80ELb0ELb1ELb0ELb0ELb1ELb0ELb0ELb0ELi2ELi2ELi4ELi2ELb1EEENS1_21CollectiveEpilogueBwdISB_SC_SE_Li256ELb0ELb0ELi2EEENS1_19SingleTileSchedulerILb0ELb0ELb0ELi128EEEEEEEEEvNT_6ParamsE,"aw",@nobits
	.sectionflags	@""
	.align	16


//--------------------- .nv.shared._ZN7cutlass13device_kernelIN5flash19enable_sm80_to_sm89INS1_16FlashAttnBwdSm80INS1_25CollectiveMainloopBwdSm80ILi2ELi1EN4cute5tupleIJNS5_1CILi64EEENS7_ILi128EEENS7_ILi96EEEEEENS_10bfloat16_tEfNS_4arch4Sm80ELb0ELb1ELb0ELb0ELb0ELb0ELb0ELb0ELi2ELi2ELi4ELi2ELb1EEENS1_24CollectiveEpilogueBwdGQAISB_fSE_Li256ELb0ELb0EEENS1_19SingleTileSchedulerILb0ELb0ELb0ELi128EEEEEEEEEvNT_6ParamsE --------------------------
	.section	.nv.shared._ZN7cutlass13device_kernelIN5flash19enable_sm80_to_sm89INS1_16FlashAttnBwdSm80INS1_25CollectiveMainloopBwdSm80ILi2ELi1EN4cute5tupleIJNS5_1CILi64EEENS7_ILi128EEENS7_ILi96EEEEEENS_10bfloat16_tEfNS_4arch4Sm80ELb0ELb1ELb0ELb0ELb0ELb0ELb0ELb0ELi2ELi2ELi4ELi2ELb1EEENS1_24CollectiveEpilogueBwdGQAISB_fSE_Li256ELb0ELb0EEENS1_19SingleTileSchedulerILb0ELb0ELb0ELi128EEEEEEEEEvNT_6ParamsE,"aw",@nobits
	.sectionflags	@""
	.align	16


//--------------------- .nv.shared._ZN7cutlass13device_kernelIN5flash19enable_sm80_to_sm89INS1_16FlashAttnBwdSm80INS1_25CollectiveMainloopBwdSm80ILi2ELi1EN4cute5tupleIJNS5_1CILi64EEENS7_ILi128EEENS7_ILi96EEEEEENS_10bfloat16_tEfNS_4arch4Sm80ELb0ELb1ELb0ELb0ELb1ELb0ELb0ELb0ELi2ELi2ELi4ELi2ELb1EEENS1_24CollectiveEpilogueBwdGQAISB_fSE_Li256ELb0ELb1EEENS1_19SingleTileSchedulerILb0ELb0ELb0ELi128EEEEEEEEEvNT_6ParamsE --------------------------
	.section	.nv.shared._ZN7cutlass13device_kernelIN5flash19enable_sm80_to_sm89INS1_16FlashAttnBwdSm80INS1_25CollectiveMainloopBwdSm80ILi2ELi1EN4cute5tupleIJNS5_1CILi64EEENS7_ILi128EEENS7_ILi96EEEEEENS_10bfloat16_tEfNS_4arch4Sm80ELb0ELb1ELb0ELb0ELb1ELb0ELb0ELb0ELi2ELi2ELi4ELi2ELb1EEENS1_24CollectiveEpilogueBwdGQAISB_fSE_Li256ELb0ELb1EEENS1_19SingleTileSchedulerILb0ELb0ELb0ELi128EEEEEEEEEvNT_6ParamsE,"aw",@nobits
	.sectionflags	@""
	.align	16


//--------------------- .nv.shared._ZN7cutlass13device_kernelIN5flash19enable_sm80_to_sm89INS1_16FlashAttnBwdSm80INS1_25CollectiveMainloopBwdSm80ILi2ELi1EN4cute5tupleIJNS5_1CILi64EEENS7_ILi128EEENS7_ILi96EEEEEENS_10bfloat16_tEfNS_4arch4Sm80ELb0ELb1ELb0ELb1ELb0ELb0ELb0ELb0ELi2ELi2ELi4ELi2ELb1EEENS1_21CollectiveEpilogueBwdISB_SC_SE_Li256ELb1ELb0ELi2EEENS1_19SingleTileSchedulerILb1ELb0ELb0ELi128EEEEEEEEEvNT_6ParamsE --------------------------
	.section	.nv.shared._ZN7cutlass13device_kernelIN5flash19enable_sm80_to_sm89INS1_16FlashAttnBwdSm80INS1_25CollectiveMainloopBwdSm80ILi2ELi1EN4cute5tupleIJNS5_1CILi64EEENS7_ILi128EEENS7_ILi96EEEEEENS_10bfloat16_tEfNS_4arch4Sm80ELb0ELb1ELb0ELb1ELb0ELb0ELb0ELb0ELi2ELi2ELi4ELi2ELb1EEENS1_21CollectiveEpilogueBwdISB_SC_SE_Li256ELb1ELb0ELi2EEENS1_19SingleTileSchedulerILb1ELb0ELb0ELi128EEEEEEEEEvNT_6ParamsE,"aw",@nobits
	.sectionflags	@""
	.align	16


//--------------------- .nv.shared._ZN7cutlass13device_kernelIN5flash19enable_sm80_to_sm89INS1_16FlashAttnBwdSm80INS1_25CollectiveMainloopBwdSm80ILi2ELi1EN4cute5tupleIJNS5_1CILi64EEENS7_ILi128EEENS7_ILi96EEEEEENS_10bfloat16_tEfNS_4arch4Sm80ELb0ELb1ELb0ELb1ELb1ELb0ELb0ELb0ELi2ELi2ELi4ELi2ELb1EEENS1_21CollectiveEpilogueBwdISB_SC_SE_Li256ELb1ELb0ELi2EEENS1_19SingleTileSchedulerILb1ELb0ELb0ELi128EEEEEEEEEvNT_6ParamsE --------------------------
	.section	.nv.shared._ZN7cutlass13device_kernelIN5flash19enable_sm80_to_sm89INS1_16FlashAttnBwdSm80INS1_25CollectiveMainloopBwdSm80ILi2ELi1EN4cute5tupleIJNS5_1CILi64EEENS7_ILi128EEENS7_ILi96EEEEEENS_10bfloat16_tEfNS_4arch4Sm80ELb0ELb1ELb0ELb1ELb1ELb0ELb0ELb0ELi2ELi2ELi4ELi2ELb1EEENS1_21CollectiveEpilogueBwdISB_SC_SE_Li256ELb1ELb0ELi2EEENS1_19SingleTileSchedulerILb1ELb0ELb0ELi128EEEEEEEEEvNT_6ParamsE,"aw",@nobits
	.sectionflags	@""
	.align	16


//--------------------- .nv.shared._ZN7cutlass13device_kernelIN5flash19enable_sm80_to_sm89INS1_16FlashAttnBwdSm80INS1_25CollectiveMainloopBwdSm80ILi2ELi1EN4cute5tupleIJNS5_1CILi64EEENS7_ILi128EEENS7_ILi96EEEEEENS_10bfloat16_tEfNS_4arch4Sm80ELb0ELb1ELb0ELb1ELb0ELb0ELb0ELb0ELi2ELi2ELi4ELi2ELb1EEENS1_24CollectiveEpilogueBwdGQAISB_fSE_Li256ELb1ELb0EEENS1_19SingleTileSchedulerILb1ELb0ELb0ELi128EEEEEEEEEvNT_6ParamsE --------------------------
	.section	.nv.shared._ZN7cutlass13device_kernelIN5flash19enable_sm80_to_sm89INS1_16FlashAttnBwdSm80INS1_25CollectiveMainloopBwdSm80ILi2ELi1EN4cute5tupleIJNS5_1CILi64EEENS7_ILi128EEENS7_ILi96EEEEEENS_10bfloat16_tEfNS_4arch4Sm80ELb0ELb1ELb0ELb1ELb0ELb0ELb0ELb0ELi2ELi2ELi4ELi2ELb1EEENS1_24CollectiveEpilogueBwdGQAISB_fSE_Li256ELb1ELb0EEENS1_19SingleTileSchedulerILb1ELb0ELb0ELi128EEEEEEEEEvNT_6ParamsE,"aw",@nobits
	.sectionflags	@""
	.align	16


//--------------------- .nv.shared._ZN7cutlass13device_kernelIN5flash19enable_sm80_to_sm89INS1_16FlashAttnBwdSm80INS1_25CollectiveMainloopBwdSm80ILi2ELi1EN4cute5tupleIJNS5_1CILi64EEENS7_ILi128EEENS7_ILi96EEEEEENS_10bfloat16_tEfNS_4arch4Sm80ELb0ELb1ELb0ELb1ELb1ELb0ELb0ELb0ELi2ELi2ELi4ELi2ELb1EEENS1_24CollectiveEpilogueBwdGQAISB_fSE_Li256ELb1ELb1EEENS1_19SingleTileSchedulerILb1ELb0ELb0ELi128EEEEEEEEEvNT_6ParamsE --------------------------
	.section	.nv.shared._ZN7cutlass13device_kernelIN5flash19enable_sm80_to_sm89INS1_16FlashAttnBwdSm80INS1_25CollectiveMainloopBwdSm80ILi2ELi1EN4cute5tupleIJNS5_1CILi64EEENS7_ILi128EEENS7_ILi96EEEEEENS_10bfloat16_tEfNS_4arch4Sm80ELb0ELb1ELb0ELb1ELb1ELb0ELb0ELb0ELi2ELi2ELi4ELi2ELb1EEENS1_24CollectiveEpilogueBwdGQAISB_fSE_Li256ELb1ELb1EEENS1_19SingleTileSchedulerILb1ELb0ELb0ELi128EEEEEEEEEvNT_6ParamsE,"aw",@nobits
	.sectionflags	@""
	.align	16


//--------------------- .nv.shared._ZN7cutlass13device_kernelIN5flash19enable_sm80_to_sm89INS1_16FlashAttnBwdSm80INS1_25CollectiveMainloopBwdSm80ILi2ELi1EN4cute5tupleIJNS5_1CILi64EEENS7_ILi128EEENS7_ILi96EEEEEENS_10bfloat16_tEfNS_4arch4Sm80ELb1ELb0ELb0ELb0ELb0ELb0ELb0ELb0ELi2ELi2ELi4ELi2ELb1EEENS1_21CollectiveEpilogueBwdISB_SC_SE_Li256ELb0ELb0ELi2EEENS1_25SingleTileBwdLPTSchedulerILb0ELi128ELb0EEEEEEEEEvNT_6ParamsE --------------------------
	.section	.nv.shared._ZN7cutlass13device_kernelIN5flash19enable_sm80_to_sm89INS1_16FlashAttnBwdSm80INS1_25CollectiveMainloopBwdSm80ILi2ELi1EN4cute5tupleIJNS5_1CILi64EEENS7_ILi128EEENS7_ILi96EEEEEENS_10bfloat16_tEfNS_4arch4Sm80ELb1ELb0ELb0ELb0ELb0ELb0ELb0ELb0ELi2ELi2ELi4ELi2ELb1EEENS1_21CollectiveEpilogueBwdISB_SC_SE_Li256ELb0ELb0ELi2EEENS1_25SingleTileBwdLPTSchedulerILb0ELi128ELb0EEEEEEEEEvNT_6ParamsE,"aw",@nobits
	.sectionflags	@""
	.align	16


//--------------------- .nv.shared._ZN7cutlass13device_kernelIN5flash19enable_sm80_to_sm89INS1_16FlashAttnBwdSm80INS1_25CollectiveMainloopBwdSm80ILi2ELi1EN4cute5tupleIJNS5_1CILi64EEENS7_ILi128EEENS7_ILi96EEEEEENS_10bfloat16_tEfNS_4arch4Sm80ELb1ELb0ELb0ELb0ELb1ELb0ELb0ELb0ELi2ELi2ELi4ELi2ELb1EEENS1_21CollectiveEpilogueBwdISB_SC_SE_Li256ELb0ELb0ELi2EEENS1_25SingleTileBwdLPTSchedulerILb0ELi128ELb1EEEEEEEEEvNT_6ParamsE --------------------------
	.section	.nv.shared._ZN7cutlass13device_kernelIN5flash19enable_sm80_to_sm89INS1_16FlashAttnBwdSm80INS1_25CollectiveMainloopBwdSm80ILi2ELi1EN4cute5tupleIJNS5_1CILi64EEENS7_ILi128EEENS7_ILi96EEEEEENS_10bfloat16_tEfNS_4arch4Sm80ELb1ELb0ELb0ELb0ELb1ELb0ELb0ELb0ELi2ELi2ELi4ELi2ELb1EEENS1_21CollectiveEpilogueBwdISB_SC_SE_Li256ELb0ELb0ELi2EEENS1_25SingleTileBwdLPTSchedulerILb0ELi128ELb1EEEEEEEEEvNT_6ParamsE,"aw",@nobits
	.sectionflags	@""
	.align	16


//--------------------- .nv.shared._ZN7cutlass13device_kernelIN5flash19enable_sm80_to_sm89INS1_16FlashAttnBwdSm80INS1_25CollectiveMainloopBwdSm80ILi2ELi1EN4cute5tupleIJNS5_1CILi64EEENS7_ILi128EEENS7_ILi96EEEEEENS_10bfloat16_tEfNS_4arch4Sm80ELb1ELb0ELb0ELb0ELb0ELb0ELb0ELb0ELi2ELi2ELi4ELi2ELb1EEENS1_24CollectiveEpilogueBwdGQAISB_fSE_Li256ELb0ELb0EEENS1_25SingleTileBwdLPTSchedulerILb0ELi128ELb0EEEEEEEEEvNT_6ParamsE --------------------------
	.section	.nv.shared._ZN7cutlass13device_kernelIN5flash19enable_sm80_to_sm89INS1_16FlashAttnBwdSm80INS1_25CollectiveMainloopBwdSm80ILi2ELi1EN4cute5tupleIJNS5_1CILi64EEENS7_ILi128EEENS7_ILi96EEEEEENS_10bfloat16_tEfNS_4arch4Sm80ELb1ELb0ELb0ELb0ELb0ELb0ELb0ELb0ELi2ELi2ELi4ELi2ELb1EEENS1_24CollectiveEpilogueBwdGQAISB_fSE_Li256ELb0ELb0EEENS1_25SingleTileBwdLPTSchedulerILb0ELi128ELb0EEEEEEEEEvNT_6ParamsE,"aw",@nobits
	.sectionflags	@""
	.align	16


//--------------------- .nv.shared._ZN7cutlass13device_kernelIN5flash19enable_sm80_to_sm89INS1_16FlashAttnBwdSm80INS1_25CollectiveMainloopBwdSm80ILi2ELi1EN4cute5tupleIJNS5_1CILi64EEENS7_ILi128EEENS7_ILi96EEEEEENS_10bfloat16_tEfNS_4arch4Sm80ELb1ELb0ELb0ELb0ELb1ELb0ELb0ELb0ELi2ELi2ELi4ELi2ELb1EEENS1_24CollectiveEpilogueBwdGQAISB_fSE_Li256ELb0ELb1EEENS1_25SingleTileBwdLPTSchedulerILb0ELi128ELb1EEEEEEEEEvNT_6ParamsE --------------------------
	.section	.nv.shared._ZN7cutlass13device_kernelIN5flash19enable_sm80_to_sm89INS1_16FlashAttnBwdSm80INS1_25CollectiveMainloopBwdSm80ILi2ELi1EN4cute5tupleIJNS5_1CILi64EEENS7_ILi128EEENS7_ILi96EEEEEENS_10bfloat16_tEfNS_4arch4Sm80ELb1ELb0ELb0ELb0ELb1ELb0ELb0ELb0ELi2ELi2ELi4ELi2ELb1EEENS1_24CollectiveEpilogueBwdGQAISB_fSE_Li256ELb0ELb1EEENS1_25SingleTileBwdLPTSchedulerILb0ELi128ELb1EEEEEEEEEvNT_6ParamsE,"aw",@nobits
	.sectionflags	@""
	.align	16


//--------------------- .nv.shared._ZN7cutlass13device_kernelIN5flash19enable_sm80_to_sm89INS1_16FlashAttnBwdSm80INS1_25CollectiveMainloopBwdSm80ILi2ELi1EN4cute5tupleIJNS5_1CILi64EEENS7_ILi128EEENS7_ILi96EEEEEENS_10bfloat16_tEfNS_4arch4Sm80ELb1ELb0ELb0ELb1ELb0ELb0ELb0ELb0ELi2ELi2ELi4ELi2ELb1EEENS1_21CollectiveEpilogueBwdISB_SC_SE_Li256ELb1ELb0ELi2EEENS1_25SingleTileBwdLPTSchedulerILb1ELi128ELb0EEEEEEEEEvNT_6ParamsE --------------------------
	.section	.nv.shared._ZN7cutlass13device_kernelIN5flash19enable_sm80_to_sm89INS1_16FlashAttnBwdSm80INS1_25CollectiveMainloopBwdSm80ILi2ELi1EN4cute5tupleIJNS5_1CILi64EEENS7_ILi128EEENS7_ILi96EEEEEENS_10bfloat16_tEfNS_4arch4Sm80ELb1ELb0ELb0ELb1ELb0ELb0ELb0ELb0ELi2ELi2ELi4ELi2ELb1EEENS1_21CollectiveEpilogueBwdISB_SC_SE_Li256ELb1ELb0ELi2EEENS1_25SingleTileBwdLPTSchedulerILb1ELi128ELb0EEEEEEEEEvNT_6ParamsE,"aw",@nobits
	.sectionflags	@""
	.align	16


//--------------------- .nv.shared._ZN7cutlass13device_kernelIN5flash19enable_sm80_to_sm89INS1_16FlashAttnBwdSm80INS1_25CollectiveMainloopBwdSm80ILi2ELi1EN4cute5tupleIJNS5_1CILi64EEENS7_ILi128EEENS7_ILi96EEEEEENS_10bfloat16_tEfNS_4arch4Sm80ELb1ELb0ELb0ELb1ELb1ELb0ELb0ELb0ELi2ELi2ELi4ELi2ELb1EEENS1_21CollectiveEpilogueBwdISB_SC_SE_Li256ELb1ELb0ELi2EEENS1_25SingleTileBwdLPTSchedulerILb1ELi128ELb1EEEEEEEEEvNT_6ParamsE --------------------------
	.section	.nv.shared._ZN7cutlass13device_kernelIN5flash19enable_sm80_to_sm89INS1_16FlashAttnBwdSm80INS1_25CollectiveMainloopBwdSm80ILi2ELi1EN4cute5tupleIJNS5_1CILi64EEENS7_ILi128EEENS7_ILi96EEEEEENS_10bfloat16_tEfNS_4arch4Sm80ELb1ELb0ELb0ELb1ELb1ELb0ELb0ELb0ELi2ELi2ELi4ELi2ELb1EEENS1_21CollectiveEpilogueBwdISB_SC_SE_Li256ELb1ELb0ELi2EEENS1_25SingleTileBwdLPTSchedulerILb1ELi128ELb1EEEEEEEEEvNT_6ParamsE,"aw",@nobits
	.sectionflags	@""
	.align	16


//--------------------- .nv.shared._ZN7cutlass13device_kernelIN5flash19enable_sm80_to_sm89INS1_16FlashAttnBwdSm80INS1_25CollectiveMainloopBwdSm80ILi2ELi1EN4cute5tupleIJNS5_1CILi64EEENS7_ILi128EEENS7_ILi96EEEEEENS_10bfloat16_tEfNS_4arch4Sm80ELb1ELb0ELb0ELb1ELb0ELb0ELb0ELb0ELi2ELi2ELi4ELi2ELb1EEENS1_24CollectiveEpilogueBwdGQAISB_fSE_Li256ELb1ELb0EEENS1_25SingleTileBwdLPTSchedulerILb1ELi128ELb0EEEEEEEEEvNT_6ParamsE --------------------------
	.section	.nv.shared._ZN7cutlass13device_kernelIN5flash19enable_sm80_to_sm89INS1_16FlashAttnBwdSm80INS1_25CollectiveMainloopBwdSm80ILi2ELi1EN4cute5tupleIJNS5_1CILi64EEENS7_ILi128EEENS7_ILi96EEEEEENS_10bfloat16_tEfNS_4arch4Sm80ELb1ELb0ELb0ELb1ELb0ELb0ELb0ELb0ELi2ELi2ELi4ELi2ELb1EEENS1_24CollectiveEpilogueBwdGQAISB_fSE_Li256ELb1ELb0EEENS1_25SingleTileBwdLPTSchedulerILb1ELi128ELb0EEEEEEEEEvNT_6ParamsE,"aw",@nobits
	.sectionflags	@""
	.align	16


//--------------------- .nv.shared._ZN7cutlass13device_kernelIN5flash19enable_sm80_to_sm89INS1_16FlashAttnBwdSm80INS1_25CollectiveMainloopBwdSm80ILi2ELi1EN4cute5tupleIJNS5_1CILi64EEENS7_ILi128EEENS7_ILi96EEEEEENS_10bfloat16_tEfNS_4arch4Sm80ELb1ELb0ELb0ELb1ELb1ELb0ELb0ELb0ELi2ELi2ELi4ELi2ELb1EEENS1_24CollectiveEpilogueBwdGQAISB_fSE_Li256ELb1ELb1EEENS1_25SingleTileBwdLPTSchedulerILb1ELi128ELb1EEEEEEEEEvNT_6ParamsE --------------------------
	.section	.nv.shared._ZN7cutlass13device_kernelIN5flash19enable_sm80_to_sm89INS1_16FlashAttnBwdSm80INS1_25CollectiveMainloopBwdSm80ILi2ELi1EN4cute5tupleIJNS5_1CILi64EEENS7_ILi128EEENS7_ILi96EEEEEENS_10bfloat16_tEfNS_4arch4Sm80ELb1ELb0ELb0ELb1ELb1ELb0ELb0ELb0ELi2ELi2ELi4ELi2ELb1EEENS1_24CollectiveEpilogueBwdGQAISB_fSE_Li256ELb1ELb1EEENS1_25SingleTileBwdLPTSchedulerILb1ELi128ELb1EEEEEEEEEvNT_6ParamsE,"aw",@nobits
	.sectionflags	@""
	.align	16


//--------------------- .nv.shared._ZN7cutlass13device_kernelIN5flash19enable_sm80_to_sm89INS1_16FlashAttnBwdSm80INS1_25CollectiveMainloopBwdSm80ILi2ELi2EN4cute5tupleIJNS5_1CILi64EEENS7_ILi128EEENS7_ILi96EEEEEENS_10bfloat16_tEfNS_4arch4Sm80ELb0ELb0ELb0ELb0ELb0ELb0ELb0ELb0ELi2ELi2ELi4ELi2ELb0EEENS1_21CollectiveEpilogueBwdISB_SC_SE_Li256ELb0ELb0ELi2EEENS1_19SingleTileSchedulerILb0ELb0ELb0ELi128EEEEEEEEEvNT_6ParamsE --------------------------
	.section	.nv.shared._ZN7cutlass13device_kernelIN5flash19enable_sm80_to_sm89INS1_16FlashAttnBwdSm80INS1_25CollectiveMainloopBwdSm80ILi2ELi2EN4cute5tupleIJNS5_1CILi64EEENS7_ILi128EEENS7_ILi96EEEEEENS_10bfloat16_tEfNS_4arch4Sm80ELb0ELb0ELb0ELb0ELb0ELb0ELb0ELb0ELi2ELi2ELi4ELi2ELb0EEENS1_21CollectiveEpilogueBwdISB_SC_SE_Li256ELb0ELb0ELi2EEENS1_19SingleTileSchedulerILb0ELb0ELb0ELi128EEEEEEEEEvNT_6ParamsE,"aw",@nobits
	.sectionflags	@""
	.align	16


//--------------------- .nv.shared._ZN7cutlass13device_kernelIN5flash19enable_sm80_to_sm89INS1_16FlashAttnBwdSm80INS1_25CollectiveMainloopBwdSm80ILi2ELi2EN4cute5tupleIJNS5_1CILi64EEENS7_ILi128EEENS7_ILi96EEEEEENS_10bfloat16_tEfNS_4arch4Sm80ELb0ELb0ELb0ELb0ELb1ELb0ELb0ELb0ELi2ELi2ELi4ELi2ELb0EEENS1_21CollectiveEpilogueBwdISB_SC_SE_Li256ELb0ELb0ELi2EEENS1_19SingleTileSchedulerILb0ELb0ELb0ELi128EEEEEEEEEvNT_6ParamsE --------------------------
	.section	.nv.shared._ZN7cutlass13device_kernelIN5flash19enable_sm80_to_sm89INS1_16FlashAttnBwdSm80INS1_25CollectiveMainloopBwdSm80ILi2ELi2EN4cute5tupleIJNS5_1CILi64EEENS7_ILi128EEENS7_ILi96EEEEEENS_10bfloat16_tEfNS_4arch4Sm80ELb0ELb0ELb0ELb0ELb1ELb0ELb0ELb0ELi2ELi2ELi4ELi2ELb0EEENS1_21CollectiveEpilogueBwdISB_SC_SE_Li256ELb0ELb0ELi2EEENS1_19SingleTileSchedulerILb0ELb0ELb0ELi128EEEEEEEEEvNT_6ParamsE,"aw",@nobits
	.sectionflags	@""
	.align	16


//--------------------- .nv.shared._ZN7cutlass13device_kernelIN5flash19enable_sm80_to_sm89INS1_16FlashAttnBwdSm80INS1_25CollectiveMainloopBwdSm80ILi2ELi2EN4cute5tupleIJNS5_1CILi64EEENS7_ILi128EEENS7_ILi96EEEEEENS_10bfloat16_tEfNS_4arch4Sm80ELb0ELb0ELb0ELb0ELb0ELb0ELb0ELb0ELi2ELi2ELi4ELi2ELb0EEENS1_24CollectiveEpilogueBwdGQAISB_fSE_Li256ELb0ELb0EEENS1_19SingleTileSchedulerILb0ELb0ELb0ELi128EEEEEEEEEvNT_6ParamsE --------------------------
	.section	.nv.shared._ZN7cutlass13device_kernelIN5flash19enable_sm80_to_sm89INS1_16FlashAttnBwdSm80INS1_25CollectiveMainloopBwdSm80ILi2ELi2EN4cute5tupleIJNS5_1CILi64EEENS7_ILi128EEENS7_ILi96EEEEEENS_10bfloat16_tEfNS_4arch4Sm80ELb0ELb0ELb0ELb0ELb0ELb0ELb0ELb0ELi2ELi2ELi4ELi2ELb0EEENS1_24CollectiveEpilogueBwdGQAISB_fSE_Li256ELb0ELb0EEENS1_19SingleTileSchedulerILb0ELb0ELb0ELi128EEEEEEEEEvNT_6ParamsE,"aw",@nobits
	.sectionflags	@""
	.align	16


//--------------------- .nv.shared._ZN7cutlass13device_kernelIN5flash19enable_sm80_to_sm89INS1_16FlashAttnBwdSm80INS1_25CollectiveMainloopBwdSm80ILi2ELi2EN4cute5tupleIJNS5_1CILi64EEENS7_ILi128EEENS7_ILi96EEEEEENS_10bfloat16_tEfNS_4arch4Sm80ELb0ELb0ELb0ELb0ELb1ELb0ELb0ELb0ELi2ELi2ELi4ELi2ELb0EEENS1_24CollectiveEpilogueBwdGQAISB_fSE_Li256ELb0ELb1EEENS1_19SingleTileSchedulerILb0ELb0ELb0ELi128EEEEEEEEEvNT_6ParamsE --------------------------
	.section	.nv.shared._ZN7cutlass13device_kernelIN5flash19enable_sm80_to_sm89INS1_16FlashAttnBwdSm80INS1_25CollectiveMainloopBwdSm80ILi2ELi2EN4cute5tupleIJNS5_1CILi64EEENS7_ILi128EEENS7_ILi96EEEEEENS_10bfloat16_tEfNS_4arch4Sm80ELb0ELb0ELb0ELb0ELb1ELb0ELb0ELb0ELi2ELi2ELi4ELi2ELb0EEENS1_24CollectiveEpilogueBwdGQAISB_fSE_Li256ELb0ELb1EEENS1_19SingleTileSchedulerILb0ELb0ELb0ELi128EEEEEEEEEvNT_6ParamsE,"aw",@nobits
	.sectionflags	@""
	.align	16


//--------------------- .nv.shared._ZN7cutlass13device_kernelIN5flash19enable_sm80_to_sm89INS1_16FlashAttnBwdSm80INS1_25CollectiveMainloopBwdSm80ILi2ELi2EN4cute5tupleIJNS5_1CILi64EEENS7_ILi128EEENS7_ILi96EEEEEENS_10bfloat16_tEfNS_4arch4Sm80ELb0ELb0ELb0ELb1ELb0ELb0ELb0ELb0ELi2ELi2ELi4ELi2ELb0EEENS1_21CollectiveEpilogueBwdISB_SC_SE_Li256ELb1ELb0ELi2EEENS1_19SingleTileSchedulerILb1ELb0ELb0ELi128EEEEEEEEEvNT_6ParamsE --------------------------
	.section	.nv.shared._ZN7cutlass13device_kernelIN5flash19enable_sm80_to_sm89INS1_16FlashAttnBwdSm80INS1_25CollectiveMainloopBwdSm80ILi2ELi2EN4cute5tupleIJNS5_1CILi64EEENS7_ILi128EEENS7_ILi96EEEEEENS_10bfloat16_tEfNS_4arch4Sm80ELb0ELb0ELb0ELb1ELb0ELb0ELb0ELb0ELi2ELi2ELi4ELi2ELb0EEENS1_21CollectiveEpilogueBwdISB_SC_SE_Li256ELb1ELb0ELi2EEENS1_19SingleTileSchedulerILb1ELb0ELb0ELi128EEEEEEEEEvNT_6ParamsE,"aw",@nobits
	.sectionflags	@""
	.align	16


//--------------------- .nv.shared._ZN7cutlass13device_kernelIN5flash19enable_sm80_to_sm89INS1_16FlashAttnBwdSm80INS1_25CollectiveMainloopBwdSm80ILi2ELi2EN4cute5tupleIJNS5_1CILi64EEENS7_ILi128EEENS7_ILi96EEEEEENS_10bfloat16_tEfNS_4arch4Sm80ELb0ELb0ELb0ELb1ELb1ELb0ELb0ELb0ELi2ELi2ELi4ELi2ELb0EEENS1_21CollectiveEpilogueBwdISB_SC_SE_Li256ELb1ELb0ELi2EEENS1_19SingleTileSchedulerILb1ELb0ELb0ELi128EEEEEEEEEvNT_6ParamsE --------------------------
	.section	.nv.shared._ZN7cutlass13device_kernelIN5flash19enable_sm80_to_sm89INS1_16FlashAttnBwdSm80INS1_25CollectiveMainloopBwdSm80ILi2ELi2EN4cute5tupleIJNS5_1CILi64EEENS7_ILi128EEENS7_ILi96EEEEEENS_10bfloat16_tEfNS_4arch4Sm80ELb0ELb0ELb0ELb1ELb1ELb0ELb0ELb0ELi2ELi2ELi4ELi2ELb0EEENS1_21CollectiveEpilogueBwdISB_SC_SE_Li256ELb1ELb0ELi2EEENS1_19SingleTileSchedulerILb1ELb0ELb0ELi128EEEEEEEEEvNT_6ParamsE,"aw",@nobits
	.sectionflags	@""
	.align	16


//--------------------- .nv.shared._ZN7cutlass13device_kernelIN5flash19enable_sm80_to_sm89INS1_16FlashAttnBwdSm80INS1_25CollectiveMainloopBwdSm80ILi2ELi2EN4cute5tupleIJNS5_1CILi64EEENS7_ILi128EEENS7_ILi96EEEEEENS_10bfloat16_tEfNS_4arch4Sm80ELb0ELb0ELb0ELb1ELb0ELb0ELb0ELb0ELi2ELi2ELi4ELi2ELb0EEENS1_24CollectiveEpilogueBwdGQAISB_fSE_Li256ELb1ELb0EEENS1_19SingleTileSchedulerILb1ELb0ELb0ELi128EEEEEEEEEvNT_6ParamsE --------------------------
	.section	.nv.shared._ZN7cutlass13device_kernelIN5flash19enable_sm80_to_sm89INS1_16FlashAttnBwdSm80INS1_25CollectiveMainloopBwdSm80ILi2ELi2EN4cute5tupleIJNS5_1CILi64EEENS7_ILi128EEENS7_ILi96EEEEEENS_10bfloat16_tEfNS_4arch4Sm80ELb0ELb0ELb0ELb1ELb0ELb0ELb0ELb0ELi2ELi2ELi4ELi2ELb0EEENS1_24CollectiveEpilogueBwdGQAISB_fSE_Li256ELb1ELb0EEENS1_19SingleTileSchedulerILb1ELb0ELb0ELi128EEEEEEEEEvNT_6ParamsE,"aw",@nobits
	.sectionflags	@""
	.align	16


//--------------------- .nv.shared._ZN7cutlass13device_kernelIN5flash19enable_sm80_to_sm89INS1_16FlashAttnBwdSm80INS1_25CollectiveMainloopBwdSm80ILi2ELi2EN4cute5tupleIJNS5_1CILi64EEENS7_ILi128EEENS7_ILi96EEEEEENS_10bfloat16_tEfNS_4arch4Sm80ELb0ELb0ELb0ELb1ELb1ELb0ELb0ELb0ELi2ELi2ELi4ELi2ELb0EEENS1_24CollectiveEpilogueBwdGQAISB_fSE_Li256ELb1ELb1EEENS1_19SingleTileSchedulerILb1ELb0ELb0ELi128EEEEEEEEEvNT_6ParamsE --------------------------
	.section	.nv.shared._ZN7cutlass13device_kernelIN5flash19enable_sm80_to_sm89INS1_16FlashAttnBwdSm80INS1_25CollectiveMainloopBwdSm80ILi2ELi2EN4cute5tupleIJNS5_1CILi64EEENS7_ILi128EEENS7_ILi96EEEEEENS_10bfloat16_tEfNS_4arch4Sm80ELb0ELb0ELb0ELb1ELb1ELb0ELb0ELb0ELi2ELi2ELi4ELi2ELb0EEENS1_24CollectiveEpilogueBwdGQAISB_fSE_Li256ELb1ELb1EEENS1_19SingleTileSchedulerILb1ELb0ELb0ELi128EEEEEEEEEvNT_6ParamsE,"aw",@nobits
	.sectionflags	@""
	.align	16


//--------------------- .nv.shared._ZN7cutlass13device_kernelIN5flash19enable_sm80_to_sm89INS1_16FlashAttnBwdSm80INS1_25CollectiveMainloopBwdSm80ILi2ELi2EN4cute5tupleIJNS5_1CILi64EEENS7_ILi128EEENS7_ILi96EEEEEENS_10bfloat16_tEfNS_4arch4Sm80ELb0ELb1ELb0ELb0ELb0ELb0ELb0ELb0ELi2ELi2ELi4ELi2ELb0EEENS1_21CollectiveEpilogueBwdISB_SC_SE_Li256ELb0ELb0ELi2EEENS1_19SingleTileSchedulerILb0ELb0ELb0ELi128EEEEEEEEEvNT_6ParamsE --------------------------
	.section	.nv.shared._ZN7cutlass13device_kernelIN5flash19enable_sm80_to_sm89INS1_16FlashAttnBwdSm80INS1_25CollectiveMainloopBwdSm80ILi2ELi2EN4cute5tupleIJNS5_1CILi64EEENS7_ILi128EEENS7_ILi96EEEEEENS_10bfloat16_tEfNS_4arch4Sm80ELb0ELb1ELb0ELb0ELb0ELb0ELb0ELb0ELi2ELi2ELi4ELi2ELb0EEENS1_21CollectiveEpilogueBwdISB_SC_SE_Li256ELb0ELb0ELi2EEENS1_19SingleTileSchedulerILb0ELb0ELb0ELi128EEEEEEEEEvNT_6ParamsE,"aw",@nobits
	.sectionflags	@""
	.align	16


//--------------------- .nv.shared._ZN7cutlass13device_kernelIN5flash19enable_sm80_to_sm89INS1_16FlashAttnBwdSm80INS1_25CollectiveMainloopBwdSm80ILi2ELi2EN4cute5tupleIJNS5_1CILi64EEENS7_ILi128EEENS7_ILi96EEEEEENS_10bfloat16_tEfNS_4arch4Sm80ELb0ELb1ELb0ELb0ELb1ELb0ELb0ELb0ELi2ELi2ELi4ELi2ELb0EEENS1_21CollectiveEpilogueBwdISB_SC_SE_Li256ELb0ELb0ELi2EEENS1_19SingleTileSchedulerILb0ELb0ELb0ELi128EEEEEEEEEvNT_6ParamsE --------------------------
	.section	.nv.shared._ZN7cutlass13device_kernelIN5flash19enable_sm80_to_sm89INS1_16FlashAttnBwdSm80INS1_25CollectiveMainloopBwdSm80ILi2ELi2EN4cute5tupleIJNS5_1CILi64EEENS7_ILi128EEENS7_ILi96EEEEEENS_10bfloat16_tEfNS_4arch4Sm80ELb0ELb1ELb0ELb0ELb1ELb0ELb0ELb0ELi2ELi2ELi4ELi2ELb0EEENS1_21CollectiveEpilogueBwdISB_SC_SE_Li256ELb0ELb0ELi2EEENS1_19SingleTileSchedulerILb0ELb0ELb0ELi128EEEEEEEEEvNT_6ParamsE,"aw",@nobits
	.sectionflags	@""
	.align	16


//--------------------- .nv.shared._ZN7cutlass13device_kernelIN5flash19enable_sm80_to_sm89INS1_16FlashAttnBwdSm80INS1_25CollectiveMainloopBwdSm80ILi2ELi2EN4cute5tupleIJNS5_1CILi64EEENS7_ILi128EEENS7_ILi96EEEEEENS_10bfloat16_tEfNS_4arch4Sm80ELb0ELb1ELb0ELb0ELb0ELb0ELb0ELb0ELi2ELi2ELi4ELi2ELb0EEENS1_24CollectiveEpilogueBwdGQAISB_fSE_Li256ELb0ELb0EEENS1_19SingleTileSchedulerILb0ELb0ELb0ELi128EEEEEEEEEvNT_6ParamsE --------------------------
	.section	.nv.shared._ZN7cutlass13device_kernelIN5flash19enable_sm80_to_sm89INS1_16FlashAttnBwdSm80INS1_25CollectiveMainloopBwdSm80ILi2ELi2EN4cute5tupleIJNS5_1CILi64EEENS7_ILi128EEENS7_ILi96EEEEEENS_10bfloat16_tEfNS_4arch4Sm80ELb0ELb1ELb0ELb0ELb0ELb0ELb0ELb0ELi2ELi2ELi4ELi2ELb0EEENS1_24CollectiveEpilogueBwdGQAISB_fSE_Li256ELb0ELb0EEENS1_19SingleTileSchedulerILb0ELb0ELb0ELi128EEEEEEEEEvNT_6ParamsE,"aw",@nobits
	.sectionflags	@""
	.align	16


//--------------------- .nv.shared._ZN7cutlass13device_kernelIN5flash19enable_sm80_to_sm89INS1_16FlashAttnBwdSm80INS1_25CollectiveMainloopBwdSm80ILi2ELi2EN4cute5tupleIJNS5_1CILi64EEENS7_ILi128EEENS7_ILi96EEEEEENS_10bfloat16_tEfNS_4arch4Sm80ELb0ELb1ELb0ELb0ELb1ELb0ELb0ELb0ELi2ELi2ELi4ELi2ELb0EEENS1_24CollectiveEpilogueBwdGQAISB_fSE_Li256ELb0ELb1EEENS1_19SingleTileSchedulerILb0ELb0ELb0ELi128EEEEEEEEEvNT_6ParamsE --------------------------
	.section	.nv.shared._ZN7cutlass13device_kernelIN5flash19enable_sm80_to_sm89INS1_16FlashAttnBwdSm80INS1_25CollectiveMainloopBwdSm80ILi2ELi2EN4cute5tupleIJNS5_1CILi64EEENS7_ILi128EEENS7_ILi96EEEEEENS_10bfloat16_tEfNS_4arch4Sm80ELb0ELb1ELb0ELb0ELb1ELb0ELb0ELb0ELi2ELi2ELi4ELi2ELb0EEENS1_24CollectiveEpilogueBwdGQAISB_fSE_Li256ELb0ELb1EEENS1_19SingleTileSchedulerILb0ELb0ELb0ELi128EEEEEEEEEvNT_6ParamsE,"aw",@nobits
	.sectionflags	@""
	.align	16


//--------------------- .nv.shared._ZN7cutlass13device_kernelIN5flash19enable_sm80_to_sm89INS1_16FlashAttnBwdSm80INS1_25CollectiveMainloopBwdSm80ILi2ELi2EN4cute5tupleIJNS5_1CILi64EEENS7_ILi128EEENS7_ILi96EEEEEENS_10bfloat16_tEfNS_4arch4Sm80ELb0ELb1ELb0ELb1ELb0ELb0ELb0ELb0ELi2ELi2ELi4ELi2ELb0EEENS1_21CollectiveEpilogueBwdISB_SC_SE_Li256ELb1ELb0ELi2EEENS1_19SingleTileSchedulerILb1ELb0ELb0ELi128EEEEEEEEEvNT_6ParamsE --------------------------
	.section	.nv.shared._ZN7cutlass13device_kernelIN5flash19enable_sm80_to_sm89INS1_16FlashAttnBwdSm80INS1_25CollectiveMainloopBwdSm80ILi2ELi2EN4cute5tupleIJNS5_1CILi64EEENS7_ILi128EEENS7_ILi96EEEEEENS_10bfloat16_tEfNS_4arch4Sm80ELb0ELb1ELb0ELb1ELb0ELb0ELb0ELb0ELi2ELi2ELi4ELi2ELb0EEENS1_21CollectiveEpilogueBwdISB_SC_SE_Li256ELb1ELb0ELi2EEENS1_19SingleTileSchedulerILb1ELb0ELb0ELi128EEEEEEEEEvNT_6ParamsE,"aw",@nobits
	.sectionflags	@""
	.align	16


//--------------------- .nv.shared._ZN7cutlass13device_kernelIN5flash19enable_sm80_to_sm89INS1_16FlashAttnBwdSm80INS1_25CollectiveMainloopBwdSm80ILi2ELi2EN4cute5tupleIJNS5_1CILi64EEENS7_ILi128EEENS7_ILi96EEEEEENS_10bfloat16_tEfNS_4arch4Sm80ELb0ELb1ELb0ELb1ELb1ELb0ELb0ELb0ELi2ELi2ELi4ELi2ELb0EEENS1_21CollectiveEpilogueBwdISB_SC_SE_Li256ELb1ELb0ELi2EEENS1_19SingleTileSchedulerILb1ELb0ELb0ELi128EEEEEEEEEvNT_6ParamsE --------------------------
	.section	.nv.shared._ZN7cutlass13device_kernelIN5flash19enable_sm80_to_sm89INS1_16FlashAttnBwdSm80INS1_25CollectiveMainloopBwdSm80ILi2ELi2EN4cute5tupleIJNS5_1CILi64EEENS7_ILi128EEENS7_ILi96EEEEEENS_10bfloat16_tEfNS_4arch4Sm80ELb0ELb1ELb0ELb1ELb1ELb0ELb0ELb0ELi2ELi2ELi4ELi2ELb0EEENS1_21CollectiveEpilogueBwdISB_SC_SE_Li256ELb1ELb0ELi2EEENS1_19SingleTileSchedulerILb1ELb0ELb0ELi128EEEEEEEEEvNT_6ParamsE,"aw",@nobits
	.sectionflags	@""
	.align	16


//--------------------- .nv.shared._ZN7cutlass13device_kernelIN5flash19enable_sm80_to_sm89INS1_16FlashAttnBwdSm80INS1_25CollectiveMainloopBwdSm80ILi2ELi2EN4cute5tupleIJNS5_1CILi64EEENS7_ILi128EEENS7_ILi96EEEEEENS_10bfloat16_tEfNS_4arch4Sm80ELb0ELb1ELb0ELb1ELb0ELb0ELb0ELb0ELi2ELi2ELi4ELi2ELb0EEENS1_24CollectiveEpilogueBwdGQAISB_fSE_Li256ELb1ELb0EEENS1_19SingleTileSchedulerILb1ELb0ELb0ELi128EEEEEEEEEvNT_6ParamsE --------------------------
	.section	.nv.shared._ZN7cutlass13device_kernelIN5flash19enable_sm80_to_sm89INS1_16FlashAttnBwdSm80INS1_25CollectiveMainloopBwdSm80ILi2ELi2EN4cute5tupleIJNS5_1CILi64EEENS7_ILi128EEENS7_ILi96EEEEEENS_10bfloat16_tEfNS_4arch4Sm80ELb0ELb1ELb0ELb1ELb0ELb0ELb0ELb0ELi2ELi2ELi4ELi2ELb0EEENS1_24CollectiveEpilogueBwdGQAISB_fSE_Li256ELb1ELb0EEENS1_19SingleTileSchedulerILb1ELb0ELb0ELi128EEEEEEEEEvNT_6ParamsE,"aw",@nobits
	.sectionflags	@""
	.align	16


//--------------------- .nv.shared._ZN7cutlass13device_kernelIN5flash19enable_sm80_to_sm89INS1_16FlashAttnBwdSm80INS1_25CollectiveMainloopBwdSm80ILi2ELi2EN4cute5tupleIJNS5_1CILi64EEENS7_ILi128EEENS7_ILi96EEEEEENS_10bfloat16_tEfNS_4arch4Sm80ELb0ELb1ELb0ELb1ELb1ELb0ELb0ELb0ELi2ELi2ELi4ELi2ELb0EEENS1_24CollectiveEpilogueBwdGQAISB_fSE_Li256ELb1ELb1EEENS1_19SingleTileSchedulerILb1ELb0ELb0ELi128EEEEEEEEEvNT_6ParamsE --------------------------
	.section	.nv.shared._ZN7cutlass13device_kernelIN5flash19enable_sm80_to_sm89INS1_16FlashAttnBwdSm80INS1_25CollectiveMainloopBwdSm80ILi2ELi2EN4cute5tupleIJNS5_1CILi64EEENS7_ILi128EEENS7_ILi96EEEEEENS_10bfloat16_tEfNS_4arch4Sm80ELb0ELb1ELb0ELb1ELb1ELb0ELb0ELb0ELi2ELi2ELi4ELi2ELb0EEENS1_24CollectiveEpilogueBwdGQAISB_fSE_Li256ELb1ELb1EEENS1_19SingleTileSchedulerILb1ELb0ELb0ELi128EEEEEEEEEvNT_6ParamsE,"aw",@nobits
	.sectionflags	@""
	.align	16


//--------------------- .nv.shared._ZN7cutlass13device_kernelIN5flash19enable_sm80_to_sm89INS1_16FlashAttnBwdSm80INS1_25CollectiveMainloopBwdSm80ILi2ELi2EN4cute5tupleIJNS5_1CILi64EEENS7_ILi128EEENS7_ILi96EEEEEENS_10bfloat16_tEfNS_4arch4Sm80ELb1ELb0ELb0ELb0ELb0ELb0ELb0ELb0ELi2ELi2ELi4ELi2ELb0EEENS1_21CollectiveEpilogueBwdISB_SC_SE_Li256ELb0ELb0ELi2EEENS1_25SingleTileBwdLPTSchedulerILb0ELi128ELb0EEEEEEEEEvNT_6ParamsE --------------------------
	.section	.nv.shared._ZN7cutlass13device_kernelIN5flash19enable_sm80_to_sm89INS1_16FlashAttnBwdSm80INS1_25CollectiveMainloopBwdSm80ILi2ELi2EN4cute5tupleIJNS5_1CILi64EEENS7_ILi128EEENS7_ILi96EEEEEENS_10bfloat16_tEfNS_4arch4Sm80ELb1ELb0ELb0ELb0ELb0ELb0ELb0ELb0ELi2ELi2ELi4ELi2ELb0EEENS1_21CollectiveEpilogueBwdISB_SC_SE_Li256ELb0ELb0ELi2EEENS1_25SingleTileBwdLPTSchedulerILb0ELi128ELb0EEEEEEEEEvNT_6ParamsE,"aw",@nobits
	.sectionflags	@""
	.align	16


//--------------------- .nv.shared._ZN7cutlass13device_kernelIN5flash19enable_sm80_to_sm89INS1_16FlashAttnBwdSm80INS1_25CollectiveMainloopBwdSm80ILi2ELi2EN4cute5tupleIJNS5_1CILi64EEENS7_ILi128EEENS7_ILi96EEEEEENS_10bfloat16_tEfNS_4arch4Sm80ELb1ELb0ELb0ELb0ELb1ELb0ELb0ELb0ELi2ELi2ELi4ELi2ELb0EEENS1_21CollectiveEpilogueBwdISB_SC_SE_Li256ELb0ELb0ELi2EEENS1_25SingleTileBwdLPTSchedulerILb0ELi128ELb1EEEEEEEEEvNT_6ParamsE --------------------------
	.section	.nv.shared._ZN7cutlass13device_kernelIN5flash19enable_sm80_to_sm89INS1_16FlashAttnBwdSm80INS1_25CollectiveMainloopBwdSm80ILi2ELi2EN4cute5tupleIJNS5_1CILi64EEENS7_ILi128EEENS7_ILi96EEEEEENS_10bfloat16_tEfNS_4arch4Sm80ELb1ELb0ELb0ELb0ELb1ELb0ELb0ELb0ELi2ELi2ELi4ELi2ELb0EEENS1_21CollectiveEpilogueBwdISB_SC_SE_Li256ELb0ELb0ELi2EEENS1_25SingleTileBwdLPTSchedulerILb0ELi128ELb1EEEEEEEEEvNT_6ParamsE,"aw",@nobits
	.sectionflags	@""
	.align	16


//--------------------- .nv.shared._ZN7cutlass13device_kernelIN5flash19enable_sm80_to_sm89INS1_16FlashAttnBwdSm80INS1_25CollectiveMainloopBwdSm80ILi2ELi2EN4cute5tupleIJNS5_1CILi64EEENS7_ILi128EEENS7_ILi96EEEEEENS_10bfloat16_tEfNS_4arch4Sm80ELb1ELb0ELb0ELb0ELb0ELb0ELb0ELb0ELi2ELi2ELi4ELi2ELb0EEENS1_24CollectiveEpilogueBwdGQAISB_fSE_Li256ELb0ELb0EEENS1_25SingleTileBwdLPTSchedulerILb0ELi128ELb0EEEEEEEEEvNT_6ParamsE --------------------------
	.section	.nv.shared._ZN7cutlass13device_kernelIN5flash19enable_sm80_to_sm89INS1_16FlashAttnBwdSm80INS1_25CollectiveMainloopBwdSm80ILi2ELi2EN4cute5tupleIJNS5_1CILi64EEENS7_ILi128EEENS7_ILi96EEEEEENS_10bfloat16_tEfNS_4arch4Sm80ELb1ELb0ELb0ELb0ELb0ELb0ELb0ELb0ELi2ELi2ELi4ELi2ELb0EEENS1_24CollectiveEpilogueBwdGQAISB_fSE_Li256ELb0ELb0EEENS1_25SingleTileBwdLPTSchedulerILb0ELi128ELb0EEEEEEEEEvNT_6ParamsE,"aw",@nobits
	.sectionflags	@""
	.align	16


//--------------------- .nv.shared._ZN7cutlass13device_kernelIN5flash19enable_sm80_to_sm89INS1_16FlashAttnBwdSm80INS1_25CollectiveMainloopBwdSm80ILi2ELi2EN4cute5tupleIJNS5_1CILi64EEENS7_ILi128EEENS7_ILi96EEEEEENS_10bfloat16_tEfNS_4arch4Sm80ELb1ELb0ELb0ELb0ELb1ELb0ELb0ELb0ELi2ELi2ELi4ELi2ELb0EEENS1_24CollectiveEpilogueBwdGQAISB_fSE_Li256ELb0ELb1EEENS1_25SingleTileBwdLPTSchedulerILb0ELi128ELb1EEEEEEEEEvNT_6ParamsE --------------------------
	.section	.nv.shared._ZN7cutlass13device_kernelIN5flash19enable_sm80_to_sm89INS1_16FlashAttnBwdSm80INS1_25CollectiveMainloopBwdSm80ILi2ELi2EN4cute5tupleIJNS5_1CILi64EEENS7_ILi128EEENS7_ILi96EEEEEENS_10bfloat16_tEfNS_4arch4Sm80ELb1ELb0ELb0ELb0ELb1ELb0ELb0ELb0ELi2ELi2ELi4ELi2ELb0EEENS1_24CollectiveEpilogueBwdGQAISB_fSE_Li256ELb0ELb1EEENS1_25SingleTileBwdLPTSchedulerILb0ELi128ELb1EEEEEEEEEvNT_6ParamsE,"aw",@nobits
	.sectionflags	@""
	.align	16


//--------------------- .nv.shared._ZN7cutlass13device_kernelIN5flash22FlashAttnBwdPreprocessIN4cute5tupleIJNS3_1CILi64EEENS5_ILi96EEEEEENS_10bfloat16_tEfNS_4arch4Sm80ELb1ELb0EEEEEvNT_6ParamsE --------------------------
	.section	.nv.shared._ZN7cutlass13device_kernelIN5flash22FlashAttnBwdPreprocessIN4cute5tupleIJNS3_1CILi64EEENS5_ILi96EEEEEENS_10bfloat16_tEfNS_4arch4Sm80ELb1ELb0EEEEEvNT_6ParamsE,"aw",@nobits
	.sectionflags	@""
	.align	16


//--------------------- .nv.shared._ZN7cutlass13device_kernelIN5flash19enable_sm80_to_sm89INS1_16FlashAttnBwdSm80INS1_25CollectiveMainloopBwdSm80ILi2ELi2EN4cute5tupleIJNS5_1CILi64EEENS7_ILi128EEENS7_ILi96EEEEEENS_10bfloat16_tEfNS_4arch4Sm80ELb1ELb0ELb0ELb1ELb0ELb0ELb0ELb0ELi2ELi2ELi4ELi2ELb0EEENS1_21CollectiveEpilogueBwdISB_SC_SE_Li256ELb1ELb0ELi2EEENS1_25SingleTileBwdLPTSchedulerILb1ELi128ELb0EEEEEEEEEvNT_6ParamsE --------------------------
	.section	.nv.shared._ZN7cutlass13device_kernelIN5flash19enable_sm80_to_sm89INS1_16FlashAttnBwdSm80INS1_25CollectiveMainloopBwdSm80ILi2ELi2EN4cute5tupleIJNS5_1CILi64EEENS7_ILi128EEENS7_ILi96EEEEEENS_10bfloat16_tEfNS_4arch4Sm80ELb1ELb0ELb0ELb1ELb0ELb0ELb0ELb0ELi2ELi2ELi4ELi2ELb0EEENS1_21CollectiveEpilogueBwdISB_SC_SE_Li256ELb1ELb0ELi2EEENS1_25SingleTileBwdLPTSchedulerILb1ELi128ELb0EEEEEEEEEvNT_6ParamsE,"aw",@nobits
	.sectionflags	@""
	.align	16


//--------------------- .nv.shared._ZN7cutlass13device_kernelIN5flash19enable_sm80_to_sm89INS1_16FlashAttnBwdSm80INS1_25CollectiveMainloopBwdSm80ILi2ELi2EN4cute5tupleIJNS5_1CILi64EEENS7_ILi128EEENS7_ILi96EEEEEENS_10bfloat16_tEfNS_4arch4Sm80ELb1ELb0ELb0ELb1ELb1ELb0ELb0ELb0ELi2ELi2ELi4ELi2ELb0EEENS1_21CollectiveEpilogueBwdISB_SC_SE_Li256ELb1ELb0ELi2EEENS1_25SingleTileBwdLPTSchedulerILb1ELi128ELb1EEEEEEEEEvNT_6ParamsE --------------------------
	.section	.nv.shared._ZN7cutlass13device_kernelIN5flash19enable_sm80_to_sm89INS1_16FlashAttnBwdSm80INS1_25CollectiveMainloopBwdSm80ILi2ELi2EN4cute5tupleIJNS5_1CILi64EEENS7_ILi128EEENS7_ILi96EEEEEENS_10bfloat16_tEfNS_4arch4Sm80ELb1ELb0ELb0ELb1ELb1ELb0ELb0ELb0ELi2ELi2ELi4ELi2ELb0EEENS1_21CollectiveEpilogueBwdISB_SC_SE_Li256ELb1ELb0ELi2EEENS1_25SingleTileBwdLPTSchedulerILb1ELi128ELb1EEEEEEEEEvNT_6ParamsE,"aw",@nobits
	.sectionflags	@""
	.align	16


//--------------------- .nv.shared._ZN7cutlass13device_kernelIN5flash19enable_sm80_to_sm89INS1_16FlashAttnBwdSm80INS1_25CollectiveMainloopBwdSm80ILi2ELi2EN4cute5tupleIJNS5_1CILi64EEENS7_ILi128EEENS7_ILi96EEEEEENS_10bfloat16_tEfNS_4arch4Sm80ELb1ELb0ELb0ELb1ELb0ELb0ELb0ELb0ELi2ELi2ELi4ELi2ELb0EEENS1_24CollectiveEpilogueBwdGQAISB_fSE_Li256ELb1ELb0EEENS1_25SingleTileBwdLPTSchedulerILb1ELi128ELb0EEEEEEEEEvNT_6ParamsE --------------------------
	.section	.nv.shared._ZN7cutlass13device_kernelIN5flash19enable_sm80_to_sm89INS1_16FlashAttnBwdSm80INS1_25CollectiveMainloopBwdSm80ILi2ELi2EN4cute5tupleIJNS5_1CILi64EEENS7_ILi128EEENS7_ILi96EEEEEENS_10bfloat16_tEfNS_4arch4Sm80ELb1ELb0ELb0ELb1ELb0ELb0ELb0ELb0ELi2ELi2ELi4ELi2ELb0EEENS1_24CollectiveEpilogueBwdGQAISB_fSE_Li256ELb1ELb0EEENS1_25SingleTileBwdLPTSchedulerILb1ELi128ELb0EEEEEEEEEvNT_6ParamsE,"aw",@nobits
	.sectionflags	@""
	.align	16


//--------------------- .nv.shared._ZN7cutlass13device_kernelIN5flash32FlashAttnBwdPostprocessConvertdQIN4cute5tupleIJNS3_1CILi128EEENS5_ILi96EEEEEENS_10bfloat16_tEfNS_4arch4Sm80ELi256ENS3_8TiledMMAINS3_8MMA_AtomIJNS3_30SM80_16x8x16_F32BF16BF16F32_TNEEEENS3_6LayoutINS4_IJNS5_ILi4EEENS5_ILi2EEENS5_ILi1EEEEEENS4_IJSJ_SH_NS5_ILi0EEEEEEEENS4_IJNS5_ILi64EEENS5_ILi32EEENS5_ILi16EEEEEEEELb0EEEEEvNT_6ParamsE --------------------------
	.section	.nv.shared._ZN7cutlass13device_kernelIN5flash32FlashAttnBwdPostprocessConvertdQIN4cute5tupleIJNS3_1CILi128EEENS5_ILi96EEEEEENS_10bfloat16_tEfNS_4arch4Sm80ELi256ENS3_8TiledMMAINS3_8MMA_AtomIJNS3_30SM80_16x8x16_F32BF16BF16F32_TNEEEENS3_6LayoutINS4_IJNS5_ILi4EEENS5_ILi2EEENS5_ILi1EEEEEENS4_IJSJ_SH_NS5_ILi0EEEEEEEENS4_IJNS5_ILi64EEENS5_ILi32EEENS5_ILi16EEEEEEEELb0EEEEEvNT_6ParamsE,"aw",@nobits
	.sectionflags	@""
	.align	16


//--------------------- .nv.shared._ZN7cutlass13device_kernelIN5flash32FlashAttnBwdPostprocessConvertdQIN4cute5tupleIJNS3_1CILi64EEENS5_ILi96EEEEEENS_10bfloat16_tEfNS_4arch4Sm80ELi256ENS3_8TiledMMAINS3_8MMA_AtomIJNS3_30SM80_16x8x16_F32BF16BF16F32_TNEEEENS3_6LayoutINS4_IJNS5_ILi2EEENS5_ILi4EEENS5_ILi1EEEEEENS4_IJSJ_SH_NS5_ILi0EEEEEEEENS4_IJNS5_ILi32EEESO_NS5_ILi16EEEEEEEELb0EEEEEvNT_6ParamsE --------------------------
	.section	.nv.shared._ZN7cutlass13device_kernelIN5flash32FlashAttnBwdPostprocessConvertdQIN4cute5tupleIJNS3_1CILi64EEENS5_ILi96EEEEEENS_10bfloat16_tEfNS_4arch4Sm80ELi256ENS3_8TiledMMAINS3_8MMA_AtomIJNS3_30SM80_16x8x16_F32BF16BF16F32_TNEEEENS3_6LayoutINS4_IJNS5_ILi2EEENS5_ILi4EEENS5_ILi1EEEEEENS4_IJSJ_SH_NS5_ILi0EEEEEEEENS4_IJNS5_ILi32EEESO_NS5_ILi16EEEEEEEELb0EEEEEvNT_6ParamsE,"aw",@nobits
	.sectionflags	@""
	.align	16


//--------------------- .nv.shared._ZN7cutlass13device_kernelIN5flash19enable_sm80_to_sm89INS1_16FlashAttnBwdSm80INS1_25CollectiveMainloopBwdSm80ILi2ELi2EN4cute5tupleIJNS5_1CILi64EEENS7_ILi128EEENS7_ILi96EEEEEENS_10bfloat16_tEfNS_4arch4Sm80ELb1ELb0ELb0ELb1ELb1ELb0ELb0ELb0ELi2ELi2ELi4ELi2ELb0EEENS1_24CollectiveEpilogueBwdGQAISB_fSE_Li256ELb1ELb1EEENS1_25SingleTileBwdLPTSchedulerILb1ELi128ELb1EEEEEEEEEvNT_6ParamsE --------------------------
	.section	.nv.shared._ZN7cutlass13device_kernelIN5flash19enable_sm80_to_sm89INS1_16FlashAttnBwdSm80INS1_25CollectiveMainloopBwdSm80ILi2ELi2EN4cute5tupleIJNS5_1CILi64EEENS7_ILi128EEENS7_ILi96EEEEEENS_10bfloat16_tEfNS_4arch4Sm80ELb1ELb0ELb0ELb1ELb1ELb0ELb0ELb0ELi2ELi2ELi4ELi2ELb0EEENS1_24CollectiveEpilogueBwdGQAISB_fSE_Li256ELb1ELb1EEENS1_25SingleTileBwdLPTSchedulerILb1ELi128ELb1EEEEEEEEEvNT_6ParamsE,"aw",@nobits
	.sectionflags	@""
	.align	16


//--------------------- .nv.shared._ZN7cutlass13device_kernelIN5flash22FlashAttnBwdPreprocessIN4cute5tupleIJNS3_1CILi64EEENS5_ILi96EEEEEENS_10bfloat16_tEfNS_4arch4Sm80ELb1ELb1EEEEEvNT_6ParamsE --------------------------
	.section	.nv.shared._ZN7cutlass13device_kernelIN5flash22FlashAttnBwdPreprocessIN4cute5tupleIJNS3_1CILi64EEENS5_ILi96EEEEEENS_10bfloat16_tEfNS_4arch4Sm80ELb1ELb1EEEEEvNT_6ParamsE,"aw",@nobits
	.sectionflags	@""
	.align	16
